	.target	sm_90a

	.elftype	@"ET_EXEC"


//--------------------- .note.nv.tkinfo           --------------------------
	.section	.note.nv.tkinfo,"",@"SHT_NOTE"
	.sectionflags	@"SHF_NOTE_NV_TKINFO"
	.tkinfo
        /*0018*/ 	.word	0x00000002
        /*0030*/ 	.string	""
        /*0030*/ 	.string	"ptxas"
        /*0030*/ 	.string	"Cuda compilation tools, release 13.0, V13.0.88"
        /*0030*/ 	.string	"Build cuda_13.0.r13.0/compiler.36424714_0"
        /*0030*/ 	.string	"-arch sm_90a -m 64 "



//--------------------- .note.nv.cuinfo           --------------------------
	.section	.note.nv.cuinfo,"",@"SHT_NOTE"
	.sectionflags	@"SHF_NOTE_NV_CUINFO"
        /*0018*/ 	.short	0x0002
        /*001a*/ 	.short	0x005a
        /*001c*/ 	.short	0x0082
	.zero		2


//--------------------- .nv.info                  --------------------------
	.section	.nv.info,"",@"SHT_CUDA_INFO"
	.align	4


	//----- nvinfo : EIATTR_REGCOUNT
	.align		4
        /*0000*/ 	.byte	0x04, 0x2f
        /*0002*/ 	.short	(.L_21 - .L_20)
	.align		4
.L_20:
        /*0004*/ 	.word	index@(_ZN7cutlass13device_kernelIN5flash11enable_sm90INS1_16FlashAttnFwdSm90INS1_25CollectiveMainloopFwdSm90ILi2EN4cute5tupleIJNS5_1CILi1EEES8_S8_EEENS6_IJNS7_ILi128EEENS7_ILi160EEENS7_ILi192EEEEEELi192ENS_12float_e4m3_tEfNS_4arch4Sm90ELb1ELb0ELb0ELb1ELb0ELb1ELb0ELb1ELb1ELb1ELb1ELb0EEENS1_21CollectiveEpilogueFwdINS6_IJSA_SC_SB_EEES9_NS_10bfloat16_tESG_Li256ELb1ELb1ELb1ELb1EEENS1_36VarlenDynamicPersistentTileSchedulerILi128ELi160ELi256ELi128ELb1ELb1ELb1ELb1ELb1ELb1EEEEEEEEEvNT_6ParamsE)
        /*0008*/ 	.word	0x000000a8


	//----- nvinfo : EIATTR_FRAME_SIZE
	.align		4
.L_21:
        /*000c*/ 	.byte	0x04, 0x11
        /*000e*/ 	.short	(.L_23 - .L_22)
	.align		4
.L_22:
        /*0010*/ 	.word	index@(_ZN7cutlass13device_kernelIN5flash11enable_sm90INS1_16FlashAttnFwdSm90INS1_25CollectiveMainloopFwdSm90ILi2EN4cute5tupleIJNS5_1CILi1EEES8_S8_EEENS6_IJNS7_ILi128EEENS7_ILi160EEENS7_ILi192EEEEEELi192ENS_12float_e4m3_tEfNS_4arch4Sm90ELb1ELb0ELb0ELb1ELb0ELb1ELb0ELb1ELb1ELb1ELb1ELb0EEENS1_21CollectiveEpilogueFwdINS6_IJSA_SC_SB_EEES9_NS_10bfloat16_tESG_Li256ELb1ELb1ELb1ELb1EEENS1_36VarlenDynamicPersistentTileSchedulerILi128ELi160ELi256ELi128ELb1ELb1ELb1ELb1ELb1ELb1EEEEEEEEEvNT_6ParamsE)
        /*0014*/ 	.word	0x00000078


	//----- nvinfo : EIATTR_REGCOUNT
	.align		4
.L_23:
        /*0018*/ 	.byte	0x04, 0x2f
        /*001a*/ 	.short	(.L_25 - .L_24)
	.align		4
.L_24:
        /*001c*/ 	.word	index@(_ZN7cutlass13device_kernelIN5flash11enable_sm90INS1_16FlashAttnFwdSm90INS1_25CollectiveMainloopFwdSm90ILi2EN4cute5tupleIJNS5_1CILi1EEES8_S8_EEENS6_IJNS7_ILi128EEENS7_ILi160EEENS7_ILi192EEEEEELi192ENS_12float_e4m3_tEfNS_4arch4Sm90ELb1ELb0ELb0ELb1ELb0ELb0ELb0ELb1ELb1ELb1ELb1ELb0EEENS1_21CollectiveEpilogueFwdINS6_IJSA_SC_SB_EEES9_NS_10bfloat16_tESG_Li256ELb1ELb1ELb1ELb1EEENS1_36VarlenDynamicPersistentTileSchedulerILi128ELi160ELi256ELi128ELb1ELb1ELb1ELb1ELb1ELb1EEEEEEEEEvNT_6ParamsE)
        /*0020*/ 	.word	0x000000a8


	//----- nvinfo : EIATTR_FRAME_SIZE
	.align		4
.L_25:
        /*0024*/ 	.byte	0x04, 0x11
        /*0026*/ 	.short	(.L_27 - .L_26)
	.align		4
.L_26:
        /*0028*/ 	.word	index@(_ZN7cutlass13device_kernelIN5flash11enable_sm90INS1_16FlashAttnFwdSm90INS1_25CollectiveMainloopFwdSm90ILi2EN4cute5tupleIJNS5_1CILi1EEES8_S8_EEENS6_IJNS7_ILi128EEENS7_ILi160EEENS7_ILi192EEEEEELi192ENS_12float_e4m3_tEfNS_4arch4Sm90ELb1ELb0ELb0ELb1ELb0ELb0ELb0ELb1ELb1ELb1ELb1ELb0EEENS1_21CollectiveEpilogueFwdINS6_IJSA_SC_SB_EEES9_NS_10bfloat16_tESG_Li256ELb1ELb1ELb1ELb1EEENS1_36VarlenDynamicPersistentTileSchedulerILi128ELi160ELi256ELi128ELb1ELb1ELb1ELb1ELb1ELb1EEEEEEEEEvNT_6ParamsE)
        /*002c*/ 	.word	0x00000040


	//----- nvinfo : EIATTR_REGCOUNT
	.align		4
.L_27:
        /*0030*/ 	.byte	0x04, 0x2f
        /*0032*/ 	.short	(.L_29 - .L_28)
	.align		4
.L_28:
        /*0034*/ 	.word	index@(_ZN7cutlass13device_kernelIN5flash11enable_sm90INS1_16FlashAttnFwdSm90INS1_25CollectiveMainloopFwdSm90ILi2EN4cute5tupleIJNS5_1CILi1EEES8_S8_EEENS6_IJNS7_ILi128EEENS7_ILi160EEENS7_ILi192EEEEEELi192ENS_12float_e4m3_tEfNS_4arch4Sm90ELb1ELb0ELb0ELb0ELb0ELb0ELb0ELb1ELb1ELb1ELb1ELb0EEENS1_21CollectiveEpilogueFwdINS6_IJSA_SC_SB_EEES9_NS_10bfloat16_tESG_Li256ELb0ELb1ELb1ELb1EEENS1_19SingleTileSchedulerILb0ELb1ELb1ELi128EEEEEEEEEvNT_6ParamsE)
        /*0038*/ 	.word	0x000000a8


	//----- nvinfo : EIATTR_FRAME_SIZE
	.align		4
.L_29:
        /*003c*/ 	.byte	0x04, 0x11
        /*003e*/ 	.short	(.L_31 - .L_30)
	.align		4
.L_30:
        /*0040*/ 	.word	index@(_ZN7cutlass13device_kernelIN5flash11enable_sm90INS1_16FlashAttnFwdSm90INS1_25CollectiveMainloopFwdSm90ILi2EN4cute5tupleIJNS5_1CILi1EEES8_S8_EEENS6_IJNS7_ILi128EEENS7_ILi160EEENS7_ILi192EEEEEELi192ENS_12float_e4m3_tEfNS_4arch4Sm90ELb1ELb0ELb0ELb0ELb0ELb0ELb0ELb1ELb1ELb1ELb1ELb0EEENS1_21CollectiveEpilogueFwdINS6_IJSA_SC_SB_EEES9_NS_10bfloat16_tESG_Li256ELb0ELb1ELb1ELb1EEENS1_19SingleTileSchedulerILb0ELb1ELb1ELi128EEEEEEEEEvNT_6ParamsE)
        /*0044*/ 	.word	0x00000018


	//----- nvinfo : EIATTR_REGCOUNT
	.align		4
.L_31:
        /*0048*/ 	.byte	0x04, 0x2f
        /*004a*/ 	.short	(.L_33 - .L_32)
	.align		4
.L_32:
        /*004c*/ 	.word	index@(_ZN7cutlass13device_kernelIN5flash11enable_sm90INS1_16FlashAttnFwdSm90INS1_25CollectiveMainloopFwdSm90ILi2EN4cute5tupleIJNS5_1CILi1EEES8_S8_EEENS6_IJNS7_ILi128EEENS7_ILi160EEENS7_ILi192EEEEEELi192ENS_12float_e4m3_tEfNS_4arch4Sm90ELb0ELb1ELb0ELb1ELb0ELb1ELb0ELb1ELb1ELb1ELb1ELb0EEENS1_21CollectiveEpilogueFwdINS6_IJSA_SC_SB_EEES9_NS_10bfloat16_tESG_Li256ELb1ELb1ELb1ELb1EEENS1_36VarlenDynamicPersistentTileSchedulerILi128ELi160ELi256ELi128ELb1ELb1ELb1ELb1ELb0ELb1EEEEEEEEEvNT_6ParamsE)
        /*0050*/ 	.word	0x000000a8


	//----- nvinfo : EIATTR_FRAME_SIZE
	.align		4
.L_33:
        /*0054*/ 	.byte	0x04, 0x11
        /*0056*/ 	.short	(.L_35 - .L_34)
	.align		4
.L_34:
        /*0058*/ 	.word	index@($_ZN7cutlass13device_kernelIN5flash11enable_sm90INS1_16FlashAttnFwdSm90INS1_25CollectiveMainloopFwdSm90ILi2EN4cute5tupleIJNS5_1CILi1EEES8_S8_EEENS6_IJNS7_ILi128EEENS7_ILi160EEENS7_ILi192EEEEEELi192ENS_12float_e4m3_tEfNS_4arch4Sm90ELb0ELb1ELb0ELb1ELb0ELb1ELb0ELb1ELb1ELb1ELb1ELb0EEENS1_21CollectiveEpilogueFwdINS6_IJSA_SC_SB_EEES9_NS_10bfloat16_tESG_Li256ELb1ELb1ELb1ELb1EEENS1_36VarlenDynamicPersistentTileSchedulerILi128ELi160ELi256ELi128ELb1ELb1ELb1ELb1ELb0ELb1EEEEEEEEEvNT_6ParamsE$_ZZN5flash25CollectiveMainloopFwdSm90ILi2EN4cute5tupleIJNS1_1CILi1EEES4_S4_EEENS2_IJNS3_ILi128EEENS3_ILi160EEENS3_ILi192EEEEEELi192EN7cutlass12float_e4m3_tEfNSA_4arch4Sm90ELb0ELb1ELb0ELb1ELb0ELb1ELb0ELb1ELb1ELb1ELb1ELb0EE12store_kv_newINS_16FlashAttnFwdSm90ISE_NS_21CollectiveEpilogueFwdINS2_IJS6_S8_S7_EEES5_NSA_10bfloat16_tESD_Li256ELb1ELb1ELb1ELb1EEENS_36VarlenDynamicPersistentTileSchedulerILi128ELi160ELi256ELi128ELb1ELb1ELb1ELb1ELb0ELb1EEEE13SharedStorageEEEbRKNSE_6ParamsENSA_25PipelineTmaAsyncNoClusterILi2ENSA_16PipelineTmaAsyncILi2EEEEESV_RNSA_13PipelineStateILj2EEEiRT_RKNS_16SeqlenInfoQKNewKILb1ELb1EEENS2_IJiiiiEEEENKUliRKT_E_clISX_EEDaiS18_)
        /*005c*/ 	.word	0x000003b0


	//----- nvinfo : EIATTR_FRAME_SIZE
	.align		4
.L_35:
        /*0060*/ 	.byte	0x04, 0x11
        /*0062*/ 	.short	(.L_37 - .L_36)
	.align		4
.L_36:
        /*0064*/ 	.word	index@(_ZN7cutlass13device_kernelIN5flash11enable_sm90INS1_16FlashAttnFwdSm90INS1_25CollectiveMainloopFwdSm90ILi2EN4cute5tupleIJNS5_1CILi1EEES8_S8_EEENS6_IJNS7_ILi128EEENS7_ILi160EEENS7_ILi192EEEEEELi192ENS_12float_e4m3_tEfNS_4arch4Sm90ELb0ELb1ELb0ELb1ELb0ELb1ELb0ELb1ELb1ELb1ELb1ELb0EEENS1_21CollectiveEpilogueFwdINS6_IJSA_SC_SB_EEES9_NS_10bfloat16_tESG_Li256ELb1ELb1ELb1ELb1EEENS1_36VarlenDynamicPersistentTileSchedulerILi128ELi160ELi256ELi128ELb1ELb1ELb1ELb1ELb0ELb1EEEEEEEEEvNT_6ParamsE)
        /*0068*/ 	.word	0x000003b0


	//----- nvinfo : EIATTR_REGCOUNT
	.align		4
.L_37:
        /*006c*/ 	.byte	0x04, 0x2f
        /*006e*/ 	.short	(.L_39 - .L_38)
	.align		4
.L_38:
        /*0070*/ 	.word	index@(_ZN7cutlass13device_kernelIN5flash11enable_sm90INS1_16FlashAttnFwdSm90INS1_25CollectiveMainloopFwdSm90ILi2EN4cute5tupleIJNS5_1CILi1EEES8_S8_EEENS6_IJNS7_ILi128EEENS7_ILi160EEENS7_ILi192EEEEEELi192ENS_12float_e4m3_tEfNS_4arch4Sm90ELb0ELb1ELb0ELb1ELb0ELb0ELb0ELb1ELb1ELb1ELb1ELb0EEENS1_21CollectiveEpilogueFwdINS6_IJSA_SC_SB_EEES9_NS_10bfloat16_tESG_Li256ELb1ELb1ELb1ELb1EEENS1_36VarlenDynamicPersistentTileSchedulerILi128ELi160ELi256ELi128ELb1ELb1ELb1ELb1ELb0ELb1EEEEEEEEEvNT_6ParamsE)
        /*0074*/ 	.word	0x000000a8


	//----- nvinfo : EIATTR_FRAME_SIZE
	.align		4
.L_39:
        /*0078*/ 	.byte	0x04, 0x11
        /*007a*/ 	.short	(.L_41 - .L_40)
	.align		4
.L_40:
        /*007c*/ 	.word	index@(_ZN7cutlass13device_kernelIN5flash11enable_sm90INS1_16FlashAttnFwdSm90INS1_25CollectiveMainloopFwdSm90ILi2EN4cute5tupleIJNS5_1CILi1EEES8_S8_EEENS6_IJNS7_ILi128EEENS7_ILi160EEENS7_ILi192EEEEEELi192ENS_12float_e4m3_tEfNS_4arch4Sm90ELb0ELb1ELb0ELb1ELb0ELb0ELb0ELb1ELb1ELb1ELb1ELb0EEENS1_21CollectiveEpilogueFwdINS6_IJSA_SC_SB_EEES9_NS_10bfloat16_tESG_Li256ELb1ELb1ELb1ELb1EEENS1_36VarlenDynamicPersistentTileSchedulerILi128ELi160ELi256ELi128ELb1ELb1ELb1ELb1ELb0ELb1EEEEEEEEEvNT_6ParamsE)
        /*0080*/ 	.word	0x00000038


	//----- nvinfo : EIATTR_REGCOUNT
	.align		4
.L_41:
        /*0084*/ 	.byte	0x04, 0x2f
        /*0086*/ 	.short	(.L_43 - .L_42)
	.align		4
.L_42:
        /*0088*/ 	.word	index@(_ZN7cutlass13device_kernelIN5flash11enable_sm90INS1_16FlashAttnFwdSm90INS1_25CollectiveMainloopFwdSm90ILi2EN4cute5tupleIJNS5_1CILi1EEES8_S8_EEENS6_IJNS7_ILi128EEENS7_ILi160EEENS7_ILi192EEEEEELi192ENS_12float_e4m3_tEfNS_4arch4Sm90ELb0ELb1ELb0ELb0ELb0ELb0ELb0ELb1ELb1ELb1ELb1ELb0EEENS1_21CollectiveEpilogueFwdINS6_IJSA_SC_SB_EEES9_NS_10bfloat16_tESG_Li256ELb0ELb1ELb1ELb1EEENS1_19SingleTileSchedulerILb0ELb1ELb1ELi128EEEEEEEEEvNT_6ParamsE)
        /*008c*/ 	.word	0x000000a8


	//----- nvinfo : EIATTR_FRAME_SIZE
	.align		4
.L_43:
        /*0090*/ 	.byte	0x04, 0x11
        /*0092*/ 	.short	(.L_45 - .L_44)
	.align		4
.L_44:
        /*0094*/ 	.word	index@(_ZN7cutlass13device_kernelIN5flash11enable_sm90INS1_16FlashAttnFwdSm90INS1_25CollectiveMainloopFwdSm90ILi2EN4cute5tupleIJNS5_1CILi1EEES8_S8_EEENS6_IJNS7_ILi128EEENS7_ILi160EEENS7_ILi192EEEEEELi192ENS_12float_e4m3_tEfNS_4arch4Sm90ELb0ELb1ELb0ELb0ELb0ELb0ELb0ELb1ELb1ELb1ELb1ELb0EEENS1_21CollectiveEpilogueFwdINS6_IJSA_SC_SB_EEES9_NS_10bfloat16_tESG_Li256ELb0ELb1ELb1ELb1EEENS1_19SingleTileSchedulerILb0ELb1ELb1ELi128EEEEEEEEEvNT_6ParamsE)
        /*0098*/ 	.word	0x00000010


	//----- nvinfo : EIATTR_REGCOUNT
	.align		4
.L_45:
        /*009c*/ 	.byte	0x04, 0x2f
        /*009e*/ 	.short	(.L_47 - .L_46)
	.align		4
.L_46:
        /*00a0*/ 	.word	index@(_ZN7cutlass13device_kernelIN5flash11enable_sm90INS1_16FlashAttnFwdSm90INS1_25CollectiveMainloopFwdSm90ILi2EN4cute5tupleIJNS5_1CILi1EEES8_S8_EEENS6_IJNS7_ILi128EEENS7_ILi160EEENS7_ILi192EEEEEELi192ENS_12float_e4m3_tEfNS_4arch4Sm90ELb0ELb0ELb0ELb1ELb0ELb1ELb0ELb1ELb1ELb1ELb1ELb0EEENS1_21CollectiveEpilogueFwdINS6_IJSA_SC_SB_EEES9_NS_10bfloat16_tESG_Li256ELb1ELb1ELb1ELb1EEENS1_36VarlenDynamicPersistentTileSchedulerILi128ELi160ELi256ELi128ELb1ELb1ELb1ELb0ELb1ELb1EEEEEEEEEvNT_6ParamsE)
        /*00a4*/ 	.word	0x000000a8


	//----- nvinfo : EIATTR_FRAME_SIZE
	.align		4
.L_47:
        /*00a8*/ 	.byte	0x04, 0x11
        /*00aa*/ 	.short	(.L_49 - .L_48)
	.align		4
.L_48:
        /*00ac*/ 	.word	index@(_ZN7cutlass13device_kernelIN5flash11enable_sm90INS1_16FlashAttnFwdSm90INS1_25CollectiveMainloopFwdSm90ILi2EN4cute5tupleIJNS5_1CILi1EEES8_S8_EEENS6_IJNS7_ILi128EEENS7_ILi160EEENS7_ILi192EEEEEELi192ENS_12float_e4m3_tEfNS_4arch4Sm90ELb0ELb0ELb0ELb1ELb0ELb1ELb0ELb1ELb1ELb1ELb1ELb0EEENS1_21CollectiveEpilogueFwdINS6_IJSA_SC_SB_EEES9_NS_10bfloat16_tESG_Li256ELb1ELb1ELb1ELb1EEENS1_36VarlenDynamicPersistentTileSchedulerILi128ELi160ELi256ELi128ELb1ELb1ELb1ELb0ELb1ELb1EEEEEEEEEvNT_6ParamsE)
        /*00b0*/ 	.word	0x000000e0


	//----- nvinfo : EIATTR_REGCOUNT
	.align		4
.L_49:
        /*00b4*/ 	.byte	0x04, 0x2f
        /*00b6*/ 	.short	(.L_51 - .L_50)
	.align		4
.L_50:
        /*00b8*/ 	.word	index@(_ZN7cutlass13device_kernelIN5flash11enable_sm90INS1_16FlashAttnFwdSm90INS1_25CollectiveMainloopFwdSm90ILi2EN4cute5tupleIJNS5_1CILi1EEES8_S8_EEENS6_IJNS7_ILi128EEENS7_ILi160EEENS7_ILi192EEEEEELi192ENS_12float_e4m3_tEfNS_4arch4Sm90ELb0ELb0ELb0ELb1ELb0ELb0ELb0ELb1ELb1ELb1ELb1ELb0EEENS1_21CollectiveEpilogueFwdINS6_IJSA_SC_SB_EEES9_NS_10bfloat16_tESG_Li256ELb1ELb1ELb1ELb1EEENS1_36VarlenDynamicPersistentTileSchedulerILi128ELi160ELi256ELi128ELb1ELb1ELb1ELb0ELb1ELb1EEEEEEEEEvNT_6ParamsE)
        /*00bc*/ 	.word	0x000000a8


	//----- nvinfo : EIATTR_FRAME_SIZE
	.align		4
.L_51:
        /*00c0*/ 	.byte	0x04, 0x11
        /*00c2*/ 	.short	(.L_53 - .L_52)
	.align		4
.L_52:
        /*00c4*/ 	.word	index@(_ZN7cutlass13device_kernelIN5flash11enable_sm90INS1_16FlashAttnFwdSm90INS1_25CollectiveMainloopFwdSm90ILi2EN4cute5tupleIJNS5_1CILi1EEES8_S8_EEENS6_IJNS7_ILi128EEENS7_ILi160EEENS7_ILi192EEEEEELi192ENS_12float_e4m3_tEfNS_4arch4Sm90ELb0ELb0ELb0ELb1ELb0ELb0ELb0ELb1ELb1ELb1ELb1ELb0EEENS1_21CollectiveEpilogueFwdINS6_IJSA_SC_SB_EEES9_NS_10bfloat16_tESG_Li256ELb1ELb1ELb1ELb1EEENS1_36VarlenDynamicPersistentTileSchedulerILi128ELi160ELi256ELi128ELb1ELb1ELb1ELb0ELb1ELb1EEEEEEEEEvNT_6ParamsE)
        /*00c8*/ 	.word	0x00000040


	//----- nvinfo : EIATTR_REGCOUNT
	.align		4
.L_53:
        /*00cc*/ 	.byte	0x04, 0x2f
        /*00ce*/ 	.short	(.L_55 - .L_54)
	.align		4
.L_54:
        /*00d0*/ 	.word	index@(_ZN7cutlass13device_kernelIN5flash11enable_sm90INS1_16FlashAttnFwdSm90INS1_25CollectiveMainloopFwdSm90ILi2EN4cute5tupleIJNS5_1CILi1EEES8_S8_EEENS6_IJNS7_ILi128EEENS7_ILi160EEENS7_ILi192EEEEEELi192ENS_12float_e4m3_tEfNS_4arch4Sm90ELb0ELb0ELb0ELb0ELb0ELb0ELb0ELb1ELb1ELb1ELb1ELb0EEENS1_21CollectiveEpilogueFwdINS6_IJSA_SC_SB_EEES9_NS_10bfloat16_tESG_Li256ELb0ELb1ELb1ELb1EEENS1_19SingleTileSchedulerILb0ELb1ELb1ELi128EEEEEEEEEvNT_6ParamsE)
        /*00d4*/ 	.word	0x000000a8


	//----- nvinfo : EIATTR_FRAME_SIZE
	.align		4
.L_55:
        /*00d8*/ 	.byte	0x04, 0x11
        /*00da*/ 	.short	(.L_57 - .L_56)
	.align		4
.L_56:
        /*00dc*/ 	.word	index@(_ZN7cutlass13device_kernelIN5flash11enable_sm90INS1_16FlashAttnFwdSm90INS1_25CollectiveMainloopFwdSm90ILi2EN4cute5tupleIJNS5_1CILi1EEES8_S8_EEENS6_IJNS7_ILi128EEENS7_ILi160EEENS7_ILi192EEEEEELi192ENS_12float_e4m3_tEfNS_4arch4Sm90ELb0ELb0ELb0ELb0ELb0ELb0ELb0ELb1ELb1ELb1ELb1ELb0EEENS1_21CollectiveEpilogueFwdINS6_IJSA_SC_SB_EEES9_NS_10bfloat16_tESG_Li256ELb0ELb1ELb1ELb1EEENS1_19SingleTileSchedulerILb0ELb1ELb1ELi128EEEEEEEEEvNT_6ParamsE)
        /*00e0*/ 	.word	0x00000018


	//----- nvinfo : EIATTR_MIN_STACK_SIZE
	.align		4
.L_57:
        /*00e4*/ 	.byte	0x04, 0x12
        /*00e6*/ 	.short	(.L_59 - .L_58)
	.align		4
.L_58:
        /*00e8*/ 	.word	index@(_ZN7cutlass13device_kernelIN5flash11enable_sm90INS1_16FlashAttnFwdSm90INS1_25CollectiveMainloopFwdSm90ILi2EN4cute5tupleIJNS5_1CILi1EEES8_S8_EEENS6_IJNS7_ILi128EEENS7_ILi160EEENS7_ILi192EEEEEELi192ENS_12float_e4m3_tEfNS_4arch4Sm90ELb0ELb0ELb0ELb0ELb0ELb0ELb0ELb1ELb1ELb1ELb1ELb0EEENS1_21CollectiveEpilogueFwdINS6_IJSA_SC_SB_EEES9_NS_10bfloat16_tESG_Li256ELb0ELb1ELb1ELb1EEENS1_19SingleTileSchedulerILb0ELb1ELb1ELi128EEEEEEEEEvNT_6ParamsE)
        /*00ec*/ 	.word	0x00000018


	//----- nvinfo : EIATTR_MIN_STACK_SIZE
	.align		4
.L_59:
        /*00f0*/ 	.byte	0x04, 0x12
        /*00f2*/ 	.short	(.L_61 - .L_60)
	.align		4
.L_60:
        /*00f4*/ 	.word	index@(_ZN7cutlass13device_kernelIN5flash11enable_sm90INS1_16FlashAttnFwdSm90INS1_25CollectiveMainloopFwdSm90ILi2EN4cute5tupleIJNS5_1CILi1EEES8_S8_EEENS6_IJNS7_ILi128EEENS7_ILi160EEENS7_ILi192EEEEEELi192ENS_12float_e4m3_tEfNS_4arch4Sm90ELb0ELb0ELb0ELb1ELb0ELb0ELb0ELb1ELb1ELb1ELb1ELb0EEENS1_21CollectiveEpilogueFwdINS6_IJSA_SC_SB_EEES9_NS_10bfloat16_tESG_Li256ELb1ELb1ELb1ELb1EEENS1_36VarlenDynamicPersistentTileSchedulerILi128ELi160ELi256ELi128ELb1ELb1ELb1ELb0ELb1ELb1EEEEEEEEEvNT_6ParamsE)
        /*00f8*/ 	.word	0x00000040


	//----- nvinfo : EIATTR_MIN_STACK_SIZE
	.align		4
.L_61:
        /*00fc*/ 	.byte	0x04, 0x12
        /*00fe*/ 	.short	(.L_63 - .L_62)
	.align		4
.L_62:
        /*0100*/ 	.word	index@(_ZN7cutlass13device_kernelIN5flash11enable_sm90INS1_16FlashAttnFwdSm90INS1_25CollectiveMainloopFwdSm90ILi2EN4cute5tupleIJNS5_1CILi1EEES8_S8_EEENS6_IJNS7_ILi128EEENS7_ILi160EEENS7_ILi192EEEEEELi192ENS_12float_e4m3_tEfNS_4arch4Sm90ELb0ELb0ELb0ELb1ELb0ELb1ELb0ELb1ELb1ELb1ELb1ELb0EEENS1_21CollectiveEpilogueFwdINS6_IJSA_SC_SB_EEES9_NS_10bfloat16_tESG_Li256ELb1ELb1ELb1ELb1EEENS1_36VarlenDynamicPersistentTileSchedulerILi128ELi160ELi256ELi128ELb1ELb1ELb1ELb0ELb1ELb1EEEEEEEEEvNT_6ParamsE)
        /*0104*/ 	.word	0x000000e0


	//----- nvinfo : EIATTR_MIN_STACK_SIZE
	.align		4
.L_63:
        /*0108*/ 	.byte	0x04, 0x12
        /*010a*/ 	.short	(.L_65 - .L_64)
	.align		4
.L_64:
        /*010c*/ 	.word	index@(_ZN7cutlass13device_kernelIN5flash11enable_sm90INS1_16FlashAttnFwdSm90INS1_25CollectiveMainloopFwdSm90ILi2EN4cute5tupleIJNS5_1CILi1EEES8_S8_EEENS6_IJNS7_ILi128EEENS7_ILi160EEENS7_ILi192EEEEEELi192ENS_12float_e4m3_tEfNS_4arch4Sm90ELb0ELb1ELb0ELb0ELb0ELb0ELb0ELb1ELb1ELb1ELb1ELb0EEENS1_21CollectiveEpilogueFwdINS6_IJSA_SC_SB_EEES9_NS_10bfloat16_tESG_Li256ELb0ELb1ELb1ELb1EEENS1_19SingleTileSchedulerILb0ELb1ELb1ELi128EEEEEEEEEvNT_6ParamsE)
        /*0110*/ 	.word	0x00000010


	//----- nvinfo : EIATTR_MIN_STACK_SIZE
	.align		4
.L_65:
        /*0114*/ 	.byte	0x04, 0x12
        /*0116*/ 	.short	(.L_67 - .L_66)
	.align		4
.L_66:
        /*0118*/ 	.word	index@(_ZN7cutlass13device_kernelIN5flash11enable_sm90INS1_16FlashAttnFwdSm90INS1_25CollectiveMainloopFwdSm90ILi2EN4cute5tupleIJNS5_1CILi1EEES8_S8_EEENS6_IJNS7_ILi128EEENS7_ILi160EEENS7_ILi192EEEEEELi192ENS_12float_e4m3_tEfNS_4arch4Sm90ELb0ELb1ELb0ELb1ELb0ELb0ELb0ELb1ELb1ELb1ELb1ELb0EEENS1_21CollectiveEpilogueFwdINS6_IJSA_SC_SB_EEES9_NS_10bfloat16_tESG_Li256ELb1ELb1ELb1ELb1EEENS1_36VarlenDynamicPersistentTileSchedulerILi128ELi160ELi256ELi128ELb1ELb1ELb1ELb1ELb0ELb1EEEEEEEEEvNT_6ParamsE)
        /*011c*/ 	.word	0x00000038


	//----- nvinfo : EIATTR_MIN_STACK_SIZE
	.align		4
.L_67:
        /*0120*/ 	.byte	0x04, 0x12
        /*0122*/ 	.short	(.L_69 - .L_68)
	.align		4
.L_68:
        /*0124*/ 	.word	index@(_ZN7cutlass13device_kernelIN5flash11enable_sm90INS1_16FlashAttnFwdSm90INS1_25CollectiveMainloopFwdSm90ILi2EN4cute5tupleIJNS5_1CILi1EEES8_S8_EEENS6_IJNS7_ILi128EEENS7_ILi160EEENS7_ILi192EEEEEELi192ENS_12float_e4m3_tEfNS_4arch4Sm90ELb0ELb1ELb0ELb1ELb0ELb1ELb0ELb1ELb1ELb1ELb1ELb0EEENS1_21CollectiveEpilogueFwdINS6_IJSA_SC_SB_EEES9_NS_10bfloat16_tESG_Li256ELb1ELb1ELb1ELb1EEENS1_36VarlenDynamicPersistentTileSchedulerILi128ELi160ELi256ELi128ELb1ELb1ELb1ELb1ELb0ELb1EEEEEEEEEvNT_6ParamsE)
        /*0128*/ 	.word	0x000003b0


	//----- nvinfo : EIATTR_MIN_STACK_SIZE
	.align		4
.L_69:
        /*012c*/ 	.byte	0x04, 0x12
        /*012e*/ 	.short	(.L_71 - .L_70)
	.align		4
.L_70:
        /*0130*/ 	.word	index@(_ZN7cutlass13device_kernelIN5flash11enable_sm90INS1_16FlashAttnFwdSm90INS1_25CollectiveMainloopFwdSm90ILi2EN4cute5tupleIJNS5_1CILi1EEES8_S8_EEENS6_IJNS7_ILi128EEENS7_ILi160EEENS7_ILi192EEEEEELi192ENS_12float_e4m3_tEfNS_4arch4Sm90ELb1ELb0ELb0ELb0ELb0ELb0ELb0ELb1ELb1ELb1ELb1ELb0EEENS1_21CollectiveEpilogueFwdINS6_IJSA_SC_SB_EEES9_NS_10bfloat16_tESG_Li256ELb0ELb1ELb1ELb1EEENS1_19SingleTileSchedulerILb0ELb1ELb1ELi128EEEEEEEEEvNT_6ParamsE)
        /*0134*/ 	.word	0x00000018


	//----- nvinfo : EIATTR_MIN_STACK_SIZE
	.align		4
.L_71:
        /*0138*/ 	.byte	0x04, 0x12
        /*013a*/ 	.short	(.L_73 - .L_72)
	.align		4
.L_72:
        /*013c*/ 	.word	index@(_ZN7cutlass13device_kernelIN5flash11enable_sm90INS1_16FlashAttnFwdSm90INS1_25CollectiveMainloopFwdSm90ILi2EN4cute5tupleIJNS5_1CILi1EEES8_S8_EEENS6_IJNS7_ILi128EEENS7_ILi160EEENS7_ILi192EEEEEELi192ENS_12float_e4m3_tEfNS_4arch4Sm90ELb1ELb0ELb0ELb1ELb0ELb0ELb0ELb1ELb1ELb1ELb1ELb0EEENS1_21CollectiveEpilogueFwdINS6_IJSA_SC_SB_EEES9_NS_10bfloat16_tESG_Li256ELb1ELb1ELb1ELb1EEENS1_36VarlenDynamicPersistentTileSchedulerILi128ELi160ELi256ELi128ELb1ELb1ELb1ELb1ELb1ELb1EEEEEEEEEvNT_6ParamsE)
        /*0140*/ 	.word	0x00000040


	//----- nvinfo : EIATTR_MIN_STACK_SIZE
	.align		4
.L_73:
        /*0144*/ 	.byte	0x04, 0x12
        /*0146*/ 	.short	(.L_75 - .L_74)
	.align		4
.L_74:
        /*0148*/ 	.word	index@(_ZN7cutlass13device_kernelIN5flash11enable_sm90INS1_16FlashAttnFwdSm90INS1_25CollectiveMainloopFwdSm90ILi2EN4cute5tupleIJNS5_1CILi1EEES8_S8_EEENS6_IJNS7_ILi128EEENS7_ILi160EEENS7_ILi192EEEEEELi192ENS_12float_e4m3_tEfNS_4arch4Sm90ELb1ELb0ELb0ELb1ELb0ELb1ELb0ELb1ELb1ELb1ELb1ELb0EEENS1_21CollectiveEpilogueFwdINS6_IJSA_SC_SB_EEES9_NS_10bfloat16_tESG_Li256ELb1ELb1ELb1ELb1EEENS1_36VarlenDynamicPersistentTileSchedulerILi128ELi160ELi256ELi128ELb1ELb1ELb1ELb1ELb1ELb1EEEEEEEEEvNT_6ParamsE)
        /*014c*/ 	.word	0x00000078
.L_75:


//--------------------- .nv.compat                --------------------------
	.section	.nv.compat,"",@"SHT_CUDA_COMPAT_INFO"
	.align	4
        /*0000*/ 	.byte	0x02, 0x09, 0x01, 0x00, 0x02, 0x02, 0x04, 0x00, 0x02, 0x05, 0x05, 0x00, 0x03, 0x07, 0x01, 0x01
        /*0010*/ 	.byte	0x02, 0x03, 0x01, 0x00, 0x02, 0x06, 0x01, 0x00, 0x04, 0x0b, 0x08, 0x00, 0x00, 0x00, 0x00, 0x00
        /*0020*/ 	.byte	0x00, 0x00, 0x00, 0x00


//--------------------- .nv.info._ZN7cutlass13device_kernelIN5flash11enable_sm90INS1_16FlashAttnFwdSm90INS1_25CollectiveMainloopFwdSm90ILi2EN4cute5tupleIJNS5_1CILi1EEES8_S8_EEENS6_IJNS7_ILi128EEENS7_ILi160EEENS7_ILi192EEEEEELi192ENS_12float_e4m3_tEfNS_4arch4Sm90ELb0ELb0ELb0ELb0ELb0ELb0ELb0ELb1ELb1ELb1ELb1ELb0EEENS1_21CollectiveEpilogueFwdINS6_IJSA_SC_SB_EEES9_NS_10bfloat16_tESG_Li256ELb0ELb1ELb1ELb1EEENS1_19SingleTileSchedulerILb0ELb1ELb1ELi128EEEEEEEEEvNT_6ParamsE --------------------------
	.section	.nv.info._ZN7cutlass13device_kernelIN5flash11enable_sm90INS1_16FlashAttnFwdSm90INS1_25CollectiveMainloopFwdSm90ILi2EN4cute5tupleIJNS5_1CILi1EEES8_S8_EEENS6_IJNS7_ILi128EEENS7_ILi160EEENS7_ILi192EEEEEELi192ENS_12float_e4m3_tEfNS_4arch4Sm90ELb0ELb0ELb0ELb0ELb0ELb0ELb0ELb1ELb1ELb1ELb1ELb0EEENS1_21CollectiveEpilogueFwdINS6_IJSA_SC_SB_EEES9_NS_10bfloat16_tESG_Li256ELb0ELb1ELb1ELb1EEENS1_19SingleTileSchedulerILb0ELb1ELb1ELi128EEEEEEEEEvNT_6ParamsE,"",@"SHT_CUDA_INFO"
	.sectionflags	@""
	.align	4


	//----- nvinfo : EIATTR_CUDA_API_VERSION
	.align		4
        /*0000*/ 	.byte	0x04, 0x37
        /*0002*/ 	.short	(.L_77 - .L_76)
.L_76:
        /*0004*/ 	.word	0x00000082


	//----- nvinfo : EIATTR_KPARAM_INFO
	.align		4
.L_77:
        /*0008*/ 	.byte	0x04, 0x17
        /*000a*/ 	.short	(.L_79 - .L_78)
.L_78:
        /*000c*/ 	.word	0x00000000
        /*0010*/ 	.short	0x0000
        /*0012*/ 	.short	0x0070
        /*0014*/ 	.byte	0x00, 0xf0, 0x01, 0x28


	//----- nvinfo : EIATTR_SPARSE_MMA_MASK
	.align		4
.L_79:
        /*0018*/ 	.byte	0x03, 0x50
        /*001a*/ 	.short	0x0000


	//----- nvinfo : EIATTR_MAXREG_COUNT
	.align		4
        /*001c*/ 	.byte	0x03, 0x1b
        /*001e*/ 	.short	0x00a8


	//----- nvinfo : EIATTR_NUM_BARRIERS
	.align		4
        /*0020*/ 	.byte	0x02, 0x4c
        /*0022*/ 	.byte	0x10
	.zero		1


	//----- nvinfo : EIATTR_EXTERNS
	.align		4
        /*0024*/ 	.byte	0x04, 0x0f
        /*0026*/ 	.short	(.L_81 - .L_80)


	//   ....[0]....
	.align		4
.L_80:
        /*0028*/ 	.word	index@(__assertfail)


	//----- nvinfo : EIATTR_ANNOTATIONS
	.align		4
.L_81:
        /*002c*/ 	.byte	0x04, 0x55
        /*002e*/ 	.short	(.L_83 - .L_82)


	//   ....[0]....
.L_82:
        /*0030*/ 	.word	0x00000001
        /*0034*/ 	.byte	0x40, 0x09, 0x00, 0x00, 0x01, 0x00, 0x00, 0x00, 0x20, 0x16, 0x00, 0x00, 0x01, 0x00, 0x00, 0x00
        /*0044*/ 	.byte	0x30, 0xbe, 0x00, 0x00, 0x01, 0x00, 0x00, 0x00, 0xc0, 0xc4, 0x00, 0x00, 0x01, 0x00, 0x00, 0x00
        /*0054*/ 	.byte	0xa0, 0xc5, 0x00, 0x00, 0x01, 0x00, 0x00, 0x00, 0xd0, 0xc5, 0x00, 0x00, 0x01, 0x00, 0x00, 0x00
        /*0064*/ 	.byte	0xd0, 0xd5, 0x00, 0x00, 0x01, 0x00, 0x00, 0x00, 0x50, 0xd6, 0x00, 0x00, 0x01, 0x00, 0x00, 0x00
        /*0074*/ 	.byte	0x70, 0xd7, 0x00, 0x00, 0x01, 0x00, 0x00, 0x00, 0x60, 0xe1, 0x00, 0x00, 0x01, 0x00, 0x00, 0x00
        /*0084*/ 	.byte	0x70, 0xe1, 0x00, 0x00, 0x01, 0x00, 0x00, 0x00, 0xe0, 0xe7, 0x00, 0x00, 0x01, 0x00, 0x00, 0x00
        /*0094*/ 	.byte	0xe0, 0xe8, 0x00, 0x00, 0x01, 0x00, 0x00, 0x00, 0x10, 0xea, 0x00, 0x00, 0x01, 0x00, 0x00, 0x00
        /*00a4*/ 	.byte	0x20, 0xea, 0x00, 0x00, 0x01, 0x00, 0x00, 0x00, 0x60, 0xf2, 0x00, 0x00


	//----- nvinfo : EIATTR_MERCURY_ISA_VERSION
	.align		4
.L_83:
        /*00b0*/ 	.byte	0x03, 0x5f
        /*00b2*/ 	.short	0x0101


	//----- nvinfo : EIATTR_INT_WARP_WIDE_INSTR_OFFSETS
	.align		4
        /*00b4*/ 	.byte	0x04, 0x31
        /*00b6*/ 	.short	(.L_85 - .L_84)


	//   ....[0]....
.L_84:
        /*00b8*/ 	.word	0x00000120


	//   ....[1]....
        /*00bc*/ 	.word	0x000001c0


	//   ....[2]....
        /*00c0*/ 	.word	0x00000230


	//----- nvinfo : EIATTR_COOP_GROUP_MASK_REGIDS
	.align		4
.L_85:
        /*00c4*/ 	.byte	0x04, 0x29
        /*00c6*/ 	.short	(.L_87 - .L_86)


	//   ....[0]....
.L_86:
        /*00c8*/ 	.word	0xffffffff


	//   ....[1]....
        /*00cc*/ 	.word	0xffffffff


	//   ....[2]....
        /*00d0*/ 	.word	0xffffffff


	//   ....[3]....
        /*00d4*/ 	.word	0xffffffff


	//   ....[4]....
        /*00d8*/ 	.word	0xffffffff


	//   ....[5]....
        /*00dc*/ 	.word	0xffffffff


	//   ....[6]....
        /*00e0*/ 	.word	0xffffffff


	//   ....[7]....
        /*00e4*/ 	.word	0xffffffff


	//   ....[8]....
        /*00e8*/ 	.word	0xffffffff


	//   ....[9]....
        /*00ec*/ 	.word	0xffffffff


	//   ....[10]....
        /*00f0*/ 	.word	0xffffffff


	//   ....[11]....
        /*00f4*/ 	.word	0xffffffff


	//   ....[12]....
        /*00f8*/ 	.word	0xffffffff


	//   ....[13]....
        /*00fc*/ 	.word	0xffffffff


	//   ....[14]....
        /*0100*/ 	.word	0xffffffff


	//   ....[15]....
        /*0104*/ 	.word	0xffffffff


	//   ....[16]....
        /*0108*/ 	.word	0xffffffff


	//   ....[17]....
        /*010c*/ 	.word	0xffffffff


	//   ....[18]....
        /*0110*/ 	.word	0xffffffff


	//   ....[19]....
        /*0114*/ 	.word	0xffffffff


	//   ....[20]....
        /*0118*/ 	.word	0xffffffff


	//   ....[21]....
        /*011c*/ 	.word	0xffffffff


	//   ....[22]....
        /*0120*/ 	.word	0xffffffff


	//   ....[23]....
        /*0124*/ 	.word	0xffffffff


	//   ....[24]....
        /*0128*/ 	.word	0xffffffff


	//   ....[25]....
        /*012c*/ 	.word	0xffffffff


	//   ....[26]....
        /*0130*/ 	.word	0xffffffff


	//   ....[27]....
        /*0134*/ 	.word	0xffffffff


	//   ....[28]....
        /*0138*/ 	.word	0xffffffff


	//   ....[29]....
        /*013c*/ 	.word	0xffffffff


	//   ....[30]....
        /*0140*/ 	.word	0xffffffff


	//   ....[31]....
        /*0144*/ 	.word	0xffffffff


	//   ....[32]....
        /*0148*/ 	.word	0xffffffff


	//   ....[33]....
        /*014c*/ 	.word	0xffffffff


	//   ....[34]....
        /*0150*/ 	.word	0xffffffff


	//   ....[35]....
        /*0154*/ 	.word	0xffffffff


	//   ....[36]....
        /*0158*/ 	.word	0xffffffff


	//   ....[37]....
        /*015c*/ 	.word	0xffffffff


	//   ....[38]....
        /*0160*/ 	.word	0xffffffff


	//   ....[39]....
        /*0164*/ 	.word	0xffffffff


	//   ....[40]....
        /*0168*/ 	.word	0xffffffff


	//   ....[41]....
        /*016c*/ 	.word	0xffffffff


	//   ....[42]....
        /*0170*/ 	.word	0xffffffff


	//   ....[43]....
        /*0174*/ 	.word	0xffffffff


	//   ....[44]....
        /*0178*/ 	.word	0xffffffff


	//   ....[45]....
        /*017c*/ 	.word	0xffffffff


	//   ....[46]....
        /*0180*/ 	.word	0xffffffff


	//   ....[47]....
        /*0184*/ 	.word	0xffffffff


	//   ....[48]....
        /*0188*/ 	.word	0xffffffff


	//   ....[49]....
        /*018c*/ 	.word	0xffffffff


	//   ....[50]....
        /*0190*/ 	.word	0xffffffff


	//   ....[51]....
        /*0194*/ 	.word	0xffffffff


	//   ....[52]....
        /*0198*/ 	.word	0xffffffff


	//   ....[53]....
        /*019c*/ 	.word	0xffffffff


	//   ....[54]....
        /*01a0*/ 	.word	0xffffffff


	//   ....[55]....
        /*01a4*/ 	.word	0xffffffff


	//   ....[56]....
        /*01a8*/ 	.word	0xffffffff


	//   ....[57]....
        /*01ac*/ 	.word	0xffffffff


	//   ....[58]....
        /*01b0*/ 	.word	0xffffffff


	//   ....[59]....
        /*01b4*/ 	.word	0xffffffff


	//   ....[60]....
        /*01b8*/ 	.word	0xffffffff


	//   ....[61]....
        /*01bc*/ 	.word	0xffffffff


	//   ....[62]....
        /*01c0*/ 	.word	0xffffffff


	//   ....[63]....
        /*01c4*/ 	.word	0xffffffff


	//   ....[64]....
        /*01c8*/ 	.word	0xffffffff


	//   ....[65]....
        /*01cc*/ 	.word	0xffffffff


	//   ....[66]....
        /*01d0*/ 	.word	0xffffffff


	//   ....[67]....
        /*01d4*/ 	.word	0xffffffff


	//   ....[68]....
        /*01d8*/ 	.word	0xffffffff


	//   ....[69]....
        /*01dc*/ 	.word	0xffffffff


	//   ....[70]....
        /*01e0*/ 	.word	0xffffffff


	//   ....[71]....
        /*01e4*/ 	.word	0xffffffff


	//   ....[72]....
        /*01e8*/ 	.word	0xffffffff


	//   ....[73]....
        /*01ec*/ 	.word	0xffffffff


	//   ....[74]....
        /*01f0*/ 	.word	0xffffffff


	//   ....[75]....
        /*01f4*/ 	.word	0xffffffff


	//   ....[76]....
        /*01f8*/ 	.word	0xffffffff


	//   ....[77]....
        /*01fc*/ 	.word	0xffffffff


	//   ....[78]....
        /*0200*/ 	.word	0xffffffff


	//   ....[79]....
        /*0204*/ 	.word	0xffffffff


	//   ....[80]....
        /*0208*/ 	.word	0xffffffff


	//   ....[81]....
        /*020c*/ 	.word	0xffffffff


	//   ....[82]....
        /*0210*/ 	.word	0xffffffff


	//   ....[83]....
        /*0214*/ 	.word	0xffffffff


	//   ....[84]....
        /*0218*/ 	.word	0xffffffff


	//   ....[85]....
        /*021c*/ 	.word	0xffffffff


	//   ....[86]....
        /*0220*/ 	.word	0xffffffff


	//   ....[87]....
        /*0224*/ 	.word	0xffffffff


	//   ....[88]....
        /*0228*/ 	.word	0xffffffff


	//   ....[89]....
        /*022c*/ 	.word	0xffffffff


	//   ....[90]....
        /*0230*/ 	.word	0xffffffff


	//   ....[91]....
        /*0234*/ 	.word	0xffffffff


	//   ....[92]....
        /*0238*/ 	.word	0xffffffff


	//   ....[93]....
        /*023c*/ 	.word	0xffffffff


	//   ....[94]....
        /*0240*/ 	.word	0xffffffff


	//   ....[95]....
        /*0244*/ 	.word	0xffffffff


	//   ....[96]....
        /*0248*/ 	.word	0xffffffff


	//   ....[97]....
        /*024c*/ 	.word	0xffffffff


	//   ....[98]....
        /*0250*/ 	.word	0xffffffff


	//   ....[99]....
        /*0254*/ 	.word	0xffffffff


	//   ....[100]....
        /*0258*/ 	.word	0xffffffff


	//   ....[101]....
        /*025c*/ 	.word	0xffffffff


	//   ....[102]....
        /*0260*/ 	.word	0xffffffff


	//   ....[103]....
        /*0264*/ 	.word	0xffffffff


	//   ....[104]....
        /*0268*/ 	.word	0xffffffff


	//   ....[105]....
        /*026c*/ 	.word	0xffffffff


	//   ....[106]....
        /*0270*/ 	.word	0xffffffff


	//   ....[107]....
        /*0274*/ 	.word	0xffffffff


	//   ....[108]....
        /*0278*/ 	.word	0xffffffff


	//   ....[109]....
        /*027c*/ 	.word	0xffffffff


	//   ....[110]....
        /*0280*/ 	.word	0xffffffff


	//   ....[111]....
        /*0284*/ 	.word	0xffffffff


	//   ....[112]....
        /*0288*/ 	.word	0xffffffff


	//   ....[113]....
        /*028c*/ 	.word	0xffffffff


	//   ....[114]....
        /*0290*/ 	.word	0xffffffff


	//   ....[115]....
        /*0294*/ 	.word	0xffffffff


	//   ....[116]....
        /*0298*/ 	.word	0xffffffff


	//   ....[117]....
        /*029c*/ 	.word	0xffffffff


	//   ....[118]....
        /*02a0*/ 	.word	0xffffffff


	//   ....[119]....
        /*02a4*/ 	.word	0xffffffff


	//   ....[120]....
        /*02a8*/ 	.word	0xffffffff


	//   ....[121]....
        /*02ac*/ 	.word	0xffffffff


	//   ....[122]....
        /*02b0*/ 	.word	0xffffffff


	//   ....[123]....
        /*02b4*/ 	.word	0xffffffff


	//   ....[124]....
        /*02b8*/ 	.word	0xffffffff


	//   ....[125]....
        /*02bc*/ 	.word	0xffffffff


	//   ....[126]....
        /*02c0*/ 	.word	0xffffffff


	//   ....[127]....
        /*02c4*/ 	.word	0xffffffff


	//   ....[128]....
        /*02c8*/ 	.word	0xffffffff


	//   ....[129]....
        /*02cc*/ 	.word	0xffffffff


	//   ....[130]....
        /*02d0*/ 	.word	0xffffffff


	//   ....[131]....
        /*02d4*/ 	.word	0xffffffff


	//   ....[132]....
        /*02d8*/ 	.word	0xffffffff


	//   ....[133]....
        /*02dc*/ 	.word	0xffffffff


	//   ....[134]....
        /*02e0*/ 	.word	0xffffffff


	//   ....[135]....
        /*02e4*/ 	.word	0x0500000f


	//   ....[136]....
        /*02e8*/ 	.word	0x0500000f


	//   ....[137]....
        /*02ec*/ 	.word	0x0500000f


	//   ....[138]....
        /*02f0*/ 	.word	0x0500000f


	//   ....[139]....
        /*02f4*/ 	.word	0x0500000f


	//   ....[140]....
        /*02f8*/ 	.word	0x0500000f


	//   ....[141]....
        /*02fc*/ 	.word	0x0500000f


	//   ....[142]....
        /*0300*/ 	.word	0x0500000f


	//   ....[143]....
        /*0304*/ 	.word	0x0500000f


	//----- nvinfo : EIATTR_COOP_GROUP_INSTR_OFFSETS
	.align		4
.L_87:
        /*0308*/ 	.byte	0x04, 0x28
        /*030a*/ 	.short	(.L_89 - .L_88)


	//   ....[0]....
.L_88:
        /*030c*/ 	.word	0x00000060


	//   ....[1]....
        /*0310*/ 	.word	0x00000130


	//   ....[2]....
        /*0314*/ 	.word	0x000001e0


	//   ....[3]....
        /*0318*/ 	.word	0x000003a0


	//   ....[4]....
        /*031c*/ 	.word	0x00000500


	//   ....[5]....
        /*0320*/ 	.word	0x00000620


	//   ....[6]....
        /*0324*/ 	.word	0x00000780


	//   ....[7]....
        /*0328*/ 	.word	0x00001450


	//   ....[8]....
        /*032c*/ 	.word	0x00002ef0


	//   ....[9]....
        /*0330*/ 	.word	0x00002fb0


	//   ....[10]....
        /*0334*/ 	.word	0x00003670


	//   ....[11]....
        /*0338*/ 	.word	0x000036e0


	//   ....[12]....
        /*033c*/ 	.word	0x00006110


	//   ....[13]....
        /*0340*/ 	.word	0x00006120


	//   ....[14]....
        /*0344*/ 	.word	0x00006150


	//   ....[15]....
        /*0348*/ 	.word	0x00006160


	//   ....[16]....
        /*034c*/ 	.word	0x00007f70


	//   ....[17]....
        /*0350*/ 	.word	0x00007f80


	//   ....[18]....
        /*0354*/ 	.word	0x00008000


	//   ....[19]....
        /*0358*/ 	.word	0x00008010


	//   ....[20]....
        /*035c*/ 	.word	0x00009210


	//   ....[21]....
        /*0360*/ 	.word	0x00009220


	//   ....[22]....
        /*0364*/ 	.word	0x00009230


	//   ....[23]....
        /*0368*/ 	.word	0x00009250


	//   ....[24]....
        /*036c*/ 	.word	0x00009260


	//   ....[25]....
        /*0370*/ 	.word	0x00009270


	//   ....[26]....
        /*0374*/ 	.word	0x00009280


	//   ....[27]....
        /*0378*/ 	.word	0x00009290


	//   ....[28]....
        /*037c*/ 	.word	0x000092a0


	//   ....[29]....
        /*0380*/ 	.word	0x000092b0


	//   ....[30]....
        /*0384*/ 	.word	0x000092c0


	//   ....[31]....
        /*0388*/ 	.word	0x000092d0


	//   ....[32]....
        /*038c*/ 	.word	0x000092e0


	//   ....[33]....
        /*0390*/ 	.word	0x000092f0


	//   ....[34]....
        /*0394*/ 	.word	0x00009300


	//   ....[35]....
        /*0398*/ 	.word	0x00009310


	//   ....[36]....
        /*039c*/ 	.word	0x00009320


	//   ....[37]....
        /*03a0*/ 	.word	0x00009330


	//   ....[38]....
        /*03a4*/ 	.word	0x00009340


	//   ....[39]....
        /*03a8*/ 	.word	0x00009350


	//   ....[40]....
        /*03ac*/ 	.word	0x00009360


	//   ....[41]....
        /*03b0*/ 	.word	0x00009370


	//   ....[42]....
        /*03b4*/ 	.word	0x00009380


	//   ....[43]....
        /*03b8*/ 	.word	0x00009390


	//   ....[44]....
        /*03bc*/ 	.word	0x000093b0


	//   ....[45]....
        /*03c0*/ 	.word	0x000093c0


	//   ....[46]....
        /*03c4*/ 	.word	0x000093e0


	//   ....[47]....
        /*03c8*/ 	.word	0x000093f0


	//   ....[48]....
        /*03cc*/ 	.word	0x00009400


	//   ....[49]....
        /*03d0*/ 	.word	0x00009410


	//   ....[50]....
        /*03d4*/ 	.word	0x00009430


	//   ....[51]....
        /*03d8*/ 	.word	0x00009450


	//   ....[52]....
        /*03dc*/ 	.word	0x00009460


	//   ....[53]....
        /*03e0*/ 	.word	0x00009470


	//   ....[54]....
        /*03e4*/ 	.word	0x00009480


	//   ....[55]....
        /*03e8*/ 	.word	0x00009490


	//   ....[56]....
        /*03ec*/ 	.word	0x000094a0


	//   ....[57]....
        /*03f0*/ 	.word	0x000094c0


	//   ....[58]....
        /*03f4*/ 	.word	0x000094d0


	//   ....[59]....
        /*03f8*/ 	.word	0x00009500


	//   ....[60]....
        /*03fc*/ 	.word	0x00009530


	//   ....[61]....
        /*0400*/ 	.word	0x00009550


	//   ....[62]....
        /*0404*/ 	.word	0x00009560


	//   ....[63]....
        /*0408*/ 	.word	0x00009570


	//   ....[64]....
        /*040c*/ 	.word	0x00009590


	//   ....[65]....
        /*0410*/ 	.word	0x000095b0


	//   ....[66]....
        /*0414*/ 	.word	0x000095e0


	//   ....[67]....
        /*0418*/ 	.word	0x000095f0


	//   ....[68]....
        /*041c*/ 	.word	0x00009600


	//   ....[69]....
        /*0420*/ 	.word	0x00009610


	//   ....[70]....
        /*0424*/ 	.word	0x00009620


	//   ....[71]....
        /*0428*/ 	.word	0x00009630


	//   ....[72]....
        /*042c*/ 	.word	0x00009650


	//   ....[73]....
        /*0430*/ 	.word	0x00009670


	//   ....[74]....
        /*0434*/ 	.word	0x00009680


	//   ....[75]....
        /*0438*/ 	.word	0x000096a0


	//   ....[76]....
        /*043c*/ 	.word	0x000096b0


	//   ....[77]....
        /*0440*/ 	.word	0x000096d0


	//   ....[78]....
        /*0444*/ 	.word	0x000096e0


	//   ....[79]....
        /*0448*/ 	.word	0x000096f0


	//   ....[80]....
        /*044c*/ 	.word	0x00009700


	//   ....[81]....
        /*0450*/ 	.word	0x00009720


	//   ....[82]....
        /*0454*/ 	.word	0x00009730


	//   ....[83]....
        /*0458*/ 	.word	0x00009750


	//   ....[84]....
        /*045c*/ 	.word	0x00009770


	//   ....[85]....
        /*0460*/ 	.word	0x00009790


	//   ....[86]....
        /*0464*/ 	.word	0x000097a0


	//   ....[87]....
        /*0468*/ 	.word	0x000097c0


	//   ....[88]....
        /*046c*/ 	.word	0x000097e0


	//   ....[89]....
        /*0470*/ 	.word	0x00009800


	//   ....[90]....
        /*0474*/ 	.word	0x00009810


	//   ....[91]....
        /*0478*/ 	.word	0x00009830


	//   ....[92]....
        /*047c*/ 	.word	0x00009850


	//   ....[93]....
        /*0480*/ 	.word	0x00009870


	//   ....[94]....
        /*0484*/ 	.word	0x000098a0


	//   ....[95]....
        /*0488*/ 	.word	0x000098c0


	//   ....[96]....
        /*048c*/ 	.word	0x000098d0


	//   ....[97]....
        /*0490*/ 	.word	0x000098e0


	//   ....[98]....
        /*0494*/ 	.word	0x000098f0


	//   ....[99]....
        /*0498*/ 	.word	0x00009900


	//   ....[100]....
        /*049c*/ 	.word	0x00009910


	//   ....[101]....
        /*04a0*/ 	.word	0x00009920


	//   ....[102]....
        /*04a4*/ 	.word	0x00009940


	//   ....[103]....
        /*04a8*/ 	.word	0x00009970


	//   ....[104]....
        /*04ac*/ 	.word	0x000099a0


	//   ....[105]....
        /*04b0*/ 	.word	0x000099d0


	//   ....[106]....
        /*04b4*/ 	.word	0x00009a00


	//   ....[107]....
        /*04b8*/ 	.word	0x00009a30


	//   ....[108]....
        /*04bc*/ 	.word	0x00009a60


	//   ....[109]....
        /*04c0*/ 	.word	0x00009aa0


	//   ....[110]....
        /*04c4*/ 	.word	0x00009ae0


	//   ....[111]....
        /*04c8*/ 	.word	0x00009b10


	//   ....[112]....
        /*04cc*/ 	.word	0x00009b40


	//   ....[113]....
        /*04d0*/ 	.word	0x00009b60


	//   ....[114]....
        /*04d4*/ 	.word	0x00009b70


	//   ....[115]....
        /*04d8*/ 	.word	0x00009b80


	//   ....[116]....
        /*04dc*/ 	.word	0x0000a020


	//   ....[117]....
        /*04e0*/ 	.word	0x0000a080


	//   ....[118]....
        /*04e4*/ 	.word	0x0000a0b0


	//   ....[119]....
        /*04e8*/ 	.word	0x0000a0f0


	//   ....[120]....
        /*04ec*/ 	.word	0x0000a130


	//   ....[121]....
        /*04f0*/ 	.word	0x0000a160


	//   ....[122]....
        /*04f4*/ 	.word	0x0000ab10


	//   ....[123]....
        /*04f8*/ 	.word	0x0000ab40


	//   ....[124]....
        /*04fc*/ 	.word	0x0000b960


	//   ....[125]....
        /*0500*/ 	.word	0x0000c5f0


	//   ....[126]....
        /*0504*/ 	.word	0x0000d240


	//   ....[127]....
        /*0508*/ 	.word	0x0000d260


	//   ....[128]....
        /*050c*/ 	.word	0x0000d2b0


	//   ....[129]....
        /*0510*/ 	.word	0x0000d340


	//   ....[130]....
        /*0514*/ 	.word	0x0000d390


	//   ....[131]....
        /*0518*/ 	.word	0x0000d3e0


	//   ....[132]....
        /*051c*/ 	.word	0x0000d410


	//   ....[133]....
        /*0520*/ 	.word	0x0000d450


	//   ....[134]....
        /*0524*/ 	.word	0x0000f210


	//   ....[135]....
        /*0528*/ 	.word	0x0000f700


	//   ....[136]....
        /*052c*/ 	.word	0x0000f8d0


	//   ....[137]....
        /*0530*/ 	.word	0x0000f920


	//   ....[138]....
        /*0534*/ 	.word	0x0000fa10


	//   ....[139]....
        /*0538*/ 	.word	0x0000fad0


	//   ....[140]....
        /*053c*/ 	.word	0x0000fb70


	//   ....[141]....
        /*0540*/ 	.word	0x0000fc30


	//   ....[142]....
        /*0544*/ 	.word	0x0000fcd0


	//   ....[143]....
        /*0548*/ 	.word	0x0000fd80


	//----- nvinfo : EIATTR_REG_RECONFIG
	.align		4
.L_89:
        /*054c*/ 	.byte	0x01, 0x54
	.zero		2


	//----- nvinfo : EIATTR_SYSCALL_OFFSETS
	.align		4
        /*0550*/ 	.byte	0x04, 0x46
        /*0552*/ 	.short	(.L_91 - .L_90)


	//   ....[0]....
.L_90:
        /*0554*/ 	.word	0x00001610


	//   ....[1]....
        /*0558*/ 	.word	0x0000bfd0


	//   ....[2]....
        /*055c*/ 	.word	0x0000c110


	//   ....[3]....
        /*0560*/ 	.word	0x0000c250


	//   ....[4]....
        /*0564*/ 	.word	0x0000c370


	//   ....[5]....
        /*0568*/ 	.word	0x0000cde0


	//----- nvinfo : EIATTR_MBARRIER_INSTR_OFFSETS
	.align		4
.L_91:
        /*056c*/ 	.byte	0x04, 0x39
        /*056e*/ 	.short	(.L_93 - .L_92)


	//   ....[0]....
.L_92:
        /*0570*/ 	.word	0x00000250
        /*0574*/ 	.word	0x000000ff
        /*0578*/ 	.word	0x00033400
        /*057c*/ 	.short	0x0100
        /*057e*/ 	.byte	0x08
	.zero		1


	//   ....[1]....
        /*0580*/ 	.word	0x00000260
        /*0584*/ 	.word	0x000000ff
        /*0588*/ 	.word	0x00033420
        /*058c*/ 	.short	0x0100
        /*058e*/ 	.byte	0x08
	.zero		1


	//   ....[2]....
        /*0590*/ 	.word	0x00000350
        /*0594*/ 	.word	0x000000ff
        /*0598*/ 	.word	0x00033430
        /*059c*/ 	.short	0x0100
        /*059e*/ 	.byte	0x08
	.zero		1


	//   ....[3]....
        /*05a0*/ 	.word	0x00000360
        /*05a4*/ 	.word	0x000000ff
        /*05a8*/ 	.word	0x00033440
        /*05ac*/ 	.short	0x0100
        /*05ae*/ 	.byte	0x08
	.zero		1


	//   ....[4]....
        /*05b0*/ 	.word	0x00000370
        /*05b4*/ 	.word	0x000000ff
        /*05b8*/ 	.word	0x00033438
        /*05bc*/ 	.short	0x0100
        /*05be*/ 	.byte	0x08
	.zero		1


	//   ....[5]....
        /*05c0*/ 	.word	0x00000380
        /*05c4*/ 	.word	0x000000ff
        /*05c8*/ 	.word	0x00033448
        /*05cc*/ 	.short	0x0100
        /*05ce*/ 	.byte	0x08
	.zero		1


	//   ....[6]....
        /*05d0*/ 	.word	0x000004b0
        /*05d4*/ 	.word	0x000000ff
        /*05d8*/ 	.word	0x00033450
        /*05dc*/ 	.short	0x0100
        /*05de*/ 	.byte	0x08
	.zero		1


	//   ....[7]....
        /*05e0*/ 	.word	0x000004c0
        /*05e4*/ 	.word	0x000000ff
        /*05e8*/ 	.word	0x00033460
        /*05ec*/ 	.short	0x0100
        /*05ee*/ 	.byte	0x08
	.zero		1


	//   ....[8]....
        /*05f0*/ 	.word	0x000004d0
        /*05f4*/ 	.word	0x000000ff
        /*05f8*/ 	.word	0x00033458
        /*05fc*/ 	.short	0x0100
        /*05fe*/ 	.byte	0x08
	.zero		1


	//   ....[9]....
        /*0600*/ 	.word	0x000004e0
        /*0604*/ 	.word	0x000000ff
        /*0608*/ 	.word	0x00033468
        /*060c*/ 	.short	0x0100
        /*060e*/ 	.byte	0x08
	.zero		1


	//   ....[10]....
        /*0610*/ 	.word	0x000005d0
        /*0614*/ 	.word	0x000000ff
        /*0618*/ 	.word	0x00033470
        /*061c*/ 	.short	0x0100
        /*061e*/ 	.byte	0x06
	.zero		1


	//   ....[11]....
        /*0620*/ 	.word	0x000005e0
        /*0624*/ 	.word	0x000000ff
        /*0628*/ 	.word	0x00033480
        /*062c*/ 	.short	0x0100
        /*062e*/ 	.byte	0x06
	.zero		1


	//   ....[12]....
        /*0630*/ 	.word	0x000005f0
        /*0634*/ 	.word	0x000000ff
        /*0638*/ 	.word	0x00033478
        /*063c*/ 	.short	0x0100
        /*063e*/ 	.byte	0x06
	.zero		1


	//   ....[13]....
        /*0640*/ 	.word	0x00000600
        /*0644*/ 	.word	0x000000ff
        /*0648*/ 	.word	0x00033488
        /*064c*/ 	.short	0x0100
        /*064e*/ 	.byte	0x06
	.zero		1


	//   ....[14]....
        /*0650*/ 	.word	0x00000730
        /*0654*/ 	.word	0x000000ff
        /*0658*/ 	.word	0x00033490
        /*065c*/ 	.short	0x0100
        /*065e*/ 	.byte	0x08
	.zero		1


	//   ....[15]....
        /*0660*/ 	.word	0x00000740
        /*0664*/ 	.word	0x000000ff
        /*0668*/ 	.word	0x000334a0
        /*066c*/ 	.short	0x0100
        /*066e*/ 	.byte	0x08
	.zero		1


	//   ....[16]....
        /*0670*/ 	.word	0x00000750
        /*0674*/ 	.word	0x000000ff
        /*0678*/ 	.word	0x00033498
        /*067c*/ 	.short	0x0100
        /*067e*/ 	.byte	0x08
	.zero		1


	//   ....[17]....
        /*0680*/ 	.word	0x00000760
        /*0684*/ 	.word	0x000000ff
        /*0688*/ 	.word	0x000334a8
        /*068c*/ 	.short	0x0100
        /*068e*/ 	.byte	0x08
	.zero		1


	//   ....[18]....
        /*0690*/ 	.word	0x00000890
        /*0694*/ 	.word	0x000000ff
        /*0698*/ 	.word	0x000334b0
        /*069c*/ 	.short	0x0100
        /*069e*/ 	.byte	0x08
	.zero		1


	//   ....[19]....
        /*06a0*/ 	.word	0x000008a0
        /*06a4*/ 	.word	0x000000ff
        /*06a8*/ 	.word	0x000334c0
        /*06ac*/ 	.short	0x0100
        /*06ae*/ 	.byte	0x08
	.zero		1


	//   ....[20]....
        /*06b0*/ 	.word	0x000008b0
        /*06b4*/ 	.word	0x000000ff
        /*06b8*/ 	.word	0x000334b8
        /*06bc*/ 	.short	0x0100
        /*06be*/ 	.byte	0x08
	.zero		1


	//   ....[21]....
        /*06c0*/ 	.word	0x000008c0
        /*06c4*/ 	.word	0x000000ff
        /*06c8*/ 	.word	0x000334c8
        /*06cc*/ 	.short	0x0100
        /*06ce*/ 	.byte	0x08
	.zero		1


	//   ....[22]....
        /*06d0*/ 	.word	0x00001640
        /*06d4*/ 	.word	0x000000ff
        /*06d8*/ 	.word	0x00033400
        /*06dc*/ 	.short	0x010a
        /*06de*/ 	.byte	0x28
	.zero		1


	//   ....[23]....
        /*06e0*/ 	.word	0x000016a0
        /*06e4*/ 	.word	0x000000ff
        /*06e8*/ 	.word	0x00033430
        /*06ec*/ 	.short	0x010a
        /*06ee*/ 	.byte	0x28
	.zero		1


	//   ....[24]....
        /*06f0*/ 	.word	0x00001720
        /*06f4*/ 	.word	0x000000ff
        /*06f8*/ 	.word	0x00033430
        /*06fc*/ 	.short	0x010a
        /*06fe*/ 	.byte	0x28
	.zero		1


	//   ....[25]....
        /*0700*/ 	.word	0x00003cd0
        /*0704*/ 	.word	0x00000015
        /*0708*/ 	.word	0x00000000
        /*070c*/ 	.short	0x0101
        /*070e*/ 	.byte	0x3f
	.zero		1


	//   ....[26]....
        /*0710*/ 	.word	0x00004e10
        /*0714*/ 	.word	0x000000ff
        /*0718*/ 	.word	0x00033430
        /*071c*/ 	.short	0x010a
        /*071e*/ 	.byte	0x04
	.zero		1


	//   ....[27]....
        /*0720*/ 	.word	0x00004e50
        /*0724*/ 	.word	0x000000ff
        /*0728*/ 	.word	0x00033430
        /*072c*/ 	.short	0x010a
        /*072e*/ 	.byte	0x04
	.zero		1


	//   ....[28]....
        /*0730*/ 	.word	0x00005b00
        /*0734*/ 	.word	0x000000ff
        /*0738*/ 	.word	0x00033450
        /*073c*/ 	.short	0x010a
        /*073e*/ 	.byte	0x04
	.zero		1


	//   ....[29]....
        /*0740*/ 	.word	0x00005b40
        /*0744*/ 	.word	0x000000ff
        /*0748*/ 	.word	0x00033450
        /*074c*/ 	.short	0x010a
        /*074e*/ 	.byte	0x04
	.zero		1


	//   ....[30]....
        /*0750*/ 	.word	0x00007220
        /*0754*/ 	.word	0x00000007
        /*0758*/ 	.word	0x00000000
        /*075c*/ 	.short	0x0101
        /*075e*/ 	.byte	0x3f
	.zero		1


	//   ....[31]....
        /*0760*/ 	.word	0x00007400
        /*0764*/ 	.word	0x000000ff
        /*0768*/ 	.word	0x00000000
        /*076c*/ 	.short	0x0101
        /*076e*/ 	.byte	0x04
	.zero		1


	//   ....[32]....
        /*0770*/ 	.word	0x00007c80
        /*0774*/ 	.word	0x000000ff
        /*0778*/ 	.word	0x00033450
        /*077c*/ 	.short	0x010a
        /*077e*/ 	.byte	0x05
	.zero		1


	//   ....[33]....
        /*0780*/ 	.word	0x00007cc0
        /*0784*/ 	.word	0x000000ff
        /*0788*/ 	.word	0x00033450
        /*078c*/ 	.short	0x010a
        /*078e*/ 	.byte	0x05
	.zero		1


	//   ....[34]....
        /*0790*/ 	.word	0x000082d0
        /*0794*/ 	.word	0x000000ff
        /*0798*/ 	.word	0x00000000
        /*079c*/ 	.short	0x0101
        /*079e*/ 	.byte	0x04
	.zero		1


	//   ....[35]....
        /*07a0*/ 	.word	0x0000a150
        /*07a4*/ 	.word	0x000000ff
        /*07a8*/ 	.word	0x00000000
        /*07ac*/ 	.short	0x0101
        /*07ae*/ 	.byte	0x04
	.zero		1


	//   ....[36]....
        /*07b0*/ 	.word	0x0000c800
        /*07b4*/ 	.word	0x000000ff
        /*07b8*/ 	.word	0x00033480
        /*07bc*/ 	.short	0x010a
        /*07be*/ 	.byte	0x28
	.zero		1


	//   ....[37]....
        /*07c0*/ 	.word	0x0000ca30
        /*07c4*/ 	.word	0x000000ff
        /*07c8*/ 	.word	0x00033440
        /*07cc*/ 	.short	0x010a
        /*07ce*/ 	.byte	0x28
	.zero		1


	//   ....[38]....
        /*07d0*/ 	.word	0x0000d570
        /*07d4*/ 	.word	0x000000ff
        /*07d8*/ 	.word	0x00033400
        /*07dc*/ 	.short	0x0107
        /*07de*/ 	.byte	0x28
	.zero		1


	//   ....[39]....
        /*07e0*/ 	.word	0x0000d5e0
        /*07e4*/ 	.word	0x000000ff
        /*07e8*/ 	.word	0x00033400
        /*07ec*/ 	.short	0x0101
        /*07ee*/ 	.byte	0x28
	.zero		1


	//   ....[40]....
        /*07f0*/ 	.word	0x0000d600
        /*07f4*/ 	.word	0x000000ff
        /*07f8*/ 	.word	0x00033420
        /*07fc*/ 	.short	0x010a
        /*07fe*/ 	.byte	0x28
	.zero		1


	//   ....[41]....
        /*0800*/ 	.word	0x0000d8f0
        /*0804*/ 	.word	0x00000008
        /*0808*/ 	.word	0x00033480
        /*080c*/ 	.short	0x010a
        /*080e*/ 	.byte	0x3f
	.zero		1


	//   ....[42]....
        /*0810*/ 	.word	0x0000dcd0
        /*0814*/ 	.word	0x00000008
        /*0818*/ 	.word	0x00033440
        /*081c*/ 	.short	0x010a
        /*081e*/ 	.byte	0x3f
	.zero		1


	//   ....[43]....
        /*0820*/ 	.word	0x0000e0e0
        /*0824*/ 	.word	0x0000000c
        /*0828*/ 	.word	0x00033470
        /*082c*/ 	.short	0x010a
        /*082e*/ 	.byte	0x3f
	.zero		1


	//   ....[44]....
        /*0830*/ 	.word	0x0000e140
        /*0834*/ 	.word	0x0000000c
        /*0838*/ 	.word	0x00033460
        /*083c*/ 	.short	0x010a
        /*083e*/ 	.byte	0x3f
	.zero		1


	//   ....[45]....
        /*0840*/ 	.word	0x0000e7f0
        /*0844*/ 	.word	0x0000000c
        /*0848*/ 	.word	0x00033450
        /*084c*/ 	.short	0x0101
        /*084e*/ 	.byte	0x3f
	.zero		1


	//   ....[46]....
        /*0850*/ 	.word	0x0000e860
        /*0854*/ 	.word	0x00000000
        /*0858*/ 	.word	0x00000000
        /*085c*/ 	.short	0x0101
        /*085e*/ 	.byte	0x3f
	.zero		1


	//   ....[47]....
        /*0860*/ 	.word	0x0000e980
        /*0864*/ 	.word	0x00000003
        /*0868*/ 	.word	0x00033470
        /*086c*/ 	.short	0x010a
        /*086e*/ 	.byte	0x3f
	.zero		1


	//   ....[48]....
        /*0870*/ 	.word	0x0000e9f0
        /*0874*/ 	.word	0x00000003
        /*0878*/ 	.word	0x00033460
        /*087c*/ 	.short	0x010a
        /*087e*/ 	.byte	0x3f
	.zero		1


	//   ....[49]....
        /*0880*/ 	.word	0x0000f0b0
        /*0884*/ 	.word	0x00000003
        /*0888*/ 	.word	0x00033450
        /*088c*/ 	.short	0x0101
        /*088e*/ 	.byte	0x3f
	.zero		1


	//   ....[50]....
        /*0890*/ 	.word	0x0000f120
        /*0894*/ 	.word	0x00000000
        /*0898*/ 	.word	0x00000000
        /*089c*/ 	.short	0x0101
        /*089e*/ 	.byte	0x3f
	.zero		1


	//   ....[51]....
        /*08a0*/ 	.word	0x0000f1c0
        /*08a4*/ 	.word	0x00000009
        /*08a8*/ 	.word	0x00033420
        /*08ac*/ 	.short	0x010a
        /*08ae*/ 	.byte	0x3f
	.zero		1


	//   ....[52]....
        /*08b0*/ 	.word	0x0000f300
        /*08b4*/ 	.word	0x00000005
        /*08b8*/ 	.word	0x00000000
        /*08bc*/ 	.short	0x010a
        /*08be*/ 	.byte	0x3f
	.zero		1


	//   ....[53]....
        /*08c0*/ 	.word	0x0000f370
        /*08c4*/ 	.word	0x00000007
        /*08c8*/ 	.word	0x00000000
        /*08cc*/ 	.short	0x010a
        /*08ce*/ 	.byte	0x3f
	.zero		1


	//   ....[54]....
        /*08d0*/ 	.word	0x0000f3c0
        /*08d4*/ 	.word	0x00000005
        /*08d8*/ 	.word	0x00033460
        /*08dc*/ 	.short	0x010a
        /*08de*/ 	.byte	0x3f
	.zero		1


	//   ....[55]....
        /*08e0*/ 	.word	0x0000f410
        /*08e4*/ 	.word	0x00000003
        /*08e8*/ 	.word	0x00033460
        /*08ec*/ 	.short	0x010a
        /*08ee*/ 	.byte	0x3f
	.zero		1


	//   ....[56]....
        /*08f0*/ 	.word	0x0000f450
        /*08f4*/ 	.word	0x00000005
        /*08f8*/ 	.word	0x00033480
        /*08fc*/ 	.short	0x010a
        /*08fe*/ 	.byte	0x3f
	.zero		1


	//   ....[57]....
        /*0900*/ 	.word	0x0000f470
        /*0904*/ 	.word	0x00000003
        /*0908*/ 	.word	0x00033480
        /*090c*/ 	.short	0x010a
        /*090e*/ 	.byte	0x3f
	.zero		1


	//   ....[58]....
        /*0910*/ 	.word	0x0000f4e0
        /*0914*/ 	.word	0x00000000
        /*0918*/ 	.word	0x00033400
        /*091c*/ 	.short	0x010a
        /*091e*/ 	.byte	0x3f
	.zero		1


	//   ....[59]....
        /*0920*/ 	.word	0x0000f540
        /*0924*/ 	.word	0x00000000
        /*0928*/ 	.word	0x00033430
        /*092c*/ 	.short	0x010a
        /*092e*/ 	.byte	0x3f
	.zero		1


	//   ....[60]....
        /*0930*/ 	.word	0x0000f5a0
        /*0934*/ 	.word	0x0000000e
        /*0938*/ 	.word	0x00033430
        /*093c*/ 	.short	0x010a
        /*093e*/ 	.byte	0x3f
	.zero		1


	//   ....[61]....
        /*0940*/ 	.word	0x0000f600
        /*0944*/ 	.word	0x0000000c
        /*0948*/ 	.word	0x00033450
        /*094c*/ 	.short	0x010a
        /*094e*/ 	.byte	0x3f
	.zero		1


	//   ....[62]....
        /*0950*/ 	.word	0x0000f660
        /*0954*/ 	.word	0x00000005
        /*0958*/ 	.word	0x00033450
        /*095c*/ 	.short	0x010a
        /*095e*/ 	.byte	0x3f
	.zero		1


	//   ....[63]....
        /*0960*/ 	.word	0x0000f7c0
        /*0964*/ 	.word	0x00000003
        /*0968*/ 	.word	0x00033480
        /*096c*/ 	.short	0x010a
        /*096e*/ 	.byte	0x3f
	.zero		1


	//   ....[64]....
        /*0970*/ 	.word	0x0000f820
        /*0974*/ 	.word	0x00000003
        /*0978*/ 	.word	0x00033440
        /*097c*/ 	.short	0x010a
        /*097e*/ 	.byte	0x3f
	.zero		1


	//   ....[65]....
        /*0980*/ 	.word	0x0000fdc0
        /*0984*/ 	.word	0x00000003
        /*0988*/ 	.word	0x00033420
        /*098c*/ 	.short	0x010a
        /*098e*/ 	.byte	0x3f
	.zero		1


	//   ....[66]....
        /*0990*/ 	.word	0x0000fe10
        /*0994*/ 	.word	0x00000008
        /*0998*/ 	.word	0x00033480
        /*099c*/ 	.short	0x010a
        /*099e*/ 	.byte	0x3f
	.zero		1


	//   ....[67]....
        /*09a0*/ 	.word	0x0000fe60
        /*09a4*/ 	.word	0x00000008
        /*09a8*/ 	.word	0x00033440
        /*09ac*/ 	.short	0x010a
        /*09ae*/ 	.byte	0x3f
	.zero		1


	//   ....[68]....
        /*09b0*/ 	.word	0x0000feb0
        /*09b4*/ 	.word	0x0000000c
        /*09b8*/ 	.word	0x00033470
        /*09bc*/ 	.short	0x010a
        /*09be*/ 	.byte	0x3f
	.zero		1


	//   ....[69]....
        /*09c0*/ 	.word	0x0000ff00
        /*09c4*/ 	.word	0x0000000c
        /*09c8*/ 	.word	0x00033460
        /*09cc*/ 	.short	0x010a
        /*09ce*/ 	.byte	0x3f
	.zero		1


	//   ....[70]....
        /*09d0*/ 	.word	0x0000ff50
        /*09d4*/ 	.word	0x00000003
        /*09d8*/ 	.word	0x00033470
        /*09dc*/ 	.short	0x010a
        /*09de*/ 	.byte	0x3f
	.zero		1


	//   ....[71]....
        /*09e0*/ 	.word	0x0000ffa0
        /*09e4*/ 	.word	0x00000003
        /*09e8*/ 	.word	0x00033460
        /*09ec*/ 	.short	0x010a
        /*09ee*/ 	.byte	0x3f
	.zero		1


	//   ....[72]....
        /*09f0*/ 	.word	0x0000fff0
        /*09f4*/ 	.word	0x00000009
        /*09f8*/ 	.word	0x00033420
        /*09fc*/ 	.short	0x010a
        /*09fe*/ 	.byte	0x3f
	.zero		1


	//   ....[73]....
        /*0a00*/ 	.word	0x00010040
        /*0a04*/ 	.word	0x00000005
        /*0a08*/ 	.word	0x00000000
        /*0a0c*/ 	.short	0x010a
        /*0a0e*/ 	.byte	0x3f
	.zero		1


	//   ....[74]....
        /*0a10*/ 	.word	0x00010090
        /*0a14*/ 	.word	0x00000007
        /*0a18*/ 	.word	0x00000000
        /*0a1c*/ 	.short	0x010a
        /*0a1e*/ 	.byte	0x3f
	.zero		1


	//   ....[75]....
        /*0a20*/ 	.word	0x000100e0
        /*0a24*/ 	.word	0x00000005
        /*0a28*/ 	.word	0x00033460
        /*0a2c*/ 	.short	0x010a
        /*0a2e*/ 	.byte	0x3f
	.zero		1


	//   ....[76]....
        /*0a30*/ 	.word	0x00010130
        /*0a34*/ 	.word	0x00000003
        /*0a38*/ 	.word	0x00033460
        /*0a3c*/ 	.short	0x010a
        /*0a3e*/ 	.byte	0x3f
	.zero		1


	//   ....[77]....
        /*0a40*/ 	.word	0x00010180
        /*0a44*/ 	.word	0x00000005
        /*0a48*/ 	.word	0x00033480
        /*0a4c*/ 	.short	0x010a
        /*0a4e*/ 	.byte	0x3f
	.zero		1


	//----- nvinfo : EIATTR_NUM_MBARRIERS
	.align		4
.L_93:
        /*0a50*/ 	.byte	0x03, 0x38
        /*0a52*/ 	.short	0x0016


	//----- nvinfo : EIATTR_EXIT_INSTR_OFFSETS
	.align		4
        /*0a54*/ 	.byte	0x04, 0x1c
        /*0a56*/ 	.short	(.L_95 - .L_94)


	//   ....[0]....
.L_94:
        /*0a58*/ 	.word	0x0000f4c0


	//----- nvinfo : EIATTR_MAX_THREADS
	.align		4
.L_95:
        /*0a5c*/ 	.byte	0x04, 0x05
        /*0a5e*/ 	.short	(.L_97 - .L_96)
.L_96:
        /*0a60*/ 	.word	0x00000180
        /*0a64*/ 	.word	0x00000001
        /*0a68*/ 	.word	0x00000001


	//----- nvinfo : EIATTR_CRS_STACK_SIZE
	.align		4
.L_97:
        /*0a6c*/ 	.byte	0x04, 0x1e
        /*0a6e*/ 	.short	(.L_99 - .L_98)
.L_98:
        /*0a70*/ 	.word	0x00000000


	//----- nvinfo : EIATTR_CBANK_PARAM_SIZE
	.align		4
.L_99:
        /*0a74*/ 	.byte	0x03, 0x19
        /*0a76*/ 	.short	0x0a70


	//----- nvinfo : EIATTR_PARAM_CBANK
	.align		4
        /*0a78*/ 	.byte	0x04, 0x0a
        /*0a7a*/ 	.short	(.L_101 - .L_100)
	.align		4
.L_100:
        /*0a7c*/ 	.word	index@(.nv.constant0._ZN7cutlass13device_kernelIN5flash11enable_sm90INS1_16FlashAttnFwdSm90INS1_25CollectiveMainloopFwdSm90ILi2EN4cute5tupleIJNS5_1CILi1EEES8_S8_EEENS6_IJNS7_ILi128EEENS7_ILi160EEENS7_ILi192EEEEEELi192ENS_12float_e4m3_tEfNS_4arch4Sm90ELb0ELb0ELb0ELb0ELb0ELb0ELb0ELb1ELb1ELb1ELb1ELb0EEENS1_21CollectiveEpilogueFwdINS6_IJSA_SC_SB_EEES9_NS_10bfloat16_tESG_Li256ELb0ELb1ELb1ELb1EEENS1_19SingleTileSchedulerILb0ELb1ELb1ELi128EEEEEEEEEvNT_6ParamsE)
        /*0a80*/ 	.short	0x0210
        /*0a82*/ 	.short	0x0a70


	//----- nvinfo : EIATTR_SW_WAR
	.align		4
.L_101:
        /*0a84*/ 	.byte	0x04, 0x36
        /*0a86*/ 	.short	(.L_103 - .L_102)
.L_102:
        /*0a88*/ 	.word	0x00000008
.L_103:


//--------------------- .nv.info._ZN7cutlass13device_kernelIN5flash11enable_sm90INS1_16FlashAttnFwdSm90INS1_25CollectiveMainloopFwdSm90ILi2EN4cute5tupleIJNS5_1CILi1EEES8_S8_EEENS6_IJNS7_ILi128EEENS7_ILi160EEENS7_ILi192EEEEEELi192ENS_12float_e4m3_tEfNS_4arch4Sm90ELb0ELb0ELb0ELb1ELb0ELb0ELb0ELb1ELb1ELb1ELb1ELb0EEENS1_21CollectiveEpilogueFwdINS6_IJSA_SC_SB_EEES9_NS_10bfloat16_tESG_Li256ELb1ELb1ELb1ELb1EEENS1_36VarlenDynamicPersistentTileSchedulerILi128ELi160ELi256ELi128ELb1ELb1ELb1ELb0ELb1ELb1EEEEEEEEEvNT_6ParamsE --------------------------
	.section	.nv.info._ZN7cutlass13device_kernelIN5flash11enable_sm90INS1_16FlashAttnFwdSm90INS1_25CollectiveMainloopFwdSm90ILi2EN4cute5tupleIJNS5_1CILi1EEES8_S8_EEENS6_IJNS7_ILi128EEENS7_ILi160EEENS7_ILi192EEEEEELi192ENS_12float_e4m3_tEfNS_4arch4Sm90ELb0ELb0ELb0ELb1ELb0ELb0ELb0ELb1ELb1ELb1ELb1ELb0EEENS1_21CollectiveEpilogueFwdINS6_IJSA_SC_SB_EEES9_NS_10bfloat16_tESG_Li256ELb1ELb1ELb1ELb1EEENS1_36VarlenDynamicPersistentTileSchedulerILi128ELi160ELi256ELi128ELb1ELb1ELb1ELb0ELb1ELb1EEEEEEEEEvNT_6ParamsE,"",@"SHT_CUDA_INFO"
	.sectionflags	@""
	.align	4


	//----- nvinfo : EIATTR_CUDA_API_VERSION
	.align		4
        /*0000*/ 	.byte	0x04, 0x37
        /*0002*/ 	.short	(.L_105 - .L_104)
.L_104:
        /*0004*/ 	.word	0x00000082


	//----- nvinfo : EIATTR_KPARAM_INFO
	.align		4
.L_105:
        /*0008*/ 	.byte	0x04, 0x17
        /*000a*/ 	.short	(.L_107 - .L_106)
.L_106:
        /*000c*/ 	.word	0x00000000
        /*0010*/ 	.short	0x0000
        /*0012*/ 	.short	0x0070
        /*0014*/ 	.byte	0x00, 0xf0, 0x01, 0x2a


	//----- nvinfo : EIATTR_SPARSE_MMA_MASK
	.align		4
.L_107:
        /*0018*/ 	.byte	0x03, 0x50
        /*001a*/ 	.short	0x0000


	//----- nvinfo : EIATTR_MAXREG_COUNT
	.align		4
        /*001c*/ 	.byte	0x03, 0x1b
        /*001e*/ 	.short	0x00a8


	//----- nvinfo : EIATTR_NUM_BARRIERS
	.align		4
        /*0020*/ 	.byte	0x02, 0x4c
        /*0022*/ 	.byte	0x10
	.zero		1


	//----- nvinfo : EIATTR_EXTERNS
	.align		4
        /*0024*/ 	.byte	0x04, 0x0f
        /*0026*/ 	.short	(.L_109 - .L_108)


	//   ....[0]....
	.align		4
.L_108:
        /*0028*/ 	.word	index@(__assertfail)


	//----- nvinfo : EIATTR_ANNOTATIONS
	.align		4
.L_109:
        /*002c*/ 	.byte	0x04, 0x55
        /*002e*/ 	.short	(.L_111 - .L_110)


	//   ....[0]....
.L_110:
        /* <DEDUP_REMOVED lines=37> */


	//----- nvinfo : EIATTR_MERCURY_ISA_VERSION
	.align		4
.L_111:
        /*0270*/ 	.byte	0x03, 0x5f
        /*0272*/ 	.short	0x0101


	//----- nvinfo : EIATTR_UNUSED_LOAD_BYTE_OFFSET
	.align		4
        /*0274*/ 	.byte	0x04, 0x44
        /*0276*/ 	.short	(.L_113 - .L_112)


	//   ....[0]....
.L_112:
        /*0278*/ 	.word	0x00000a40
        /*027c*/ 	.word	0x0000fff0


	//   ....[1]....
        /*0280*/ 	.word	0x00009430
        /*0284*/ 	.word	0x0000fff0


	//----- nvinfo : EIATTR_INT_WARP_WIDE_INSTR_OFFSETS
	.align		4
.L_113:
        /*0288*/ 	.byte	0x04, 0x31
        /*028a*/ 	.short	(.L_115 - .L_114)


	//   ....[0]....
.L_114:
        /*028c*/ 	.word	0x00000130


	//   ....[1]....
        /*0290*/ 	.word	0x00000170


	//   ....[2]....
        /*0294*/ 	.word	0x000001e0


	//   ....[3]....
        /*0298*/ 	.word	0x0000fb10


	//   ....[4]....
        /*029c*/ 	.word	0x0000fba0


	//   ....[5]....
        /*02a0*/ 	.word	0x000128d0


	//   ....[6]....
        /*02a4*/ 	.word	0x00012960


	//----- nvinfo : EIATTR_COOP_GROUP_MASK_REGIDS
	.align		4
.L_115:
        /*02a8*/ 	.byte	0x04, 0x29
        /*02aa*/ 	.short	(.L_117 - .L_116)


	//   ....[0]....
.L_116:
        /*02ac*/ 	.word	0xffffffff


	//   ....[1]....
        /*02b0*/ 	.word	0xffffffff


	//   ....[2]....
        /*02b4*/ 	.word	0xffffffff


	//   ....[3]....
        /*02b8*/ 	.word	0xffffffff


	//   ....[4]....
        /*02bc*/ 	.word	0xffffffff


	//   ....[5]....
        /*02c0*/ 	.word	0xffffffff


	//   ....[6]....
        /*02c4*/ 	.word	0xffffffff


	//   ....[7]....
        /*02c8*/ 	.word	0xffffffff


	//   ....[8]....
        /*02cc*/ 	.word	0xffffffff


	//   ....[9]....
        /*02d0*/ 	.word	0xffffffff


	//   ....[10]....
        /*02d4*/ 	.word	0xffffffff


	//   ....[11]....
        /*02d8*/ 	.word	0xffffffff


	//   ....[12]....
        /*02dc*/ 	.word	0xffffffff


	//   ....[13]....
        /*02e0*/ 	.word	0xffffffff


	//   ....[14]....
        /*02e4*/ 	.word	0xffffffff


	//   ....[15]....
        /*02e8*/ 	.word	0xffffffff


	//   ....[16]....
        /*02ec*/ 	.word	0xffffffff


	//   ....[17]....
        /*02f0*/ 	.word	0xffffffff


	//   ....[18]....
        /*02f4*/ 	.word	0xffffffff


	//   ....[19]....
        /*02f8*/ 	.word	0xffffffff


	//   ....[20]....
        /*02fc*/ 	.word	0xffffffff


	//   ....[21]....
        /*0300*/ 	.word	0xffffffff


	//   ....[22]....
        /*0304*/ 	.word	0xffffffff


	//   ....[23]....
        /*0308*/ 	.word	0xffffffff


	//   ....[24]....
        /*030c*/ 	.word	0xffffffff


	//   ....[25]....
        /*0310*/ 	.word	0xffffffff


	//   ....[26]....
        /*0314*/ 	.word	0xffffffff


	//   ....[27]....
        /*0318*/ 	.word	0xffffffff


	//   ....[28]....
        /*031c*/ 	.word	0xffffffff


	//   ....[29]....
        /*0320*/ 	.word	0xffffffff


	//   ....[30]....
        /*0324*/ 	.word	0xffffffff


	//   ....[31]....
        /*0328*/ 	.word	0xffffffff


	//   ....[32]....
        /*032c*/ 	.word	0xffffffff


	//   ....[33]....
        /*0330*/ 	.word	0xffffffff


	//   ....[34]....
        /*0334*/ 	.word	0xffffffff


	//   ....[35]....
        /*0338*/ 	.word	0xffffffff


	//   ....[36]....
        /*033c*/ 	.word	0xffffffff


	//   ....[37]....
        /*0340*/ 	.word	0xffffffff


	//   ....[38]....
        /*0344*/ 	.word	0xffffffff


	//   ....[39]....
        /*0348*/ 	.word	0xffffffff


	//   ....[40]....
        /*034c*/ 	.word	0xffffffff


	//   ....[41]....
        /*0350*/ 	.word	0xffffffff


	//   ....[42]....
        /*0354*/ 	.word	0xffffffff


	//   ....[43]....
        /*0358*/ 	.word	0xffffffff


	//   ....[44]....
        /*035c*/ 	.word	0xffffffff


	//   ....[45]....
        /*0360*/ 	.word	0xffffffff


	//   ....[46]....
        /*0364*/ 	.word	0xffffffff


	//   ....[47]....
        /*0368*/ 	.word	0xffffffff


	//   ....[48]....
        /*036c*/ 	.word	0xffffffff


	//   ....[49]....
        /*0370*/ 	.word	0xffffffff


	//   ....[50]....
        /*0374*/ 	.word	0xffffffff


	//   ....[51]....
        /*0378*/ 	.word	0xffffffff


	//   ....[52]....
        /*037c*/ 	.word	0xffffffff


	//   ....[53]....
        /*0380*/ 	.word	0xffffffff


	//   ....[54]....
        /*0384*/ 	.word	0xffffffff


	//   ....[55]....
        /*0388*/ 	.word	0xffffffff


	//   ....[56]....
        /*038c*/ 	.word	0xffffffff


	//   ....[57]....
        /*0390*/ 	.word	0xffffffff


	//   ....[58]....
        /*0394*/ 	.word	0xffffffff


	//   ....[59]....
        /*0398*/ 	.word	0xffffffff


	//   ....[60]....
        /*039c*/ 	.word	0xffffffff


	//   ....[61]....
        /*03a0*/ 	.word	0xffffffff


	//   ....[62]....
        /*03a4*/ 	.word	0xffffffff


	//   ....[63]....
        /*03a8*/ 	.word	0xffffffff


	//   ....[64]....
        /*03ac*/ 	.word	0xffffffff


	//   ....[65]....
        /*03b0*/ 	.word	0xffffffff


	//   ....[66]....
        /*03b4*/ 	.word	0xffffffff


	//   ....[67]....
        /*03b8*/ 	.word	0xffffffff


	//   ....[68]....
        /*03bc*/ 	.word	0xffffffff


	//   ....[69]....
        /*03c0*/ 	.word	0xffffffff


	//   ....[70]....
        /*03c4*/ 	.word	0xffffffff


	//   ....[71]....
        /*03c8*/ 	.word	0xffffffff


	//   ....[72]....
        /*03cc*/ 	.word	0xffffffff


	//   ....[73]....
        /*03d0*/ 	.word	0xffffffff


	//   ....[74]....
        /*03d4*/ 	.word	0xffffffff


	//   ....[75]....
        /*03d8*/ 	.word	0xffffffff


	//   ....[76]....
        /*03dc*/ 	.word	0xffffffff


	//   ....[77]....
        /*03e0*/ 	.word	0xffffffff


	//   ....[78]....
        /*03e4*/ 	.word	0xffffffff


	//   ....[79]....
        /*03e8*/ 	.word	0xffffffff


	//   ....[80]....
        /*03ec*/ 	.word	0xffffffff


	//   ....[81]....
        /*03f0*/ 	.word	0xffffffff


	//   ....[82]....
        /*03f4*/ 	.word	0xffffffff


	//   ....[83]....
        /*03f8*/ 	.word	0xffffffff


	//   ....[84]....
        /*03fc*/ 	.word	0xffffffff


	//   ....[85]....
        /*0400*/ 	.word	0xffffffff


	//   ....[86]....
        /*0404*/ 	.word	0xffffffff


	//   ....[87]....
        /*0408*/ 	.word	0xffffffff


	//   ....[88]....
        /*040c*/ 	.word	0xffffffff


	//   ....[89]....
        /*0410*/ 	.word	0xffffffff


	//   ....[90]....
        /*0414*/ 	.word	0xffffffff


	//   ....[91]....
        /*0418*/ 	.word	0xffffffff


	//   ....[92]....
        /*041c*/ 	.word	0xffffffff


	//   ....[93]....
        /*0420*/ 	.word	0xffffffff


	//   ....[94]....
        /*0424*/ 	.word	0xffffffff


	//   ....[95]....
        /*0428*/ 	.word	0xffffffff


	//   ....[96]....
        /*042c*/ 	.word	0xffffffff


	//   ....[97]....
        /*0430*/ 	.word	0xffffffff


	//   ....[98]....
        /*0434*/ 	.word	0xffffffff


	//   ....[99]....
        /*0438*/ 	.word	0xffffffff


	//   ....[100]....
        /*043c*/ 	.word	0xffffffff


	//   ....[101]....
        /*0440*/ 	.word	0xffffffff


	//   ....[102]....
        /*0444*/ 	.word	0xffffffff


	//   ....[103]....
        /*0448*/ 	.word	0xffffffff


	//   ....[104]....
        /*044c*/ 	.word	0xffffffff


	//   ....[105]....
        /*0450*/ 	.word	0xffffffff


	//   ....[106]....
        /*0454*/ 	.word	0xffffffff


	//   ....[107]....
        /*0458*/ 	.word	0xffffffff


	//   ....[108]....
        /*045c*/ 	.word	0xffffffff


	//   ....[109]....
        /*0460*/ 	.word	0xffffffff


	//   ....[110]....
        /*0464*/ 	.word	0xffffffff


	//   ....[111]....
        /*0468*/ 	.word	0xffffffff


	//   ....[112]....
        /*046c*/ 	.word	0xffffffff


	//   ....[113]....
        /*0470*/ 	.word	0xffffffff


	//   ....[114]....
        /*0474*/ 	.word	0xffffffff


	//   ....[115]....
        /*0478*/ 	.word	0xffffffff


	//   ....[116]....
        /*047c*/ 	.word	0xffffffff


	//   ....[117]....
        /*0480*/ 	.word	0xffffffff


	//   ....[118]....
        /*0484*/ 	.word	0xffffffff


	//   ....[119]....
        /*0488*/ 	.word	0xffffffff


	//   ....[120]....
        /*048c*/ 	.word	0xffffffff


	//   ....[121]....
        /*0490*/ 	.word	0xffffffff


	//   ....[122]....
        /*0494*/ 	.word	0xffffffff


	//   ....[123]....
        /*0498*/ 	.word	0xffffffff


	//   ....[124]....
        /*049c*/ 	.word	0xffffffff


	//   ....[125]....
        /*04a0*/ 	.word	0xffffffff


	//   ....[126]....
        /*04a4*/ 	.word	0xffffffff


	//   ....[127]....
        /*04a8*/ 	.word	0xffffffff


	//   ....[128]....
        /*04ac*/ 	.word	0xffffffff


	//   ....[129]....
        /*04b0*/ 	.word	0xffffffff


	//   ....[130]....
        /*04b4*/ 	.word	0xffffffff


	//   ....[131]....
        /*04b8*/ 	.word	0xffffffff


	//   ....[132]....
        /*04bc*/ 	.word	0xffffffff


	//   ....[133]....
        /*04c0*/ 	.word	0xffffffff


	//   ....[134]....
        /*04c4*/ 	.word	0xffffffff


	//   ....[135]....
        /*04c8*/ 	.word	0xffffffff


	//   ....[136]....
        /*04cc*/ 	.word	0xffffffff


	//   ....[137]....
        /*04d0*/ 	.word	0xffffffff


	//   ....[138]....
        /*04d4*/ 	.word	0xffffffff


	//   ....[139]....
        /*04d8*/ 	.word	0xffffffff


	//   ....[140]....
        /*04dc*/ 	.word	0xffffffff


	//   ....[141]....
        /*04e0*/ 	.word	0xffffffff


	//   ....[142]....
        /*04e4*/ 	.word	0xffffffff


	//   ....[143]....
        /*04e8*/ 	.word	0xffffffff


	//   ....[144]....
        /*04ec*/ 	.word	0xffffffff


	//   ....[145]....
        /*04f0*/ 	.word	0xffffffff


	//   ....[146]....
        /*04f4*/ 	.word	0xffffffff


	//   ....[147]....
        /*04f8*/ 	.word	0xffffffff


	//   ....[148]....
        /*04fc*/ 	.word	0xffffffff


	//   ....[149]....
        /*0500*/ 	.word	0xffffffff


	//   ....[150]....
        /*0504*/ 	.word	0xffffffff


	//   ....[151]....
        /*0508*/ 	.word	0xffffffff


	//   ....[152]....
        /*050c*/ 	.word	0xffffffff


	//   ....[153]....
        /*0510*/ 	.word	0xffffffff


	//   ....[154]....
        /*0514*/ 	.word	0xffffffff


	//   ....[155]....
        /*0518*/ 	.word	0xffffffff


	//   ....[156]....
        /*051c*/ 	.word	0xffffffff


	//   ....[157]....
        /*0520*/ 	.word	0xffffffff


	//   ....[158]....
        /*0524*/ 	.word	0xffffffff


	//   ....[159]....
        /*0528*/ 	.word	0xffffffff


	//   ....[160]....
        /*052c*/ 	.word	0xffffffff


	//   ....[161]....
        /*0530*/ 	.word	0xffffffff


	//   ....[162]....
        /*0534*/ 	.word	0xffffffff


	//   ....[163]....
        /*0538*/ 	.word	0xffffffff


	//   ....[164]....
        /*053c*/ 	.word	0xffffffff


	//   ....[165]....
        /*0540*/ 	.word	0xffffffff


	//   ....[166]....
        /*0544*/ 	.word	0xffffffff


	//   ....[167]....
        /*0548*/ 	.word	0xffffffff


	//   ....[168]....
        /*054c*/ 	.word	0xffffffff


	//   ....[169]....
        /*0550*/ 	.word	0xffffffff


	//   ....[170]....
        /*0554*/ 	.word	0xffffffff


	//   ....[171]....
        /*0558*/ 	.word	0xffffffff


	//   ....[172]....
        /*055c*/ 	.word	0xffffffff


	//   ....[173]....
        /*0560*/ 	.word	0xffffffff


	//   ....[174]....
        /*0564*/ 	.word	0xffffffff


	//   ....[175]....
        /*0568*/ 	.word	0xffffffff


	//   ....[176]....
        /*056c*/ 	.word	0xffffffff


	//   ....[177]....
        /*0570*/ 	.word	0xffffffff


	//   ....[178]....
        /*0574*/ 	.word	0xffffffff


	//   ....[179]....
        /*0578*/ 	.word	0xffffffff


	//   ....[180]....
        /*057c*/ 	.word	0xffffffff


	//   ....[181]....
        /*0580*/ 	.word	0xffffffff


	//   ....[182]....
        /*0584*/ 	.word	0xffffffff


	//   ....[183]....
        /*0588*/ 	.word	0xffffffff


	//   ....[184]....
        /*058c*/ 	.word	0xffffffff


	//   ....[185]....
        /*0590*/ 	.word	0x0500000f


	//   ....[186]....
        /*0594*/ 	.word	0x0500000f


	//   ....[187]....
        /*0598*/ 	.word	0x0500000f


	//   ....[188]....
        /*059c*/ 	.word	0x0500000f


	//   ....[189]....
        /*05a0*/ 	.word	0x0500000f


	//   ....[190]....
        /*05a4*/ 	.word	0x0500000f


	//   ....[191]....
        /*05a8*/ 	.word	0x0500000f


	//   ....[192]....
        /*05ac*/ 	.word	0x0500000f


	//   ....[193]....
        /*05b0*/ 	.word	0x0500000f


	//   ....[194]....
        /*05b4*/ 	.word	0x0500000f


	//----- nvinfo : EIATTR_COOP_GROUP_INSTR_OFFSETS
	.align		4
.L_117:
        /*05b8*/ 	.byte	0x04, 0x28
        /*05ba*/ 	.short	(.L_119 - .L_118)


	//   ....[0]....
.L_118:
        /*05bc*/ 	.word	0x00000070


	//   ....[1]....
        /*05c0*/ 	.word	0x00000140


	//   ....[2]....
        /*05c4*/ 	.word	0x00000190


	//   ....[3]....
        /*05c8*/ 	.word	0x000003c0


	//   ....[4]....
        /*05cc*/ 	.word	0x00000520


	//   ....[5]....
        /*05d0*/ 	.word	0x00000640


	//   ....[6]....
        /*05d4*/ 	.word	0x000007a0


	//   ....[7]....
        /*05d8*/ 	.word	0x00001e50


	//   ....[8]....
        /*05dc*/ 	.word	0x000038d0


	//   ....[9]....
        /*05e0*/ 	.word	0x000039d0


	//   ....[10]....
        /*05e4*/ 	.word	0x00004000


	//   ....[11]....
        /*05e8*/ 	.word	0x00004080


	//   ....[12]....
        /*05ec*/ 	.word	0x00006b60


	//   ....[13]....
        /*05f0*/ 	.word	0x00006b70


	//   ....[14]....
        /*05f4*/ 	.word	0x00006ba0


	//   ....[15]....
        /*05f8*/ 	.word	0x00006bb0


	//   ....[16]....
        /*05fc*/ 	.word	0x00008a70


	//   ....[17]....
        /*0600*/ 	.word	0x00008ad0


	//   ....[18]....
        /*0604*/ 	.word	0x00008af0


	//   ....[19]....
        /*0608*/ 	.word	0x00008b10


	//   ....[20]....
        /*060c*/ 	.word	0x00009fa0


	//   ....[21]....
        /*0610*/ 	.word	0x00009fd0


	//   ....[22]....
        /*0614*/ 	.word	0x0000a000


	//   ....[23]....
        /*0618*/ 	.word	0x0000a020


	//   ....[24]....
        /*061c*/ 	.word	0x0000a040


	//   ....[25]....
        /*0620*/ 	.word	0x0000a060


	//   ....[26]....
        /*0624*/ 	.word	0x0000a070


	//   ....[27]....
        /*0628*/ 	.word	0x0000a080


	//   ....[28]....
        /*062c*/ 	.word	0x0000a090


	//   ....[29]....
        /*0630*/ 	.word	0x0000a0a0


	//   ....[30]....
        /*0634*/ 	.word	0x0000a0b0


	//   ....[31]....
        /*0638*/ 	.word	0x0000a0c0


	//   ....[32]....
        /*063c*/ 	.word	0x0000a0d0


	//   ....[33]....
        /*0640*/ 	.word	0x0000a0e0


	//   ....[34]....
        /*0644*/ 	.word	0x0000a0f0


	//   ....[35]....
        /*0648*/ 	.word	0x0000a100


	//   ....[36]....
        /*064c*/ 	.word	0x0000a110


	//   ....[37]....
        /*0650*/ 	.word	0x0000a120


	//   ....[38]....
        /*0654*/ 	.word	0x0000a130


	//   ....[39]....
        /*0658*/ 	.word	0x0000a140


	//   ....[40]....
        /*065c*/ 	.word	0x0000a150


	//   ....[41]....
        /*0660*/ 	.word	0x0000a160


	//   ....[42]....
        /*0664*/ 	.word	0x0000a170


	//   ....[43]....
        /*0668*/ 	.word	0x0000a180


	//   ....[44]....
        /*066c*/ 	.word	0x0000a190


	//   ....[45]....
        /*0670*/ 	.word	0x0000a1b0


	//   ....[46]....
        /*0674*/ 	.word	0x0000a1c0


	//   ....[47]....
        /*0678*/ 	.word	0x0000a1d0


	//   ....[48]....
        /*067c*/ 	.word	0x0000a1e0


	//   ....[49]....
        /*0680*/ 	.word	0x0000a1f0


	//   ....[50]....
        /*0684*/ 	.word	0x0000a200


	//   ....[51]....
        /*0688*/ 	.word	0x0000a210


	//   ....[52]....
        /*068c*/ 	.word	0x0000a220


	//   ....[53]....
        /*0690*/ 	.word	0x0000a230


	//   ....[54]....
        /*0694*/ 	.word	0x0000a240


	//   ....[55]....
        /*0698*/ 	.word	0x0000a250


	//   ....[56]....
        /*069c*/ 	.word	0x0000a260


	//   ....[57]....
        /*06a0*/ 	.word	0x0000a270


	//   ....[58]....
        /*06a4*/ 	.word	0x0000a280


	//   ....[59]....
        /*06a8*/ 	.word	0x0000a290


	//   ....[60]....
        /*06ac*/ 	.word	0x0000a2a0


	//   ....[61]....
        /*06b0*/ 	.word	0x0000a2b0


	//   ....[62]....
        /*06b4*/ 	.word	0x0000a2c0


	//   ....[63]....
        /*06b8*/ 	.word	0x0000a2d0


	//   ....[64]....
        /*06bc*/ 	.word	0x0000a2e0


	//   ....[65]....
        /*06c0*/ 	.word	0x0000a2f0


	//   ....[66]....
        /*06c4*/ 	.word	0x0000a300


	//   ....[67]....
        /*06c8*/ 	.word	0x0000a310


	//   ....[68]....
        /*06cc*/ 	.word	0x0000a320


	//   ....[69]....
        /*06d0*/ 	.word	0x0000a330


	//   ....[70]....
        /*06d4*/ 	.word	0x0000a340


	//   ....[71]....
        /*06d8*/ 	.word	0x0000a350


	//   ....[72]....
        /*06dc*/ 	.word	0x0000a360


	//   ....[73]....
        /*06e0*/ 	.word	0x0000a370


	//   ....[74]....
        /*06e4*/ 	.word	0x0000a380


	//   ....[75]....
        /*06e8*/ 	.word	0x0000a390


	//   ....[76]....
        /*06ec*/ 	.word	0x0000a3a0


	//   ....[77]....
        /*06f0*/ 	.word	0x0000a3b0


	//   ....[78]....
        /*06f4*/ 	.word	0x0000a3c0


	//   ....[79]....
        /*06f8*/ 	.word	0x0000a3d0


	//   ....[80]....
        /*06fc*/ 	.word	0x0000a3e0


	//   ....[81]....
        /*0700*/ 	.word	0x0000a3f0


	//   ....[82]....
        /*0704*/ 	.word	0x0000a400


	//   ....[83]....
        /*0708*/ 	.word	0x0000a410


	//   ....[84]....
        /*070c*/ 	.word	0x0000a420


	//   ....[85]....
        /*0710*/ 	.word	0x0000a430


	//   ....[86]....
        /*0714*/ 	.word	0x0000a440


	//   ....[87]....
        /*0718*/ 	.word	0x0000a450


	//   ....[88]....
        /*071c*/ 	.word	0x0000a460


	//   ....[89]....
        /*0720*/ 	.word	0x0000a470


	//   ....[90]....
        /*0724*/ 	.word	0x0000a480


	//   ....[91]....
        /*0728*/ 	.word	0x0000a490


	//   ....[92]....
        /*072c*/ 	.word	0x0000a4a0


	//   ....[93]....
        /*0730*/ 	.word	0x0000a4b0


	//   ....[94]....
        /*0734*/ 	.word	0x0000a4c0


	//   ....[95]....
        /*0738*/ 	.word	0x0000a4d0


	//   ....[96]....
        /*073c*/ 	.word	0x0000a4e0


	//   ....[97]....
        /*0740*/ 	.word	0x0000a4f0


	//   ....[98]....
        /*0744*/ 	.word	0x0000a500


	//   ....[99]....
        /*0748*/ 	.word	0x0000a510


	//   ....[100]....
        /*074c*/ 	.word	0x0000a520


	//   ....[101]....
        /*0750*/ 	.word	0x0000a530


	//   ....[102]....
        /*0754*/ 	.word	0x0000a540


	//   ....[103]....
        /*0758*/ 	.word	0x0000a550


	//   ....[104]....
        /*075c*/ 	.word	0x0000a560


	//   ....[105]....
        /*0760*/ 	.word	0x0000a570


	//   ....[106]....
        /*0764*/ 	.word	0x0000a580


	//   ....[107]....
        /*0768*/ 	.word	0x0000a590


	//   ....[108]....
        /*076c*/ 	.word	0x0000a5a0


	//   ....[109]....
        /*0770*/ 	.word	0x0000a5b0


	//   ....[110]....
        /*0774*/ 	.word	0x0000a5c0


	//   ....[111]....
        /*0778*/ 	.word	0x0000a5d0


	//   ....[112]....
        /*077c*/ 	.word	0x0000a5e0


	//   ....[113]....
        /*0780*/ 	.word	0x0000a5f0


	//   ....[114]....
        /*0784*/ 	.word	0x0000a600


	//   ....[115]....
        /*0788*/ 	.word	0x0000a610


	//   ....[116]....
        /*078c*/ 	.word	0x0000b510


	//   ....[117]....
        /*0790*/ 	.word	0x0000b520


	//   ....[118]....
        /*0794*/ 	.word	0x0000b530


	//   ....[119]....
        /*0798*/ 	.word	0x0000b540


	//   ....[120]....
        /*079c*/ 	.word	0x0000be30


	//   ....[121]....
        /*07a0*/ 	.word	0x0000be50


	//   ....[122]....
        /*07a4*/ 	.word	0x0000bf90


	//   ....[123]....
        /*07a8*/ 	.word	0x0000bfb0


	//   ....[124]....
        /*07ac*/ 	.word	0x0000c0b0


	//   ....[125]....
        /*07b0*/ 	.word	0x0000c0d0


	//   ....[126]....
        /*07b4*/ 	.word	0x0000c1e0


	//   ....[127]....
        /*07b8*/ 	.word	0x0000c200


	//   ....[128]....
        /*07bc*/ 	.word	0x0000c740


	//   ....[129]....
        /*07c0*/ 	.word	0x0000c750


	//   ....[130]....
        /*07c4*/ 	.word	0x0000ce00


	//   ....[131]....
        /*07c8*/ 	.word	0x0000ce10


	//   ....[132]....
        /*07cc*/ 	.word	0x0000ddf0


	//   ....[133]....
        /*07d0*/ 	.word	0x0000de20


	//   ....[134]....
        /*07d4*/ 	.word	0x0000df40


	//   ....[135]....
        /*07d8*/ 	.word	0x0000df60


	//   ....[136]....
        /*07dc*/ 	.word	0x0000e060


	//   ....[137]....
        /*07e0*/ 	.word	0x0000e080


	//   ....[138]....
        /*07e4*/ 	.word	0x0000e190


	//   ....[139]....
        /*07e8*/ 	.word	0x0000e1b0


	//   ....[140]....
        /*07ec*/ 	.word	0x0000e350


	//   ....[141]....
        /*07f0*/ 	.word	0x0000e590


	//   ....[142]....
        /*07f4*/ 	.word	0x0000e5c0


	//   ....[143]....
        /*07f8*/ 	.word	0x0000e600


	//   ....[144]....
        /*07fc*/ 	.word	0x0000e630


	//   ....[145]....
        /*0800*/ 	.word	0x0000e660


	//   ....[146]....
        /*0804*/ 	.word	0x0000e6a0


	//   ....[147]....
        /*0808*/ 	.word	0x0000e830


	//   ....[148]....
        /*080c*/ 	.word	0x0000e860


	//   ....[149]....
        /*0810*/ 	.word	0x0000e890


	//   ....[150]....
        /*0814*/ 	.word	0x0000e8c0


	//   ....[151]....
        /*0818*/ 	.word	0x0000e8f0


	//   ....[152]....
        /*081c*/ 	.word	0x0000e930


	//   ....[153]....
        /*0820*/ 	.word	0x0000e9c0


	//   ....[154]....
        /*0824*/ 	.word	0x0000ea10


	//   ....[155]....
        /*0828*/ 	.word	0x0000ea20


	//   ....[156]....
        /*082c*/ 	.word	0x0000eab0


	//   ....[157]....
        /*0830*/ 	.word	0x000102c0


	//   ....[158]....
        /*0834*/ 	.word	0x00011050


	//   ....[159]....
        /*0838*/ 	.word	0x00011080


	//   ....[160]....
        /*083c*/ 	.word	0x00011140


	//   ....[161]....
        /*0840*/ 	.word	0x00011150


	//   ....[162]....
        /*0844*/ 	.word	0x000111e0


	//   ....[163]....
        /*0848*/ 	.word	0x000111f0


	//   ....[164]....
        /*084c*/ 	.word	0x00011200


	//   ....[165]....
        /*0850*/ 	.word	0x00011240


	//   ....[166]....
        /*0854*/ 	.word	0x00013470


	//   ....[167]....
        /*0858*/ 	.word	0x000134a0


	//   ....[168]....
        /*085c*/ 	.word	0x000134d0


	//   ....[169]....
        /*0860*/ 	.word	0x000134e0


	//   ....[170]....
        /*0864*/ 	.word	0x00013530


	//   ....[171]....
        /*0868*/ 	.word	0x00013560


	//   ....[172]....
        /*086c*/ 	.word	0x00013570


	//   ....[173]....
        /*0870*/ 	.word	0x000135a0


	//   ....[174]....
        /*0874*/ 	.word	0x00013700


	//   ....[175]....
        /*0878*/ 	.word	0x00013730


	//   ....[176]....
        /*087c*/ 	.word	0x00013760


	//   ....[177]....
        /*0880*/ 	.word	0x00013790


	//   ....[178]....
        /*0884*/ 	.word	0x000137c0


	//   ....[179]....
        /*0888*/ 	.word	0x00013800


	//   ....[180]....
        /*088c*/ 	.word	0x00013880


	//   ....[181]....
        /*0890*/ 	.word	0x000138c0


	//   ....[182]....
        /*0894*/ 	.word	0x000138d0


	//   ....[183]....
        /*0898*/ 	.word	0x00013910


	//   ....[184]....
        /*089c*/ 	.word	0x00013f90


	//   ....[185]....
        /*08a0*/ 	.word	0x00014480


	//   ....[186]....
        /*08a4*/ 	.word	0x00014680


	//   ....[187]....
        /*08a8*/ 	.word	0x000146d0


	//   ....[188]....
        /*08ac*/ 	.word	0x00014730


	//   ....[189]....
        /*08b0*/ 	.word	0x00014840


	//   ....[190]....
        /*08b4*/ 	.word	0x000148a0


	//   ....[191]....
        /*08b8*/ 	.word	0x000149a0


	//   ....[192]....
        /*08bc*/ 	.word	0x00014a00


	//   ....[193]....
        /*08c0*/ 	.word	0x00014ae0


	//   ....[194]....
        /*08c4*/ 	.word	0x00014e30


	//----- nvinfo : EIATTR_REG_RECONFIG
	.align		4
.L_119:
        /*08c8*/ 	.byte	0x01, 0x54
	.zero		2


	//----- nvinfo : EIATTR_SYSCALL_OFFSETS
	.align		4
        /*08cc*/ 	.byte	0x04, 0x46
        /*08ce*/ 	.short	(.L_121 - .L_120)


	//   ....[0]....
.L_120:
        /*08d0*/ 	.word	0x00001fd0


	//   ....[1]....
        /*08d4*/ 	.word	0x0000fd10


	//   ....[2]....
        /*08d8*/ 	.word	0x0000fea0


	//   ....[3]....
        /*08dc*/ 	.word	0x0000fff0


	//   ....[4]....
        /*08e0*/ 	.word	0x00010130


	//   ....[5]....
        /*08e4*/ 	.word	0x00010c50


	//----- nvinfo : EIATTR_MBARRIER_INSTR_OFFSETS
	.align		4
.L_121:
        /*08e8*/ 	.byte	0x04, 0x39
        /*08ea*/ 	.short	(.L_123 - .L_122)


	//   ....[0]....
.L_122:
        /*08ec*/ 	.word	0x00000270
        /*08f0*/ 	.word	0x000000ff
        /*08f4*/ 	.word	0x00033400
        /*08f8*/ 	.short	0x0100
        /*08fa*/ 	.byte	0x08
	.zero		1


	//   ....[1]....
        /*08fc*/ 	.word	0x00000280
        /*0900*/ 	.word	0x000000ff
        /*0904*/ 	.word	0x00033420
        /*0908*/ 	.short	0x0100
        /*090a*/ 	.byte	0x08
	.zero		1


	//   ....[2]....
        /*090c*/ 	.word	0x00000370
        /*0910*/ 	.word	0x000000ff
        /*0914*/ 	.word	0x00033430
        /*0918*/ 	.short	0x0100
        /*091a*/ 	.byte	0x08
	.zero		1


	//   ....[3]....
        /*091c*/ 	.word	0x00000380
        /*0920*/ 	.word	0x000000ff
        /*0924*/ 	.word	0x00033440
        /*0928*/ 	.short	0x0100
        /*092a*/ 	.byte	0x08
	.zero		1


	//   ....[4]....
        /*092c*/ 	.word	0x00000390
        /*0930*/ 	.word	0x000000ff
        /*0934*/ 	.word	0x00033438
        /*0938*/ 	.short	0x0100
        /*093a*/ 	.byte	0x08
	.zero		1


	//   ....[5]....
        /*093c*/ 	.word	0x000003a0
        /*0940*/ 	.word	0x000000ff
        /*0944*/ 	.word	0x00033448
        /*0948*/ 	.short	0x0100
        /*094a*/ 	.byte	0x08
	.zero		1


	//   ....[6]....
        /*094c*/ 	.word	0x000004d0
        /*0950*/ 	.word	0x000000ff
        /*0954*/ 	.word	0x00033450
        /*0958*/ 	.short	0x0100
        /*095a*/ 	.byte	0x08
	.zero		1


	//   ....[7]....
        /*095c*/ 	.word	0x000004e0
        /*0960*/ 	.word	0x000000ff
        /*0964*/ 	.word	0x00033460
        /*0968*/ 	.short	0x0100
        /*096a*/ 	.byte	0x08
	.zero		1


	//   ....[8]....
        /*096c*/ 	.word	0x000004f0
        /*0970*/ 	.word	0x000000ff
        /*0974*/ 	.word	0x00033458
        /*0978*/ 	.short	0x0100
        /*097a*/ 	.byte	0x08
	.zero		1


	//   ....[9]....
        /*097c*/ 	.word	0x00000500
        /*0980*/ 	.word	0x000000ff
        /*0984*/ 	.word	0x00033468
        /*0988*/ 	.short	0x0100
        /*098a*/ 	.byte	0x08
	.zero		1


	//   ....[10]....
        /*098c*/ 	.word	0x000005f0
        /*0990*/ 	.word	0x000000ff
        /*0994*/ 	.word	0x00033470
        /*0998*/ 	.short	0x0100
        /*099a*/ 	.byte	0x06
	.zero		1


	//   ....[11]....
        /*099c*/ 	.word	0x00000600
        /*09a0*/ 	.word	0x000000ff
        /*09a4*/ 	.word	0x00033480
        /*09a8*/ 	.short	0x0100
        /*09aa*/ 	.byte	0x06
	.zero		1


	//   ....[12]....
        /*09ac*/ 	.word	0x00000610
        /*09b0*/ 	.word	0x000000ff
        /*09b4*/ 	.word	0x00033478
        /*09b8*/ 	.short	0x0100
        /*09ba*/ 	.byte	0x06
	.zero		1


	//   ....[13]....
        /*09bc*/ 	.word	0x00000620
        /*09c0*/ 	.word	0x000000ff
        /*09c4*/ 	.word	0x00033488
        /*09c8*/ 	.short	0x0100
        /*09ca*/ 	.byte	0x06
	.zero		1


	//   ....[14]....
        /*09cc*/ 	.word	0x00000750
        /*09d0*/ 	.word	0x000000ff
        /*09d4*/ 	.word	0x00033490
        /*09d8*/ 	.short	0x0100
        /*09da*/ 	.byte	0x08
	.zero		1


	//   ....[15]....
        /*09dc*/ 	.word	0x00000760
        /*09e0*/ 	.word	0x000000ff
        /*09e4*/ 	.word	0x000334a0
        /*09e8*/ 	.short	0x0100
        /*09ea*/ 	.byte	0x08
	.zero		1


	//   ....[16]....
        /*09ec*/ 	.word	0x00000770
        /*09f0*/ 	.word	0x000000ff
        /*09f4*/ 	.word	0x00033498
        /*09f8*/ 	.short	0x0100
        /*09fa*/ 	.byte	0x08
	.zero		1


	//   ....[17]....
        /*09fc*/ 	.word	0x00000780
        /*0a00*/ 	.word	0x000000ff
        /*0a04*/ 	.word	0x000334a8
        /*0a08*/ 	.short	0x0100
        /*0a0a*/ 	.byte	0x08
	.zero		1


	//   ....[18]....
        /*0a0c*/ 	.word	0x000008b0
        /*0a10*/ 	.word	0x000000ff
        /*0a14*/ 	.word	0x000334b0
        /*0a18*/ 	.short	0x0100
        /*0a1a*/ 	.byte	0x08
	.zero		1


	//   ....[19]....
        /*0a1c*/ 	.word	0x000008c0
        /*0a20*/ 	.word	0x000000ff
        /*0a24*/ 	.word	0x000334c0
        /*0a28*/ 	.short	0x0100
        /*0a2a*/ 	.byte	0x08
	.zero		1


	//   ....[20]....
        /*0a2c*/ 	.word	0x000008d0
        /*0a30*/ 	.word	0x000000ff
        /*0a34*/ 	.word	0x000334b8
        /*0a38*/ 	.short	0x0100
        /*0a3a*/ 	.byte	0x08
	.zero		1


	//   ....[21]....
        /*0a3c*/ 	.word	0x000008e0
        /*0a40*/ 	.word	0x000000ff
        /*0a44*/ 	.word	0x000334c8
        /*0a48*/ 	.short	0x0100
        /*0a4a*/ 	.byte	0x08
	.zero		1


	//   ....[22]....
        /*0a4c*/ 	.word	0x00002080
        /*0a50*/ 	.word	0x00000000
        /*0a54*/ 	.word	0x00033400
        /*0a58*/ 	.short	0x010a
        /*0a5a*/ 	.byte	0x3f
	.zero		1


	//   ....[23]....
        /*0a5c*/ 	.word	0x00002110
        /*0a60*/ 	.word	0x00000006
        /*0a64*/ 	.word	0x00033430
        /*0a68*/ 	.short	0x010a
        /*0a6a*/ 	.byte	0x3f
	.zero		1


	//   ....[24]....
        /*0a6c*/ 	.word	0x00002180
        /*0a70*/ 	.word	0x00000006
        /*0a74*/ 	.word	0x00033430
        /*0a78*/ 	.short	0x010a
        /*0a7a*/ 	.byte	0x3f
	.zero		1


	//   ....[25]....
        /*0a7c*/ 	.word	0x00004370
        /*0a80*/ 	.word	0x0000002e
        /*0a84*/ 	.word	0x00000000
        /*0a88*/ 	.short	0x0101
        /*0a8a*/ 	.byte	0x3f
	.zero		1


	//   ....[26]....
        /*0a8c*/ 	.word	0x00005830
        /*0a90*/ 	.word	0x000000ff
        /*0a94*/ 	.word	0x00033430
        /*0a98*/ 	.short	0x010a
        /*0a9a*/ 	.byte	0x06
	.zero		1


	//   ....[27]....
        /*0a9c*/ 	.word	0x00005870
        /*0aa0*/ 	.word	0x000000ff
        /*0aa4*/ 	.word	0x00033430
        /*0aa8*/ 	.short	0x010a
        /*0aaa*/ 	.byte	0x06
	.zero		1


	//   ....[28]....
        /*0aac*/ 	.word	0x000064f0
        /*0ab0*/ 	.word	0x000000ff
        /*0ab4*/ 	.word	0x00033450
        /*0ab8*/ 	.short	0x010a
        /*0aba*/ 	.byte	0x06
	.zero		1


	//   ....[29]....
        /*0abc*/ 	.word	0x00006530
        /*0ac0*/ 	.word	0x000000ff
        /*0ac4*/ 	.word	0x00033450
        /*0ac8*/ 	.short	0x010a
        /*0aca*/ 	.byte	0x06
	.zero		1


	//   ....[30]....
        /*0acc*/ 	.word	0x00007860
        /*0ad0*/ 	.word	0x000000c1
        /*0ad4*/ 	.word	0x00000000
        /*0ad8*/ 	.short	0x0101
        /*0ada*/ 	.byte	0x3f
	.zero		1


	//   ....[31]....
        /*0adc*/ 	.word	0x00007ed0
        /*0ae0*/ 	.word	0x0000000b
        /*0ae4*/ 	.word	0x00000000
        /*0ae8*/ 	.short	0x0101
        /*0aea*/ 	.byte	0x3f
	.zero		1


	//   ....[32]....
        /*0aec*/ 	.word	0x00008720
        /*0af0*/ 	.word	0x0000000e
        /*0af4*/ 	.word	0x00033450
        /*0af8*/ 	.short	0x010a
        /*0afa*/ 	.byte	0x3f
	.zero		1


	//   ....[33]....
        /*0afc*/ 	.word	0x000087b0
        /*0b00*/ 	.word	0x0000000e
        /*0b04*/ 	.word	0x00033450
        /*0b08*/ 	.short	0x010a
        /*0b0a*/ 	.byte	0x3f
	.zero		1


	//   ....[34]....
        /*0b0c*/ 	.word	0x00008db0
        /*0b10*/ 	.word	0x00000005
        /*0b14*/ 	.word	0x00000000
        /*0b18*/ 	.short	0x0101
        /*0b1a*/ 	.byte	0x3f
	.zero		1


	//   ....[35]....
        /*0b1c*/ 	.word	0x0000be20
        /*0b20*/ 	.word	0x000000ff
        /*0b24*/ 	.word	0x00000000
        /*0b28*/ 	.short	0x0101
        /*0b2a*/ 	.byte	0x08
	.zero		1


	//   ....[36]....
        /*0b2c*/ 	.word	0x0000c4a0
        /*0b30*/ 	.word	0x000000ff
        /*0b34*/ 	.word	0x00000000
        /*0b38*/ 	.short	0x0101
        /*0b3a*/ 	.byte	0x08
	.zero		1


	//   ....[37]....
        /*0b3c*/ 	.word	0x00010510
        /*0b40*/ 	.word	0x00000003
        /*0b44*/ 	.word	0x00033480
        /*0b48*/ 	.short	0x010a
        /*0b4a*/ 	.byte	0x3f
	.zero		1


	//   ....[38]....
        /*0b4c*/ 	.word	0x000107a0
        /*0b50*/ 	.word	0x00000003
        /*0b54*/ 	.word	0x00033440
        /*0b58*/ 	.short	0x010a
        /*0b5a*/ 	.byte	0x3f
	.zero		1


	//   ....[39]....
        /*0b5c*/ 	.word	0x00011350
        /*0b60*/ 	.word	0x00000011
        /*0b64*/ 	.word	0x00033400
        /*0b68*/ 	.short	0x0107
        /*0b6a*/ 	.byte	0x3f
	.zero		1


	//   ....[40]....
        /*0b6c*/ 	.word	0x00011450
        /*0b70*/ 	.word	0x00000011
        /*0b74*/ 	.word	0x00033400
        /*0b78*/ 	.short	0x0101
        /*0b7a*/ 	.byte	0x3f
	.zero		1


	//   ....[41]....
        /*0b7c*/ 	.word	0x00011470
        /*0b80*/ 	.word	0x00000011
        /*0b84*/ 	.word	0x00033420
        /*0b88*/ 	.short	0x010a
        /*0b8a*/ 	.byte	0x3f
	.zero		1


	//   ....[42]....
        /*0b8c*/ 	.word	0x00011790
        /*0b90*/ 	.word	0x00000005
        /*0b94*/ 	.word	0x00033480
        /*0b98*/ 	.short	0x010a
        /*0b9a*/ 	.byte	0x3f
	.zero		1


	//   ....[43]....
        /*0b9c*/ 	.word	0x00011bc0
        /*0ba0*/ 	.word	0x00000005
        /*0ba4*/ 	.word	0x00033440
        /*0ba8*/ 	.short	0x010a
        /*0baa*/ 	.byte	0x3f
	.zero		1


	//   ....[44]....
        /*0bac*/ 	.word	0x00012070
        /*0bb0*/ 	.word	0x00000003
        /*0bb4*/ 	.word	0x00033470
        /*0bb8*/ 	.short	0x010a
        /*0bba*/ 	.byte	0x3f
	.zero		1


	//   ....[45]....
        /*0bbc*/ 	.word	0x000120e0
        /*0bc0*/ 	.word	0x00000003
        /*0bc4*/ 	.word	0x00033460
        /*0bc8*/ 	.short	0x010a
        /*0bca*/ 	.byte	0x3f
	.zero		1


	//   ....[46]....
        /*0bcc*/ 	.word	0x000127a0
        /*0bd0*/ 	.word	0x00000003
        /*0bd4*/ 	.word	0x00033450
        /*0bd8*/ 	.short	0x0101
        /*0bda*/ 	.byte	0x3f
	.zero		1


	//   ....[47]....
        /*0bdc*/ 	.word	0x00012820
        /*0be0*/ 	.word	0x00000003
        /*0be4*/ 	.word	0x00000000
        /*0be8*/ 	.short	0x0101
        /*0bea*/ 	.byte	0x3f
	.zero		1


	//   ....[48]....
        /*0bec*/ 	.word	0x00012a40
        /*0bf0*/ 	.word	0x00000003
        /*0bf4*/ 	.word	0x00033470
        /*0bf8*/ 	.short	0x010a
        /*0bfa*/ 	.byte	0x3f
	.zero		1


	//   ....[49]....
        /*0bfc*/ 	.word	0x00012aa0
        /*0c00*/ 	.word	0x00000003
        /*0c04*/ 	.word	0x00033460
        /*0c08*/ 	.short	0x010a
        /*0c0a*/ 	.byte	0x3f
	.zero		1


	//   ....[50]....
        /*0c0c*/ 	.word	0x00013160
        /*0c10*/ 	.word	0x00000003
        /*0c14*/ 	.word	0x00033450
        /*0c18*/ 	.short	0x0101
        /*0c1a*/ 	.byte	0x3f
	.zero		1


	//   ....[51]....
        /*0c1c*/ 	.word	0x000131b0
        /*0c20*/ 	.word	0x00000000
        /*0c24*/ 	.word	0x00000000
        /*0c28*/ 	.short	0x0101
        /*0c2a*/ 	.byte	0x3f
	.zero		1


	//   ....[52]....
        /*0c2c*/ 	.word	0x00013f10
        /*0c30*/ 	.word	0x00000003
        /*0c34*/ 	.word	0x00033420
        /*0c38*/ 	.short	0x010a
        /*0c3a*/ 	.byte	0x3f
	.zero		1


	//   ....[53]....
        /*0c3c*/ 	.word	0x000140b0
        /*0c40*/ 	.word	0x00000007
        /*0c44*/ 	.word	0x00000000
        /*0c48*/ 	.short	0x010a
        /*0c4a*/ 	.byte	0x3f
	.zero		1


	//   ....[54]....
        /*0c4c*/ 	.word	0x00014120
        /*0c50*/ 	.word	0x00000005
        /*0c54*/ 	.word	0x00000000
        /*0c58*/ 	.short	0x010a
        /*0c5a*/ 	.byte	0x3f
	.zero		1


	//   ....[55]....
        /*0c5c*/ 	.word	0x00014170
        /*0c60*/ 	.word	0x00000005
        /*0c64*/ 	.word	0x00033460
        /*0c68*/ 	.short	0x010a
        /*0c6a*/ 	.byte	0x3f
	.zero		1


	//   ....[56]....
        /*0c6c*/ 	.word	0x000141c0
        /*0c70*/ 	.word	0x00000003
        /*0c74*/ 	.word	0x00033460
        /*0c78*/ 	.short	0x010a
        /*0c7a*/ 	.byte	0x3f
	.zero		1


	//   ....[57]....
        /*0c7c*/ 	.word	0x00014200
        /*0c80*/ 	.word	0x00000005
        /*0c84*/ 	.word	0x00033480
        /*0c88*/ 	.short	0x010a
        /*0c8a*/ 	.byte	0x3f
	.zero		1


	//   ....[58]....
        /*0c8c*/ 	.word	0x00014220
        /*0c90*/ 	.word	0x00000003
        /*0c94*/ 	.word	0x00033480
        /*0c98*/ 	.short	0x010a
        /*0c9a*/ 	.byte	0x3f
	.zero		1


	//   ....[59]....
        /*0c9c*/ 	.word	0x00014280
        /*0ca0*/ 	.word	0x00000000
        /*0ca4*/ 	.word	0x00033400
        /*0ca8*/ 	.short	0x010a
        /*0caa*/ 	.byte	0x3f
	.zero		1


	//   ....[60]....
        /*0cac*/ 	.word	0x000142d0
        /*0cb0*/ 	.word	0x00000006
        /*0cb4*/ 	.word	0x00033430
        /*0cb8*/ 	.short	0x010a
        /*0cba*/ 	.byte	0x3f
	.zero		1


	//   ....[61]....
        /*0cbc*/ 	.word	0x00014330
        /*0cc0*/ 	.word	0x00000005
        /*0cc4*/ 	.word	0x00033430
        /*0cc8*/ 	.short	0x010a
        /*0cca*/ 	.byte	0x3f
	.zero		1


	//   ....[62]....
        /*0ccc*/ 	.word	0x00014390
        /*0cd0*/ 	.word	0x00000002
        /*0cd4*/ 	.word	0x00033450
        /*0cd8*/ 	.short	0x010a
        /*0cda*/ 	.byte	0x3f
	.zero		1


	//   ....[63]....
        /*0cdc*/ 	.word	0x000143e0
        /*0ce0*/ 	.word	0x0000000e
        /*0ce4*/ 	.word	0x00033450
        /*0ce8*/ 	.short	0x010a
        /*0cea*/ 	.byte	0x3f
	.zero		1


	//   ....[64]....
        /*0cec*/ 	.word	0x00014530
        /*0cf0*/ 	.word	0x00000003
        /*0cf4*/ 	.word	0x00033480
        /*0cf8*/ 	.short	0x010a
        /*0cfa*/ 	.byte	0x3f
	.zero		1


	//   ....[65]....
        /*0cfc*/ 	.word	0x00014580
        /*0d00*/ 	.word	0x00000003
        /*0d04*/ 	.word	0x00033440
        /*0d08*/ 	.short	0x010a
        /*0d0a*/ 	.byte	0x3f
	.zero		1


	//   ....[66]....
        /*0d0c*/ 	.word	0x00014b20
        /*0d10*/ 	.word	0x00000011
        /*0d14*/ 	.word	0x00033420
        /*0d18*/ 	.short	0x010a
        /*0d1a*/ 	.byte	0x3f
	.zero		1


	//   ....[67]....
        /*0d1c*/ 	.word	0x00014b70
        /*0d20*/ 	.word	0x00000005
        /*0d24*/ 	.word	0x00033480
        /*0d28*/ 	.short	0x010a
        /*0d2a*/ 	.byte	0x3f
	.zero		1


	//   ....[68]....
        /*0d2c*/ 	.word	0x00014bc0
        /*0d30*/ 	.word	0x00000005
        /*0d34*/ 	.word	0x00033440
        /*0d38*/ 	.short	0x010a
        /*0d3a*/ 	.byte	0x3f
	.zero		1


	//   ....[69]....
        /*0d3c*/ 	.word	0x00014c10
        /*0d40*/ 	.word	0x00000003
        /*0d44*/ 	.word	0x00033470
        /*0d48*/ 	.short	0x010a
        /*0d4a*/ 	.byte	0x3f
	.zero		1


	//   ....[70]....
        /*0d4c*/ 	.word	0x00014c60
        /*0d50*/ 	.word	0x00000003
        /*0d54*/ 	.word	0x00033460
        /*0d58*/ 	.short	0x010a
        /*0d5a*/ 	.byte	0x3f
	.zero		1


	//   ....[71]....
        /*0d5c*/ 	.word	0x00014cb0
        /*0d60*/ 	.word	0x00000003
        /*0d64*/ 	.word	0x00033470
        /*0d68*/ 	.short	0x010a
        /*0d6a*/ 	.byte	0x3f
	.zero		1


	//   ....[72]....
        /*0d6c*/ 	.word	0x00014d00
        /*0d70*/ 	.word	0x00000003
        /*0d74*/ 	.word	0x00033460
        /*0d78*/ 	.short	0x010a
        /*0d7a*/ 	.byte	0x3f
	.zero		1


	//   ....[73]....
        /*0d7c*/ 	.word	0x00014d50
        /*0d80*/ 	.word	0x00000003
        /*0d84*/ 	.word	0x00033420
        /*0d88*/ 	.short	0x010a
        /*0d8a*/ 	.byte	0x3f
	.zero		1


	//   ....[74]....
        /*0d8c*/ 	.word	0x00014ef0
        /*0d90*/ 	.word	0x00000007
        /*0d94*/ 	.word	0x00000000
        /*0d98*/ 	.short	0x010a
        /*0d9a*/ 	.byte	0x3f
	.zero		1


	//   ....[75]....
        /*0d9c*/ 	.word	0x00014f40
        /*0da0*/ 	.word	0x00000005
        /*0da4*/ 	.word	0x00000000
        /*0da8*/ 	.short	0x010a
        /*0daa*/ 	.byte	0x3f
	.zero		1


	//   ....[76]....
        /*0dac*/ 	.word	0x00014f90
        /*0db0*/ 	.word	0x00000005
        /*0db4*/ 	.word	0x00033460
        /*0db8*/ 	.short	0x010a
        /*0dba*/ 	.byte	0x3f
	.zero		1


	//   ....[77]....
        /*0dbc*/ 	.word	0x00014fe0
        /*0dc0*/ 	.word	0x00000003
        /*0dc4*/ 	.word	0x00033460
        /*0dc8*/ 	.short	0x010a
        /*0dca*/ 	.byte	0x3f
	.zero		1


	//   ....[78]....
        /*0dcc*/ 	.word	0x00015030
        /*0dd0*/ 	.word	0x00000005
        /*0dd4*/ 	.word	0x00033480
        /*0dd8*/ 	.short	0x010a
        /*0dda*/ 	.byte	0x3f
	.zero		1


	//----- nvinfo : EIATTR_NUM_MBARRIERS
	.align		4
.L_123:
        /*0ddc*/ 	.byte	0x03, 0x38
        /*0dde*/ 	.short	0x0016


	//----- nvinfo : EIATTR_EXIT_INSTR_OFFSETS
	.align		4
        /*0de0*/ 	.byte	0x04, 0x1c
        /*0de2*/ 	.short	(.L_125 - .L_124)


	//   ....[0]....
.L_124:
        /*0de4*/ 	.word	0x00000a80


	//   ....[1]....
        /*0de8*/ 	.word	0x0000e2f0


	//   ....[2]....
        /*0dec*/ 	.word	0x00014270


	//----- nvinfo : EIATTR_MAX_THREADS
	.align		4
.L_125:
        /*0df0*/ 	.byte	0x04, 0x05
        /*0df2*/ 	.short	(.L_127 - .L_126)
.L_126:
        /*0df4*/ 	.word	0x00000180
        /*0df8*/ 	.word	0x00000001
        /*0dfc*/ 	.word	0x00000001


	//----- nvinfo : EIATTR_CRS_STACK_SIZE
	.align		4
.L_127:
        /*0e00*/ 	.byte	0x04, 0x1e
        /*0e02*/ 	.short	(.L_129 - .L_128)
.L_128:
        /*0e04*/ 	.word	0x00000000


	//----- nvinfo : EIATTR_CBANK_PARAM_SIZE
	.align		4
.L_129:
        /*0e08*/ 	.byte	0x03, 0x19
        /*0e0a*/ 	.short	0x0af0


	//----- nvinfo : EIATTR_PARAM_CBANK
	.align		4
        /*0e0c*/ 	.byte	0x04, 0x0a
        /*0e0e*/ 	.short	(.L_131 - .L_130)
	.align		4
.L_130:
        /*0e10*/ 	.word	index@(.nv.constant0._ZN7cutlass13device_kernelIN5flash11enable_sm90INS1_16FlashAttnFwdSm90INS1_25CollectiveMainloopFwdSm90ILi2EN4cute5tupleIJNS5_1CILi1EEES8_S8_EEENS6_IJNS7_ILi128EEENS7_ILi160EEENS7_ILi192EEEEEELi192ENS_12float_e4m3_tEfNS_4arch4Sm90ELb0ELb0ELb0ELb1ELb0ELb0ELb0ELb1ELb1ELb1ELb1ELb0EEENS1_21CollectiveEpilogueFwdINS6_IJSA_SC_SB_EEES9_NS_10bfloat16_tESG_Li256ELb1ELb1ELb1ELb1EEENS1_36VarlenDynamicPersistentTileSchedulerILi128ELi160ELi256ELi128ELb1ELb1ELb1ELb0ELb1ELb1EEEEEEEEEvNT_6ParamsE)
        /*0e14*/ 	.short	0x0210
        /*0e16*/ 	.short	0x0af0


	//----- nvinfo : EIATTR_SW_WAR
	.align		4
.L_131:
        /*0e18*/ 	.byte	0x04, 0x36
        /*0e1a*/ 	.short	(.L_133 - .L_132)
.L_132:
        /*0e1c*/ 	.word	0x00000008
.L_133:


//--------------------- .nv.info._ZN7cutlass13device_kernelIN5flash11enable_sm90INS1_16FlashAttnFwdSm90INS1_25CollectiveMainloopFwdSm90ILi2EN4cute5tupleIJNS5_1CILi1EEES8_S8_EEENS6_IJNS7_ILi128EEENS7_ILi160EEENS7_ILi192EEEEEELi192ENS_12float_e4m3_tEfNS_4arch4Sm90ELb0ELb0ELb0ELb1ELb0ELb1ELb0ELb1ELb1ELb1ELb1ELb0EEENS1_21CollectiveEpilogueFwdINS6_IJSA_SC_SB_EEES9_NS_10bfloat16_tESG_Li256ELb1ELb1ELb1ELb1EEENS1_36VarlenDynamicPersistentTileSchedulerILi128ELi160ELi256ELi128ELb1ELb1ELb1ELb0ELb1ELb1EEEEEEEEEvNT_6ParamsE --------------------------
	.section	.nv.info._ZN7cutlass13device_kernelIN5flash11enable_sm90INS1_16FlashAttnFwdSm90INS1_25CollectiveMainloopFwdSm90ILi2EN4cute5tupleIJNS5_1CILi1EEES8_S8_EEENS6_IJNS7_ILi128EEENS7_ILi160EEENS7_ILi192EEEEEELi192ENS_12float_e4m3_tEfNS_4arch4Sm90ELb0ELb0ELb0ELb1ELb0ELb1ELb0ELb1ELb1ELb1ELb1ELb0EEENS1_21CollectiveEpilogueFwdINS6_IJSA_SC_SB_EEES9_NS_10bfloat16_tESG_Li256ELb1ELb1ELb1ELb1EEENS1_36VarlenDynamicPersistentTileSchedulerILi128ELi160ELi256ELi128ELb1ELb1ELb1ELb0ELb1ELb1EEEEEEEEEvNT_6ParamsE,"",@"SHT_CUDA_INFO"
	.sectionflags	@""
	.align	4


	//----- nvinfo : EIATTR_CUDA_API_VERSION
	.align		4
        /*0000*/ 	.byte	0x04, 0x37
        /*0002*/ 	.short	(.L_135 - .L_134)
.L_134:
        /*0004*/ 	.word	0x00000082


	//----- nvinfo : EIATTR_KPARAM_INFO
	.align		4
.L_135:
        /*0008*/ 	.byte	0x04, 0x17
        /*000a*/ 	.short	(.L_137 - .L_136)
.L_136:
        /*000c*/ 	.word	0x00000000
        /*0010*/ 	.short	0x0000
        /*0012*/ 	.short	0x0070
        /*0014*/ 	.byte	0x00, 0xf0, 0x01, 0x2a


	//----- nvinfo : EIATTR_SPARSE_MMA_MASK
	.align		4
.L_137:
        /*0018*/ 	.byte	0x03, 0x50
        /*001a*/ 	.short	0x0000


	//----- nvinfo : EIATTR_MAXREG_COUNT
	.align		4
        /*001c*/ 	.byte	0x03, 0x1b
        /*001e*/ 	.short	0x00a8


	//----- nvinfo : EIATTR_NUM_BARRIERS
	.align		4
        /*0020*/ 	.byte	0x02, 0x4c
        /*0022*/ 	.byte	0x10
	.zero		1


	//----- nvinfo : EIATTR_EXTERNS
	.align		4
        /*0024*/ 	.byte	0x04, 0x0f
        /*0026*/ 	.short	(.L_139 - .L_138)


	//   ....[0]....
	.align		4
.L_138:
        /*0028*/ 	.word	index@(__assertfail)


	//----- nvinfo : EIATTR_ANNOTATIONS
	.align		4
.L_139:
        /*002c*/ 	.byte	0x04, 0x55
        /*002e*/ 	.short	(.L_141 - .L_140)


	//   ....[0]....
.L_140:
        /* <DEDUP_REMOVED lines=150> */
        /*0984*/ 	.byte	0x80, 0x17, 0x03, 0x00


	//----- nvinfo : EIATTR_MERCURY_ISA_VERSION
	.align		4
.L_141:
        /*0988*/ 	.byte	0x03, 0x5f
        /*098a*/ 	.short	0x0101


	//----- nvinfo : EIATTR_UNUSED_LOAD_BYTE_OFFSET
	.align		4
        /*098c*/ 	.byte	0x04, 0x44
        /*098e*/ 	.short	(.L_143 - .L_142)


	//   ....[0]....
.L_142:
        /*0990*/ 	.word	0x00000ae0
        /*0994*/ 	.word	0x0000fff0


	//   ....[1]....
        /*0998*/ 	.word	0x0001f880
        /*099c*/ 	.word	0x0000fff0


	//----- nvinfo : EIATTR_INT_WARP_WIDE_INSTR_OFFSETS
	.align		4
.L_143:
        /*09a0*/ 	.byte	0x04, 0x31
        /*09a2*/ 	.short	(.L_145 - .L_144)


	//   ....[0]....
.L_144:
        /*09a4*/ 	.word	0x00000190


	//   ....[1]....
        /*09a8*/ 	.word	0x000001d0


	//   ....[2]....
        /*09ac*/ 	.word	0x00000240


	//   ....[3]....
        /*09b0*/ 	.word	0x00028290


	//   ....[4]....
        /*09b4*/ 	.word	0x00028320


	//   ....[5]....
        /*09b8*/ 	.word	0x0002b090


	//   ....[6]....
        /*09bc*/ 	.word	0x0002b120


	//----- nvinfo : EIATTR_COOP_GROUP_MASK_REGIDS
	.align		4
.L_145:
        /*09c0*/ 	.byte	0x04, 0x29
        /*09c2*/ 	.short	(.L_147 - .L_146)


	//   ....[0]....
.L_146:
        /*09c4*/ 	.word	0xffffffff


	//   ....[1]....
        /*09c8*/ 	.word	0xffffffff


	//   ....[2]....
        /*09cc*/ 	.word	0xffffffff


	//   ....[3]....
        /*09d0*/ 	.word	0xffffffff


	//   ....[4]....
        /*09d4*/ 	.word	0xffffffff


	//   ....[5]....
        /*09d8*/ 	.word	0xffffffff


	//   ....[6]....
        /*09dc*/ 	.word	0xffffffff


	//   ....[7]....
        /*09e0*/ 	.word	0xffffffff


	//   ....[8]....
        /*09e4*/ 	.word	0xffffffff


	//   ....[9]....
        /*09e8*/ 	.word	0xffffffff


	//   ....[10]....
        /*09ec*/ 	.word	0xffffffff


	//   ....[11]....
        /*09f0*/ 	.word	0xffffffff


	//   ....[12]....
        /*09f4*/ 	.word	0xffffffff


	//   ....[13]....
        /*09f8*/ 	.word	0xffffffff


	//   ....[14]....
        /*09fc*/ 	.word	0xffffffff


	//   ....[15]....
        /*0a00*/ 	.word	0xffffffff


	//   ....[16]....
        /*0a04*/ 	.word	0xffffffff


	//   ....[17]....
        /*0a08*/ 	.word	0xffffffff


	//   ....[18]....
        /*0a0c*/ 	.word	0xffffffff


	//   ....[19]....
        /*0a10*/ 	.word	0xffffffff


	//   ....[20]....
        /*0a14*/ 	.word	0xffffffff


	//   ....[21]....
        /*0a18*/ 	.word	0xffffffff


	//   ....[22]....
        /*0a1c*/ 	.word	0xffffffff


	//   ....[23]....
        /*0a20*/ 	.word	0xffffffff


	//   ....[24]....
        /*0a24*/ 	.word	0xffffffff


	//   ....[25]....
        /*0a28*/ 	.word	0xffffffff


	//   ....[26]....
        /*0a2c*/ 	.word	0xffffffff


	//   ....[27]....
        /*0a30*/ 	.word	0xffffffff


	//   ....[28]....
        /*0a34*/ 	.word	0xffffffff


	//   ....[29]....
        /*0a38*/ 	.word	0xffffffff


	//   ....[30]....
        /*0a3c*/ 	.word	0xffffffff


	//   ....[31]....
        /*0a40*/ 	.word	0xffffffff


	//   ....[32]....
        /*0a44*/ 	.word	0xffffffff


	//   ....[33]....
        /*0a48*/ 	.word	0xffffffff


	//   ....[34]....
        /*0a4c*/ 	.word	0xffffffff


	//   ....[35]....
        /*0a50*/ 	.word	0xffffffff


	//   ....[36]....
        /*0a54*/ 	.word	0xffffffff


	//   ....[37]....
        /*0a58*/ 	.word	0xffffffff


	//   ....[38]....
        /*0a5c*/ 	.word	0xffffffff


	//   ....[39]....
        /*0a60*/ 	.word	0xffffffff


	//   ....[40]....
        /*0a64*/ 	.word	0xffffffff


	//   ....[41]....
        /*0a68*/ 	.word	0xffffffff


	//   ....[42]....
        /*0a6c*/ 	.word	0xffffffff


	//   ....[43]....
        /*0a70*/ 	.word	0xffffffff


	//   ....[44]....
        /*0a74*/ 	.word	0xffffffff


	//   ....[45]....
        /*0a78*/ 	.word	0xffffffff


	//   ....[46]....
        /*0a7c*/ 	.word	0xffffffff


	//   ....[47]....
        /*0a80*/ 	.word	0xffffffff


	//   ....[48]....
        /*0a84*/ 	.word	0xffffffff


	//   ....[49]....
        /*0a88*/ 	.word	0xffffffff


	//   ....[50]....
        /*0a8c*/ 	.word	0xffffffff


	//   ....[51]....
        /*0a90*/ 	.word	0xffffffff


	//   ....[52]....
        /*0a94*/ 	.word	0xffffffff


	//   ....[53]....
        /*0a98*/ 	.word	0xffffffff


	//   ....[54]....
        /*0a9c*/ 	.word	0xffffffff


	//   ....[55]....
        /*0aa0*/ 	.word	0xffffffff


	//   ....[56]....
        /*0aa4*/ 	.word	0xffffffff


	//   ....[57]....
        /*0aa8*/ 	.word	0xffffffff


	//   ....[58]....
        /*0aac*/ 	.word	0xffffffff


	//   ....[59]....
        /*0ab0*/ 	.word	0xffffffff


	//   ....[60]....
        /*0ab4*/ 	.word	0xffffffff


	//   ....[61]....
        /*0ab8*/ 	.word	0xffffffff


	//   ....[62]....
        /*0abc*/ 	.word	0xffffffff


	//   ....[63]....
        /*0ac0*/ 	.word	0xffffffff


	//   ....[64]....
        /*0ac4*/ 	.word	0xffffffff


	//   ....[65]....
        /*0ac8*/ 	.word	0xffffffff


	//   ....[66]....
        /*0acc*/ 	.word	0xffffffff


	//   ....[67]....
        /*0ad0*/ 	.word	0xffffffff


	//   ....[68]....
        /*0ad4*/ 	.word	0xffffffff


	//   ....[69]....
        /*0ad8*/ 	.word	0xffffffff


	//   ....[70]....
        /*0adc*/ 	.word	0xffffffff


	//   ....[71]....
        /*0ae0*/ 	.word	0xffffffff


	//   ....[72]....
        /*0ae4*/ 	.word	0xffffffff


	//   ....[73]....
        /*0ae8*/ 	.word	0xffffffff


	//   ....[74]....
        /*0aec*/ 	.word	0xffffffff


	//   ....[75]....
        /*0af0*/ 	.word	0xffffffff


	//   ....[76]....
        /*0af4*/ 	.word	0xffffffff


	//   ....[77]....
        /*0af8*/ 	.word	0xffffffff


	//   ....[78]....
        /*0afc*/ 	.word	0xffffffff


	//   ....[79]....
        /*0b00*/ 	.word	0xffffffff


	//   ....[80]....
        /*0b04*/ 	.word	0xffffffff


	//   ....[81]....
        /*0b08*/ 	.word	0xffffffff


	//   ....[82]....
        /*0b0c*/ 	.word	0xffffffff


	//   ....[83]....
        /*0b10*/ 	.word	0xffffffff


	//   ....[84]....
        /*0b14*/ 	.word	0xffffffff


	//   ....[85]....
        /*0b18*/ 	.word	0xffffffff


	//   ....[86]....
        /*0b1c*/ 	.word	0xffffffff


	//   ....[87]....
        /*0b20*/ 	.word	0xffffffff


	//   ....[88]....
        /*0b24*/ 	.word	0xffffffff


	//   ....[89]....
        /*0b28*/ 	.word	0xffffffff


	//   ....[90]....
        /*0b2c*/ 	.word	0xffffffff


	//   ....[91]....
        /*0b30*/ 	.word	0xffffffff


	//   ....[92]....
        /*0b34*/ 	.word	0xffffffff


	//   ....[93]....
        /*0b38*/ 	.word	0xffffffff


	//   ....[94]....
        /*0b3c*/ 	.word	0xffffffff


	//   ....[95]....
        /*0b40*/ 	.word	0xffffffff


	//   ....[96]....
        /*0b44*/ 	.word	0xffffffff


	//   ....[97]....
        /*0b48*/ 	.word	0xffffffff


	//   ....[98]....
        /*0b4c*/ 	.word	0xffffffff


	//   ....[99]....
        /*0b50*/ 	.word	0xffffffff


	//   ....[100]....
        /*0b54*/ 	.word	0xffffffff


	//   ....[101]....
        /*0b58*/ 	.word	0xffffffff


	//   ....[102]....
        /*0b5c*/ 	.word	0xffffffff


	//   ....[103]....
        /*0b60*/ 	.word	0xffffffff


	//   ....[104]....
        /*0b64*/ 	.word	0xffffffff


	//   ....[105]....
        /*0b68*/ 	.word	0xffffffff


	//   ....[106]....
        /*0b6c*/ 	.word	0xffffffff


	//   ....[107]....
        /*0b70*/ 	.word	0xffffffff


	//   ....[108]....
        /*0b74*/ 	.word	0xffffffff


	//   ....[109]....
        /*0b78*/ 	.word	0xffffffff


	//   ....[110]....
        /*0b7c*/ 	.word	0xffffffff


	//   ....[111]....
        /*0b80*/ 	.word	0xffffffff


	//   ....[112]....
        /*0b84*/ 	.word	0xffffffff


	//   ....[113]....
        /*0b88*/ 	.word	0xffffffff


	//   ....[114]....
        /*0b8c*/ 	.word	0xffffffff


	//   ....[115]....
        /*0b90*/ 	.word	0xffffffff


	//   ....[116]....
        /*0b94*/ 	.word	0xffffffff


	//   ....[117]....
        /*0b98*/ 	.word	0xffffffff


	//   ....[118]....
        /*0b9c*/ 	.word	0xffffffff


	//   ....[119]....
        /*0ba0*/ 	.word	0xffffffff


	//   ....[120]....
        /*0ba4*/ 	.word	0xffffffff


	//   ....[121]....
        /*0ba8*/ 	.word	0xffffffff


	//   ....[122]....
        /*0bac*/ 	.word	0xffffffff


	//   ....[123]....
        /*0bb0*/ 	.word	0xffffffff


	//   ....[124]....
        /*0bb4*/ 	.word	0xffffffff


	//   ....[125]....
        /*0bb8*/ 	.word	0xffffffff


	//   ....[126]....
        /*0bbc*/ 	.word	0xffffffff


	//   ....[127]....
        /*0bc0*/ 	.word	0xffffffff


	//   ....[128]....
        /*0bc4*/ 	.word	0xffffffff


	//   ....[129]....
        /*0bc8*/ 	.word	0xffffffff


	//   ....[130]....
        /*0bcc*/ 	.word	0xffffffff


	//   ....[131]....
        /*0bd0*/ 	.word	0xffffffff


	//   ....[132]....
        /*0bd4*/ 	.word	0xffffffff


	//   ....[133]....
        /*0bd8*/ 	.word	0xffffffff


	//   ....[134]....
        /*0bdc*/ 	.word	0xffffffff


	//   ....[135]....
        /*0be0*/ 	.word	0xffffffff


	//   ....[136]....
        /*0be4*/ 	.word	0xffffffff


	//   ....[137]....
        /*0be8*/ 	.word	0xffffffff


	//   ....[138]....
        /*0bec*/ 	.word	0xffffffff


	//   ....[139]....
        /*0bf0*/ 	.word	0xffffffff


	//   ....[140]....
        /*0bf4*/ 	.word	0xffffffff


	//   ....[141]....
        /*0bf8*/ 	.word	0xffffffff


	//   ....[142]....
        /*0bfc*/ 	.word	0xffffffff


	//   ....[143]....
        /*0c00*/ 	.word	0xffffffff


	//   ....[144]....
        /*0c04*/ 	.word	0xffffffff


	//   ....[145]....
        /*0c08*/ 	.word	0xffffffff


	//   ....[146]....
        /*0c0c*/ 	.word	0xffffffff


	//   ....[147]....
        /*0c10*/ 	.word	0xffffffff


	//   ....[148]....
        /*0c14*/ 	.word	0xffffffff


	//   ....[149]....
        /*0c18*/ 	.word	0xffffffff


	//   ....[150]....
        /*0c1c*/ 	.word	0xffffffff


	//   ....[151]....
        /*0c20*/ 	.word	0xffffffff


	//   ....[152]....
        /*0c24*/ 	.word	0xffffffff


	//   ....[153]....
        /*0c28*/ 	.word	0xffffffff


	//   ....[154]....
        /*0c2c*/ 	.word	0xffffffff


	//   ....[155]....
        /*0c30*/ 	.word	0xffffffff


	//   ....[156]....
        /*0c34*/ 	.word	0xffffffff


	//   ....[157]....
        /*0c38*/ 	.word	0xffffffff


	//   ....[158]....
        /*0c3c*/ 	.word	0xffffffff


	//   ....[159]....
        /*0c40*/ 	.word	0xffffffff


	//   ....[160]....
        /*0c44*/ 	.word	0xffffffff


	//   ....[161]....
        /*0c48*/ 	.word	0xffffffff


	//   ....[162]....
        /*0c4c*/ 	.word	0xffffffff


	//   ....[163]....
        /*0c50*/ 	.word	0xffffffff


	//   ....[164]....
        /*0c54*/ 	.word	0xffffffff


	//   ....[165]....
        /*0c58*/ 	.word	0xffffffff


	//   ....[166]....
        /*0c5c*/ 	.word	0xffffffff


	//   ....[167]....
        /*0c60*/ 	.word	0xffffffff


	//   ....[168]....
        /*0c64*/ 	.word	0xffffffff


	//   ....[169]....
        /*0c68*/ 	.word	0xffffffff


	//   ....[170]....
        /*0c6c*/ 	.word	0xffffffff


	//   ....[171]....
        /*0c70*/ 	.word	0xffffffff


	//   ....[172]....
        /*0c74*/ 	.word	0xffffffff


	//   ....[173]....
        /*0c78*/ 	.word	0xffffffff


	//   ....[174]....
        /*0c7c*/ 	.word	0xffffffff


	//   ....[175]....
        /*0c80*/ 	.word	0xffffffff


	//   ....[176]....
        /*0c84*/ 	.word	0xffffffff


	//   ....[177]....
        /*0c88*/ 	.word	0xffffffff


	//   ....[178]....
        /*0c8c*/ 	.word	0xffffffff


	//   ....[179]....
        /*0c90*/ 	.word	0xffffffff


	//   ....[180]....
        /*0c94*/ 	.word	0xffffffff


	//   ....[181]....
        /*0c98*/ 	.word	0xffffffff


	//   ....[182]....
        /*0c9c*/ 	.word	0xffffffff


	//   ....[183]....
        /*0ca0*/ 	.word	0xffffffff


	//   ....[184]....
        /*0ca4*/ 	.word	0xffffffff


	//   ....[185]....
        /*0ca8*/ 	.word	0xffffffff


	//   ....[186]....
        /*0cac*/ 	.word	0xffffffff


	//   ....[187]....
        /*0cb0*/ 	.word	0xffffffff


	//   ....[188]....
        /*0cb4*/ 	.word	0xffffffff


	//   ....[189]....
        /*0cb8*/ 	.word	0xffffffff


	//   ....[190]....
        /*0cbc*/ 	.word	0xffffffff


	//   ....[191]....
        /*0cc0*/ 	.word	0xffffffff


	//   ....[192]....
        /*0cc4*/ 	.word	0xffffffff


	//   ....[193]....
        /*0cc8*/ 	.word	0xffffffff


	//   ....[194]....
        /*0ccc*/ 	.word	0x0500000f


	//   ....[195]....
        /*0cd0*/ 	.word	0x0500000f


	//   ....[196]....
        /*0cd4*/ 	.word	0x0500000f


	//   ....[197]....
        /*0cd8*/ 	.word	0x0500000f


	//   ....[198]....
        /*0cdc*/ 	.word	0x0500000f


	//   ....[199]....
        /*0ce0*/ 	.word	0x0500000f


	//   ....[200]....
        /*0ce4*/ 	.word	0x0500000f


	//   ....[201]....
        /*0ce8*/ 	.word	0x0500000f


	//   ....[202]....
        /*0cec*/ 	.word	0x0500000f


	//   ....[203]....
        /*0cf0*/ 	.word	0x0500000f


	//   ....[204]....
        /*0cf4*/ 	.word	0x0500000f


	//   ....[205]....
        /*0cf8*/ 	.word	0x0500000f


	//   ....[206]....
        /*0cfc*/ 	.word	0x0500000f


	//   ....[207]....
        /*0d00*/ 	.word	0x0500000f


	//   ....[208]....
        /*0d04*/ 	.word	0x0500000f


	//   ....[209]....
        /*0d08*/ 	.word	0x0500000f


	//   ....[210]....
        /*0d0c*/ 	.word	0x0500000f


	//   ....[211]....
        /*0d10*/ 	.word	0x0500000f


	//   ....[212]....
        /*0d14*/ 	.word	0x0500000f


	//   ....[213]....
        /*0d18*/ 	.word	0x0500000f


	//   ....[214]....
        /*0d1c*/ 	.word	0x0500000f


	//   ....[215]....
        /*0d20*/ 	.word	0x0500000f


	//   ....[216]....
        /*0d24*/ 	.word	0x0500000f


	//   ....[217]....
        /*0d28*/ 	.word	0x0500000f


	//   ....[218]....
        /*0d2c*/ 	.word	0x0500000f


	//   ....[219]....
        /*0d30*/ 	.word	0x0500000f


	//   ....[220]....
        /*0d34*/ 	.word	0x0500000f


	//   ....[221]....
        /*0d38*/ 	.word	0x0500000f


	//   ....[222]....
        /*0d3c*/ 	.word	0x0500000f


	//   ....[223]....
        /*0d40*/ 	.word	0x0500000f


	//   ....[224]....
        /*0d44*/ 	.word	0x0500000f


	//   ....[225]....
        /*0d48*/ 	.word	0x0500000f


	//   ....[226]....
        /*0d4c*/ 	.word	0x0500000f


	//   ....[227]....
        /*0d50*/ 	.word	0x0500000f


	//   ....[228]....
        /*0d54*/ 	.word	0x0500000f


	//   ....[229]....
        /*0d58*/ 	.word	0x0500000f


	//   ....[230]....
        /*0d5c*/ 	.word	0x0500000f


	//   ....[231]....
        /*0d60*/ 	.word	0x0500000f


	//   ....[232]....
        /*0d64*/ 	.word	0x0500000f


	//   ....[233]....
        /*0d68*/ 	.word	0x0500000f


	//   ....[234]....
        /*0d6c*/ 	.word	0x0500000f


	//   ....[235]....
        /*0d70*/ 	.word	0x0500000f


	//   ....[236]....
        /*0d74*/ 	.word	0x0500000f


	//   ....[237]....
        /*0d78*/ 	.word	0x0500000f


	//   ....[238]....
        /*0d7c*/ 	.word	0x0500000f


	//   ....[239]....
        /*0d80*/ 	.word	0x0500000f


	//   ....[240]....
        /*0d84*/ 	.word	0x0500000f


	//   ....[241]....
        /*0d88*/ 	.word	0x0500000f


	//   ....[242]....
        /*0d8c*/ 	.word	0x0500000f


	//   ....[243]....
        /*0d90*/ 	.word	0x0500000f


	//   ....[244]....
        /*0d94*/ 	.word	0x0500000f


	//   ....[245]....
        /*0d98*/ 	.word	0x0500000f


	//   ....[246]....
        /*0d9c*/ 	.word	0x0500000f


	//   ....[247]....
        /*0da0*/ 	.word	0x0500000f


	//   ....[248]....
        /*0da4*/ 	.word	0x0500000f


	//   ....[249]....
        /*0da8*/ 	.word	0x0500000f


	//   ....[250]....
        /*0dac*/ 	.word	0x0500000f


	//   ....[251]....
        /*0db0*/ 	.word	0x0500000f


	//   ....[252]....
        /*0db4*/ 	.word	0x0500000f


	//   ....[253]....
        /*0db8*/ 	.word	0x0500000f


	//   ....[254]....
        /*0dbc*/ 	.word	0x0500000f


	//   ....[255]....
        /*0dc0*/ 	.word	0x0500000f


	//   ....[0]....
        /*0dc4*/ 	.word	0x0500000f


	//   ....[1]....
        /*0dc8*/ 	.word	0x0500000f


	//   ....[2]....
        /*0dcc*/ 	.word	0x0500000f


	//   ....[3]....
        /*0dd0*/ 	.word	0x0500000f


	//   ....[4]....
        /*0dd4*/ 	.word	0x0500000f


	//   ....[5]....
        /*0dd8*/ 	.word	0x0500000f


	//   ....[6]....
        /*0ddc*/ 	.word	0x0500000f


	//   ....[7]....
        /*0de0*/ 	.word	0x0500000f


	//   ....[8]....
        /*0de4*/ 	.word	0x0500000f


	//   ....[9]....
        /*0de8*/ 	.word	0x0500000f


	//   ....[10]....
        /*0dec*/ 	.word	0x0500000f


	//   ....[11]....
        /*0df0*/ 	.word	0x0500000f


	//   ....[12]....
        /*0df4*/ 	.word	0x0500000f


	//   ....[13]....
        /*0df8*/ 	.word	0x0500000f


	//   ....[14]....
        /*0dfc*/ 	.word	0x0500000f


	//   ....[15]....
        /*0e00*/ 	.word	0x0500000f


	//   ....[16]....
        /*0e04*/ 	.word	0x0500000f


	//   ....[17]....
        /*0e08*/ 	.word	0x0500000f


	//   ....[18]....
        /*0e0c*/ 	.word	0x0500000f


	//   ....[19]....
        /*0e10*/ 	.word	0x0500000f


	//   ....[20]....
        /*0e14*/ 	.word	0x0500000f


	//   ....[21]....
        /*0e18*/ 	.word	0x0500000f


	//   ....[22]....
        /*0e1c*/ 	.word	0x0500000f


	//   ....[23]....
        /*0e20*/ 	.word	0x0500000f


	//   ....[24]....
        /*0e24*/ 	.word	0x0500000f


	//   ....[25]....
        /*0e28*/ 	.word	0x0500000f


	//   ....[26]....
        /*0e2c*/ 	.word	0x0500000f


	//   ....[27]....
        /*0e30*/ 	.word	0x0500000f


	//   ....[28]....
        /*0e34*/ 	.word	0x0500000f


	//   ....[29]....
        /*0e38*/ 	.word	0x0500000f


	//   ....[30]....
        /*0e3c*/ 	.word	0x0500000f


	//   ....[31]....
        /*0e40*/ 	.word	0x0500000f


	//   ....[32]....
        /*0e44*/ 	.word	0x0500000f


	//   ....[33]....
        /*0e48*/ 	.word	0x0500000f


	//   ....[34]....
        /*0e4c*/ 	.word	0x0500000f


	//   ....[35]....
        /*0e50*/ 	.word	0x0500000f


	//   ....[36]....
        /*0e54*/ 	.word	0x0500000f


	//   ....[37]....
        /*0e58*/ 	.word	0x0500000f


	//   ....[38]....
        /*0e5c*/ 	.word	0x0500000f


	//   ....[39]....
        /*0e60*/ 	.word	0x0500000f


	//   ....[40]....
        /*0e64*/ 	.word	0x0500000f


	//   ....[41]....
        /*0e68*/ 	.word	0x0500000f


	//   ....[42]....
        /*0e6c*/ 	.word	0x0500000f


	//   ....[43]....
        /*0e70*/ 	.word	0x0500000f


	//   ....[44]....
        /*0e74*/ 	.word	0x0500000f


	//   ....[45]....
        /*0e78*/ 	.word	0x0500000f


	//   ....[46]....
        /*0e7c*/ 	.word	0x0500000f


	//   ....[47]....
        /*0e80*/ 	.word	0x0500000f


	//   ....[48]....
        /*0e84*/ 	.word	0x0500000f


	//   ....[49]....
        /*0e88*/ 	.word	0x0500000f


	//   ....[50]....
        /*0e8c*/ 	.word	0x0500000f


	//   ....[51]....
        /*0e90*/ 	.word	0x0500000f


	//   ....[52]....
        /*0e94*/ 	.word	0x0500000f


	//   ....[53]....
        /*0e98*/ 	.word	0x0500000f


	//   ....[54]....
        /*0e9c*/ 	.word	0x0500000f


	//   ....[55]....
        /*0ea0*/ 	.word	0x0500000f


	//   ....[56]....
        /*0ea4*/ 	.word	0x0500000f


	//   ....[57]....
        /*0ea8*/ 	.word	0x0500000f


	//   ....[58]....
        /*0eac*/ 	.word	0x0500000f


	//   ....[59]....
        /*0eb0*/ 	.word	0x0500000f


	//   ....[60]....
        /*0eb4*/ 	.word	0x0500000f


	//   ....[61]....
        /*0eb8*/ 	.word	0x0500000f


	//   ....[62]....
        /*0ebc*/ 	.word	0x0500000f


	//   ....[63]....
        /*0ec0*/ 	.word	0x0500000f


	//   ....[64]....
        /*0ec4*/ 	.word	0x0500000f


	//   ....[65]....
        /*0ec8*/ 	.word	0x0500000f


	//   ....[66]....
        /*0ecc*/ 	.word	0x0500000f


	//   ....[67]....
        /*0ed0*/ 	.word	0x0500000f


	//   ....[68]....
        /*0ed4*/ 	.word	0x0500000f


	//   ....[69]....
        /*0ed8*/ 	.word	0x0500000f


	//   ....[70]....
        /*0edc*/ 	.word	0x0500000f


	//   ....[71]....
        /*0ee0*/ 	.word	0x0500000f


	//   ....[72]....
        /*0ee4*/ 	.word	0x0500000f


	//   ....[73]....
        /*0ee8*/ 	.word	0x0500000f


	//   ....[74]....
        /*0eec*/ 	.word	0x0500000f


	//   ....[75]....
        /*0ef0*/ 	.word	0x0500000f


	//   ....[76]....
        /*0ef4*/ 	.word	0x0500000f


	//   ....[77]....
        /*0ef8*/ 	.word	0x0500000f


	//   ....[78]....
        /*0efc*/ 	.word	0x0500000f


	//   ....[79]....
        /*0f00*/ 	.word	0x0500000f


	//   ....[80]....
        /*0f04*/ 	.word	0x0500000f


	//   ....[81]....
        /*0f08*/ 	.word	0x0500000f


	//   ....[82]....
        /*0f0c*/ 	.word	0x0500000f


	//   ....[83]....
        /*0f10*/ 	.word	0x0500000f


	//   ....[84]....
        /*0f14*/ 	.word	0x0500000f


	//   ....[85]....
        /*0f18*/ 	.word	0x0500000f


	//   ....[86]....
        /*0f1c*/ 	.word	0x0500000f


	//   ....[87]....
        /*0f20*/ 	.word	0x0500000f


	//   ....[88]....
        /*0f24*/ 	.word	0x0500000f


	//   ....[89]....
        /*0f28*/ 	.word	0x0500000f


	//   ....[90]....
        /*0f2c*/ 	.word	0x0500000f


	//   ....[91]....
        /*0f30*/ 	.word	0x0500000f


	//----- nvinfo : EIATTR_COOP_GROUP_INSTR_OFFSETS
	.align		4
.L_147:
        /*0f34*/ 	.byte	0x04, 0x28
        /*0f36*/ 	.short	(.L_149 - .L_148)


	//   ....[0]....
.L_148:
        /*0f38*/ 	.word	0x00000070


	//   ....[1]....
        /*0f3c*/ 	.word	0x000001a0


	//   ....[2]....
        /*0f40*/ 	.word	0x000001f0


	//   ....[3]....
        /*0f44*/ 	.word	0x00000420


	//   ....[4]....
        /*0f48*/ 	.word	0x00000580


	//   ....[5]....
        /*0f4c*/ 	.word	0x000006a0


	//   ....[6]....
        /*0f50*/ 	.word	0x00000800


	//   ....[7]....
        /*0f54*/ 	.word	0x00010b20


	//   ....[8]....
        /*0f58*/ 	.word	0x00011060


	//   ....[9]....
        /*0f5c*/ 	.word	0x00011070


	//   ....[10]....
        /*0f60*/ 	.word	0x00011080


	//   ....[11]....
        /*0f64*/ 	.word	0x00011090


	//   ....[12]....
        /*0f68*/ 	.word	0x000145a0


	//   ....[13]....
        /*0f6c*/ 	.word	0x000145b0


	//   ....[14]....
        /*0f70*/ 	.word	0x000145c0


	//   ....[15]....
        /*0f74*/ 	.word	0x000145d0


	//   ....[16]....
        /*0f78*/ 	.word	0x00019890


	//   ....[17]....
        /*0f7c*/ 	.word	0x00019930


	//   ....[18]....
        /*0f80*/ 	.word	0x00019f50


	//   ....[19]....
        /*0f84*/ 	.word	0x00019fd0


	//   ....[20]....
        /*0f88*/ 	.word	0x0001cc20


	//   ....[21]....
        /*0f8c*/ 	.word	0x0001cff0


	//   ....[22]....
        /*0f90*/ 	.word	0x0001d050


	//   ....[23]....
        /*0f94*/ 	.word	0x0001d070


	//   ....[24]....
        /*0f98*/ 	.word	0x0001eec0


	//   ....[25]....
        /*0f9c*/ 	.word	0x0001ef20


	//   ....[26]....
        /*0fa0*/ 	.word	0x0001ef40


	//   ....[27]....
        /*0fa4*/ 	.word	0x0001ef60


	//   ....[28]....
        /*0fa8*/ 	.word	0x0001ffb0


	//   ....[29]....
        /*0fac*/ 	.word	0x00020030


	//   ....[30]....
        /*0fb0*/ 	.word	0x00020080


	//   ....[31]....
        /*0fb4*/ 	.word	0x000200f0


	//   ....[32]....
        /*0fb8*/ 	.word	0x00020120


	//   ....[33]....
        /*0fbc*/ 	.word	0x00020150


	//   ....[34]....
        /*0fc0*/ 	.word	0x00020190


	//   ....[35]....
        /*0fc4*/ 	.word	0x000201c0


	//   ....[36]....
        /*0fc8*/ 	.word	0x000201f0


	//   ....[37]....
        /*0fcc*/ 	.word	0x00020220


	//   ....[38]....
        /*0fd0*/ 	.word	0x00020250


	//   ....[39]....
        /*0fd4*/ 	.word	0x00020280


	//   ....[40]....
        /*0fd8*/ 	.word	0x000202b0


	//   ....[41]....
        /*0fdc*/ 	.word	0x000202e0


	//   ....[42]....
        /*0fe0*/ 	.word	0x00020310


	//   ....[43]....
        /*0fe4*/ 	.word	0x00020340


	//   ....[44]....
        /*0fe8*/ 	.word	0x00020370


	//   ....[45]....
        /*0fec*/ 	.word	0x000203a0


	//   ....[46]....
        /*0ff0*/ 	.word	0x000203d0


	//   ....[47]....
        /*0ff4*/ 	.word	0x00020400


	//   ....[48]....
        /*0ff8*/ 	.word	0x00020430


	//   ....[49]....
        /*0ffc*/ 	.word	0x00020460


	//   ....[50]....
        /*1000*/ 	.word	0x00020490


	//   ....[51]....
        /*1004*/ 	.word	0x000204c0


	//   ....[52]....
        /*1008*/ 	.word	0x000204f0


	//   ....[53]....
        /*100c*/ 	.word	0x00020520


	//   ....[54]....
        /*1010*/ 	.word	0x00020550


	//   ....[55]....
        /*1014*/ 	.word	0x00020580


	//   ....[56]....
        /*1018*/ 	.word	0x000205b0


	//   ....[57]....
        /*101c*/ 	.word	0x000205e0


	//   ....[58]....
        /*1020*/ 	.word	0x00020610


	//   ....[59]....
        /*1024*/ 	.word	0x00020640


	//   ....[60]....
        /*1028*/ 	.word	0x00020670


	//   ....[61]....
        /*102c*/ 	.word	0x000206a0


	//   ....[62]....
        /*1030*/ 	.word	0x000206b0


	//   ....[63]....
        /*1034*/ 	.word	0x000206c0


	//   ....[64]....
        /*1038*/ 	.word	0x000206d0


	//   ....[65]....
        /*103c*/ 	.word	0x000206f0


	//   ....[66]....
        /*1040*/ 	.word	0x00020700


	//   ....[67]....
        /*1044*/ 	.word	0x00020710


	//   ....[68]....
        /*1048*/ 	.word	0x00020720


	//   ....[69]....
        /*104c*/ 	.word	0x00020730


	//   ....[70]....
        /*1050*/ 	.word	0x00020750


	//   ....[71]....
        /*1054*/ 	.word	0x00020760


	//   ....[72]....
        /*1058*/ 	.word	0x00020770


	//   ....[73]....
        /*105c*/ 	.word	0x00020780


	//   ....[74]....
        /*1060*/ 	.word	0x00020790


	//   ....[75]....
        /*1064*/ 	.word	0x000207a0


	//   ....[76]....
        /*1068*/ 	.word	0x000207b0


	//   ....[77]....
        /*106c*/ 	.word	0x000207d0


	//   ....[78]....
        /*1070*/ 	.word	0x000207f0


	//   ....[79]....
        /*1074*/ 	.word	0x00020810


	//   ....[80]....
        /*1078*/ 	.word	0x00020830


	//   ....[81]....
        /*107c*/ 	.word	0x00020860


	//   ....[82]....
        /*1080*/ 	.word	0x00020890


	//   ....[83]....
        /*1084*/ 	.word	0x000208c0


	//   ....[84]....
        /*1088*/ 	.word	0x000208f0


	//   ....[85]....
        /*108c*/ 	.word	0x00020900


	//   ....[86]....
        /*1090*/ 	.word	0x00020930


	//   ....[87]....
        /*1094*/ 	.word	0x00020940


	//   ....[88]....
        /*1098*/ 	.word	0x00020970


	//   ....[89]....
        /*109c*/ 	.word	0x00020980


	//   ....[90]....
        /*10a0*/ 	.word	0x000209b0


	//   ....[91]....
        /*10a4*/ 	.word	0x000209e0


	//   ....[92]....
        /*10a8*/ 	.word	0x00020a10


	//   ....[93]....
        /*10ac*/ 	.word	0x00020a40


	//   ....[94]....
        /*10b0*/ 	.word	0x00020a70


	//   ....[95]....
        /*10b4*/ 	.word	0x00020a80


	//   ....[96]....
        /*10b8*/ 	.word	0x00020a90


	//   ....[97]....
        /*10bc*/ 	.word	0x00020aa0


	//   ....[98]....
        /*10c0*/ 	.word	0x00020ac0


	//   ....[99]....
        /*10c4*/ 	.word	0x00020af0


	//   ....[100]....
        /*10c8*/ 	.word	0x00020b20


	//   ....[101]....
        /*10cc*/ 	.word	0x00020b50


	//   ....[102]....
        /*10d0*/ 	.word	0x00020b80


	//   ....[103]....
        /*10d4*/ 	.word	0x00020bb0


	//   ....[104]....
        /*10d8*/ 	.word	0x00020be0


	//   ....[105]....
        /*10dc*/ 	.word	0x00020c20


	//   ....[106]....
        /*10e0*/ 	.word	0x00020c50


	//   ....[107]....
        /*10e4*/ 	.word	0x00020c80


	//   ....[108]....
        /*10e8*/ 	.word	0x00020cb0


	//   ....[109]....
        /*10ec*/ 	.word	0x00020ce0


	//   ....[110]....
        /*10f0*/ 	.word	0x00020d10


	//   ....[111]....
        /*10f4*/ 	.word	0x00020d40


	//   ....[112]....
        /*10f8*/ 	.word	0x00020d70


	//   ....[113]....
        /*10fc*/ 	.word	0x00020da0


	//   ....[114]....
        /*1100*/ 	.word	0x00020dd0


	//   ....[115]....
        /*1104*/ 	.word	0x00020e00


	//   ....[116]....
        /*1108*/ 	.word	0x00020e30


	//   ....[117]....
        /*110c*/ 	.word	0x00020e60


	//   ....[118]....
        /*1110*/ 	.word	0x00020e90


	//   ....[119]....
        /*1114*/ 	.word	0x00020ec0


	//   ....[120]....
        /*1118*/ 	.word	0x00020ef0


	//   ....[121]....
        /*111c*/ 	.word	0x00020f20


	//   ....[122]....
        /*1120*/ 	.word	0x00020f50


	//   ....[123]....
        /*1124*/ 	.word	0x00020f80


	//   ....[124]....
        /*1128*/ 	.word	0x00021900


	//   ....[125]....
        /*112c*/ 	.word	0x00021920


	//   ....[126]....
        /*1130*/ 	.word	0x00021930


	//   ....[127]....
        /*1134*/ 	.word	0x00021940


	//   ....[128]....
        /*1138*/ 	.word	0x00022220


	//   ....[129]....
        /*113c*/ 	.word	0x00022230


	//   ....[130]....
        /*1140*/ 	.word	0x00022380


	//   ....[131]....
        /*1144*/ 	.word	0x00022390


	//   ....[132]....
        /*1148*/ 	.word	0x000224e0


	//   ....[133]....
        /*114c*/ 	.word	0x000224f0


	//   ....[134]....
        /*1150*/ 	.word	0x00022640


	//   ....[135]....
        /*1154*/ 	.word	0x00022650


	//   ....[136]....
        /*1158*/ 	.word	0x00022a40


	//   ....[137]....
        /*115c*/ 	.word	0x00022a50


	//   ....[138]....
        /*1160*/ 	.word	0x000236d0


	//   ....[139]....
        /*1164*/ 	.word	0x000236e0


	//   ....[140]....
        /*1168*/ 	.word	0x00024c40


	//   ....[141]....
        /*116c*/ 	.word	0x00024c50


	//   ....[142]....
        /*1170*/ 	.word	0x00024db0


	//   ....[143]....
        /*1174*/ 	.word	0x00024dc0


	//   ....[144]....
        /*1178*/ 	.word	0x00024f10


	//   ....[145]....
        /*117c*/ 	.word	0x00024f20


	//   ....[146]....
        /*1180*/ 	.word	0x00025070


	//   ....[147]....
        /*1184*/ 	.word	0x00025080


	//   ....[148]....
        /*1188*/ 	.word	0x00025230


	//   ....[149]....
        /*118c*/ 	.word	0x00025470


	//   ....[150]....
        /*1190*/ 	.word	0x000254a0


	//   ....[151]....
        /*1194*/ 	.word	0x000254d0


	//   ....[152]....
        /*1198*/ 	.word	0x00025500


	//   ....[153]....
        /*119c*/ 	.word	0x00025530


	//   ....[154]....
        /*11a0*/ 	.word	0x00025560


	//   ....[155]....
        /*11a4*/ 	.word	0x00025700


	//   ....[156]....
        /*11a8*/ 	.word	0x00025730


	//   ....[157]....
        /*11ac*/ 	.word	0x00025760


	//   ....[158]....
        /*11b0*/ 	.word	0x00025790


	//   ....[159]....
        /*11b4*/ 	.word	0x000257c0


	//   ....[160]....
        /*11b8*/ 	.word	0x000257f0


	//   ....[161]....
        /*11bc*/ 	.word	0x00025870


	//   ....[162]....
        /*11c0*/ 	.word	0x000258b0


	//   ....[163]....
        /*11c4*/ 	.word	0x000258c0


	//   ....[164]....
        /*11c8*/ 	.word	0x00025970


	//   ....[165]....
        /*11cc*/ 	.word	0x00026b20


	//   ....[166]....
        /*11d0*/ 	.word	0x00028a30


	//   ....[167]....
        /*11d4*/ 	.word	0x000297e0


	//   ....[168]....
        /*11d8*/ 	.word	0x00029820


	//   ....[169]....
        /*11dc*/ 	.word	0x00029870


	//   ....[170]....
        /*11e0*/ 	.word	0x000298f0


	//   ....[171]....
        /*11e4*/ 	.word	0x00029980


	//   ....[172]....
        /*11e8*/ 	.word	0x00029990


	//   ....[173]....
        /*11ec*/ 	.word	0x000299e0


	//   ....[174]....
        /*11f0*/ 	.word	0x00029a20


	//   ....[175]....
        /*11f4*/ 	.word	0x0002bc20


	//   ....[176]....
        /*11f8*/ 	.word	0x0002bc50


	//   ....[177]....
        /*11fc*/ 	.word	0x0002bcc0


	//   ....[178]....
        /*1200*/ 	.word	0x0002bcf0


	//   ....[179]....
        /*1204*/ 	.word	0x0002bd20


	//   ....[180]....
        /*1208*/ 	.word	0x0002bd50


	//   ....[181]....
        /*120c*/ 	.word	0x0002bd80


	//   ....[182]....
        /*1210*/ 	.word	0x0002bdb0


	//   ....[183]....
        /*1214*/ 	.word	0x0002bf70


	//   ....[184]....
        /*1218*/ 	.word	0x0002bfa0


	//   ....[185]....
        /*121c*/ 	.word	0x0002bfd0


	//   ....[186]....
        /*1220*/ 	.word	0x0002c000


	//   ....[187]....
        /*1224*/ 	.word	0x0002c030


	//   ....[188]....
        /*1228*/ 	.word	0x0002c060


	//   ....[189]....
        /*122c*/ 	.word	0x0002c120


	//   ....[190]....
        /*1230*/ 	.word	0x0002c140


	//   ....[191]....
        /*1234*/ 	.word	0x0002c150


	//   ....[192]....
        /*1238*/ 	.word	0x0002c1b0


	//   ....[193]....
        /*123c*/ 	.word	0x0002c8d0


	//   ....[194]....
        /*1240*/ 	.word	0x0002cd50


	//   ....[195]....
        /*1244*/ 	.word	0x0002ce00


	//   ....[196]....
        /*1248*/ 	.word	0x0002ce90


	//   ....[197]....
        /*124c*/ 	.word	0x0002cee0


	//   ....[198]....
        /*1250*/ 	.word	0x0002cf30


	//   ....[199]....
        /*1254*/ 	.word	0x0002d010


	//   ....[200]....
        /*1258*/ 	.word	0x0002d0a0


	//   ....[201]....
        /*125c*/ 	.word	0x0002d0f0


	//   ....[202]....
        /*1260*/ 	.word	0x0002d140


	//   ....[203]....
        /*1264*/ 	.word	0x0002d3d0


	//   ....[204]....
        /*1268*/ 	.word	0x0002d4f0


	//   ....[205]....
        /*126c*/ 	.word	0x0002d610


	//   ....[206]....
        /*1270*/ 	.word	0x0002d730


	//   ....[207]....
        /*1274*/ 	.word	0x0002d860


	//   ....[208]....
        /*1278*/ 	.word	0x0002d970


	//   ....[209]....
        /*127c*/ 	.word	0x0002daa0


	//   ....[210]....
        /*1280*/ 	.word	0x0002dbc0


	//   ....[211]....
        /*1284*/ 	.word	0x0002dc30


	//   ....[212]....
        /*1288*/ 	.word	0x0002dc80


	//   ....[213]....
        /*128c*/ 	.word	0x0002dcf0


	//   ....[214]....
        /*1290*/ 	.word	0x0002dd50


	//   ....[215]....
        /*1294*/ 	.word	0x0002ddb0


	//   ....[216]....
        /*1298*/ 	.word	0x0002de20


	//   ....[217]....
        /*129c*/ 	.word	0x0002dea0


	//   ....[218]....
        /*12a0*/ 	.word	0x0002df00


	//   ....[219]....
        /*12a4*/ 	.word	0x0002df80


	//   ....[220]....
        /*12a8*/ 	.word	0x0002dff0


	//   ....[221]....
        /*12ac*/ 	.word	0x0002e050


	//   ....[222]....
        /*12b0*/ 	.word	0x0002e0a0


	//   ....[223]....
        /*12b4*/ 	.word	0x0002e120


	//   ....[224]....
        /*12b8*/ 	.word	0x0002e190


	//   ....[225]....
        /*12bc*/ 	.word	0x0002e1f0


	//   ....[226]....
        /*12c0*/ 	.word	0x0002e240


	//   ....[227]....
        /*12c4*/ 	.word	0x0002e2f0


	//   ....[228]....
        /*12c8*/ 	.word	0x0002e340


	//   ....[229]....
        /*12cc*/ 	.word	0x0002e3a0


	//   ....[230]....
        /*12d0*/ 	.word	0x0002e3f0


	//   ....[231]....
        /*12d4*/ 	.word	0x0002e470


	//   ....[232]....
        /*12d8*/ 	.word	0x0002e4c0


	//   ....[233]....
        /*12dc*/ 	.word	0x0002e520


	//   ....[234]....
        /*12e0*/ 	.word	0x0002e590


	//   ....[235]....
        /*12e4*/ 	.word	0x0002e600


	//   ....[236]....
        /*12e8*/ 	.word	0x0002e660


	//   ....[237]....
        /*12ec*/ 	.word	0x0002e6d0


	//   ....[238]....
        /*12f0*/ 	.word	0x0002e730


	//   ....[239]....
        /*12f4*/ 	.word	0x0002e790


	//   ....[240]....
        /*12f8*/ 	.word	0x0002e800


	//   ....[241]....
        /*12fc*/ 	.word	0x0002e860


	//   ....[242]....
        /*1300*/ 	.word	0x0002e8d0


	//   ....[243]....
        /*1304*/ 	.word	0x0002e950


	//   ....[244]....
        /*1308*/ 	.word	0x0002e9c0


	//   ....[245]....
        /*130c*/ 	.word	0x0002ea20


	//   ....[246]....
        /*1310*/ 	.word	0x0002ea70


	//   ....[247]....
        /*1314*/ 	.word	0x0002ead0


	//   ....[248]....
        /*1318*/ 	.word	0x0002eb60


	//   ....[249]....
        /*131c*/ 	.word	0x0002ebc0


	//   ....[250]....
        /*1320*/ 	.word	0x0002ec10


	//   ....[251]....
        /*1324*/ 	.word	0x0002ecb0


	//   ....[252]....
        /*1328*/ 	.word	0x0002ed00


	//   ....[253]....
        /*132c*/ 	.word	0x0002ed60


	//   ....[254]....
        /*1330*/ 	.word	0x0002edb0


	//   ....[255]....
        /*1334*/ 	.word	0x0002ee30


	//   ....[0]....
        /*1338*/ 	.word	0x0002ee80


	//   ....[1]....
        /*133c*/ 	.word	0x0002eee0


	//   ....[2]....
        /*1340*/ 	.word	0x0002ef50


	//   ....[3]....
        /*1344*/ 	.word	0x0002efc0


	//   ....[4]....
        /*1348*/ 	.word	0x0002f010


	//   ....[5]....
        /*134c*/ 	.word	0x0002f070


	//   ....[6]....
        /*1350*/ 	.word	0x0002f0d0


	//   ....[7]....
        /*1354*/ 	.word	0x0002f140


	//   ....[8]....
        /*1358*/ 	.word	0x0002f1a0


	//   ....[9]....
        /*135c*/ 	.word	0x0002f210


	//   ....[10]....
        /*1360*/ 	.word	0x0002f260


	//   ....[11]....
        /*1364*/ 	.word	0x0002f2e0


	//   ....[12]....
        /*1368*/ 	.word	0x0002f340


	//   ....[13]....
        /*136c*/ 	.word	0x0002f3b0


	//   ....[14]....
        /*1370*/ 	.word	0x0002f410


	//   ....[15]....
        /*1374*/ 	.word	0x0002f4a0


	//   ....[16]....
        /*1378*/ 	.word	0x0002f510


	//   ....[17]....
        /*137c*/ 	.word	0x0002f570


	//   ....[18]....
        /*1380*/ 	.word	0x0002f5d0


	//   ....[19]....
        /*1384*/ 	.word	0x0002f650


	//   ....[20]....
        /*1388*/ 	.word	0x0002f6c0


	//   ....[21]....
        /*138c*/ 	.word	0x0002f720


	//   ....[22]....
        /*1390*/ 	.word	0x0002f770


	//   ....[23]....
        /*1394*/ 	.word	0x0002f7d0


	//   ....[24]....
        /*1398*/ 	.word	0x0002f820


	//   ....[25]....
        /*139c*/ 	.word	0x0002f880


	//   ....[26]....
        /*13a0*/ 	.word	0x0002f8d0


	//   ....[27]....
        /*13a4*/ 	.word	0x0002f930


	//   ....[28]....
        /*13a8*/ 	.word	0x0002f990


	//   ....[29]....
        /*13ac*/ 	.word	0x0002f9f0


	//   ....[30]....
        /*13b0*/ 	.word	0x0002fa40


	//   ....[31]....
        /*13b4*/ 	.word	0x0002fad0


	//   ....[32]....
        /*13b8*/ 	.word	0x0002fb40


	//   ....[33]....
        /*13bc*/ 	.word	0x0002fba0


	//   ....[34]....
        /*13c0*/ 	.word	0x0002fbf0


	//   ....[35]....
        /*13c4*/ 	.word	0x0002fc80


	//   ....[36]....
        /*13c8*/ 	.word	0x0002fd00


	//   ....[37]....
        /*13cc*/ 	.word	0x0002fd70


	//   ....[38]....
        /*13d0*/ 	.word	0x0002fdc0


	//   ....[39]....
        /*13d4*/ 	.word	0x0002fe50


	//   ....[40]....
        /*13d8*/ 	.word	0x0002fec0


	//   ....[41]....
        /*13dc*/ 	.word	0x0002ff40


	//   ....[42]....
        /*13e0*/ 	.word	0x0002ff90


	//   ....[43]....
        /*13e4*/ 	.word	0x00030020


	//   ....[44]....
        /*13e8*/ 	.word	0x00030070


	//   ....[45]....
        /*13ec*/ 	.word	0x00030100


	//   ....[46]....
        /*13f0*/ 	.word	0x00030190


	//   ....[47]....
        /*13f4*/ 	.word	0x00030220


	//   ....[48]....
        /*13f8*/ 	.word	0x000302b0


	//   ....[49]....
        /*13fc*/ 	.word	0x00030340


	//   ....[50]....
        /*1400*/ 	.word	0x000303d0


	//   ....[51]....
        /*1404*/ 	.word	0x00030450


	//   ....[52]....
        /*1408*/ 	.word	0x000304a0


	//   ....[53]....
        /*140c*/ 	.word	0x00030540


	//   ....[54]....
        /*1410*/ 	.word	0x000305d0


	//   ....[55]....
        /*1414*/ 	.word	0x00030650


	//   ....[56]....
        /*1418*/ 	.word	0x000306a0


	//   ....[57]....
        /*141c*/ 	.word	0x00030730


	//   ....[58]....
        /*1420*/ 	.word	0x000307c0


	//   ....[59]....
        /*1424*/ 	.word	0x00030850


	//   ....[60]....
        /*1428*/ 	.word	0x000308e0


	//   ....[61]....
        /*142c*/ 	.word	0x00030970


	//   ....[62]....
        /*1430*/ 	.word	0x00030a00


	//   ....[63]....
        /*1434*/ 	.word	0x00030ac0


	//   ....[64]....
        /*1438*/ 	.word	0x00030da0


	//   ....[65]....
        /*143c*/ 	.word	0x00030fc0


	//   ....[66]....
        /*1440*/ 	.word	0x00031010


	//   ....[67]....
        /*1444*/ 	.word	0x00031070


	//   ....[68]....
        /*1448*/ 	.word	0x00031180


	//   ....[69]....
        /*144c*/ 	.word	0x000311e0


	//   ....[70]....
        /*1450*/ 	.word	0x000312f0


	//   ....[71]....
        /*1454*/ 	.word	0x00031350


	//   ....[72]....
        /*1458*/ 	.word	0x00031430


	//   ....[73]....
        /*145c*/ 	.word	0x00031750


	//   ....[74]....
        /*1460*/ 	.word	0x000317f0


	//   ....[75]....
        /*1464*/ 	.word	0x00031990


	//   ....[76]....
        /*1468*/ 	.word	0x00031a10


	//   ....[77]....
        /*146c*/ 	.word	0x00031a90


	//   ....[78]....
        /*1470*/ 	.word	0x00031b10


	//   ....[79]....
        /*1474*/ 	.word	0x00031b90


	//   ....[80]....
        /*1478*/ 	.word	0x00031c20


	//   ....[81]....
        /*147c*/ 	.word	0x00031cc0


	//   ....[82]....
        /*1480*/ 	.word	0x00031d70


	//   ....[83]....
        /*1484*/ 	.word	0x00031df0


	//   ....[84]....
        /*1488*/ 	.word	0x00031e70


	//   ....[85]....
        /*148c*/ 	.word	0x00031ef0


	//   ....[86]....
        /*1490*/ 	.word	0x00031f80


	//   ....[87]....
        /*1494*/ 	.word	0x00032000


	//   ....[88]....
        /*1498*/ 	.word	0x000320a0


	//   ....[89]....
        /*149c*/ 	.word	0x000320f0


	//   ....[90]....
        /*14a0*/ 	.word	0x00032180


	//   ....[91]....
        /*14a4*/ 	.word	0x000322b0


	//----- nvinfo : EIATTR_REG_RECONFIG
	.align		4
.L_149:
        /*14a8*/ 	.byte	0x01, 0x54
	.zero		2


	//----- nvinfo : EIATTR_SYSCALL_OFFSETS
	.align		4
        /*14ac*/ 	.byte	0x04, 0x46
        /*14ae*/ 	.short	(.L_151 - .L_150)


	//   ....[0]....
.L_150:
        /*14b0*/ 	.word	0x00002260


	//   ....[1]....
        /*14b4*/ 	.word	0x000023b0


	//   ....[2]....
        /*14b8*/ 	.word	0x00010cb0


	//   ....[3]....
        /*14bc*/ 	.word	0x00010fe0


	//   ....[4]....
        /*14c0*/ 	.word	0x00028490


	//   ....[5]....
        /*14c4*/ 	.word	0x00028620


	//   ....[6]....
        /*14c8*/ 	.word	0x00028770


	//   ....[7]....
        /*14cc*/ 	.word	0x000288b0


	//   ....[8]....
        /*14d0*/ 	.word	0x000293d0


	//----- nvinfo : EIATTR_MBARRIER_INSTR_OFFSETS
	.align		4
.L_151:
        /*14d4*/ 	.byte	0x04, 0x39
        /*14d6*/ 	.short	(.L_153 - .L_152)


	//   ....[0]....
.L_152:
        /*14d8*/ 	.word	0x000002d0
        /*14dc*/ 	.word	0x000000ff
        /*14e0*/ 	.word	0x00033400
        /*14e4*/ 	.short	0x0100
        /*14e6*/ 	.byte	0x08
	.zero		1


	//   ....[1]....
        /*14e8*/ 	.word	0x000002e0
        /*14ec*/ 	.word	0x000000ff
        /*14f0*/ 	.word	0x00033420
        /*14f4*/ 	.short	0x0100
        /*14f6*/ 	.byte	0x08
	.zero		1


	//   ....[2]....
        /*14f8*/ 	.word	0x000003d0
        /*14fc*/ 	.word	0x000000ff
        /*1500*/ 	.word	0x00033430
        /*1504*/ 	.short	0x0100
        /*1506*/ 	.byte	0x08
	.zero		1


	//   ....[3]....
        /*1508*/ 	.word	0x000003e0
        /*150c*/ 	.word	0x000000ff
        /*1510*/ 	.word	0x00033440
        /*1514*/ 	.short	0x0100
        /*1516*/ 	.byte	0x08
	.zero		1


	//   ....[4]....
        /*1518*/ 	.word	0x000003f0
        /*151c*/ 	.word	0x000000ff
        /*1520*/ 	.word	0x00033438
        /*1524*/ 	.short	0x0100
        /*1526*/ 	.byte	0x08
	.zero		1


	//   ....[5]....
        /*1528*/ 	.word	0x00000400
        /*152c*/ 	.word	0x000000ff
        /*1530*/ 	.word	0x00033448
        /*1534*/ 	.short	0x0100
        /*1536*/ 	.byte	0x08
	.zero		1


	//   ....[6]....
        /*1538*/ 	.word	0x00000530
        /*153c*/ 	.word	0x000000ff
        /*1540*/ 	.word	0x00033450
        /*1544*/ 	.short	0x0100
        /*1546*/ 	.byte	0x08
	.zero		1


	//   ....[7]....
        /*1548*/ 	.word	0x00000540
        /*154c*/ 	.word	0x000000ff
        /*1550*/ 	.word	0x00033460
        /*1554*/ 	.short	0x0100
        /*1556*/ 	.byte	0x08
	.zero		1


	//   ....[8]....
        /*1558*/ 	.word	0x00000550
        /*155c*/ 	.word	0x000000ff
        /*1560*/ 	.word	0x00033458
        /*1564*/ 	.short	0x0100
        /*1566*/ 	.byte	0x08
	.zero		1


	//   ....[9]....
        /*1568*/ 	.word	0x00000560
        /*156c*/ 	.word	0x000000ff
        /*1570*/ 	.word	0x00033468
        /*1574*/ 	.short	0x0100
        /*1576*/ 	.byte	0x08
	.zero		1


	//   ....[10]....
        /*1578*/ 	.word	0x00000650
        /*157c*/ 	.word	0x000000ff
        /*1580*/ 	.word	0x00033470
        /*1584*/ 	.short	0x0100
        /*1586*/ 	.byte	0x06
	.zero		1


	//   ....[11]....
        /*1588*/ 	.word	0x00000660
        /*158c*/ 	.word	0x000000ff
        /*1590*/ 	.word	0x00033480
        /*1594*/ 	.short	0x0100
        /*1596*/ 	.byte	0x06
	.zero		1


	//   ....[12]....
        /*1598*/ 	.word	0x00000670
        /*159c*/ 	.word	0x000000ff
        /*15a0*/ 	.word	0x00033478
        /*15a4*/ 	.short	0x0100
        /*15a6*/ 	.byte	0x06
	.zero		1


	//   ....[13]....
        /*15a8*/ 	.word	0x00000680
        /*15ac*/ 	.word	0x000000ff
        /*15b0*/ 	.word	0x00033488
        /*15b4*/ 	.short	0x0100
        /*15b6*/ 	.byte	0x06
	.zero		1


	//   ....[14]....
        /*15b8*/ 	.word	0x000007b0
        /*15bc*/ 	.word	0x000000ff
        /*15c0*/ 	.word	0x00033490
        /*15c4*/ 	.short	0x0100
        /*15c6*/ 	.byte	0x08
	.zero		1


	//   ....[15]....
        /*15c8*/ 	.word	0x000007c0
        /*15cc*/ 	.word	0x000000ff
        /*15d0*/ 	.word	0x000334a0
        /*15d4*/ 	.short	0x0100
        /*15d6*/ 	.byte	0x08
	.zero		1


	//   ....[16]....
        /*15d8*/ 	.word	0x000007d0
        /*15dc*/ 	.word	0x000000ff
        /*15e0*/ 	.word	0x00033498
        /*15e4*/ 	.short	0x0100
        /*15e6*/ 	.byte	0x08
	.zero		1


	//   ....[17]....
        /*15e8*/ 	.word	0x000007e0
        /*15ec*/ 	.word	0x000000ff
        /*15f0*/ 	.word	0x000334a8
        /*15f4*/ 	.short	0x0100
        /*15f6*/ 	.byte	0x08
	.zero		1


	//   ....[18]....
        /*15f8*/ 	.word	0x00000910
        /*15fc*/ 	.word	0x000000ff
        /*1600*/ 	.word	0x000334b0
        /*1604*/ 	.short	0x0100
        /*1606*/ 	.byte	0x08
	.zero		1


	//   ....[19]....
        /*1608*/ 	.word	0x00000920
        /*160c*/ 	.word	0x000000ff
        /*1610*/ 	.word	0x000334c0
        /*1614*/ 	.short	0x0100
        /*1616*/ 	.byte	0x08
	.zero		1


	//   ....[20]....
        /*1618*/ 	.word	0x00000930
        /*161c*/ 	.word	0x000000ff
        /*1620*/ 	.word	0x000334b8
        /*1624*/ 	.short	0x0100
        /*1626*/ 	.byte	0x08
	.zero		1


	//   ....[21]....
        /*1628*/ 	.word	0x00000940
        /*162c*/ 	.word	0x000000ff
        /*1630*/ 	.word	0x000334c8
        /*1634*/ 	.short	0x0100
        /*1636*/ 	.byte	0x08
	.zero		1


	//   ....[22]....
        /*1638*/ 	.word	0x00003b90
        /*163c*/ 	.word	0x0000002b
        /*1640*/ 	.word	0x00033490
        /*1644*/ 	.short	0x010a
        /*1646*/ 	.byte	0x3f
	.zero		1


	//   ....[23]....
        /*1648*/ 	.word	0x00009930
        /*164c*/ 	.word	0x0000002b
        /*1650*/ 	.word	0x00033490
        /*1654*/ 	.short	0x010a
        /*1656*/ 	.byte	0x3f
	.zero		1


	//   ....[24]....
        /*1658*/ 	.word	0x0000f880
        /*165c*/ 	.word	0x0000002b
        /*1660*/ 	.word	0x00033490
        /*1664*/ 	.short	0x010a
        /*1666*/ 	.byte	0x3f
	.zero		1


	//   ....[25]....
        /*1668*/ 	.word	0x0000fc60
        /*166c*/ 	.word	0x0000002c
        /*1670*/ 	.word	0x00000000
        /*1674*/ 	.short	0x0101
        /*1676*/ 	.byte	0x3f
	.zero		1


	//   ....[26]....
        /*1678*/ 	.word	0x0000fca0
        /*167c*/ 	.word	0x0000002b
        /*1680*/ 	.word	0x000334b0
        /*1684*/ 	.short	0x010a
        /*1686*/ 	.byte	0x3f
	.zero		1


	//   ....[27]....
        /*1688*/ 	.word	0x000101c0
        /*168c*/ 	.word	0x0000002b
        /*1690*/ 	.word	0x00000000
        /*1694*/ 	.short	0x0101
        /*1696*/ 	.byte	0x3f
	.zero		1


	//   ....[28]....
        /*1698*/ 	.word	0x00010d40
        /*169c*/ 	.word	0x00000010
        /*16a0*/ 	.word	0x00033400
        /*16a4*/ 	.short	0x010a
        /*16a6*/ 	.byte	0x3f
	.zero		1


	//   ....[29]....
        /*16a8*/ 	.word	0x00010d90
        /*16ac*/ 	.word	0x00000010
        /*16b0*/ 	.word	0x00033400
        /*16b4*/ 	.short	0x010a
        /*16b6*/ 	.byte	0x3f
	.zero		1


	//   ....[30]....
        /*16b8*/ 	.word	0x00011620
        /*16bc*/ 	.word	0x00000010
        /*16c0*/ 	.word	0x00033400
        /*16c4*/ 	.short	0x010a
        /*16c6*/ 	.byte	0x3f
	.zero		1


	//   ....[31]....
        /*16c8*/ 	.word	0x00014aa0
        /*16cc*/ 	.word	0x00000010
        /*16d0*/ 	.word	0x00033400
        /*16d4*/ 	.short	0x010a
        /*16d6*/ 	.byte	0x3f
	.zero		1


	//   ....[32]....
        /*16d8*/ 	.word	0x00017c20
        /*16dc*/ 	.word	0x00000000
        /*16e0*/ 	.word	0x00033430
        /*16e4*/ 	.short	0x010a
        /*16e6*/ 	.byte	0x3f
	.zero		1


	//   ....[33]....
        /*16e8*/ 	.word	0x00017ca0
        /*16ec*/ 	.word	0x00000000
        /*16f0*/ 	.word	0x00033430
        /*16f4*/ 	.short	0x010a
        /*16f6*/ 	.byte	0x3f
	.zero		1


	//   ....[34]....
        /*16f8*/ 	.word	0x0001a3e0
        /*16fc*/ 	.word	0x0000002d
        /*1700*/ 	.word	0x00000000
        /*1704*/ 	.short	0x0101
        /*1706*/ 	.byte	0x3f
	.zero		1


	//   ....[35]....
        /*1708*/ 	.word	0x0001b6e0
        /*170c*/ 	.word	0x0000000b
        /*1710*/ 	.word	0x00033430
        /*1714*/ 	.short	0x010a
        /*1716*/ 	.byte	0x3f
	.zero		1


	//   ....[36]....
        /*1718*/ 	.word	0x0001b730
        /*171c*/ 	.word	0x0000000b
        /*1720*/ 	.word	0x00033430
        /*1724*/ 	.short	0x010a
        /*1726*/ 	.byte	0x3f
	.zero		1


	//   ....[37]....
        /*1728*/ 	.word	0x0001c830
        /*172c*/ 	.word	0x0000000a
        /*1730*/ 	.word	0x00033450
        /*1734*/ 	.short	0x010a
        /*1736*/ 	.byte	0x3f
	.zero		1


	//   ....[38]....
        /*1738*/ 	.word	0x0001c870
        /*173c*/ 	.word	0x0000000a
        /*1740*/ 	.word	0x00033450
        /*1744*/ 	.short	0x010a
        /*1746*/ 	.byte	0x3f
	.zero		1


	//   ....[39]....
        /*1748*/ 	.word	0x0001dbd0
        /*174c*/ 	.word	0x000000c3
        /*1750*/ 	.word	0x00000000
        /*1754*/ 	.short	0x0101
        /*1756*/ 	.byte	0x3f
	.zero		1


	//   ....[40]....
        /*1758*/ 	.word	0x0001e330
        /*175c*/ 	.word	0x00000007
        /*1760*/ 	.word	0x00000000
        /*1764*/ 	.short	0x0101
        /*1766*/ 	.byte	0x3f
	.zero		1


	//   ....[41]....
        /*1768*/ 	.word	0x0001eb70
        /*176c*/ 	.word	0x00000003
        /*1770*/ 	.word	0x00033450
        /*1774*/ 	.short	0x010a
        /*1776*/ 	.byte	0x3f
	.zero		1


	//   ....[42]....
        /*1778*/ 	.word	0x0001ebf0
        /*177c*/ 	.word	0x00000003
        /*1780*/ 	.word	0x00033450
        /*1784*/ 	.short	0x010a
        /*1786*/ 	.byte	0x3f
	.zero		1


	//   ....[43]....
        /*1788*/ 	.word	0x0001f1e0
        /*178c*/ 	.word	0x00000003
        /*1790*/ 	.word	0x00000000
        /*1794*/ 	.short	0x0101
        /*1796*/ 	.byte	0x3f
	.zero		1


	//   ....[44]....
        /*1798*/ 	.word	0x000221c0
        /*179c*/ 	.word	0x00000000
        /*17a0*/ 	.word	0x00000000
        /*17a4*/ 	.short	0x0101
        /*17a6*/ 	.byte	0x3f
	.zero		1


	//   ....[45]....
        /*17a8*/ 	.word	0x00022940
        /*17ac*/ 	.word	0x00000024
        /*17b0*/ 	.word	0x00000000
        /*17b4*/ 	.short	0x0101
        /*17b6*/ 	.byte	0x3f
	.zero		1


	//   ....[46]....
        /*17b8*/ 	.word	0x00026c00
        /*17bc*/ 	.word	0x00000012
        /*17c0*/ 	.word	0x00033420
        /*17c4*/ 	.short	0x010a
        /*17c6*/ 	.byte	0x3f
	.zero		1


	//   ....[47]....
        /*17c8*/ 	.word	0x00026cd0
        /*17cc*/ 	.word	0x00000007
        /*17d0*/ 	.word	0x000334a0
        /*17d4*/ 	.short	0x010a
        /*17d6*/ 	.byte	0x3f
	.zero		1


	//   ....[48]....
        /*17d8*/ 	.word	0x00027110
        /*17dc*/ 	.word	0x00000007
        /*17e0*/ 	.word	0x000334c0
        /*17e4*/ 	.short	0x010a
        /*17e6*/ 	.byte	0x3f
	.zero		1


	//   ....[49]....
        /*17e8*/ 	.word	0x000276a0
        /*17ec*/ 	.word	0x00000008
        /*17f0*/ 	.word	0x000334a0
        /*17f4*/ 	.short	0x010a
        /*17f6*/ 	.byte	0x3f
	.zero		1


	//   ....[50]....
        /*17f8*/ 	.word	0x00027ad0
        /*17fc*/ 	.word	0x00000008
        /*1800*/ 	.word	0x000334c0
        /*1804*/ 	.short	0x010a
        /*1806*/ 	.byte	0x3f
	.zero		1


	//   ....[51]....
        /*1808*/ 	.word	0x00028cb0
        /*180c*/ 	.word	0x00000002
        /*1810*/ 	.word	0x00033480
        /*1814*/ 	.short	0x010a
        /*1816*/ 	.byte	0x3f
	.zero		1


	//   ....[52]....
        /*1818*/ 	.word	0x00028ef0
        /*181c*/ 	.word	0x00000002
        /*1820*/ 	.word	0x00033440
        /*1824*/ 	.short	0x010a
        /*1826*/ 	.byte	0x3f
	.zero		1


	//   ....[53]....
        /*1828*/ 	.word	0x00029b00
        /*182c*/ 	.word	0x00000012
        /*1830*/ 	.word	0x00033400
        /*1834*/ 	.short	0x0107
        /*1836*/ 	.byte	0x3f
	.zero		1


	//   ....[54]....
        /*1838*/ 	.word	0x00029c00
        /*183c*/ 	.word	0x00000012
        /*1840*/ 	.word	0x00033400
        /*1844*/ 	.short	0x0101
        /*1846*/ 	.byte	0x3f
	.zero		1


	//   ....[55]....
        /*1848*/ 	.word	0x00029c20
        /*184c*/ 	.word	0x00000012
        /*1850*/ 	.word	0x00033420
        /*1854*/ 	.short	0x010a
        /*1856*/ 	.byte	0x3f
	.zero		1


	//   ....[56]....
        /*1858*/ 	.word	0x00029f30
        /*185c*/ 	.word	0x00000006
        /*1860*/ 	.word	0x00033480
        /*1864*/ 	.short	0x010a
        /*1866*/ 	.byte	0x3f
	.zero		1


	//   ....[57]....
        /*1868*/ 	.word	0x0002a380
        /*186c*/ 	.word	0x00000006
        /*1870*/ 	.word	0x00033440
        /*1874*/ 	.short	0x010a
        /*1876*/ 	.byte	0x3f
	.zero		1


	//   ....[58]....
        /*1878*/ 	.word	0x0002a830
        /*187c*/ 	.word	0x00000003
        /*1880*/ 	.word	0x00033470
        /*1884*/ 	.short	0x010a
        /*1886*/ 	.byte	0x3f
	.zero		1


	//   ....[59]....
        /*1888*/ 	.word	0x0002a8a0
        /*188c*/ 	.word	0x00000003
        /*1890*/ 	.word	0x00033460
        /*1894*/ 	.short	0x010a
        /*1896*/ 	.byte	0x3f
	.zero		1


	//   ....[60]....
        /*1898*/ 	.word	0x0002af60
        /*189c*/ 	.word	0x00000003
        /*18a0*/ 	.word	0x00033450
        /*18a4*/ 	.short	0x0101
        /*18a6*/ 	.byte	0x3f
	.zero		1


	//   ....[61]....
        /*18a8*/ 	.word	0x0002afe0
        /*18ac*/ 	.word	0x00000003
        /*18b0*/ 	.word	0x00000000
        /*18b4*/ 	.short	0x0101
        /*18b6*/ 	.byte	0x3f
	.zero		1


	//   ....[62]....
        /*18b8*/ 	.word	0x0002b210
        /*18bc*/ 	.word	0x00000003
        /*18c0*/ 	.word	0x00033470
        /*18c4*/ 	.short	0x010a
        /*18c6*/ 	.byte	0x3f
	.zero		1


	//   ....[63]....
        /*18c8*/ 	.word	0x0002b280
        /*18cc*/ 	.word	0x00000003
        /*18d0*/ 	.word	0x00033460
        /*18d4*/ 	.short	0x010a
        /*18d6*/ 	.byte	0x3f
	.zero		1


	//   ....[64]....
        /*18d8*/ 	.word	0x0002b950
        /*18dc*/ 	.word	0x00000003
        /*18e0*/ 	.word	0x00033450
        /*18e4*/ 	.short	0x0101
        /*18e6*/ 	.byte	0x3f
	.zero		1


	//   ....[65]....
        /*18e8*/ 	.word	0x0002b9a0
        /*18ec*/ 	.word	0x00000003
        /*18f0*/ 	.word	0x00000000
        /*18f4*/ 	.short	0x0101
        /*18f6*/ 	.byte	0x3f
	.zero		1


	//   ....[66]....
        /*18f8*/ 	.word	0x0002c850
        /*18fc*/ 	.word	0x00000000
        /*1900*/ 	.word	0x00033420
        /*1904*/ 	.short	0x010a
        /*1906*/ 	.byte	0x3f
	.zero		1


	//   ....[67]....
        /*1908*/ 	.word	0x0002ca30
        /*190c*/ 	.word	0x00000006
        /*1910*/ 	.word	0x00000000
        /*1914*/ 	.short	0x010a
        /*1916*/ 	.byte	0x3f
	.zero		1


	//   ....[68]....
        /*1918*/ 	.word	0x0002ca60
        /*191c*/ 	.word	0x00000007
        /*1920*/ 	.word	0x00000000
        /*1924*/ 	.short	0x010a
        /*1926*/ 	.byte	0x3f
	.zero		1


	//   ....[69]....
        /*1928*/ 	.word	0x0002cab0
        /*192c*/ 	.word	0x00000004
        /*1930*/ 	.word	0x00033460
        /*1934*/ 	.short	0x010a
        /*1936*/ 	.byte	0x3f
	.zero		1


	//   ....[70]....
        /*1938*/ 	.word	0x0002cb00
        /*193c*/ 	.word	0x00000003
        /*1940*/ 	.word	0x00033460
        /*1944*/ 	.short	0x010a
        /*1946*/ 	.byte	0x3f
	.zero		1


	//   ....[71]....
        /*1948*/ 	.word	0x0002cb40
        /*194c*/ 	.word	0x00000004
        /*1950*/ 	.word	0x00033480
        /*1954*/ 	.short	0x010a
        /*1956*/ 	.byte	0x3f
	.zero		1


	//   ....[72]....
        /*1958*/ 	.word	0x0002cb60
        /*195c*/ 	.word	0x00000003
        /*1960*/ 	.word	0x00033480
        /*1964*/ 	.short	0x010a
        /*1966*/ 	.byte	0x3f
	.zero		1


	//   ....[73]....
        /*1968*/ 	.word	0x0002cbc0
        /*196c*/ 	.word	0x0000002b
        /*1970*/ 	.word	0x00033490
        /*1974*/ 	.short	0x010a
        /*1976*/ 	.byte	0x3f
	.zero		1


	//   ....[74]....
        /*1978*/ 	.word	0x0002cc10
        /*197c*/ 	.word	0x0000002b
        /*1980*/ 	.word	0x00033490
        /*1984*/ 	.short	0x010a
        /*1986*/ 	.byte	0x3f
	.zero		1


	//   ....[75]....
        /*1988*/ 	.word	0x0002cc60
        /*198c*/ 	.word	0x0000002b
        /*1990*/ 	.word	0x00033490
        /*1994*/ 	.short	0x010a
        /*1996*/ 	.byte	0x3f
	.zero		1


	//   ....[76]....
        /*1998*/ 	.word	0x0002ccb0
        /*199c*/ 	.word	0x0000002b
        /*19a0*/ 	.word	0x000334b0
        /*19a4*/ 	.short	0x010a
        /*19a6*/ 	.byte	0x3f
	.zero		1


	//   ....[77]....
        /*19a8*/ 	.word	0x0002cf60
        /*19ac*/ 	.word	0x00000010
        /*19b0*/ 	.word	0x00033400
        /*19b4*/ 	.short	0x010a
        /*19b6*/ 	.byte	0x3f
	.zero		1


	//   ....[78]....
        /*19b8*/ 	.word	0x0002d180
        /*19bc*/ 	.word	0x00000010
        /*19c0*/ 	.word	0x00033400
        /*19c4*/ 	.short	0x010a
        /*19c6*/ 	.byte	0x3f
	.zero		1


	//   ....[79]....
        /*19c8*/ 	.word	0x0002d1d0
        /*19cc*/ 	.word	0x00000000
        /*19d0*/ 	.word	0x00033430
        /*19d4*/ 	.short	0x010a
        /*19d6*/ 	.byte	0x3f
	.zero		1


	//   ....[80]....
        /*19d8*/ 	.word	0x0002d220
        /*19dc*/ 	.word	0x0000000b
        /*19e0*/ 	.word	0x00033430
        /*19e4*/ 	.short	0x010a
        /*19e6*/ 	.byte	0x3f
	.zero		1


	//   ....[81]....
        /*19e8*/ 	.word	0x0002d270
        /*19ec*/ 	.word	0x0000000a
        /*19f0*/ 	.word	0x00033450
        /*19f4*/ 	.short	0x010a
        /*19f6*/ 	.byte	0x3f
	.zero		1


	//   ....[82]....
        /*19f8*/ 	.word	0x0002d2c0
        /*19fc*/ 	.word	0x00000003
        /*1a00*/ 	.word	0x00033450
        /*1a04*/ 	.short	0x010a
        /*1a06*/ 	.byte	0x3f
	.zero		1


	//   ....[83]....
        /*1a08*/ 	.word	0x00030b80
        /*1a0c*/ 	.word	0x00000012
        /*1a10*/ 	.word	0x00033420
        /*1a14*/ 	.short	0x010a
        /*1a16*/ 	.byte	0x3f
	.zero		1


	//   ....[84]....
        /*1a18*/ 	.word	0x00030bd0
        /*1a1c*/ 	.word	0x00000007
        /*1a20*/ 	.word	0x000334a0
        /*1a24*/ 	.short	0x010a
        /*1a26*/ 	.byte	0x3f
	.zero		1


	//   ....[85]....
        /*1a28*/ 	.word	0x00030c20
        /*1a2c*/ 	.word	0x00000007
        /*1a30*/ 	.word	0x000334c0
        /*1a34*/ 	.short	0x010a
        /*1a36*/ 	.byte	0x3f
	.zero		1


	//   ....[86]....
        /*1a38*/ 	.word	0x00030c70
        /*1a3c*/ 	.word	0x00000008
        /*1a40*/ 	.word	0x000334a0
        /*1a44*/ 	.short	0x010a
        /*1a46*/ 	.byte	0x3f
	.zero		1


	//   ....[87]....
        /*1a48*/ 	.word	0x00030cc0
        /*1a4c*/ 	.word	0x00000008
        /*1a50*/ 	.word	0x000334c0
        /*1a54*/ 	.short	0x010a
        /*1a56*/ 	.byte	0x3f
	.zero		1


	//   ....[88]....
        /*1a58*/ 	.word	0x00030e60
        /*1a5c*/ 	.word	0x00000002
        /*1a60*/ 	.word	0x00033480
        /*1a64*/ 	.short	0x010a
        /*1a66*/ 	.byte	0x3f
	.zero		1


	//   ....[89]....
        /*1a68*/ 	.word	0x00030eb0
        /*1a6c*/ 	.word	0x00000002
        /*1a70*/ 	.word	0x00033440
        /*1a74*/ 	.short	0x010a
        /*1a76*/ 	.byte	0x3f
	.zero		1


	//   ....[90]....
        /*1a78*/ 	.word	0x000314b0
        /*1a7c*/ 	.word	0x00000012
        /*1a80*/ 	.word	0x00033420
        /*1a84*/ 	.short	0x010a
        /*1a86*/ 	.byte	0x3f
	.zero		1


	//   ....[91]....
        /*1a88*/ 	.word	0x00031500
        /*1a8c*/ 	.word	0x00000006
        /*1a90*/ 	.word	0x00033480
        /*1a94*/ 	.short	0x010a
        /*1a96*/ 	.byte	0x3f
	.zero		1


	//   ....[92]....
        /*1a98*/ 	.word	0x00031550
        /*1a9c*/ 	.word	0x00000006
        /*1aa0*/ 	.word	0x00033440
        /*1aa4*/ 	.short	0x010a
        /*1aa6*/ 	.byte	0x3f
	.zero		1


	//   ....[93]....
        /*1aa8*/ 	.word	0x000315a0
        /*1aac*/ 	.word	0x00000003
        /*1ab0*/ 	.word	0x00033470
        /*1ab4*/ 	.short	0x010a
        /*1ab6*/ 	.byte	0x3f
	.zero		1


	//   ....[94]....
        /*1ab8*/ 	.word	0x000315f0
        /*1abc*/ 	.word	0x00000003
        /*1ac0*/ 	.word	0x00033460
        /*1ac4*/ 	.short	0x010a
        /*1ac6*/ 	.byte	0x3f
	.zero		1


	//   ....[95]....
        /*1ac8*/ 	.word	0x00031640
        /*1acc*/ 	.word	0x00000003
        /*1ad0*/ 	.word	0x00033470
        /*1ad4*/ 	.short	0x010a
        /*1ad6*/ 	.byte	0x3f
	.zero		1


	//   ....[96]....
        /*1ad8*/ 	.word	0x00031690
        /*1adc*/ 	.word	0x00000003
        /*1ae0*/ 	.word	0x00033460
        /*1ae4*/ 	.short	0x010a
        /*1ae6*/ 	.byte	0x3f
	.zero		1


	//   ....[97]....
        /*1ae8*/ 	.word	0x000321d0
        /*1aec*/ 	.word	0x00000000
        /*1af0*/ 	.word	0x00033420
        /*1af4*/ 	.short	0x010a
        /*1af6*/ 	.byte	0x3f
	.zero		1


	//   ....[98]....
        /*1af8*/ 	.word	0x00032370
        /*1afc*/ 	.word	0x00000006
        /*1b00*/ 	.word	0x00000000
        /*1b04*/ 	.short	0x010a
        /*1b06*/ 	.byte	0x3f
	.zero		1


	//   ....[99]....
        /*1b08*/ 	.word	0x000323c0
        /*1b0c*/ 	.word	0x00000007
        /*1b10*/ 	.word	0x00000000
        /*1b14*/ 	.short	0x010a
        /*1b16*/ 	.byte	0x3f
	.zero		1


	//   ....[100]....
        /*1b18*/ 	.word	0x00032410
        /*1b1c*/ 	.word	0x00000004
        /*1b20*/ 	.word	0x00033460
        /*1b24*/ 	.short	0x010a
        /*1b26*/ 	.byte	0x3f
	.zero		1


	//   ....[101]....
        /*1b28*/ 	.word	0x00032460
        /*1b2c*/ 	.word	0x00000003
        /*1b30*/ 	.word	0x00033460
        /*1b34*/ 	.short	0x010a
        /*1b36*/ 	.byte	0x3f
	.zero		1


	//   ....[102]....
        /*1b38*/ 	.word	0x000324b0
        /*1b3c*/ 	.word	0x00000004
        /*1b40*/ 	.word	0x00033480
        /*1b44*/ 	.short	0x010a
        /*1b46*/ 	.byte	0x3f
	.zero		1


	//----- nvinfo : EIATTR_NUM_MBARRIERS
	.align		4
.L_153:
        /*1b48*/ 	.byte	0x03, 0x38
        /*1b4a*/ 	.short	0x0016


	//----- nvinfo : EIATTR_EXIT_INSTR_OFFSETS
	.align		4
        /*1b4c*/ 	.byte	0x04, 0x1c
        /*1b4e*/ 	.short	(.L_155 - .L_154)


	//   ....[0]....
.L_154:
        /*1b50*/ 	.word	0x0002cbb0


	//----- nvinfo : EIATTR_MAX_THREADS
	.align		4
.L_155:
        /*1b54*/ 	.byte	0x04, 0x05
        /*1b56*/ 	.short	(.L_157 - .L_156)
.L_156:
        /*1b58*/ 	.word	0x00000180
        /*1b5c*/ 	.word	0x00000001
        /*1b60*/ 	.word	0x00000001


	//----- nvinfo : EIATTR_CRS_STACK_SIZE
	.align		4
.L_157:
        /*1b64*/ 	.byte	0x04, 0x1e
        /*1b66*/ 	.short	(.L_159 - .L_158)
.L_158:
        /*1b68*/ 	.word	0x00000000


	//----- nvinfo : EIATTR_CBANK_PARAM_SIZE
	.align		4
.L_159:
        /*1b6c*/ 	.byte	0x03, 0x19
        /*1b6e*/ 	.short	0x0af0


	//----- nvinfo : EIATTR_PARAM_CBANK
	.align		4
        /*1b70*/ 	.byte	0x04, 0x0a
        /*1b72*/ 	.short	(.L_161 - .L_160)
	.align		4
.L_160:
        /*1b74*/ 	.word	index@(.nv.constant0._ZN7cutlass13device_kernelIN5flash11enable_sm90INS1_16FlashAttnFwdSm90INS1_25CollectiveMainloopFwdSm90ILi2EN4cute5tupleIJNS5_1CILi1EEES8_S8_EEENS6_IJNS7_ILi128EEENS7_ILi160EEENS7_ILi192EEEEEELi192ENS_12float_e4m3_tEfNS_4arch4Sm90ELb0ELb0ELb0ELb1ELb0ELb1ELb0ELb1ELb1ELb1ELb1ELb0EEENS1_21CollectiveEpilogueFwdINS6_IJSA_SC_SB_EEES9_NS_10bfloat16_tESG_Li256ELb1ELb1ELb1ELb1EEENS1_36VarlenDynamicPersistentTileSchedulerILi128ELi160ELi256ELi128ELb1ELb1ELb1ELb0ELb1ELb1EEEEEEEEEvNT_6ParamsE)
        /*1b78*/ 	.short	0x0210
        /*1b7a*/ 	.short	0x0af0


	//----- nvinfo : EIATTR_SW_WAR
	.align		4
.L_161:
        /*1b7c*/ 	.byte	0x04, 0x36
        /*1b7e*/ 	.short	(.L_163 - .L_162)
.L_162:
        /*1b80*/ 	.word	0x00000008
.L_163:


//--------------------- .nv.info._ZN7cutlass13device_kernelIN5flash11enable_sm90INS1_16FlashAttnFwdSm90INS1_25CollectiveMainloopFwdSm90ILi2EN4cute5tupleIJNS5_1CILi1EEES8_S8_EEENS6_IJNS7_ILi128EEENS7_ILi160EEENS7_ILi192EEEEEELi192ENS_12float_e4m3_tEfNS_4arch4Sm90ELb0ELb1ELb0ELb0ELb0ELb0ELb0ELb1ELb1ELb1ELb1ELb0EEENS1_21CollectiveEpilogueFwdINS6_IJSA_SC_SB_EEES9_NS_10bfloat16_tESG_Li256ELb0ELb1ELb1ELb1EEENS1_19SingleTileSchedulerILb0ELb1ELb1ELi128EEEEEEEEEvNT_6ParamsE --------------------------
	.section	.nv.info._ZN7cutlass13device_kernelIN5flash11enable_sm90INS1_16FlashAttnFwdSm90INS1_25CollectiveMainloopFwdSm90ILi2EN4cute5tupleIJNS5_1CILi1EEES8_S8_EEENS6_IJNS7_ILi128EEENS7_ILi160EEENS7_ILi192EEEEEELi192ENS_12float_e4m3_tEfNS_4arch4Sm90ELb0ELb1ELb0ELb0ELb0ELb0ELb0ELb1ELb1ELb1ELb1ELb0EEENS1_21CollectiveEpilogueFwdINS6_IJSA_SC_SB_EEES9_NS_10bfloat16_tESG_Li256ELb0ELb1ELb1ELb1EEENS1_19SingleTileSchedulerILb0ELb1ELb1ELi128EEEEEEEEEvNT_6ParamsE,"",@"SHT_CUDA_INFO"
	.sectionflags	@""
	.align	4


	//----- nvinfo : EIATTR_CUDA_API_VERSION
	.align		4
        /*0000*/ 	.byte	0x04, 0x37
        /*0002*/ 	.short	(.L_165 - .L_164)
.L_164:
        /*0004*/ 	.word	0x00000082


	//----- nvinfo : EIATTR_KPARAM_INFO
	.align		4
.L_165:
        /*0008*/ 	.byte	0x04, 0x17
        /*000a*/ 	.short	(.L_167 - .L_166)
.L_166:
        /*000c*/ 	.word	0x00000000
        /*0010*/ 	.short	0x0000
        /*0012*/ 	.short	0x0070
        /*0014*/ 	.byte	0x00, 0xf0, 0x01, 0x28


	//----- nvinfo : EIATTR_SPARSE_MMA_MASK
	.align		4
.L_167:
        /*0018*/ 	.byte	0x03, 0x50
        /*001a*/ 	.short	0x0000


	//----- nvinfo : EIATTR_MAXREG_COUNT
	.align		4
        /*001c*/ 	.byte	0x03, 0x1b
        /*001e*/ 	.short	0x00a8


	//----- nvinfo : EIATTR_NUM_BARRIERS
	.align		4
        /*0020*/ 	.byte	0x02, 0x4c
        /*0022*/ 	.byte	0x10
	.zero		1


	//----- nvinfo : EIATTR_EXTERNS
	.align		4
        /*0024*/ 	.byte	0x04, 0x0f
        /*0026*/ 	.short	(.L_169 - .L_168)


	//   ....[0]....
	.align		4
.L_168:
        /*0028*/ 	.word	index@(__assertfail)


	//----- nvinfo : EIATTR_ANNOTATIONS
	.align		4
.L_169:
        /*002c*/ 	.byte	0x04, 0x55
        /*002e*/ 	.short	(.L_171 - .L_170)


	//   ....[0]....
.L_170:
        /* <DEDUP_REMOVED lines=9> */


	//----- nvinfo : EIATTR_MERCURY_ISA_VERSION
	.align		4
.L_171:
        /*00a8*/ 	.byte	0x03, 0x5f
        /*00aa*/ 	.short	0x0101


	//----- nvinfo : EIATTR_INT_WARP_WIDE_INSTR_OFFSETS
	.align		4
        /*00ac*/ 	.byte	0x04, 0x31
        /*00ae*/ 	.short	(.L_173 - .L_172)


	//   ....[0]....
.L_172:
        /*00b0*/ 	.word	0x00000130


	//   ....[1]....
        /*00b4*/ 	.word	0x00000170


	//   ....[2]....
        /*00b8*/ 	.word	0x000001e0


	//----- nvinfo : EIATTR_COOP_GROUP_MASK_REGIDS
	.align		4
.L_173:
        /*00bc*/ 	.byte	0x04, 0x29
        /*00be*/ 	.short	(.L_175 - .L_174)


	//   ....[0]....
.L_174:
        /*00c0*/ 	.word	0xffffffff


	//   ....[1]....
        /*00c4*/ 	.word	0xffffffff


	//   ....[2]....
        /*00c8*/ 	.word	0xffffffff


	//   ....[3]....
        /*00cc*/ 	.word	0xffffffff


	//   ....[4]....
        /*00d0*/ 	.word	0xffffffff


	//   ....[5]....
        /*00d4*/ 	.word	0xffffffff


	//   ....[6]....
        /*00d8*/ 	.word	0xffffffff


	//   ....[7]....
        /*00dc*/ 	.word	0xffffffff


	//   ....[8]....
        /*00e0*/ 	.word	0xffffffff


	//   ....[9]....
        /*00e4*/ 	.word	0xffffffff


	//   ....[10]....
        /*00e8*/ 	.word	0xffffffff


	//   ....[11]....
        /*00ec*/ 	.word	0xffffffff


	//   ....[12]....
        /*00f0*/ 	.word	0xffffffff


	//   ....[13]....
        /*00f4*/ 	.word	0xffffffff


	//   ....[14]....
        /*00f8*/ 	.word	0xffffffff


	//   ....[15]....
        /*00fc*/ 	.word	0xffffffff


	//   ....[16]....
        /*0100*/ 	.word	0xffffffff


	//   ....[17]....
        /*0104*/ 	.word	0xffffffff


	//   ....[18]....
        /*0108*/ 	.word	0xffffffff


	//   ....[19]....
        /*010c*/ 	.word	0xffffffff


	//   ....[20]....
        /*0110*/ 	.word	0xffffffff


	//   ....[21]....
        /*0114*/ 	.word	0xffffffff


	//   ....[22]....
        /*0118*/ 	.word	0xffffffff


	//   ....[23]....
        /*011c*/ 	.word	0xffffffff


	//   ....[24]....
        /*0120*/ 	.word	0xffffffff


	//   ....[25]....
        /*0124*/ 	.word	0xffffffff


	//   ....[26]....
        /*0128*/ 	.word	0xffffffff


	//   ....[27]....
        /*012c*/ 	.word	0xffffffff


	//   ....[28]....
        /*0130*/ 	.word	0xffffffff


	//   ....[29]....
        /*0134*/ 	.word	0xffffffff


	//   ....[30]....
        /*0138*/ 	.word	0xffffffff


	//   ....[31]....
        /*013c*/ 	.word	0xffffffff


	//   ....[32]....
        /*0140*/ 	.word	0xffffffff


	//   ....[33]....
        /*0144*/ 	.word	0xffffffff


	//   ....[34]....
        /*0148*/ 	.word	0xffffffff


	//   ....[35]....
        /*014c*/ 	.word	0xffffffff


	//   ....[36]....
        /*0150*/ 	.word	0xffffffff


	//   ....[37]....
        /*0154*/ 	.word	0xffffffff


	//   ....[38]....
        /*0158*/ 	.word	0xffffffff


	//   ....[39]....
        /*015c*/ 	.word	0xffffffff


	//   ....[40]....
        /*0160*/ 	.word	0xffffffff


	//   ....[41]....
        /*0164*/ 	.word	0xffffffff


	//   ....[42]....
        /*0168*/ 	.word	0xffffffff


	//   ....[43]....
        /*016c*/ 	.word	0xffffffff


	//   ....[44]....
        /*0170*/ 	.word	0xffffffff


	//   ....[45]....
        /*0174*/ 	.word	0xffffffff


	//   ....[46]....
        /*0178*/ 	.word	0xffffffff


	//   ....[47]....
        /*017c*/ 	.word	0xffffffff


	//   ....[48]....
        /*0180*/ 	.word	0xffffffff


	//   ....[49]....
        /*0184*/ 	.word	0xffffffff


	//   ....[50]....
        /*0188*/ 	.word	0xffffffff


	//   ....[51]....
        /*018c*/ 	.word	0xffffffff


	//   ....[52]....
        /*0190*/ 	.word	0xffffffff


	//   ....[53]....
        /*0194*/ 	.word	0xffffffff


	//   ....[54]....
        /*0198*/ 	.word	0xffffffff


	//   ....[55]....
        /*019c*/ 	.word	0xffffffff


	//   ....[56]....
        /*01a0*/ 	.word	0xffffffff


	//   ....[57]....
        /*01a4*/ 	.word	0xffffffff


	//   ....[58]....
        /*01a8*/ 	.word	0xffffffff


	//   ....[59]....
        /*01ac*/ 	.word	0xffffffff


	//   ....[60]....
        /*01b0*/ 	.word	0xffffffff


	//   ....[61]....
        /*01b4*/ 	.word	0xffffffff


	//   ....[62]....
        /*01b8*/ 	.word	0xffffffff


	//   ....[63]....
        /*01bc*/ 	.word	0xffffffff


	//   ....[64]....
        /*01c0*/ 	.word	0xffffffff


	//   ....[65]....
        /*01c4*/ 	.word	0xffffffff


	//   ....[66]....
        /*01c8*/ 	.word	0xffffffff


	//   ....[67]....
        /*01cc*/ 	.word	0xffffffff


	//   ....[68]....
        /*01d0*/ 	.word	0xffffffff


	//   ....[69]....
        /*01d4*/ 	.word	0xffffffff


	//   ....[70]....
        /*01d8*/ 	.word	0xffffffff


	//   ....[71]....
        /*01dc*/ 	.word	0xffffffff


	//   ....[72]....
        /*01e0*/ 	.word	0xffffffff


	//   ....[73]....
        /*01e4*/ 	.word	0xffffffff


	//   ....[74]....
        /*01e8*/ 	.word	0xffffffff


	//   ....[75]....
        /*01ec*/ 	.word	0xffffffff


	//   ....[76]....
        /*01f0*/ 	.word	0xffffffff


	//   ....[77]....
        /*01f4*/ 	.word	0xffffffff


	//   ....[78]....
        /*01f8*/ 	.word	0xffffffff


	//   ....[79]....
        /*01fc*/ 	.word	0xffffffff


	//   ....[80]....
        /*0200*/ 	.word	0xffffffff


	//   ....[81]....
        /*0204*/ 	.word	0xffffffff


	//   ....[82]....
        /*0208*/ 	.word	0xffffffff


	//   ....[83]....
        /*020c*/ 	.word	0xffffffff


	//   ....[84]....
        /*0210*/ 	.word	0xffffffff


	//   ....[85]....
        /*0214*/ 	.word	0xffffffff


	//   ....[86]....
        /*0218*/ 	.word	0xffffffff


	//   ....[87]....
        /*021c*/ 	.word	0xffffffff


	//   ....[88]....
        /*0220*/ 	.word	0xffffffff


	//   ....[89]....
        /*0224*/ 	.word	0xffffffff


	//   ....[90]....
        /*0228*/ 	.word	0xffffffff


	//   ....[91]....
        /*022c*/ 	.word	0xffffffff


	//   ....[92]....
        /*0230*/ 	.word	0xffffffff


	//   ....[93]....
        /*0234*/ 	.word	0xffffffff


	//   ....[94]....
        /*0238*/ 	.word	0xffffffff


	//   ....[95]....
        /*023c*/ 	.word	0xffffffff


	//   ....[96]....
        /*0240*/ 	.word	0xffffffff


	//   ....[97]....
        /*0244*/ 	.word	0xffffffff


	//   ....[98]....
        /*0248*/ 	.word	0xffffffff


	//   ....[99]....
        /*024c*/ 	.word	0xffffffff


	//   ....[100]....
        /*0250*/ 	.word	0xffffffff


	//   ....[101]....
        /*0254*/ 	.word	0xffffffff


	//   ....[102]....
        /*0258*/ 	.word	0xffffffff


	//   ....[103]....
        /*025c*/ 	.word	0xffffffff


	//   ....[104]....
        /*0260*/ 	.word	0xffffffff


	//   ....[105]....
        /*0264*/ 	.word	0xffffffff


	//   ....[106]....
        /*0268*/ 	.word	0xffffffff


	//   ....[107]....
        /*026c*/ 	.word	0xffffffff


	//   ....[108]....
        /*0270*/ 	.word	0xffffffff


	//   ....[109]....
        /*0274*/ 	.word	0xffffffff


	//   ....[110]....
        /*0278*/ 	.word	0xffffffff


	//   ....[111]....
        /*027c*/ 	.word	0xffffffff


	//   ....[112]....
        /*0280*/ 	.word	0xffffffff


	//   ....[113]....
        /*0284*/ 	.word	0xffffffff


	//   ....[114]....
        /*0288*/ 	.word	0xffffffff


	//   ....[115]....
        /*028c*/ 	.word	0xffffffff


	//   ....[116]....
        /*0290*/ 	.word	0xffffffff


	//   ....[117]....
        /*0294*/ 	.word	0xffffffff


	//   ....[118]....
        /*0298*/ 	.word	0xffffffff


	//   ....[119]....
        /*029c*/ 	.word	0xffffffff


	//   ....[120]....
        /*02a0*/ 	.word	0xffffffff


	//   ....[121]....
        /*02a4*/ 	.word	0xffffffff


	//   ....[122]....
        /*02a8*/ 	.word	0xffffffff


	//   ....[123]....
        /*02ac*/ 	.word	0xffffffff


	//   ....[124]....
        /*02b0*/ 	.word	0xffffffff


	//   ....[125]....
        /*02b4*/ 	.word	0xffffffff


	//   ....[126]....
        /*02b8*/ 	.word	0xffffffff


	//   ....[127]....
        /*02bc*/ 	.word	0xffffffff


	//   ....[128]....
        /*02c0*/ 	.word	0xffffffff


	//   ....[129]....
        /*02c4*/ 	.word	0xffffffff


	//   ....[130]....
        /*02c8*/ 	.word	0xffffffff


	//   ....[131]....
        /*02cc*/ 	.word	0xffffffff


	//   ....[132]....
        /*02d0*/ 	.word	0xffffffff


	//   ....[133]....
        /*02d4*/ 	.word	0xffffffff


	//   ....[134]....
        /*02d8*/ 	.word	0xffffffff


	//   ....[135]....
        /*02dc*/ 	.word	0xffffffff


	//   ....[136]....
        /*02e0*/ 	.word	0xffffffff


	//   ....[137]....
        /*02e4*/ 	.word	0xffffffff


	//   ....[138]....
        /*02e8*/ 	.word	0xffffffff


	//   ....[139]....
        /*02ec*/ 	.word	0xffffffff


	//   ....[140]....
        /*02f0*/ 	.word	0xffffffff


	//   ....[141]....
        /*02f4*/ 	.word	0xffffffff


	//   ....[142]....
        /*02f8*/ 	.word	0xffffffff


	//   ....[143]....
        /*02fc*/ 	.word	0xffffffff


	//   ....[144]....
        /*0300*/ 	.word	0xffffffff


	//   ....[145]....
        /*0304*/ 	.word	0xffffffff


	//   ....[146]....
        /*0308*/ 	.word	0xffffffff


	//   ....[147]....
        /*030c*/ 	.word	0xffffffff


	//   ....[148]....
        /*0310*/ 	.word	0xffffffff


	//   ....[149]....
        /*0314*/ 	.word	0x0500000f


	//   ....[150]....
        /*0318*/ 	.word	0x0500000f


	//   ....[151]....
        /*031c*/ 	.word	0x0500000f


	//   ....[152]....
        /*0320*/ 	.word	0x0500000f


	//   ....[153]....
        /*0324*/ 	.word	0x0500000f


	//   ....[154]....
        /*0328*/ 	.word	0x0500000f


	//   ....[155]....
        /*032c*/ 	.word	0x0500000f


	//   ....[156]....
        /*0330*/ 	.word	0x0500000f


	//   ....[157]....
        /*0334*/ 	.word	0x0500000f


	//----- nvinfo : EIATTR_COOP_GROUP_INSTR_OFFSETS
	.align		4
.L_175:
        /*0338*/ 	.byte	0x04, 0x28
        /*033a*/ 	.short	(.L_177 - .L_176)


	//   ....[0]....
.L_176:
        /*033c*/ 	.word	0x00000070


	//   ....[1]....
        /*0340*/ 	.word	0x00000140


	//   ....[2]....
        /*0344*/ 	.word	0x00000190


	//   ....[3]....
        /*0348*/ 	.word	0x000003c0


	//   ....[4]....
        /*034c*/ 	.word	0x00000520


	//   ....[5]....
        /*0350*/ 	.word	0x00000640


	//   ....[6]....
        /*0354*/ 	.word	0x000007a0


	//   ....[7]....
        /*0358*/ 	.word	0x00001a20


	//   ....[8]....
        /*035c*/ 	.word	0x00002d90


	//   ....[9]....
        /*0360*/ 	.word	0x000030c0


	//   ....[10]....
        /*0364*/ 	.word	0x00004510


	//   ....[11]....
        /*0368*/ 	.word	0x00004620


	//   ....[12]....
        /*036c*/ 	.word	0x000051f0


	//   ....[13]....
        /*0370*/ 	.word	0x00005250


	//   ....[14]....
        /*0374*/ 	.word	0x000078e0


	//   ....[15]....
        /*0378*/ 	.word	0x00008950


	//   ....[16]....
        /*037c*/ 	.word	0x000091a0


	//   ....[17]....
        /*0380*/ 	.word	0x000092b0


	//   ....[18]....
        /*0384*/ 	.word	0x00009dd0


	//   ....[19]....
        /*0388*/ 	.word	0x00009e40


	//   ....[20]....
        /*038c*/ 	.word	0x0000cab0


	//   ....[21]....
        /*0390*/ 	.word	0x0000cac0


	//   ....[22]....
        /*0394*/ 	.word	0x0000cb00


	//   ....[23]....
        /*0398*/ 	.word	0x0000cb10


	//   ....[24]....
        /*039c*/ 	.word	0x0000f790


	//   ....[25]....
        /*03a0*/ 	.word	0x000107b0


	//   ....[26]....
        /*03a4*/ 	.word	0x00011000


	//   ....[27]....
        /*03a8*/ 	.word	0x00011110


	//   ....[28]....
        /*03ac*/ 	.word	0x00011c30


	//   ....[29]....
        /*03b0*/ 	.word	0x00011cb0


	//   ....[30]....
        /*03b4*/ 	.word	0x00013630


	//   ....[31]....
        /*03b8*/ 	.word	0x00013640


	//   ....[32]....
        /*03bc*/ 	.word	0x00013670


	//   ....[33]....
        /*03c0*/ 	.word	0x00013680


	//   ....[34]....
        /*03c4*/ 	.word	0x00014930


	//   ....[35]....
        /*03c8*/ 	.word	0x00014940


	//   ....[36]....
        /*03cc*/ 	.word	0x00014950


	//   ....[37]....
        /*03d0*/ 	.word	0x00014970


	//   ....[38]....
        /*03d4*/ 	.word	0x00014980


	//   ....[39]....
        /*03d8*/ 	.word	0x00014990


	//   ....[40]....
        /*03dc*/ 	.word	0x000149a0


	//   ....[41]....
        /*03e0*/ 	.word	0x000149b0


	//   ....[42]....
        /*03e4*/ 	.word	0x000149c0


	//   ....[43]....
        /*03e8*/ 	.word	0x000149d0


	//   ....[44]....
        /*03ec*/ 	.word	0x000149e0


	//   ....[45]....
        /*03f0*/ 	.word	0x000149f0


	//   ....[46]....
        /*03f4*/ 	.word	0x00014a10


	//   ....[47]....
        /*03f8*/ 	.word	0x00014a20


	//   ....[48]....
        /*03fc*/ 	.word	0x00014a30


	//   ....[49]....
        /*0400*/ 	.word	0x00014a40


	//   ....[50]....
        /*0404*/ 	.word	0x00014a50


	//   ....[51]....
        /*0408*/ 	.word	0x00014a70


	//   ....[52]....
        /*040c*/ 	.word	0x00014a80


	//   ....[53]....
        /*0410*/ 	.word	0x00014a90


	//   ....[54]....
        /*0414*/ 	.word	0x00014aa0


	//   ....[55]....
        /*0418*/ 	.word	0x00014ac0


	//   ....[56]....
        /*041c*/ 	.word	0x00014ad0


	//   ....[57]....
        /*0420*/ 	.word	0x00014ae0


	//   ....[58]....
        /*0424*/ 	.word	0x00014af0


	//   ....[59]....
        /*0428*/ 	.word	0x00014b00


	//   ....[60]....
        /*042c*/ 	.word	0x00014b10


	//   ....[61]....
        /*0430*/ 	.word	0x00014b20


	//   ....[62]....
        /*0434*/ 	.word	0x00014b30


	//   ....[63]....
        /*0438*/ 	.word	0x00014b40


	//   ....[64]....
        /*043c*/ 	.word	0x00014b50


	//   ....[65]....
        /*0440*/ 	.word	0x00014b60


	//   ....[66]....
        /*0444*/ 	.word	0x00014b70


	//   ....[67]....
        /*0448*/ 	.word	0x00014b80


	//   ....[68]....
        /*044c*/ 	.word	0x00014b90


	//   ....[69]....
        /*0450*/ 	.word	0x00014ba0


	//   ....[70]....
        /*0454*/ 	.word	0x00014bb0


	//   ....[71]....
        /*0458*/ 	.word	0x00014bc0


	//   ....[72]....
        /*045c*/ 	.word	0x00014bd0


	//   ....[73]....
        /*0460*/ 	.word	0x00014be0


	//   ....[74]....
        /*0464*/ 	.word	0x00014bf0


	//   ....[75]....
        /*0468*/ 	.word	0x00014c20


	//   ....[76]....
        /*046c*/ 	.word	0x00014c50


	//   ....[77]....
        /*0470*/ 	.word	0x00014c80


	//   ....[78]....
        /*0474*/ 	.word	0x00014cb0


	//   ....[79]....
        /*0478*/ 	.word	0x00014ce0


	//   ....[80]....
        /*047c*/ 	.word	0x00014d10


	//   ....[81]....
        /*0480*/ 	.word	0x00014d40


	//   ....[82]....
        /*0484*/ 	.word	0x00014d70


	//   ....[83]....
        /*0488*/ 	.word	0x00014da0


	//   ....[84]....
        /*048c*/ 	.word	0x00014db0


	//   ....[85]....
        /*0490*/ 	.word	0x00014dc0


	//   ....[86]....
        /*0494*/ 	.word	0x00014dd0


	//   ....[87]....
        /*0498*/ 	.word	0x00014de0


	//   ....[88]....
        /*049c*/ 	.word	0x00014df0


	//   ....[89]....
        /*04a0*/ 	.word	0x00014e10


	//   ....[90]....
        /*04a4*/ 	.word	0x00014e20


	//   ....[91]....
        /*04a8*/ 	.word	0x00014e40


	//   ....[92]....
        /*04ac*/ 	.word	0x00014e60


	//   ....[93]....
        /*04b0*/ 	.word	0x00014e80


	//   ....[94]....
        /*04b4*/ 	.word	0x00014e90


	//   ....[95]....
        /*04b8*/ 	.word	0x00014eb0


	//   ....[96]....
        /*04bc*/ 	.word	0x00014ed0


	//   ....[97]....
        /*04c0*/ 	.word	0x00014ef0


	//   ....[98]....
        /*04c4*/ 	.word	0x00014f10


	//   ....[99]....
        /*04c8*/ 	.word	0x00014f30


	//   ....[100]....
        /*04cc*/ 	.word	0x00014f60


	//   ....[101]....
        /*04d0*/ 	.word	0x00014f70


	//   ....[102]....
        /*04d4*/ 	.word	0x00014fa0


	//   ....[103]....
        /*04d8*/ 	.word	0x00014fb0


	//   ....[104]....
        /*04dc*/ 	.word	0x00014fc0


	//   ....[105]....
        /*04e0*/ 	.word	0x00014fd0


	//   ....[106]....
        /*04e4*/ 	.word	0x00014fe0


	//   ....[107]....
        /*04e8*/ 	.word	0x00014ff0


	//   ....[108]....
        /*04ec*/ 	.word	0x00015010


	//   ....[109]....
        /*04f0*/ 	.word	0x00015020


	//   ....[110]....
        /*04f4*/ 	.word	0x00015030


	//   ....[111]....
        /*04f8*/ 	.word	0x00015040


	//   ....[112]....
        /*04fc*/ 	.word	0x00015050


	//   ....[113]....
        /*0500*/ 	.word	0x00015090


	//   ....[114]....
        /*0504*/ 	.word	0x000150a0


	//   ....[115]....
        /*0508*/ 	.word	0x000150b0


	//   ....[116]....
        /*050c*/ 	.word	0x000150c0


	//   ....[117]....
        /*0510*/ 	.word	0x000150e0


	//   ....[118]....
        /*0514*/ 	.word	0x00015100


	//   ....[119]....
        /*0518*/ 	.word	0x00015130


	//   ....[120]....
        /*051c*/ 	.word	0x00015160


	//   ....[121]....
        /*0520*/ 	.word	0x00015190


	//   ....[122]....
        /*0524*/ 	.word	0x000151d0


	//   ....[123]....
        /*0528*/ 	.word	0x00015210


	//   ....[124]....
        /*052c*/ 	.word	0x00015240


	//   ....[125]....
        /*0530*/ 	.word	0x00015270


	//   ....[126]....
        /*0534*/ 	.word	0x00015290


	//   ....[127]....
        /*0538*/ 	.word	0x000152c0


	//   ....[128]....
        /*053c*/ 	.word	0x000152f0


	//   ....[129]....
        /*0540*/ 	.word	0x00015310


	//   ....[130]....
        /*0544*/ 	.word	0x00015780


	//   ....[131]....
        /*0548*/ 	.word	0x000157c0


	//   ....[132]....
        /*054c*/ 	.word	0x00015800


	//   ....[133]....
        /*0550*/ 	.word	0x00015830


	//   ....[134]....
        /*0554*/ 	.word	0x00015880


	//   ....[135]....
        /*0558*/ 	.word	0x000158c0


	//   ....[136]....
        /*055c*/ 	.word	0x00016230


	//   ....[137]....
        /*0560*/ 	.word	0x00016260


	//   ....[138]....
        /*0564*/ 	.word	0x000170e0


	//   ....[139]....
        /*0568*/ 	.word	0x00018250


	//   ....[140]....
        /*056c*/ 	.word	0x00018eb0


	//   ....[141]....
        /*0570*/ 	.word	0x00018ed0


	//   ....[142]....
        /*0574*/ 	.word	0x00018f60


	//   ....[143]....
        /*0578*/ 	.word	0x00018fb0


	//   ....[144]....
        /*057c*/ 	.word	0x00019000


	//   ....[145]....
        /*0580*/ 	.word	0x00019060


	//   ....[146]....
        /*0584*/ 	.word	0x00019090


	//   ....[147]....
        /*0588*/ 	.word	0x000190d0


	//   ....[148]....
        /*058c*/ 	.word	0x0001aef0


	//   ....[149]....
        /*0590*/ 	.word	0x0001b580


	//   ....[150]....
        /*0594*/ 	.word	0x0001b760


	//   ....[151]....
        /*0598*/ 	.word	0x0001b7b0


	//   ....[152]....
        /*059c*/ 	.word	0x0001b880


	//   ....[153]....
        /*05a0*/ 	.word	0x0001b940


	//   ....[154]....
        /*05a4*/ 	.word	0x0001b9c0


	//   ....[155]....
        /*05a8*/ 	.word	0x0001baa0


	//   ....[156]....
        /*05ac*/ 	.word	0x0001bb30


	//   ....[157]....
        /*05b0*/ 	.word	0x0001bbf0


	//----- nvinfo : EIATTR_REG_RECONFIG
	.align		4
.L_177:
        /*05b4*/ 	.byte	0x01, 0x54
	.zero		2


	//----- nvinfo : EIATTR_SYSCALL_OFFSETS
	.align		4
        /*05b8*/ 	.byte	0x04, 0x46
        /*05ba*/ 	.short	(.L_179 - .L_178)


	//   ....[0]....
.L_178:
        /*05bc*/ 	.word	0x00001be0


	//   ....[1]....
        /*05c0*/ 	.word	0x00017c40


	//   ....[2]....
        /*05c4*/ 	.word	0x00017d80


	//   ....[3]....
        /*05c8*/ 	.word	0x00017ec0


	//   ....[4]....
        /*05cc*/ 	.word	0x00017fe0


	//   ....[5]....
        /*05d0*/ 	.word	0x00018a70


	//----- nvinfo : EIATTR_MBARRIER_INSTR_OFFSETS
	.align		4
.L_179:
        /*05d4*/ 	.byte	0x04, 0x39
        /*05d6*/ 	.short	(.L_181 - .L_180)


	//   ....[0]....
.L_180:
        /*05d8*/ 	.word	0x00000270
        /*05dc*/ 	.word	0x000000ff
        /*05e0*/ 	.word	0x00033400
        /*05e4*/ 	.short	0x0100
        /*05e6*/ 	.byte	0x08
	.zero		1


	//   ....[1]....
        /*05e8*/ 	.word	0x00000280
        /*05ec*/ 	.word	0x000000ff
        /*05f0*/ 	.word	0x00033420
        /*05f4*/ 	.short	0x0100
        /*05f6*/ 	.byte	0x08
	.zero		1


	//   ....[2]....
        /*05f8*/ 	.word	0x00000370
        /*05fc*/ 	.word	0x000000ff
        /*0600*/ 	.word	0x00033430
        /*0604*/ 	.short	0x0100
        /*0606*/ 	.byte	0x08
	.zero		1


	//   ....[3]....
        /*0608*/ 	.word	0x00000380
        /*060c*/ 	.word	0x000000ff
        /*0610*/ 	.word	0x00033440
        /*0614*/ 	.short	0x0100
        /*0616*/ 	.byte	0x08
	.zero		1


	//   ....[4]....
        /*0618*/ 	.word	0x00000390
        /*061c*/ 	.word	0x000000ff
        /*0620*/ 	.word	0x00033438
        /*0624*/ 	.short	0x0100
        /*0626*/ 	.byte	0x08
	.zero		1


	//   ....[5]....
        /*0628*/ 	.word	0x000003a0
        /*062c*/ 	.word	0x000000ff
        /*0630*/ 	.word	0x00033448
        /*0634*/ 	.short	0x0100
        /*0636*/ 	.byte	0x08
	.zero		1


	//   ....[6]....
        /*0638*/ 	.word	0x000004d0
        /*063c*/ 	.word	0x000000ff
        /*0640*/ 	.word	0x00033450
        /*0644*/ 	.short	0x0100
        /*0646*/ 	.byte	0x08
	.zero		1


	//   ....[7]....
        /*0648*/ 	.word	0x000004e0
        /*064c*/ 	.word	0x000000ff
        /*0650*/ 	.word	0x00033460
        /*0654*/ 	.short	0x0100
        /*0656*/ 	.byte	0x08
	.zero		1


	//   ....[8]....
        /*0658*/ 	.word	0x000004f0
        /*065c*/ 	.word	0x000000ff
        /*0660*/ 	.word	0x00033458
        /*0664*/ 	.short	0x0100
        /*0666*/ 	.byte	0x08
	.zero		1


	//   ....[9]....
        /*0668*/ 	.word	0x00000500
        /*066c*/ 	.word	0x000000ff
        /*0670*/ 	.word	0x00033468
        /*0674*/ 	.short	0x0100
        /*0676*/ 	.byte	0x08
	.zero		1


	//   ....[10]....
        /*0678*/ 	.word	0x000005f0
        /*067c*/ 	.word	0x000000ff
        /*0680*/ 	.word	0x00033470
        /*0684*/ 	.short	0x0100
        /*0686*/ 	.byte	0x06
	.zero		1


	//   ....[11]....
        /*0688*/ 	.word	0x00000600
        /*068c*/ 	.word	0x000000ff
        /*0690*/ 	.word	0x00033480
        /*0694*/ 	.short	0x0100
        /*0696*/ 	.byte	0x06
	.zero		1


	//   ....[12]....
        /*0698*/ 	.word	0x00000610
        /*069c*/ 	.word	0x000000ff
        /*06a0*/ 	.word	0x00033478
        /*06a4*/ 	.short	0x0100
        /*06a6*/ 	.byte	0x06
	.zero		1


	//   ....[13]....
        /*06a8*/ 	.word	0x00000620
        /*06ac*/ 	.word	0x000000ff
        /*06b0*/ 	.word	0x00033488
        /*06b4*/ 	.short	0x0100
        /*06b6*/ 	.byte	0x06
	.zero		1


	//   ....[14]....
        /*06b8*/ 	.word	0x00000750
        /*06bc*/ 	.word	0x000000ff
        /*06c0*/ 	.word	0x00033490
        /*06c4*/ 	.short	0x0100
        /*06c6*/ 	.byte	0x08
	.zero		1


	//   ....[15]....
        /*06c8*/ 	.word	0x00000760
        /*06cc*/ 	.word	0x000000ff
        /*06d0*/ 	.word	0x000334a0
        /*06d4*/ 	.short	0x0100
        /*06d6*/ 	.byte	0x08
	.zero		1


	//   ....[16]....
        /*06d8*/ 	.word	0x00000770
        /*06dc*/ 	.word	0x000000ff
        /*06e0*/ 	.word	0x00033498
        /*06e4*/ 	.short	0x0100
        /*06e6*/ 	.byte	0x08
	.zero		1


	//   ....[17]....
        /*06e8*/ 	.word	0x00000780
        /*06ec*/ 	.word	0x000000ff
        /*06f0*/ 	.word	0x000334a8
        /*06f4*/ 	.short	0x0100
        /*06f6*/ 	.byte	0x08
	.zero		1


	//   ....[18]....
        /*06f8*/ 	.word	0x000008b0
        /*06fc*/ 	.word	0x000000ff
        /*0700*/ 	.word	0x000334b0
        /*0704*/ 	.short	0x0100
        /*0706*/ 	.byte	0x08
	.zero		1


	//   ....[19]....
        /*0708*/ 	.word	0x000008c0
        /*070c*/ 	.word	0x000000ff
        /*0710*/ 	.word	0x000334c0
        /*0714*/ 	.short	0x0100
        /*0716*/ 	.byte	0x08
	.zero		1


	//   ....[20]....
        /*0718*/ 	.word	0x000008d0
        /*071c*/ 	.word	0x000000ff
        /*0720*/ 	.word	0x000334b8
        /*0724*/ 	.short	0x0100
        /*0726*/ 	.byte	0x08
	.zero		1


	//   ....[21]....
        /*0728*/ 	.word	0x000008e0
        /*072c*/ 	.word	0x000000ff
        /*0730*/ 	.word	0x000334c8
        /*0734*/ 	.short	0x0100
        /*0736*/ 	.byte	0x08
	.zero		1


	//   ....[22]....
        /*0738*/ 	.word	0x00001c00
        /*073c*/ 	.word	0x000000ff
        /*0740*/ 	.word	0x00033400
        /*0744*/ 	.short	0x010a
        /*0746*/ 	.byte	0x25
	.zero		1


	//   ....[23]....
        /*0748*/ 	.word	0x00001c90
        /*074c*/ 	.word	0x000000ff
        /*0750*/ 	.word	0x00033430
        /*0754*/ 	.short	0x010a
        /*0756*/ 	.byte	0x25
	.zero		1


	//   ....[24]....
        /*0758*/ 	.word	0x00001d20
        /*075c*/ 	.word	0x000000ff
        /*0760*/ 	.word	0x00033430
        /*0764*/ 	.short	0x010a
        /*0766*/ 	.byte	0x25
	.zero		1


	//   ....[25]....
        /*0768*/ 	.word	0x00002ec0
        /*076c*/ 	.word	0x00000000
        /*0770*/ 	.word	0x00000000
        /*0774*/ 	.short	0x0101
        /*0776*/ 	.byte	0x3f
	.zero		1


	//   ....[26]....
        /*0778*/ 	.word	0x00006910
        /*077c*/ 	.word	0x000000ff
        /*0780*/ 	.word	0x00033430
        /*0784*/ 	.short	0x010a
        /*0786*/ 	.byte	0x0a
	.zero		1


	//   ....[27]....
        /*0788*/ 	.word	0x00006950
        /*078c*/ 	.word	0x000000ff
        /*0790*/ 	.word	0x00033430
        /*0794*/ 	.short	0x010a
        /*0796*/ 	.byte	0x0a
	.zero		1


	//   ....[28]....
        /*0798*/ 	.word	0x00007590
        /*079c*/ 	.word	0x000000ff
        /*07a0*/ 	.word	0x00033450
        /*07a4*/ 	.short	0x010a
        /*07a6*/ 	.byte	0x0a
	.zero		1


	//   ....[29]....
        /*07a8*/ 	.word	0x000075d0
        /*07ac*/ 	.word	0x000000ff
        /*07b0*/ 	.word	0x00033450
        /*07b4*/ 	.short	0x010a
        /*07b6*/ 	.byte	0x0a
	.zero		1


	//   ....[30]....
        /*07b8*/ 	.word	0x00007900
        /*07bc*/ 	.word	0x0000000b
        /*07c0*/ 	.word	0x00000000
        /*07c4*/ 	.short	0x0101
        /*07c6*/ 	.byte	0x3f
	.zero		1


	//   ....[31]....
        /*07c8*/ 	.word	0x0000aba0
        /*07cc*/ 	.word	0x000000ff
        /*07d0*/ 	.word	0x00000000
        /*07d4*/ 	.short	0x0101
        /*07d6*/ 	.byte	0x06
	.zero		1


	//   ....[32]....
        /*07d8*/ 	.word	0x0000b790
        /*07dc*/ 	.word	0x000000ff
        /*07e0*/ 	.word	0x00033430
        /*07e4*/ 	.short	0x010a
        /*07e6*/ 	.byte	0x07
	.zero		1


	//   ....[33]....
        /*07e8*/ 	.word	0x0000b7d0
        /*07ec*/ 	.word	0x000000ff
        /*07f0*/ 	.word	0x00033430
        /*07f4*/ 	.short	0x010a
        /*07f6*/ 	.byte	0x07
	.zero		1


	//   ....[34]....
        /*07f8*/ 	.word	0x0000c4a0
        /*07fc*/ 	.word	0x000000ff
        /*0800*/ 	.word	0x00033450
        /*0804*/ 	.short	0x010a
        /*0806*/ 	.byte	0x0a
	.zero		1


	//   ....[35]....
        /*0808*/ 	.word	0x0000c4e0
        /*080c*/ 	.word	0x000000ff
        /*0810*/ 	.word	0x00033450
        /*0814*/ 	.short	0x010a
        /*0816*/ 	.byte	0x0a
	.zero		1


	//   ....[36]....
        /*0818*/ 	.word	0x0000dbd0
        /*081c*/ 	.word	0x00000007
        /*0820*/ 	.word	0x00000000
        /*0824*/ 	.short	0x0101
        /*0826*/ 	.byte	0x3f
	.zero		1


	//   ....[37]....
        /*0828*/ 	.word	0x0000ddb0
        /*082c*/ 	.word	0x000000ff
        /*0830*/ 	.word	0x00000000
        /*0834*/ 	.short	0x0101
        /*0836*/ 	.byte	0x05
	.zero		1


	//   ....[38]....
        /*0838*/ 	.word	0x0000e750
        /*083c*/ 	.word	0x000000ff
        /*0840*/ 	.word	0x00033430
        /*0844*/ 	.short	0x010a
        /*0846*/ 	.byte	0x0a
	.zero		1


	//   ....[39]....
        /*0848*/ 	.word	0x0000e790
        /*084c*/ 	.word	0x000000ff
        /*0850*/ 	.word	0x00033430
        /*0854*/ 	.short	0x010a
        /*0856*/ 	.byte	0x0a
	.zero		1


	//   ....[40]....
        /*0858*/ 	.word	0x0000f420
        /*085c*/ 	.word	0x000000ff
        /*0860*/ 	.word	0x00033450
        /*0864*/ 	.short	0x010a
        /*0866*/ 	.byte	0x0a
	.zero		1


	//   ....[41]....
        /*0868*/ 	.word	0x0000f460
        /*086c*/ 	.word	0x000000ff
        /*0870*/ 	.word	0x00033450
        /*0874*/ 	.short	0x010a
        /*0876*/ 	.byte	0x0a
	.zero		1


	//   ....[42]....
        /*0878*/ 	.word	0x0000f7b0
        /*087c*/ 	.word	0x00000004
        /*0880*/ 	.word	0x00000000
        /*0884*/ 	.short	0x0101
        /*0886*/ 	.byte	0x3f
	.zero		1


	//   ....[43]....
        /*0888*/ 	.word	0x00012a00
        /*088c*/ 	.word	0x000000ff
        /*0890*/ 	.word	0x00000000
        /*0894*/ 	.short	0x0101
        /*0896*/ 	.byte	0x06
	.zero		1


	//   ....[44]....
        /*0898*/ 	.word	0x00013270
        /*089c*/ 	.word	0x000000ff
        /*08a0*/ 	.word	0x00033450
        /*08a4*/ 	.short	0x010a
        /*08a6*/ 	.byte	0x09
	.zero		1


	//   ....[45]....
        /*08a8*/ 	.word	0x000132b0
        /*08ac*/ 	.word	0x000000ff
        /*08b0*/ 	.word	0x00033450
        /*08b4*/ 	.short	0x010a
        /*08b6*/ 	.byte	0x09
	.zero		1


	//   ....[46]....
        /*08b8*/ 	.word	0x00013960
        /*08bc*/ 	.word	0x000000ff
        /*08c0*/ 	.word	0x00000000
        /*08c4*/ 	.short	0x0101
        /*08c6*/ 	.byte	0x04
	.zero		1


	//   ....[47]....
        /*08c8*/ 	.word	0x00015860
        /*08cc*/ 	.word	0x000000ff
        /*08d0*/ 	.word	0x00000000
        /*08d4*/ 	.short	0x0101
        /*08d6*/ 	.byte	0x04
	.zero		1


	//   ....[48]....
        /*08d8*/ 	.word	0x00018470
        /*08dc*/ 	.word	0x000000ff
        /*08e0*/ 	.word	0x00033480
        /*08e4*/ 	.short	0x010a
        /*08e6*/ 	.byte	0x26
	.zero		1


	//   ....[49]....
        /*08e8*/ 	.word	0x000186b0
        /*08ec*/ 	.word	0x000000ff
        /*08f0*/ 	.word	0x00033440
        /*08f4*/ 	.short	0x010a
        /*08f6*/ 	.byte	0x26
	.zero		1


	//   ....[50]....
        /*08f8*/ 	.word	0x000191f0
        /*08fc*/ 	.word	0x000000ff
        /*0900*/ 	.word	0x00033400
        /*0904*/ 	.short	0x0107
        /*0906*/ 	.byte	0x26
	.zero		1


	//   ....[51]....
        /*0908*/ 	.word	0x00019260
        /*090c*/ 	.word	0x000000ff
        /*0910*/ 	.word	0x00033400
        /*0914*/ 	.short	0x0101
        /*0916*/ 	.byte	0x26
	.zero		1


	//   ....[52]....
        /*0918*/ 	.word	0x00019270
        /*091c*/ 	.word	0x000000ff
        /*0920*/ 	.word	0x00033420
        /*0924*/ 	.short	0x010a
        /*0926*/ 	.byte	0x26
	.zero		1


	//   ....[53]....
        /*0928*/ 	.word	0x00019590
        /*092c*/ 	.word	0x00000007
        /*0930*/ 	.word	0x00033480
        /*0934*/ 	.short	0x010a
        /*0936*/ 	.byte	0x3f
	.zero		1


	//   ....[54]....
        /*0938*/ 	.word	0x00019970
        /*093c*/ 	.word	0x00000007
        /*0940*/ 	.word	0x00033440
        /*0944*/ 	.short	0x010a
        /*0946*/ 	.byte	0x3f
	.zero		1


	//   ....[55]....
        /*0948*/ 	.word	0x00019d80
        /*094c*/ 	.word	0x0000000c
        /*0950*/ 	.word	0x00033470
        /*0954*/ 	.short	0x010a
        /*0956*/ 	.byte	0x3f
	.zero		1


	//   ....[56]....
        /*0958*/ 	.word	0x00019de0
        /*095c*/ 	.word	0x0000000c
        /*0960*/ 	.word	0x00033460
        /*0964*/ 	.short	0x010a
        /*0966*/ 	.byte	0x3f
	.zero		1


	//   ....[57]....
        /*0968*/ 	.word	0x0001a490
        /*096c*/ 	.word	0x0000000c
        /*0970*/ 	.word	0x00033450
        /*0974*/ 	.short	0x0101
        /*0976*/ 	.byte	0x3f
	.zero		1


	//   ....[58]....
        /*0978*/ 	.word	0x0001a500
        /*097c*/ 	.word	0x00000000
        /*0980*/ 	.word	0x00000000
        /*0984*/ 	.short	0x0101
        /*0986*/ 	.byte	0x3f
	.zero		1


	//   ....[59]....
        /*0988*/ 	.word	0x0001a620
        /*098c*/ 	.word	0x00000003
        /*0990*/ 	.word	0x00033470
        /*0994*/ 	.short	0x010a
        /*0996*/ 	.byte	0x3f
	.zero		1


	//   ....[60]....
        /*0998*/ 	.word	0x0001a6d0
        /*099c*/ 	.word	0x00000003
        /*09a0*/ 	.word	0x00033460
        /*09a4*/ 	.short	0x010a
        /*09a6*/ 	.byte	0x3f
	.zero		1


	//   ....[61]....
        /*09a8*/ 	.word	0x0001ad90
        /*09ac*/ 	.word	0x00000003
        /*09b0*/ 	.word	0x00033450
        /*09b4*/ 	.short	0x0101
        /*09b6*/ 	.byte	0x3f
	.zero		1


	//   ....[62]....
        /*09b8*/ 	.word	0x0001ae00
        /*09bc*/ 	.word	0x00000000
        /*09c0*/ 	.word	0x00000000
        /*09c4*/ 	.short	0x0101
        /*09c6*/ 	.byte	0x3f
	.zero		1


	//   ....[63]....
        /*09c8*/ 	.word	0x0001aea0
        /*09cc*/ 	.word	0x00000009
        /*09d0*/ 	.word	0x00033420
        /*09d4*/ 	.short	0x010a
        /*09d6*/ 	.byte	0x3f
	.zero		1


	//   ....[64]....
        /*09d8*/ 	.word	0x0001b000
        /*09dc*/ 	.word	0x00000005
        /*09e0*/ 	.word	0x00000000
        /*09e4*/ 	.short	0x010a
        /*09e6*/ 	.byte	0x3f
	.zero		1


	//   ....[65]....
        /*09e8*/ 	.word	0x0001b070
        /*09ec*/ 	.word	0x00000007
        /*09f0*/ 	.word	0x00000000
        /*09f4*/ 	.short	0x010a
        /*09f6*/ 	.byte	0x3f
	.zero		1


	//   ....[66]....
        /*09f8*/ 	.word	0x0001b0c0
        /*09fc*/ 	.word	0x00000005
        /*0a00*/ 	.word	0x00033460
        /*0a04*/ 	.short	0x010a
        /*0a06*/ 	.byte	0x3f
	.zero		1


	//   ....[67]....
        /*0a08*/ 	.word	0x0001b110
        /*0a0c*/ 	.word	0x00000003
        /*0a10*/ 	.word	0x00033460
        /*0a14*/ 	.short	0x010a
        /*0a16*/ 	.byte	0x3f
	.zero		1


	//   ....[68]....
        /*0a18*/ 	.word	0x0001b150
        /*0a1c*/ 	.word	0x00000005
        /*0a20*/ 	.word	0x00033480
        /*0a24*/ 	.short	0x010a
        /*0a26*/ 	.byte	0x3f
	.zero		1


	//   ....[69]....
        /*0a28*/ 	.word	0x0001b170
        /*0a2c*/ 	.word	0x00000003
        /*0a30*/ 	.word	0x00033480
        /*0a34*/ 	.short	0x010a
        /*0a36*/ 	.byte	0x3f
	.zero		1


	//   ....[70]....
        /*0a38*/ 	.word	0x0001b1e0
        /*0a3c*/ 	.word	0x00000003
        /*0a40*/ 	.word	0x00033400
        /*0a44*/ 	.short	0x010a
        /*0a46*/ 	.byte	0x3f
	.zero		1


	//   ....[71]....
        /*0a48*/ 	.word	0x0001b240
        /*0a4c*/ 	.word	0x00000005
        /*0a50*/ 	.word	0x00033430
        /*0a54*/ 	.short	0x010a
        /*0a56*/ 	.byte	0x3f
	.zero		1


	//   ....[72]....
        /*0a58*/ 	.word	0x0001b2a0
        /*0a5c*/ 	.word	0x0000000c
        /*0a60*/ 	.word	0x00033430
        /*0a64*/ 	.short	0x010a
        /*0a66*/ 	.byte	0x3f
	.zero		1


	//   ....[73]....
        /*0a68*/ 	.word	0x0001b300
        /*0a6c*/ 	.word	0x0000000c
        /*0a70*/ 	.word	0x00033450
        /*0a74*/ 	.short	0x010a
        /*0a76*/ 	.byte	0x3f
	.zero		1


	//   ....[74]....
        /*0a78*/ 	.word	0x0001b360
        /*0a7c*/ 	.word	0x00000005
        /*0a80*/ 	.word	0x00033430
        /*0a84*/ 	.short	0x010a
        /*0a86*/ 	.byte	0x3f
	.zero		1


	//   ....[75]....
        /*0a88*/ 	.word	0x0001b3c0
        /*0a8c*/ 	.word	0x00000005
        /*0a90*/ 	.word	0x00033450
        /*0a94*/ 	.short	0x010a
        /*0a96*/ 	.byte	0x3f
	.zero		1


	//   ....[76]....
        /*0a98*/ 	.word	0x0001b420
        /*0a9c*/ 	.word	0x00000005
        /*0aa0*/ 	.word	0x00033430
        /*0aa4*/ 	.short	0x010a
        /*0aa6*/ 	.byte	0x3f
	.zero		1


	//   ....[77]....
        /*0aa8*/ 	.word	0x0001b480
        /*0aac*/ 	.word	0x00000005
        /*0ab0*/ 	.word	0x00033450
        /*0ab4*/ 	.short	0x010a
        /*0ab6*/ 	.byte	0x3f
	.zero		1


	//   ....[78]....
        /*0ab8*/ 	.word	0x0001b4e0
        /*0abc*/ 	.word	0x00000003
        /*0ac0*/ 	.word	0x00033450
        /*0ac4*/ 	.short	0x010a
        /*0ac6*/ 	.byte	0x3f
	.zero		1


	//   ....[79]....
        /*0ac8*/ 	.word	0x0001b640
        /*0acc*/ 	.word	0x00000003
        /*0ad0*/ 	.word	0x00033480
        /*0ad4*/ 	.short	0x010a
        /*0ad6*/ 	.byte	0x3f
	.zero		1


	//   ....[80]....
        /*0ad8*/ 	.word	0x0001b6a0
        /*0adc*/ 	.word	0x00000003
        /*0ae0*/ 	.word	0x00033440
        /*0ae4*/ 	.short	0x010a
        /*0ae6*/ 	.byte	0x3f
	.zero		1


	//   ....[81]....
        /*0ae8*/ 	.word	0x0001bc30
        /*0aec*/ 	.word	0x00000003
        /*0af0*/ 	.word	0x00033420
        /*0af4*/ 	.short	0x010a
        /*0af6*/ 	.byte	0x3f
	.zero		1


	//   ....[82]....
        /*0af8*/ 	.word	0x0001bc80
        /*0afc*/ 	.word	0x00000007
        /*0b00*/ 	.word	0x00033480
        /*0b04*/ 	.short	0x010a
        /*0b06*/ 	.byte	0x3f
	.zero		1


	//   ....[83]....
        /*0b08*/ 	.word	0x0001bcd0
        /*0b0c*/ 	.word	0x00000007
        /*0b10*/ 	.word	0x00033440
        /*0b14*/ 	.short	0x010a
        /*0b16*/ 	.byte	0x3f
	.zero		1


	//   ....[84]....
        /*0b18*/ 	.word	0x0001bd20
        /*0b1c*/ 	.word	0x0000000c
        /*0b20*/ 	.word	0x00033470
        /*0b24*/ 	.short	0x010a
        /*0b26*/ 	.byte	0x3f
	.zero		1


	//   ....[85]....
        /*0b28*/ 	.word	0x0001bd70
        /*0b2c*/ 	.word	0x0000000c
        /*0b30*/ 	.word	0x00033460
        /*0b34*/ 	.short	0x010a
        /*0b36*/ 	.byte	0x3f
	.zero		1


	//   ....[86]....
        /*0b38*/ 	.word	0x0001bdc0
        /*0b3c*/ 	.word	0x00000003
        /*0b40*/ 	.word	0x00033470
        /*0b44*/ 	.short	0x010a
        /*0b46*/ 	.byte	0x3f
	.zero		1


	//   ....[87]....
        /*0b48*/ 	.word	0x0001be10
        /*0b4c*/ 	.word	0x00000003
        /*0b50*/ 	.word	0x00033460
        /*0b54*/ 	.short	0x010a
        /*0b56*/ 	.byte	0x3f
	.zero		1


	//   ....[88]....
        /*0b58*/ 	.word	0x0001be60
        /*0b5c*/ 	.word	0x00000009
        /*0b60*/ 	.word	0x00033420
        /*0b64*/ 	.short	0x010a
        /*0b66*/ 	.byte	0x3f
	.zero		1


	//   ....[89]....
        /*0b68*/ 	.word	0x0001beb0
        /*0b6c*/ 	.word	0x00000005
        /*0b70*/ 	.word	0x00000000
        /*0b74*/ 	.short	0x010a
        /*0b76*/ 	.byte	0x3f
	.zero		1


	//   ....[90]....
        /*0b78*/ 	.word	0x0001bf00
        /*0b7c*/ 	.word	0x00000007
        /*0b80*/ 	.word	0x00000000
        /*0b84*/ 	.short	0x010a
        /*0b86*/ 	.byte	0x3f
	.zero		1


	//   ....[91]....
        /*0b88*/ 	.word	0x0001bf50
        /*0b8c*/ 	.word	0x00000005
        /*0b90*/ 	.word	0x00033460
        /*0b94*/ 	.short	0x010a
        /*0b96*/ 	.byte	0x3f
	.zero		1


	//   ....[92]....
        /*0b98*/ 	.word	0x0001bfa0
        /*0b9c*/ 	.word	0x00000003
        /*0ba0*/ 	.word	0x00033460
        /*0ba4*/ 	.short	0x010a
        /*0ba6*/ 	.byte	0x3f
	.zero		1


	//   ....[93]....
        /*0ba8*/ 	.word	0x0001bff0
        /*0bac*/ 	.word	0x00000005
        /*0bb0*/ 	.word	0x00033480
        /*0bb4*/ 	.short	0x010a
        /*0bb6*/ 	.byte	0x3f
	.zero		1


	//----- nvinfo : EIATTR_NUM_MBARRIERS
	.align		4
.L_181:
        /*0bb8*/ 	.byte	0x03, 0x38
        /*0bba*/ 	.short	0x0016


	//----- nvinfo : EIATTR_EXIT_INSTR_OFFSETS
	.align		4
        /*0bbc*/ 	.byte	0x04, 0x1c
        /*0bbe*/ 	.short	(.L_183 - .L_182)


	//   ....[0]....
.L_182:
        /*0bc0*/ 	.word	0x0001b1c0


	//----- nvinfo : EIATTR_MAX_THREADS
	.align		4
.L_183:
        /*0bc4*/ 	.byte	0x04, 0x05
        /*0bc6*/ 	.short	(.L_185 - .L_184)
.L_184:
        /*0bc8*/ 	.word	0x00000180
        /*0bcc*/ 	.word	0x00000001
        /*0bd0*/ 	.word	0x00000001


	//----- nvinfo : EIATTR_CRS_STACK_SIZE
	.align		4
.L_185:
        /*0bd4*/ 	.byte	0x04, 0x1e
        /*0bd6*/ 	.short	(.L_187 - .L_186)
.L_186:
        /*0bd8*/ 	.word	0x00000000


	//----- nvinfo : EIATTR_CBANK_PARAM_SIZE
	.align		4
.L_187:
        /*0bdc*/ 	.byte	0x03, 0x19
        /*0bde*/ 	.short	0x0a70


	//----- nvinfo : EIATTR_PARAM_CBANK
	.align		4
        /*0be0*/ 	.byte	0x04, 0x0a
        /*0be2*/ 	.short	(.L_189 - .L_188)
	.align		4
.L_188:
        /*0be4*/ 	.word	index@(.nv.constant0._ZN7cutlass13device_kernelIN5flash11enable_sm90INS1_16FlashAttnFwdSm90INS1_25CollectiveMainloopFwdSm90ILi2EN4cute5tupleIJNS5_1CILi1EEES8_S8_EEENS6_IJNS7_ILi128EEENS7_ILi160EEENS7_ILi192EEEEEELi192ENS_12float_e4m3_tEfNS_4arch4Sm90ELb0ELb1ELb0ELb0ELb0ELb0ELb0ELb1ELb1ELb1ELb1ELb0EEENS1_21CollectiveEpilogueFwdINS6_IJSA_SC_SB_EEES9_NS_10bfloat16_tESG_Li256ELb0ELb1ELb1ELb1EEENS1_19SingleTileSchedulerILb0ELb1ELb1ELi128EEEEEEEEEvNT_6ParamsE)
        /*0be8*/ 	.short	0x0210
        /*0bea*/ 	.short	0x0a70


	//----- nvinfo : EIATTR_SW_WAR
	.align		4
.L_189:
        /*0bec*/ 	.byte	0x04, 0x36
        /*0bee*/ 	.short	(.L_191 - .L_190)
.L_190:
        /*0bf0*/ 	.word	0x00000008
.L_191:


//--------------------- .nv.info._ZN7cutlass13device_kernelIN5flash11enable_sm90INS1_16FlashAttnFwdSm90INS1_25CollectiveMainloopFwdSm90ILi2EN4cute5tupleIJNS5_1CILi1EEES8_S8_EEENS6_IJNS7_ILi128EEENS7_ILi160EEENS7_ILi192EEEEEELi192ENS_12float_e4m3_tEfNS_4arch4Sm90ELb0ELb1ELb0ELb1ELb0ELb0ELb0ELb1ELb1ELb1ELb1ELb0EEENS1_21CollectiveEpilogueFwdINS6_IJSA_SC_SB_EEES9_NS_10bfloat16_tESG_Li256ELb1ELb1ELb1ELb1EEENS1_36VarlenDynamicPersistentTileSchedulerILi128ELi160ELi256ELi128ELb1ELb1ELb1ELb1ELb0ELb1EEEEEEEEEvNT_6ParamsE --------------------------
	.section	.nv.info._ZN7cutlass13device_kernelIN5flash11enable_sm90INS1_16FlashAttnFwdSm90INS1_25CollectiveMainloopFwdSm90ILi2EN4cute5tupleIJNS5_1CILi1EEES8_S8_EEENS6_IJNS7_ILi128EEENS7_ILi160EEENS7_ILi192EEEEEELi192ENS_12float_e4m3_tEfNS_4arch4Sm90ELb0ELb1ELb0ELb1ELb0ELb0ELb0ELb1ELb1ELb1ELb1ELb0EEENS1_21CollectiveEpilogueFwdINS6_IJSA_SC_SB_EEES9_NS_10bfloat16_tESG_Li256ELb1ELb1ELb1ELb1EEENS1_36VarlenDynamicPersistentTileSchedulerILi128ELi160ELi256ELi128ELb1ELb1ELb1ELb1ELb0ELb1EEEEEEEEEvNT_6ParamsE,"",@"SHT_CUDA_INFO"
	.sectionflags	@""
	.align	4


	//----- nvinfo : EIATTR_CUDA_API_VERSION
	.align		4
        /*0000*/ 	.byte	0x04, 0x37
        /*0002*/ 	.short	(.L_193 - .L_192)
.L_192:
        /*0004*/ 	.word	0x00000082


	//----- nvinfo : EIATTR_KPARAM_INFO
	.align		4
.L_193:
        /*0008*/ 	.byte	0x04, 0x17
        /*000a*/ 	.short	(.L_195 - .L_194)
.L_194:
        /*000c*/ 	.word	0x00000000
        /*0010*/ 	.short	0x0000
        /*0012*/ 	.short	0x0070
        /*0014*/ 	.byte	0x00, 0xf0, 0x01, 0x2a


	//----- nvinfo : EIATTR_SPARSE_MMA_MASK
	.align		4
.L_195:
        /*0018*/ 	.byte	0x03, 0x50
        /*001a*/ 	.short	0x0000


	//----- nvinfo : EIATTR_MAXREG_COUNT
	.align		4
        /*001c*/ 	.byte	0x03, 0x1b
        /*001e*/ 	.short	0x00a8


	//----- nvinfo : EIATTR_NUM_BARRIERS
	.align		4
        /*0020*/ 	.byte	0x02, 0x4c
        /*0022*/ 	.byte	0x10
	.zero		1


	//----- nvinfo : EIATTR_EXTERNS
	.align		4
        /*0024*/ 	.byte	0x04, 0x0f
        /*0026*/ 	.short	(.L_197 - .L_196)


	//   ....[0]....
	.align		4
.L_196:
        /*0028*/ 	.word	index@(__assertfail)


	//----- nvinfo : EIATTR_ANNOTATIONS
	.align		4
.L_197:
        /*002c*/ 	.byte	0x04, 0x55
        /*002e*/ 	.short	(.L_199 - .L_198)


	//   ....[0]....
.L_198:
        /* <DEDUP_REMOVED lines=38> */


	//----- nvinfo : EIATTR_MERCURY_ISA_VERSION
	.align		4
.L_199:
        /*0278*/ 	.byte	0x03, 0x5f
        /*027a*/ 	.short	0x0101


	//----- nvinfo : EIATTR_UNUSED_LOAD_BYTE_OFFSET
	.align		4
        /*027c*/ 	.byte	0x04, 0x44
        /*027e*/ 	.short	(.L_201 - .L_200)


	//   ....[0]....
.L_200:
        /*0280*/ 	.word	0x00000a40
        /*0284*/ 	.word	0x0000fff0


	//   ....[1]....
        /*0288*/ 	.word	0x00014050
        /*028c*/ 	.word	0x0000fff0


	//----- nvinfo : EIATTR_INT_WARP_WIDE_INSTR_OFFSETS
	.align		4
.L_201:
        /*0290*/ 	.byte	0x04, 0x31
        /*0292*/ 	.short	(.L_203 - .L_202)


	//   ....[0]....
.L_202:
        /*0294*/ 	.word	0x00000130


	//   ....[1]....
        /*0298*/ 	.word	0x00000170


	//   ....[2]....
        /*029c*/ 	.word	0x000001e0


	//   ....[3]....
        /*02a0*/ 	.word	0x0001b1d0


	//   ....[4]....
        /*02a4*/ 	.word	0x0001b260


	//   ....[5]....
        /*02a8*/ 	.word	0x0001df70


	//   ....[6]....
        /*02ac*/ 	.word	0x0001e000


	//----- nvinfo : EIATTR_COOP_GROUP_MASK_REGIDS
	.align		4
.L_203:
        /*02b0*/ 	.byte	0x04, 0x29
        /*02b2*/ 	.short	(.L_205 - .L_204)


	//   ....[0]....
.L_204:
        /*02b4*/ 	.word	0xffffffff


	//   ....[1]....
        /*02b8*/ 	.word	0xffffffff


	//   ....[2]....
        /*02bc*/ 	.word	0xffffffff


	//   ....[3]....
        /*02c0*/ 	.word	0xffffffff


	//   ....[4]....
        /*02c4*/ 	.word	0xffffffff


	//   ....[5]....
        /*02c8*/ 	.word	0xffffffff


	//   ....[6]....
        /*02cc*/ 	.word	0xffffffff


	//   ....[7]....
        /*02d0*/ 	.word	0xffffffff


	//   ....[8]....
        /*02d4*/ 	.word	0xffffffff


	//   ....[9]....
        /*02d8*/ 	.word	0xffffffff


	//   ....[10]....
        /*02dc*/ 	.word	0xffffffff


	//   ....[11]....
        /*02e0*/ 	.word	0xffffffff


	//   ....[12]....
        /*02e4*/ 	.word	0xffffffff


	//   ....[13]....
        /*02e8*/ 	.word	0xffffffff


	//   ....[14]....
        /*02ec*/ 	.word	0xffffffff


	//   ....[15]....
        /*02f0*/ 	.word	0xffffffff


	//   ....[16]....
        /*02f4*/ 	.word	0xffffffff


	//   ....[17]....
        /*02f8*/ 	.word	0xffffffff


	//   ....[18]....
        /*02fc*/ 	.word	0xffffffff


	//   ....[19]....
        /*0300*/ 	.word	0xffffffff


	//   ....[20]....
        /*0304*/ 	.word	0xffffffff


	//   ....[21]....
        /*0308*/ 	.word	0xffffffff


	//   ....[22]....
        /*030c*/ 	.word	0xffffffff


	//   ....[23]....
        /*0310*/ 	.word	0xffffffff


	//   ....[24]....
        /*0314*/ 	.word	0xffffffff


	//   ....[25]....
        /*0318*/ 	.word	0xffffffff


	//   ....[26]....
        /*031c*/ 	.word	0xffffffff


	//   ....[27]....
        /*0320*/ 	.word	0xffffffff


	//   ....[28]....
        /*0324*/ 	.word	0xffffffff


	//   ....[29]....
        /*0328*/ 	.word	0xffffffff


	//   ....[30]....
        /*032c*/ 	.word	0xffffffff


	//   ....[31]....
        /*0330*/ 	.word	0xffffffff


	//   ....[32]....
        /*0334*/ 	.word	0xffffffff


	//   ....[33]....
        /*0338*/ 	.word	0xffffffff


	//   ....[34]....
        /*033c*/ 	.word	0xffffffff


	//   ....[35]....
        /*0340*/ 	.word	0xffffffff


	//   ....[36]....
        /*0344*/ 	.word	0xffffffff


	//   ....[37]....
        /*0348*/ 	.word	0xffffffff


	//   ....[38]....
        /*034c*/ 	.word	0xffffffff


	//   ....[39]....
        /*0350*/ 	.word	0xffffffff


	//   ....[40]....
        /*0354*/ 	.word	0xffffffff


	//   ....[41]....
        /*0358*/ 	.word	0xffffffff


	//   ....[42]....
        /*035c*/ 	.word	0xffffffff


	//   ....[43]....
        /*0360*/ 	.word	0xffffffff


	//   ....[44]....
        /*0364*/ 	.word	0xffffffff


	//   ....[45]....
        /*0368*/ 	.word	0xffffffff


	//   ....[46]....
        /*036c*/ 	.word	0xffffffff


	//   ....[47]....
        /*0370*/ 	.word	0xffffffff


	//   ....[48]....
        /*0374*/ 	.word	0xffffffff


	//   ....[49]....
        /*0378*/ 	.word	0xffffffff


	//   ....[50]....
        /*037c*/ 	.word	0xffffffff


	//   ....[51]....
        /*0380*/ 	.word	0xffffffff


	//   ....[52]....
        /*0384*/ 	.word	0xffffffff


	//   ....[53]....
        /*0388*/ 	.word	0xffffffff


	//   ....[54]....
        /*038c*/ 	.word	0xffffffff


	//   ....[55]....
        /*0390*/ 	.word	0xffffffff


	//   ....[56]....
        /*0394*/ 	.word	0xffffffff


	//   ....[57]....
        /*0398*/ 	.word	0xffffffff


	//   ....[58]....
        /*039c*/ 	.word	0xffffffff


	//   ....[59]....
        /*03a0*/ 	.word	0xffffffff


	//   ....[60]....
        /*03a4*/ 	.word	0xffffffff


	//   ....[61]....
        /*03a8*/ 	.word	0xffffffff


	//   ....[62]....
        /*03ac*/ 	.word	0xffffffff


	//   ....[63]....
        /*03b0*/ 	.word	0xffffffff


	//   ....[64]....
        /*03b4*/ 	.word	0xffffffff


	//   ....[65]....
        /*03b8*/ 	.word	0xffffffff


	//   ....[66]....
        /*03bc*/ 	.word	0xffffffff


	//   ....[67]....
        /*03c0*/ 	.word	0xffffffff


	//   ....[68]....
        /*03c4*/ 	.word	0xffffffff


	//   ....[69]....
        /*03c8*/ 	.word	0xffffffff


	//   ....[70]....
        /*03cc*/ 	.word	0xffffffff


	//   ....[71]....
        /*03d0*/ 	.word	0xffffffff


	//   ....[72]....
        /*03d4*/ 	.word	0xffffffff


	//   ....[73]....
        /*03d8*/ 	.word	0xffffffff


	//   ....[74]....
        /*03dc*/ 	.word	0xffffffff


	//   ....[75]....
        /*03e0*/ 	.word	0xffffffff


	//   ....[76]....
        /*03e4*/ 	.word	0xffffffff


	//   ....[77]....
        /*03e8*/ 	.word	0xffffffff


	//   ....[78]....
        /*03ec*/ 	.word	0xffffffff


	//   ....[79]....
        /*03f0*/ 	.word	0xffffffff


	//   ....[80]....
        /*03f4*/ 	.word	0xffffffff


	//   ....[81]....
        /*03f8*/ 	.word	0xffffffff


	//   ....[82]....
        /*03fc*/ 	.word	0xffffffff


	//   ....[83]....
        /*0400*/ 	.word	0xffffffff


	//   ....[84]....
        /*0404*/ 	.word	0xffffffff


	//   ....[85]....
        /*0408*/ 	.word	0xffffffff


	//   ....[86]....
        /*040c*/ 	.word	0xffffffff


	//   ....[87]....
        /*0410*/ 	.word	0xffffffff


	//   ....[88]....
        /*0414*/ 	.word	0xffffffff


	//   ....[89]....
        /*0418*/ 	.word	0xffffffff


	//   ....[90]....
        /*041c*/ 	.word	0xffffffff


	//   ....[91]....
        /*0420*/ 	.word	0xffffffff


	//   ....[92]....
        /*0424*/ 	.word	0xffffffff


	//   ....[93]....
        /*0428*/ 	.word	0xffffffff


	//   ....[94]....
        /*042c*/ 	.word	0xffffffff


	//   ....[95]....
        /*0430*/ 	.word	0xffffffff


	//   ....[96]....
        /*0434*/ 	.word	0xffffffff


	//   ....[97]....
        /*0438*/ 	.word	0xffffffff


	//   ....[98]....
        /*043c*/ 	.word	0xffffffff


	//   ....[99]....
        /*0440*/ 	.word	0xffffffff


	//   ....[100]....
        /*0444*/ 	.word	0xffffffff


	//   ....[101]....
        /*0448*/ 	.word	0xffffffff


	//   ....[102]....
        /*044c*/ 	.word	0xffffffff


	//   ....[103]....
        /*0450*/ 	.word	0xffffffff


	//   ....[104]....
        /*0454*/ 	.word	0xffffffff


	//   ....[105]....
        /*0458*/ 	.word	0xffffffff


	//   ....[106]....
        /*045c*/ 	.word	0xffffffff


	//   ....[107]....
        /*0460*/ 	.word	0xffffffff


	//   ....[108]....
        /*0464*/ 	.word	0xffffffff


	//   ....[109]....
        /*0468*/ 	.word	0xffffffff


	//   ....[110]....
        /*046c*/ 	.word	0xffffffff


	//   ....[111]....
        /*0470*/ 	.word	0xffffffff


	//   ....[112]....
        /*0474*/ 	.word	0xffffffff


	//   ....[113]....
        /*0478*/ 	.word	0xffffffff


	//   ....[114]....
        /*047c*/ 	.word	0xffffffff


	//   ....[115]....
        /*0480*/ 	.word	0xffffffff


	//   ....[116]....
        /*0484*/ 	.word	0xffffffff


	//   ....[117]....
        /*0488*/ 	.word	0xffffffff


	//   ....[118]....
        /*048c*/ 	.word	0xffffffff


	//   ....[119]....
        /*0490*/ 	.word	0xffffffff


	//   ....[120]....
        /*0494*/ 	.word	0xffffffff


	//   ....[121]....
        /*0498*/ 	.word	0xffffffff


	//   ....[122]....
        /*049c*/ 	.word	0xffffffff


	//   ....[123]....
        /*04a0*/ 	.word	0xffffffff


	//   ....[124]....
        /*04a4*/ 	.word	0xffffffff


	//   ....[125]....
        /*04a8*/ 	.word	0xffffffff


	//   ....[126]....
        /*04ac*/ 	.word	0xffffffff


	//   ....[127]....
        /*04b0*/ 	.word	0xffffffff


	//   ....[128]....
        /*04b4*/ 	.word	0xffffffff


	//   ....[129]....
        /*04b8*/ 	.word	0xffffffff


	//   ....[130]....
        /*04bc*/ 	.word	0xffffffff


	//   ....[131]....
        /*04c0*/ 	.word	0xffffffff


	//   ....[132]....
        /*04c4*/ 	.word	0xffffffff


	//   ....[133]....
        /*04c8*/ 	.word	0xffffffff


	//   ....[134]....
        /*04cc*/ 	.word	0xffffffff


	//   ....[135]....
        /*04d0*/ 	.word	0xffffffff


	//   ....[136]....
        /*04d4*/ 	.word	0xffffffff


	//   ....[137]....
        /*04d8*/ 	.word	0xffffffff


	//   ....[138]....
        /*04dc*/ 	.word	0xffffffff


	//   ....[139]....
        /*04e0*/ 	.word	0xffffffff


	//   ....[140]....
        /*04e4*/ 	.word	0xffffffff


	//   ....[141]....
        /*04e8*/ 	.word	0xffffffff


	//   ....[142]....
        /*04ec*/ 	.word	0xffffffff


	//   ....[143]....
        /*04f0*/ 	.word	0xffffffff


	//   ....[144]....
        /*04f4*/ 	.word	0xffffffff


	//   ....[145]....
        /*04f8*/ 	.word	0xffffffff


	//   ....[146]....
        /*04fc*/ 	.word	0xffffffff


	//   ....[147]....
        /*0500*/ 	.word	0xffffffff


	//   ....[148]....
        /*0504*/ 	.word	0xffffffff


	//   ....[149]....
        /*0508*/ 	.word	0xffffffff


	//   ....[150]....
        /*050c*/ 	.word	0xffffffff


	//   ....[151]....
        /*0510*/ 	.word	0xffffffff


	//   ....[152]....
        /*0514*/ 	.word	0xffffffff


	//   ....[153]....
        /*0518*/ 	.word	0xffffffff


	//   ....[154]....
        /*051c*/ 	.word	0xffffffff


	//   ....[155]....
        /*0520*/ 	.word	0xffffffff


	//   ....[156]....
        /*0524*/ 	.word	0xffffffff


	//   ....[157]....
        /*0528*/ 	.word	0xffffffff


	//   ....[158]....
        /*052c*/ 	.word	0xffffffff


	//   ....[159]....
        /*0530*/ 	.word	0xffffffff


	//   ....[160]....
        /*0534*/ 	.word	0xffffffff


	//   ....[161]....
        /*0538*/ 	.word	0xffffffff


	//   ....[162]....
        /*053c*/ 	.word	0xffffffff


	//   ....[163]....
        /*0540*/ 	.word	0xffffffff


	//   ....[164]....
        /*0544*/ 	.word	0xffffffff


	//   ....[165]....
        /*0548*/ 	.word	0xffffffff


	//   ....[166]....
        /*054c*/ 	.word	0xffffffff


	//   ....[167]....
        /*0550*/ 	.word	0xffffffff


	//   ....[168]....
        /*0554*/ 	.word	0xffffffff


	//   ....[169]....
        /*0558*/ 	.word	0xffffffff


	//   ....[170]....
        /*055c*/ 	.word	0xffffffff


	//   ....[171]....
        /*0560*/ 	.word	0xffffffff


	//   ....[172]....
        /*0564*/ 	.word	0xffffffff


	//   ....[173]....
        /*0568*/ 	.word	0xffffffff


	//   ....[174]....
        /*056c*/ 	.word	0xffffffff


	//   ....[175]....
        /*0570*/ 	.word	0xffffffff


	//   ....[176]....
        /*0574*/ 	.word	0xffffffff


	//   ....[177]....
        /*0578*/ 	.word	0xffffffff


	//   ....[178]....
        /*057c*/ 	.word	0xffffffff


	//   ....[179]....
        /*0580*/ 	.word	0xffffffff


	//   ....[180]....
        /*0584*/ 	.word	0xffffffff


	//   ....[181]....
        /*0588*/ 	.word	0xffffffff


	//   ....[182]....
        /*058c*/ 	.word	0xffffffff


	//   ....[183]....
        /*0590*/ 	.word	0xffffffff


	//   ....[184]....
        /*0594*/ 	.word	0xffffffff


	//   ....[185]....
        /*0598*/ 	.word	0xffffffff


	//   ....[186]....
        /*059c*/ 	.word	0xffffffff


	//   ....[187]....
        /*05a0*/ 	.word	0xffffffff


	//   ....[188]....
        /*05a4*/ 	.word	0xffffffff


	//   ....[189]....
        /*05a8*/ 	.word	0xffffffff


	//   ....[190]....
        /*05ac*/ 	.word	0xffffffff


	//   ....[191]....
        /*05b0*/ 	.word	0xffffffff


	//   ....[192]....
        /*05b4*/ 	.word	0xffffffff


	//   ....[193]....
        /*05b8*/ 	.word	0xffffffff


	//   ....[194]....
        /*05bc*/ 	.word	0xffffffff


	//   ....[195]....
        /*05c0*/ 	.word	0xffffffff


	//   ....[196]....
        /*05c4*/ 	.word	0xffffffff


	//   ....[197]....
        /*05c8*/ 	.word	0xffffffff


	//   ....[198]....
        /*05cc*/ 	.word	0xffffffff


	//   ....[199]....
        /*05d0*/ 	.word	0x0500000f


	//   ....[200]....
        /*05d4*/ 	.word	0x0500000f


	//   ....[201]....
        /*05d8*/ 	.word	0x0500000f


	//   ....[202]....
        /*05dc*/ 	.word	0x0500000f


	//   ....[203]....
        /*05e0*/ 	.word	0x0500000f


	//   ....[204]....
        /*05e4*/ 	.word	0x0500000f


	//   ....[205]....
        /*05e8*/ 	.word	0x0500000f


	//   ....[206]....
        /*05ec*/ 	.word	0x0500000f


	//   ....[207]....
        /*05f0*/ 	.word	0x0500000f


	//   ....[208]....
        /*05f4*/ 	.word	0x0500000f


	//----- nvinfo : EIATTR_COOP_GROUP_INSTR_OFFSETS
	.align		4
.L_205:
        /*05f8*/ 	.byte	0x04, 0x28
        /*05fa*/ 	.short	(.L_207 - .L_206)


	//   ....[0]....
.L_206:
        /*05fc*/ 	.word	0x00000070


	//   ....[1]....
        /*0600*/ 	.word	0x00000140


	//   ....[2]....
        /*0604*/ 	.word	0x00000190


	//   ....[3]....
        /*0608*/ 	.word	0x000003c0


	//   ....[4]....
        /*060c*/ 	.word	0x00000520


	//   ....[5]....
        /*0610*/ 	.word	0x00000640


	//   ....[6]....
        /*0614*/ 	.word	0x000007a0


	//   ....[7]....
        /*0618*/ 	.word	0x00002080


	//   ....[8]....
        /*061c*/ 	.word	0x000030a0


	//   ....[9]....
        /*0620*/ 	.word	0x00003390


	//   ....[10]....
        /*0624*/ 	.word	0x000048b0


	//   ....[11]....
        /*0628*/ 	.word	0x000049c0


	//   ....[12]....
        /*062c*/ 	.word	0x00005490


	//   ....[13]....
        /*0630*/ 	.word	0x000054f0


	//   ....[14]....
        /*0634*/ 	.word	0x00007b20


	//   ....[15]....
        /*0638*/ 	.word	0x00008b70


	//   ....[16]....
        /*063c*/ 	.word	0x00009380


	//   ....[17]....
        /*0640*/ 	.word	0x00009490


	//   ....[18]....
        /*0644*/ 	.word	0x00009fd0


	//   ....[19]....
        /*0648*/ 	.word	0x0000a030


	//   ....[20]....
        /*064c*/ 	.word	0x0000cc40


	//   ....[21]....
        /*0650*/ 	.word	0x0000cc50


	//   ....[22]....
        /*0654*/ 	.word	0x0000cc90


	//   ....[23]....
        /*0658*/ 	.word	0x0000cca0


	//   ....[24]....
        /*065c*/ 	.word	0x0000f8a0


	//   ....[25]....
        /*0660*/ 	.word	0x000108f0


	//   ....[26]....
        /*0664*/ 	.word	0x00011100


	//   ....[27]....
        /*0668*/ 	.word	0x00011210


	//   ....[28]....
        /*066c*/ 	.word	0x00011d50


	//   ....[29]....
        /*0670*/ 	.word	0x00011db0


	//   ....[30]....
        /*0674*/ 	.word	0x000136e0


	//   ....[31]....
        /*0678*/ 	.word	0x000136f0


	//   ....[32]....
        /*067c*/ 	.word	0x00013720


	//   ....[33]....
        /*0680*/ 	.word	0x00013730


	//   ....[34]....
        /*0684*/ 	.word	0x00014ba0


	//   ....[35]....
        /*0688*/ 	.word	0x00014bd0


	//   ....[36]....
        /*068c*/ 	.word	0x00014c00


	//   ....[37]....
        /*0690*/ 	.word	0x00014c30


	//   ....[38]....
        /*0694*/ 	.word	0x00014c60


	//   ....[39]....
        /*0698*/ 	.word	0x00014c90


	//   ....[40]....
        /*069c*/ 	.word	0x00014ca0


	//   ....[41]....
        /*06a0*/ 	.word	0x00014cb0


	//   ....[42]....
        /*06a4*/ 	.word	0x00014cc0


	//   ....[43]....
        /*06a8*/ 	.word	0x00014cd0


	//   ....[44]....
        /*06ac*/ 	.word	0x00014ce0


	//   ....[45]....
        /*06b0*/ 	.word	0x00014d10


	//   ....[46]....
        /*06b4*/ 	.word	0x00014d20


	//   ....[47]....
        /*06b8*/ 	.word	0x00014d30


	//   ....[48]....
        /*06bc*/ 	.word	0x00014d40


	//   ....[49]....
        /*06c0*/ 	.word	0x00014d50


	//   ....[50]....
        /*06c4*/ 	.word	0x00014d60


	//   ....[51]....
        /*06c8*/ 	.word	0x00014d80


	//   ....[52]....
        /*06cc*/ 	.word	0x00014d90


	//   ....[53]....
        /*06d0*/ 	.word	0x00014da0


	//   ....[54]....
        /*06d4*/ 	.word	0x00014db0


	//   ....[55]....
        /*06d8*/ 	.word	0x00014dc0


	//   ....[56]....
        /*06dc*/ 	.word	0x00014dd0


	//   ....[57]....
        /*06e0*/ 	.word	0x00014de0


	//   ....[58]....
        /*06e4*/ 	.word	0x00014df0


	//   ....[59]....
        /*06e8*/ 	.word	0x00014e00


	//   ....[60]....
        /*06ec*/ 	.word	0x00014e10


	//   ....[61]....
        /*06f0*/ 	.word	0x00014e20


	//   ....[62]....
        /*06f4*/ 	.word	0x00014e30


	//   ....[63]....
        /*06f8*/ 	.word	0x00014e40


	//   ....[64]....
        /*06fc*/ 	.word	0x00014e50


	//   ....[65]....
        /*0700*/ 	.word	0x00014e60


	//   ....[66]....
        /*0704*/ 	.word	0x00014e70


	//   ....[67]....
        /*0708*/ 	.word	0x00014e90


	//   ....[68]....
        /*070c*/ 	.word	0x00014ea0


	//   ....[69]....
        /*0710*/ 	.word	0x00014eb0


	//   ....[70]....
        /*0714*/ 	.word	0x00014ec0


	//   ....[71]....
        /*0718*/ 	.word	0x00014ed0


	//   ....[72]....
        /*071c*/ 	.word	0x00014ee0


	//   ....[73]....
        /*0720*/ 	.word	0x00014ef0


	//   ....[74]....
        /*0724*/ 	.word	0x00014f00


	//   ....[75]....
        /*0728*/ 	.word	0x00014f10


	//   ....[76]....
        /*072c*/ 	.word	0x00014f20


	//   ....[77]....
        /*0730*/ 	.word	0x00014f30


	//   ....[78]....
        /*0734*/ 	.word	0x00014f40


	//   ....[79]....
        /*0738*/ 	.word	0x00014f50


	//   ....[80]....
        /*073c*/ 	.word	0x00014f60


	//   ....[81]....
        /*0740*/ 	.word	0x00014f70


	//   ....[82]....
        /*0744*/ 	.word	0x00014f90


	//   ....[83]....
        /*0748*/ 	.word	0x00014fa0


	//   ....[84]....
        /*074c*/ 	.word	0x00014fb0


	//   ....[85]....
        /*0750*/ 	.word	0x00014fc0


	//   ....[86]....
        /*0754*/ 	.word	0x00014fd0


	//   ....[87]....
        /*0758*/ 	.word	0x00014ff0


	//   ....[88]....
        /*075c*/ 	.word	0x00015010


	//   ....[89]....
        /*0760*/ 	.word	0x00015020


	//   ....[90]....
        /*0764*/ 	.word	0x00015030


	//   ....[91]....
        /*0768*/ 	.word	0x00015040


	//   ....[92]....
        /*076c*/ 	.word	0x00015050


	//   ....[93]....
        /*0770*/ 	.word	0x00015060


	//   ....[94]....
        /*0774*/ 	.word	0x00015070


	//   ....[95]....
        /*0778*/ 	.word	0x00015080


	//   ....[96]....
        /*077c*/ 	.word	0x00015090


	//   ....[97]....
        /*0780*/ 	.word	0x000150b0


	//   ....[98]....
        /*0784*/ 	.word	0x000150e0


	//   ....[99]....
        /*0788*/ 	.word	0x000150f0


	//   ....[100]....
        /*078c*/ 	.word	0x00015100


	//   ....[101]....
        /*0790*/ 	.word	0x00015110


	//   ....[102]....
        /*0794*/ 	.word	0x00015120


	//   ....[103]....
        /*0798*/ 	.word	0x00015130


	//   ....[104]....
        /*079c*/ 	.word	0x00015150


	//   ....[105]....
        /*07a0*/ 	.word	0x00015160


	//   ....[106]....
        /*07a4*/ 	.word	0x00015180


	//   ....[107]....
        /*07a8*/ 	.word	0x000151b0


	//   ....[108]....
        /*07ac*/ 	.word	0x000151e0


	//   ....[109]....
        /*07b0*/ 	.word	0x00015210


	//   ....[110]....
        /*07b4*/ 	.word	0x00015240


	//   ....[111]....
        /*07b8*/ 	.word	0x00015270


	//   ....[112]....
        /*07bc*/ 	.word	0x000152a0


	//   ....[113]....
        /*07c0*/ 	.word	0x000152d0


	//   ....[114]....
        /*07c4*/ 	.word	0x000152f0


	//   ....[115]....
        /*07c8*/ 	.word	0x00015300


	//   ....[116]....
        /*07cc*/ 	.word	0x00015320


	//   ....[117]....
        /*07d0*/ 	.word	0x00015350


	//   ....[118]....
        /*07d4*/ 	.word	0x00015380


	//   ....[119]....
        /*07d8*/ 	.word	0x000153b0


	//   ....[120]....
        /*07dc*/ 	.word	0x000153e0


	//   ....[121]....
        /*07e0*/ 	.word	0x00015410


	//   ....[122]....
        /*07e4*/ 	.word	0x00015430


	//   ....[123]....
        /*07e8*/ 	.word	0x00015460


	//   ....[124]....
        /*07ec*/ 	.word	0x00015490


	//   ....[125]....
        /*07f0*/ 	.word	0x000154c0


	//   ....[126]....
        /*07f4*/ 	.word	0x000154f0


	//   ....[127]....
        /*07f8*/ 	.word	0x00015520


	//   ....[128]....
        /*07fc*/ 	.word	0x00015550


	//   ....[129]....
        /*0800*/ 	.word	0x00015580


	//   ....[130]....
        /*0804*/ 	.word	0x000160e0


	//   ....[131]....
        /*0808*/ 	.word	0x00016120


	//   ....[132]....
        /*080c*/ 	.word	0x00016140


	//   ....[133]....
        /*0810*/ 	.word	0x00016170


	//   ....[134]....
        /*0814*/ 	.word	0x00016a00


	//   ....[135]....
        /*0818*/ 	.word	0x00016a20


	//   ....[136]....
        /*081c*/ 	.word	0x00016b60


	//   ....[137]....
        /*0820*/ 	.word	0x00016b80


	//   ....[138]....
        /*0824*/ 	.word	0x00016c80


	//   ....[139]....
        /*0828*/ 	.word	0x00016ca0


	//   ....[140]....
        /*082c*/ 	.word	0x00016db0


	//   ....[141]....
        /*0830*/ 	.word	0x00016dd0


	//   ....[142]....
        /*0834*/ 	.word	0x000171e0


	//   ....[143]....
        /*0838*/ 	.word	0x000171f0


	//   ....[144]....
        /*083c*/ 	.word	0x00017aa0


	//   ....[145]....
        /*0840*/ 	.word	0x00017ab0


	//   ....[146]....
        /*0844*/ 	.word	0x00018cc0


	//   ....[147]....
        /*0848*/ 	.word	0x00018cf0


	//   ....[148]....
        /*084c*/ 	.word	0x00018e10


	//   ....[149]....
        /*0850*/ 	.word	0x00018e30


	//   ....[150]....
        /*0854*/ 	.word	0x00018f30


	//   ....[151]....
        /*0858*/ 	.word	0x00018f50


	//   ....[152]....
        /*085c*/ 	.word	0x00019060


	//   ....[153]....
        /*0860*/ 	.word	0x00019080


	//   ....[154]....
        /*0864*/ 	.word	0x00019220


	//   ....[155]....
        /*0868*/ 	.word	0x00019440


	//   ....[156]....
        /*086c*/ 	.word	0x00019480


	//   ....[157]....
        /*0870*/ 	.word	0x000194c0


	//   ....[158]....
        /*0874*/ 	.word	0x000194f0


	//   ....[159]....
        /*0878*/ 	.word	0x00019520


	//   ....[160]....
        /*087c*/ 	.word	0x00019550


	//   ....[161]....
        /*0880*/ 	.word	0x000196e0


	//   ....[162]....
        /*0884*/ 	.word	0x00019710


	//   ....[163]....
        /*0888*/ 	.word	0x00019750


	//   ....[164]....
        /*088c*/ 	.word	0x00019780


	//   ....[165]....
        /*0890*/ 	.word	0x000197b0


	//   ....[166]....
        /*0894*/ 	.word	0x000197e0


	//   ....[167]....
        /*0898*/ 	.word	0x00019880


	//   ....[168]....
        /*089c*/ 	.word	0x000198d0


	//   ....[169]....
        /*08a0*/ 	.word	0x000198e0


	//   ....[170]....
        /*08a4*/ 	.word	0x00019920


	//   ....[171]....
        /*08a8*/ 	.word	0x0001b960


	//   ....[172]....
        /*08ac*/ 	.word	0x0001c700


	//   ....[173]....
        /*08b0*/ 	.word	0x0001c720


	//   ....[174]....
        /*08b4*/ 	.word	0x0001c7e0


	//   ....[175]....
        /*08b8*/ 	.word	0x0001c7f0


	//   ....[176]....
        /*08bc*/ 	.word	0x0001c880


	//   ....[177]....
        /*08c0*/ 	.word	0x0001c890


	//   ....[178]....
        /*08c4*/ 	.word	0x0001c8a0


	//   ....[179]....
        /*08c8*/ 	.word	0x0001c8b0


	//   ....[180]....
        /*08cc*/ 	.word	0x0001eb40


	//   ....[181]....
        /*08d0*/ 	.word	0x0001eb70


	//   ....[182]....
        /*08d4*/ 	.word	0x0001eba0


	//   ....[183]....
        /*08d8*/ 	.word	0x0001ebe0


	//   ....[184]....
        /*08dc*/ 	.word	0x0001ebf0


	//   ....[185]....
        /*08e0*/ 	.word	0x0001ec20


	//   ....[186]....
        /*08e4*/ 	.word	0x0001ec30


	//   ....[187]....
        /*08e8*/ 	.word	0x0001ec70


	//   ....[188]....
        /*08ec*/ 	.word	0x0001ede0


	//   ....[189]....
        /*08f0*/ 	.word	0x0001ee10


	//   ....[190]....
        /*08f4*/ 	.word	0x0001ee40


	//   ....[191]....
        /*08f8*/ 	.word	0x0001ee70


	//   ....[192]....
        /*08fc*/ 	.word	0x0001eea0


	//   ....[193]....
        /*0900*/ 	.word	0x0001eed0


	//   ....[194]....
        /*0904*/ 	.word	0x0001ef50


	//   ....[195]....
        /*0908*/ 	.word	0x0001ef90


	//   ....[196]....
        /*090c*/ 	.word	0x0001efa0


	//   ....[197]....
        /*0910*/ 	.word	0x0001efe0


	//   ....[198]....
        /*0914*/ 	.word	0x0001fac0


	//   ....[199]....
        /*0918*/ 	.word	0x00020160


	//   ....[200]....
        /*091c*/ 	.word	0x00020370


	//   ....[201]....
        /*0920*/ 	.word	0x000203c0


	//   ....[202]....
        /*0924*/ 	.word	0x00020420


	//   ....[203]....
        /*0928*/ 	.word	0x00020520


	//   ....[204]....
        /*092c*/ 	.word	0x00020580


	//   ....[205]....
        /*0930*/ 	.word	0x00020680


	//   ....[206]....
        /*0934*/ 	.word	0x000206e0


	//   ....[207]....
        /*0938*/ 	.word	0x000207c0


	//   ....[208]....
        /*093c*/ 	.word	0x00020b10


	//----- nvinfo : EIATTR_REG_RECONFIG
	.align		4
.L_207:
        /*0940*/ 	.byte	0x01, 0x54
	.zero		2


	//----- nvinfo : EIATTR_SYSCALL_OFFSETS
	.align		4
        /*0944*/ 	.byte	0x04, 0x46
        /*0946*/ 	.short	(.L_209 - .L_208)


	//   ....[0]....
.L_208:
        /*0948*/ 	.word	0x00002260


	//   ....[1]....
        /*094c*/ 	.word	0x0001b3d0


	//   ....[2]....
        /*0950*/ 	.word	0x0001b540


	//   ....[3]....
        /*0954*/ 	.word	0x0001b690


	//   ....[4]....
        /*0958*/ 	.word	0x0001b7d0


	//   ....[5]....
        /*095c*/ 	.word	0x0001c270


	//----- nvinfo : EIATTR_MBARRIER_INSTR_OFFSETS
	.align		4
.L_209:
        /*0960*/ 	.byte	0x04, 0x39
        /*0962*/ 	.short	(.L_211 - .L_210)


	//   ....[0]....
.L_210:
        /*0964*/ 	.word	0x00000270
        /*0968*/ 	.word	0x000000ff
        /*096c*/ 	.word	0x00033400
        /*0970*/ 	.short	0x0100
        /*0972*/ 	.byte	0x08
	.zero		1


	//   ....[1]....
        /*0974*/ 	.word	0x00000280
        /*0978*/ 	.word	0x000000ff
        /*097c*/ 	.word	0x00033420
        /*0980*/ 	.short	0x0100
        /*0982*/ 	.byte	0x08
	.zero		1


	//   ....[2]....
        /*0984*/ 	.word	0x00000370
        /*0988*/ 	.word	0x000000ff
        /*098c*/ 	.word	0x00033430
        /*0990*/ 	.short	0x0100
        /*0992*/ 	.byte	0x08
	.zero		1


	//   ....[3]....
        /*0994*/ 	.word	0x00000380
        /*0998*/ 	.word	0x000000ff
        /*099c*/ 	.word	0x00033440
        /*09a0*/ 	.short	0x0100
        /*09a2*/ 	.byte	0x08
	.zero		1


	//   ....[4]....
        /*09a4*/ 	.word	0x00000390
        /*09a8*/ 	.word	0x000000ff
        /*09ac*/ 	.word	0x00033438
        /*09b0*/ 	.short	0x0100
        /*09b2*/ 	.byte	0x08
	.zero		1


	//   ....[5]....
        /*09b4*/ 	.word	0x000003a0
        /*09b8*/ 	.word	0x000000ff
        /*09bc*/ 	.word	0x00033448
        /*09c0*/ 	.short	0x0100
        /*09c2*/ 	.byte	0x08
	.zero		1


	//   ....[6]....
        /*09c4*/ 	.word	0x000004d0
        /*09c8*/ 	.word	0x000000ff
        /*09cc*/ 	.word	0x00033450
        /*09d0*/ 	.short	0x0100
        /*09d2*/ 	.byte	0x08
	.zero		1


	//   ....[7]....
        /*09d4*/ 	.word	0x000004e0
        /*09d8*/ 	.word	0x000000ff
        /*09dc*/ 	.word	0x00033460
        /*09e0*/ 	.short	0x0100
        /*09e2*/ 	.byte	0x08
	.zero		1


	//   ....[8]....
        /*09e4*/ 	.word	0x000004f0
        /*09e8*/ 	.word	0x000000ff
        /*09ec*/ 	.word	0x00033458
        /*09f0*/ 	.short	0x0100
        /*09f2*/ 	.byte	0x08
	.zero		1


	//   ....[9]....
        /*09f4*/ 	.word	0x00000500
        /*09f8*/ 	.word	0x000000ff
        /*09fc*/ 	.word	0x00033468
        /*0a00*/ 	.short	0x0100
        /*0a02*/ 	.byte	0x08
	.zero		1


	//   ....[10]....
        /*0a04*/ 	.word	0x000005f0
        /*0a08*/ 	.word	0x000000ff
        /*0a0c*/ 	.word	0x00033470
        /*0a10*/ 	.short	0x0100
        /*0a12*/ 	.byte	0x06
	.zero		1


	//   ....[11]....
        /*0a14*/ 	.word	0x00000600
        /*0a18*/ 	.word	0x000000ff
        /*0a1c*/ 	.word	0x00033480
        /*0a20*/ 	.short	0x0100
        /*0a22*/ 	.byte	0x06
	.zero		1


	//   ....[12]....
        /*0a24*/ 	.word	0x00000610
        /*0a28*/ 	.word	0x000000ff
        /*0a2c*/ 	.word	0x00033478
        /*0a30*/ 	.short	0x0100
        /*0a32*/ 	.byte	0x06
	.zero		1


	//   ....[13]....
        /*0a34*/ 	.word	0x00000620
        /*0a38*/ 	.word	0x000000ff
        /*0a3c*/ 	.word	0x00033488
        /*0a40*/ 	.short	0x0100
        /*0a42*/ 	.byte	0x06
	.zero		1


	//   ....[14]....
        /*0a44*/ 	.word	0x00000750
        /*0a48*/ 	.word	0x000000ff
        /*0a4c*/ 	.word	0x00033490
        /*0a50*/ 	.short	0x0100
        /*0a52*/ 	.byte	0x08
	.zero		1


	//   ....[15]....
        /*0a54*/ 	.word	0x00000760
        /*0a58*/ 	.word	0x000000ff
        /*0a5c*/ 	.word	0x000334a0
        /*0a60*/ 	.short	0x0100
        /*0a62*/ 	.byte	0x08
	.zero		1


	//   ....[16]....
        /*0a64*/ 	.word	0x00000770
        /*0a68*/ 	.word	0x000000ff
        /*0a6c*/ 	.word	0x00033498
        /*0a70*/ 	.short	0x0100
        /*0a72*/ 	.byte	0x08
	.zero		1


	//   ....[17]....
        /*0a74*/ 	.word	0x00000780
        /*0a78*/ 	.word	0x000000ff
        /*0a7c*/ 	.word	0x000334a8
        /*0a80*/ 	.short	0x0100
        /*0a82*/ 	.byte	0x08
	.zero		1


	//   ....[18]....
        /*0a84*/ 	.word	0x000008b0
        /*0a88*/ 	.word	0x000000ff
        /*0a8c*/ 	.word	0x000334b0
        /*0a90*/ 	.short	0x0100
        /*0a92*/ 	.byte	0x08
	.zero		1


	//   ....[19]....
        /*0a94*/ 	.word	0x000008c0
        /*0a98*/ 	.word	0x000000ff
        /*0a9c*/ 	.word	0x000334c0
        /*0aa0*/ 	.short	0x0100
        /*0aa2*/ 	.byte	0x08
	.zero		1


	//   ....[20]....
        /*0aa4*/ 	.word	0x000008d0
        /*0aa8*/ 	.word	0x000000ff
        /*0aac*/ 	.word	0x000334b8
        /*0ab0*/ 	.short	0x0100
        /*0ab2*/ 	.byte	0x08
	.zero		1


	//   ....[21]....
        /*0ab4*/ 	.word	0x000008e0
        /*0ab8*/ 	.word	0x000000ff
        /*0abc*/ 	.word	0x000334c8
        /*0ac0*/ 	.short	0x0100
        /*0ac2*/ 	.byte	0x08
	.zero		1


	//   ....[22]....
        /*0ac4*/ 	.word	0x000022e0
        /*0ac8*/ 	.word	0x000000ff
        /*0acc*/ 	.word	0x00033400
        /*0ad0*/ 	.short	0x010a
        /*0ad2*/ 	.byte	0x29
	.zero		1


	//   ....[23]....
        /*0ad4*/ 	.word	0x00002360
        /*0ad8*/ 	.word	0x00000005
        /*0adc*/ 	.word	0x00033430
        /*0ae0*/ 	.short	0x010a
        /*0ae2*/ 	.byte	0x3f
	.zero		1


	//   ....[24]....
        /*0ae4*/ 	.word	0x000023e0
        /*0ae8*/ 	.word	0x00000005
        /*0aec*/ 	.word	0x00033430
        /*0af0*/ 	.short	0x010a
        /*0af2*/ 	.byte	0x3f
	.zero		1


	//   ....[25]....
        /*0af4*/ 	.word	0x000031e0
        /*0af8*/ 	.word	0x00000000
        /*0afc*/ 	.word	0x00000000
        /*0b00*/ 	.short	0x0101
        /*0b02*/ 	.byte	0x3f
	.zero		1


	//   ....[26]....
        /*0b04*/ 	.word	0x00006b80
        /*0b08*/ 	.word	0x000000ff
        /*0b0c*/ 	.word	0x00033430
        /*0b10*/ 	.short	0x010a
        /*0b12*/ 	.byte	0x06
	.zero		1


	//   ....[27]....
        /*0b14*/ 	.word	0x00006bc0
        /*0b18*/ 	.word	0x000000ff
        /*0b1c*/ 	.word	0x00033430
        /*0b20*/ 	.short	0x010a
        /*0b22*/ 	.byte	0x06
	.zero		1


	//   ....[28]....
        /*0b24*/ 	.word	0x000077d0
        /*0b28*/ 	.word	0x000000ff
        /*0b2c*/ 	.word	0x00033450
        /*0b30*/ 	.short	0x010a
        /*0b32*/ 	.byte	0x06
	.zero		1


	//   ....[29]....
        /*0b34*/ 	.word	0x00007810
        /*0b38*/ 	.word	0x000000ff
        /*0b3c*/ 	.word	0x00033450
        /*0b40*/ 	.short	0x010a
        /*0b42*/ 	.byte	0x06
	.zero		1


	//   ....[30]....
        /*0b44*/ 	.word	0x00007b50
        /*0b48*/ 	.word	0x00000007
        /*0b4c*/ 	.word	0x00000000
        /*0b50*/ 	.short	0x0101
        /*0b52*/ 	.byte	0x3f
	.zero		1


	//   ....[31]....
        /*0b54*/ 	.word	0x0000ada0
        /*0b58*/ 	.word	0x000000ff
        /*0b5c*/ 	.word	0x00000000
        /*0b60*/ 	.short	0x0101
        /*0b62*/ 	.byte	0x06
	.zero		1


	//   ....[32]....
        /*0b64*/ 	.word	0x0000b990
        /*0b68*/ 	.word	0x000000ff
        /*0b6c*/ 	.word	0x00033430
        /*0b70*/ 	.short	0x010a
        /*0b72*/ 	.byte	0x06
	.zero		1


	//   ....[33]....
        /*0b74*/ 	.word	0x0000b9d0
        /*0b78*/ 	.word	0x000000ff
        /*0b7c*/ 	.word	0x00033430
        /*0b80*/ 	.short	0x010a
        /*0b82*/ 	.byte	0x06
	.zero		1


	//   ....[34]....
        /*0b84*/ 	.word	0x0000c610
        /*0b88*/ 	.word	0x000000ff
        /*0b8c*/ 	.word	0x00033450
        /*0b90*/ 	.short	0x010a
        /*0b92*/ 	.byte	0x06
	.zero		1


	//   ....[35]....
        /*0b94*/ 	.word	0x0000c650
        /*0b98*/ 	.word	0x000000ff
        /*0b9c*/ 	.word	0x00033450
        /*0ba0*/ 	.short	0x010a
        /*0ba2*/ 	.byte	0x06
	.zero		1


	//   ....[36]....
        /*0ba4*/ 	.word	0x0000ddb0
        /*0ba8*/ 	.word	0x00000005
        /*0bac*/ 	.word	0x00000000
        /*0bb0*/ 	.short	0x0101
        /*0bb2*/ 	.byte	0x3f
	.zero		1


	//   ....[37]....
        /*0bb4*/ 	.word	0x0000df60
        /*0bb8*/ 	.word	0x000000ff
        /*0bbc*/ 	.word	0x00000000
        /*0bc0*/ 	.short	0x0101
        /*0bc2*/ 	.byte	0x06
	.zero		1


	//   ....[38]....
        /*0bc4*/ 	.word	0x0000e8d0
        /*0bc8*/ 	.word	0x000000ff
        /*0bcc*/ 	.word	0x00033430
        /*0bd0*/ 	.short	0x010a
        /*0bd2*/ 	.byte	0x06
	.zero		1


	//   ....[39]....
        /*0bd4*/ 	.word	0x0000e910
        /*0bd8*/ 	.word	0x000000ff
        /*0bdc*/ 	.word	0x00033430
        /*0be0*/ 	.short	0x010a
        /*0be2*/ 	.byte	0x06
	.zero		1


	//   ....[40]....
        /*0be4*/ 	.word	0x0000f550
        /*0be8*/ 	.word	0x000000ff
        /*0bec*/ 	.word	0x00033450
        /*0bf0*/ 	.short	0x010a
        /*0bf2*/ 	.byte	0x06
	.zero		1


	//   ....[41]....
        /*0bf4*/ 	.word	0x0000f590
        /*0bf8*/ 	.word	0x000000ff
        /*0bfc*/ 	.word	0x00033450
        /*0c00*/ 	.short	0x010a
        /*0c02*/ 	.byte	0x06
	.zero		1


	//   ....[42]....
        /*0c04*/ 	.word	0x0000f8d0
        /*0c08*/ 	.word	0x00000000
        /*0c0c*/ 	.word	0x00000000
        /*0c10*/ 	.short	0x0101
        /*0c12*/ 	.byte	0x3f
	.zero		1


	//   ....[43]....
        /*0c14*/ 	.word	0x00012b20
        /*0c18*/ 	.word	0x000000ff
        /*0c1c*/ 	.word	0x00000000
        /*0c20*/ 	.short	0x0101
        /*0c22*/ 	.byte	0x06
	.zero		1


	//   ....[44]....
        /*0c24*/ 	.word	0x000133a0
        /*0c28*/ 	.word	0x000000ff
        /*0c2c*/ 	.word	0x00033450
        /*0c30*/ 	.short	0x010a
        /*0c32*/ 	.byte	0x09
	.zero		1


	//   ....[45]....
        /*0c34*/ 	.word	0x000133e0
        /*0c38*/ 	.word	0x000000ff
        /*0c3c*/ 	.word	0x00033450
        /*0c40*/ 	.short	0x010a
        /*0c42*/ 	.byte	0x09
	.zero		1


	//   ....[46]....
        /*0c44*/ 	.word	0x00013a10
        /*0c48*/ 	.word	0x000000ff
        /*0c4c*/ 	.word	0x00000000
        /*0c50*/ 	.short	0x0101
        /*0c52*/ 	.byte	0x04
	.zero		1


	//   ....[47]....
        /*0c54*/ 	.word	0x000169e0
        /*0c58*/ 	.word	0x000000ff
        /*0c5c*/ 	.word	0x00000000
        /*0c60*/ 	.short	0x0101
        /*0c62*/ 	.byte	0x07
	.zero		1


	//   ....[48]....
        /*0c64*/ 	.word	0x00017010
        /*0c68*/ 	.word	0x000000ff
        /*0c6c*/ 	.word	0x00000000
        /*0c70*/ 	.short	0x0101
        /*0c72*/ 	.byte	0x07
	.zero		1


	//   ....[49]....
        /*0c74*/ 	.word	0x0001bbc0
        /*0c78*/ 	.word	0x00000004
        /*0c7c*/ 	.word	0x00033480
        /*0c80*/ 	.short	0x010a
        /*0c82*/ 	.byte	0x3f
	.zero		1


	//   ....[50]....
        /*0c84*/ 	.word	0x0001be30
        /*0c88*/ 	.word	0x00000004
        /*0c8c*/ 	.word	0x00033440
        /*0c90*/ 	.short	0x010a
        /*0c92*/ 	.byte	0x3f
	.zero		1


	//   ....[51]....
        /*0c94*/ 	.word	0x0001c9f0
        /*0c98*/ 	.word	0x00000012
        /*0c9c*/ 	.word	0x00033400
        /*0ca0*/ 	.short	0x0107
        /*0ca2*/ 	.byte	0x3f
	.zero		1


	//   ....[52]....
        /*0ca4*/ 	.word	0x0001caf0
        /*0ca8*/ 	.word	0x00000012
        /*0cac*/ 	.word	0x00033400
        /*0cb0*/ 	.short	0x0101
        /*0cb2*/ 	.byte	0x3f
	.zero		1


	//   ....[53]....
        /*0cb4*/ 	.word	0x0001cb10
        /*0cb8*/ 	.word	0x00000012
        /*0cbc*/ 	.word	0x00033420
        /*0cc0*/ 	.short	0x010a
        /*0cc2*/ 	.byte	0x3f
	.zero		1


	//   ....[54]....
        /*0cc4*/ 	.word	0x0001ce10
        /*0cc8*/ 	.word	0x00000006
        /*0ccc*/ 	.word	0x00033480
        /*0cd0*/ 	.short	0x010a
        /*0cd2*/ 	.byte	0x3f
	.zero		1


	//   ....[55]....
        /*0cd4*/ 	.word	0x0001d260
        /*0cd8*/ 	.word	0x00000006
        /*0cdc*/ 	.word	0x00033440
        /*0ce0*/ 	.short	0x010a
        /*0ce2*/ 	.byte	0x3f
	.zero		1


	//   ....[56]....
        /*0ce4*/ 	.word	0x0001d710
        /*0ce8*/ 	.word	0x00000003
        /*0cec*/ 	.word	0x00033470
        /*0cf0*/ 	.short	0x010a
        /*0cf2*/ 	.byte	0x3f
	.zero		1


	//   ....[57]....
        /*0cf4*/ 	.word	0x0001d780
        /*0cf8*/ 	.word	0x00000003
        /*0cfc*/ 	.word	0x00033460
        /*0d00*/ 	.short	0x010a
        /*0d02*/ 	.byte	0x3f
	.zero		1


	//   ....[58]....
        /*0d04*/ 	.word	0x0001de40
        /*0d08*/ 	.word	0x00000003
        /*0d0c*/ 	.word	0x00033450
        /*0d10*/ 	.short	0x0101
        /*0d12*/ 	.byte	0x3f
	.zero		1


	//   ....[59]....
        /*0d14*/ 	.word	0x0001dec0
        /*0d18*/ 	.word	0x00000003
        /*0d1c*/ 	.word	0x00000000
        /*0d20*/ 	.short	0x0101
        /*0d22*/ 	.byte	0x3f
	.zero		1


	//   ....[60]....
        /*0d24*/ 	.word	0x0001e0f0
        /*0d28*/ 	.word	0x00000003
        /*0d2c*/ 	.word	0x00033470
        /*0d30*/ 	.short	0x010a
        /*0d32*/ 	.byte	0x3f
	.zero		1


	//   ....[61]....
        /*0d34*/ 	.word	0x0001e160
        /*0d38*/ 	.word	0x00000003
        /*0d3c*/ 	.word	0x00033460
        /*0d40*/ 	.short	0x010a
        /*0d42*/ 	.byte	0x3f
	.zero		1


	//   ....[62]....
        /*0d44*/ 	.word	0x0001e830
        /*0d48*/ 	.word	0x00000003
        /*0d4c*/ 	.word	0x00033450
        /*0d50*/ 	.short	0x0101
        /*0d52*/ 	.byte	0x3f
	.zero		1


	//   ....[63]....
        /*0d54*/ 	.word	0x0001e880
        /*0d58*/ 	.word	0x00000000
        /*0d5c*/ 	.word	0x00000000
        /*0d60*/ 	.short	0x0101
        /*0d62*/ 	.byte	0x3f
	.zero		1


	//   ....[64]....
        /*0d64*/ 	.word	0x0001fa40
        /*0d68*/ 	.word	0x00000000
        /*0d6c*/ 	.word	0x00033420
        /*0d70*/ 	.short	0x010a
        /*0d72*/ 	.byte	0x3f
	.zero		1


	//   ....[65]....
        /*0d74*/ 	.word	0x0001fc30
        /*0d78*/ 	.word	0x00000006
        /*0d7c*/ 	.word	0x00000000
        /*0d80*/ 	.short	0x010a
        /*0d82*/ 	.byte	0x3f
	.zero		1


	//   ....[66]....
        /*0d84*/ 	.word	0x0001fc60
        /*0d88*/ 	.word	0x00000007
        /*0d8c*/ 	.word	0x00000000
        /*0d90*/ 	.short	0x010a
        /*0d92*/ 	.byte	0x3f
	.zero		1


	//   ....[67]....
        /*0d94*/ 	.word	0x0001fcb0
        /*0d98*/ 	.word	0x00000004
        /*0d9c*/ 	.word	0x00033460
        /*0da0*/ 	.short	0x010a
        /*0da2*/ 	.byte	0x3f
	.zero		1


	//   ....[68]....
        /*0da4*/ 	.word	0x0001fd00
        /*0da8*/ 	.word	0x00000003
        /*0dac*/ 	.word	0x00033460
        /*0db0*/ 	.short	0x010a
        /*0db2*/ 	.byte	0x3f
	.zero		1


	//   ....[69]....
        /*0db4*/ 	.word	0x0001fd40
        /*0db8*/ 	.word	0x00000004
        /*0dbc*/ 	.word	0x00033480
        /*0dc0*/ 	.short	0x010a
        /*0dc2*/ 	.byte	0x3f
	.zero		1


	//   ....[70]....
        /*0dc4*/ 	.word	0x0001fd60
        /*0dc8*/ 	.word	0x00000003
        /*0dcc*/ 	.word	0x00033480
        /*0dd0*/ 	.short	0x010a
        /*0dd2*/ 	.byte	0x3f
	.zero		1


	//   ....[71]....
        /*0dd4*/ 	.word	0x0001fdd0
        /*0dd8*/ 	.word	0x00000003
        /*0ddc*/ 	.word	0x00033400
        /*0de0*/ 	.short	0x010a
        /*0de2*/ 	.byte	0x3f
	.zero		1


	//   ....[72]....
        /*0de4*/ 	.word	0x0001fe20
        /*0de8*/ 	.word	0x00000005
        /*0dec*/ 	.word	0x00033430
        /*0df0*/ 	.short	0x010a
        /*0df2*/ 	.byte	0x3f
	.zero		1


	//   ....[73]....
        /*0df4*/ 	.word	0x0001fe80
        /*0df8*/ 	.word	0x00000008
        /*0dfc*/ 	.word	0x00033430
        /*0e00*/ 	.short	0x010a
        /*0e02*/ 	.byte	0x3f
	.zero		1


	//   ....[74]....
        /*0e04*/ 	.word	0x0001fee0
        /*0e08*/ 	.word	0x00000008
        /*0e0c*/ 	.word	0x00033450
        /*0e10*/ 	.short	0x010a
        /*0e12*/ 	.byte	0x3f
	.zero		1


	//   ....[75]....
        /*0e14*/ 	.word	0x0001ff40
        /*0e18*/ 	.word	0x00000003
        /*0e1c*/ 	.word	0x00033430
        /*0e20*/ 	.short	0x010a
        /*0e22*/ 	.byte	0x3f
	.zero		1


	//   ....[76]....
        /*0e24*/ 	.word	0x0001ffa0
        /*0e28*/ 	.word	0x00000003
        /*0e2c*/ 	.word	0x00033450
        /*0e30*/ 	.short	0x010a
        /*0e32*/ 	.byte	0x3f
	.zero		1


	//   ....[77]....
        /*0e34*/ 	.word	0x00020000
        /*0e38*/ 	.word	0x00000003
        /*0e3c*/ 	.word	0x00033430
        /*0e40*/ 	.short	0x010a
        /*0e42*/ 	.byte	0x3f
	.zero		1


	//   ....[78]....
        /*0e44*/ 	.word	0x00020060
        /*0e48*/ 	.word	0x00000003
        /*0e4c*/ 	.word	0x00033450
        /*0e50*/ 	.short	0x010a
        /*0e52*/ 	.byte	0x3f
	.zero		1


	//   ....[79]....
        /*0e54*/ 	.word	0x000200c0
        /*0e58*/ 	.word	0x00000007
        /*0e5c*/ 	.word	0x00033450
        /*0e60*/ 	.short	0x010a
        /*0e62*/ 	.byte	0x3f
	.zero		1


	//   ....[80]....
        /*0e64*/ 	.word	0x00020210
        /*0e68*/ 	.word	0x00000004
        /*0e6c*/ 	.word	0x00033480
        /*0e70*/ 	.short	0x010a
        /*0e72*/ 	.byte	0x3f
	.zero		1


	//   ....[81]....
        /*0e74*/ 	.word	0x00020260
        /*0e78*/ 	.word	0x00000004
        /*0e7c*/ 	.word	0x00033440
        /*0e80*/ 	.short	0x010a
        /*0e82*/ 	.byte	0x3f
	.zero		1


	//   ....[82]....
        /*0e84*/ 	.word	0x00020800
        /*0e88*/ 	.word	0x00000012
        /*0e8c*/ 	.word	0x00033420
        /*0e90*/ 	.short	0x010a
        /*0e92*/ 	.byte	0x3f
	.zero		1


	//   ....[83]....
        /*0e94*/ 	.word	0x00020850
        /*0e98*/ 	.word	0x00000006
        /*0e9c*/ 	.word	0x00033480
        /*0ea0*/ 	.short	0x010a
        /*0ea2*/ 	.byte	0x3f
	.zero		1


	//   ....[84]....
        /*0ea4*/ 	.word	0x000208a0
        /*0ea8*/ 	.word	0x00000006
        /*0eac*/ 	.word	0x00033440
        /*0eb0*/ 	.short	0x010a
        /*0eb2*/ 	.byte	0x3f
	.zero		1


	//   ....[85]....
        /*0eb4*/ 	.word	0x000208f0
        /*0eb8*/ 	.word	0x00000003
        /*0ebc*/ 	.word	0x00033470
        /*0ec0*/ 	.short	0x010a
        /*0ec2*/ 	.byte	0x3f
	.zero		1


	//   ....[86]....
        /*0ec4*/ 	.word	0x00020940
        /*0ec8*/ 	.word	0x00000003
        /*0ecc*/ 	.word	0x00033460
        /*0ed0*/ 	.short	0x010a
        /*0ed2*/ 	.byte	0x3f
	.zero		1


	//   ....[87]....
        /*0ed4*/ 	.word	0x00020990
        /*0ed8*/ 	.word	0x00000003
        /*0edc*/ 	.word	0x00033470
        /*0ee0*/ 	.short	0x010a
        /*0ee2*/ 	.byte	0x3f
	.zero		1


	//   ....[88]....
        /*0ee4*/ 	.word	0x000209e0
        /*0ee8*/ 	.word	0x00000003
        /*0eec*/ 	.word	0x00033460
        /*0ef0*/ 	.short	0x010a
        /*0ef2*/ 	.byte	0x3f
	.zero		1


	//   ....[89]....
        /*0ef4*/ 	.word	0x00020a30
        /*0ef8*/ 	.word	0x00000000
        /*0efc*/ 	.word	0x00033420
        /*0f00*/ 	.short	0x010a
        /*0f02*/ 	.byte	0x3f
	.zero		1


	//   ....[90]....
        /*0f04*/ 	.word	0x00020bd0
        /*0f08*/ 	.word	0x00000006
        /*0f0c*/ 	.word	0x00000000
        /*0f10*/ 	.short	0x010a
        /*0f12*/ 	.byte	0x3f
	.zero		1


	//   ....[91]....
        /*0f14*/ 	.word	0x00020c20
        /*0f18*/ 	.word	0x00000007
        /*0f1c*/ 	.word	0x00000000
        /*0f20*/ 	.short	0x010a
        /*0f22*/ 	.byte	0x3f
	.zero		1


	//   ....[92]....
        /*0f24*/ 	.word	0x00020c70
        /*0f28*/ 	.word	0x00000004
        /*0f2c*/ 	.word	0x00033460
        /*0f30*/ 	.short	0x010a
        /*0f32*/ 	.byte	0x3f
	.zero		1


	//   ....[93]....
        /*0f34*/ 	.word	0x00020cc0
        /*0f38*/ 	.word	0x00000003
        /*0f3c*/ 	.word	0x00033460
        /*0f40*/ 	.short	0x010a
        /*0f42*/ 	.byte	0x3f
	.zero		1


	//   ....[94]....
        /*0f44*/ 	.word	0x00020d10
        /*0f48*/ 	.word	0x00000004
        /*0f4c*/ 	.word	0x00033480
        /*0f50*/ 	.short	0x010a
        /*0f52*/ 	.byte	0x3f
	.zero		1


	//----- nvinfo : EIATTR_NUM_MBARRIERS
	.align		4
.L_211:
        /*0f54*/ 	.byte	0x03, 0x38
        /*0f56*/ 	.short	0x0016


	//----- nvinfo : EIATTR_EXIT_INSTR_OFFSETS
	.align		4
        /*0f58*/ 	.byte	0x04, 0x1c
        /*0f5a*/ 	.short	(.L_213 - .L_212)


	//   ....[0]....
.L_212:
        /*0f5c*/ 	.word	0x00000a80


	//   ....[1]....
        /*0f60*/ 	.word	0x000191c0


	//   ....[2]....
        /*0f64*/ 	.word	0x0001fdb0


	//----- nvinfo : EIATTR_MAX_THREADS
	.align		4
.L_213:
        /*0f68*/ 	.byte	0x04, 0x05
        /*0f6a*/ 	.short	(.L_215 - .L_214)
.L_214:
        /*0f6c*/ 	.word	0x00000180
        /*0f70*/ 	.word	0x00000001
        /*0f74*/ 	.word	0x00000001


	//----- nvinfo : EIATTR_CRS_STACK_SIZE
	.align		4
.L_215:
        /*0f78*/ 	.byte	0x04, 0x1e
        /*0f7a*/ 	.short	(.L_217 - .L_216)
.L_216:
        /*0f7c*/ 	.word	0x00000000


	//----- nvinfo : EIATTR_CBANK_PARAM_SIZE
	.align		4
.L_217:
        /*0f80*/ 	.byte	0x03, 0x19
        /*0f82*/ 	.short	0x0af0


	//----- nvinfo : EIATTR_PARAM_CBANK
	.align		4
        /*0f84*/ 	.byte	0x04, 0x0a
        /*0f86*/ 	.short	(.L_219 - .L_218)
	.align		4
.L_218:
        /*0f88*/ 	.word	index@(.nv.constant0._ZN7cutlass13device_kernelIN5flash11enable_sm90INS1_16FlashAttnFwdSm90INS1_25CollectiveMainloopFwdSm90ILi2EN4cute5tupleIJNS5_1CILi1EEES8_S8_EEENS6_IJNS7_ILi128EEENS7_ILi160EEENS7_ILi192EEEEEELi192ENS_12float_e4m3_tEfNS_4arch4Sm90ELb0ELb1ELb0ELb1ELb0ELb0ELb0ELb1ELb1ELb1ELb1ELb0EEENS1_21CollectiveEpilogueFwdINS6_IJSA_SC_SB_EEES9_NS_10bfloat16_tESG_Li256ELb1ELb1ELb1ELb1EEENS1_36VarlenDynamicPersistentTileSchedulerILi128ELi160ELi256ELi128ELb1ELb1ELb1ELb1ELb0ELb1EEEEEEEEEvNT_6ParamsE)
        /*0f8c*/ 	.short	0x0210
        /*0f8e*/ 	.short	0x0af0


	//----- nvinfo : EIATTR_SW_WAR
	.align		4
.L_219:
        /*0f90*/ 	.byte	0x04, 0x36
        /*0f92*/ 	.short	(.L_221 - .L_220)
.L_220:
        /*0f94*/ 	.word	0x00000008
.L_221:


//--------------------- .nv.info._ZN7cutlass13device_kernelIN5flash11enable_sm90INS1_16FlashAttnFwdSm90INS1_25CollectiveMainloopFwdSm90ILi2EN4cute5tupleIJNS5_1CILi1EEES8_S8_EEENS6_IJNS7_ILi128EEENS7_ILi160EEENS7_ILi192EEEEEELi192ENS_12float_e4m3_tEfNS_4arch4Sm90ELb0ELb1ELb0ELb1ELb0ELb1ELb0ELb1ELb1ELb1ELb1ELb0EEENS1_21CollectiveEpilogueFwdINS6_IJSA_SC_SB_EEES9_NS_10bfloat16_tESG_Li256ELb1ELb1ELb1ELb1EEENS1_36VarlenDynamicPersistentTileSchedulerILi128ELi160ELi256ELi128ELb1ELb1ELb1ELb1ELb0ELb1EEEEEEEEEvNT_6ParamsE --------------------------
	.section	.nv.info._ZN7cutlass13device_kernelIN5flash11enable_sm90INS1_16FlashAttnFwdSm90INS1_25CollectiveMainloopFwdSm90ILi2EN4cute5tupleIJNS5_1CILi1EEES8_S8_EEENS6_IJNS7_ILi128EEENS7_ILi160EEENS7_ILi192EEEEEELi192ENS_12float_e4m3_tEfNS_4arch4Sm90ELb0ELb1ELb0ELb1ELb0ELb1ELb0ELb1ELb1ELb1ELb1ELb0EEENS1_21CollectiveEpilogueFwdINS6_IJSA_SC_SB_EEES9_NS_10bfloat16_tESG_Li256ELb1ELb1ELb1ELb1EEENS1_36VarlenDynamicPersistentTileSchedulerILi128ELi160ELi256ELi128ELb1ELb1ELb1ELb1ELb0ELb1EEEEEEEEEvNT_6ParamsE,"",@"SHT_CUDA_INFO"
	.sectionflags	@""
	.align	4


	//----- nvinfo : EIATTR_CUDA_API_VERSION
	.align		4
        /*0000*/ 	.byte	0x04, 0x37
        /*0002*/ 	.short	(.L_223 - .L_222)
.L_222:
        /*0004*/ 	.word	0x00000082


	//----- nvinfo : EIATTR_KPARAM_INFO
	.align		4
.L_223:
        /*0008*/ 	.byte	0x04, 0x17
        /*000a*/ 	.short	(.L_225 - .L_224)
.L_224:
        /*000c*/ 	.word	0x00000000
        /*0010*/ 	.short	0x0000
        /*0012*/ 	.short	0x0070
        /*0014*/ 	.byte	0x00, 0xf0, 0x01, 0x2a


	//----- nvinfo : EIATTR_SPARSE_MMA_MASK
	.align		4
.L_225:
        /*0018*/ 	.byte	0x03, 0x50
        /*001a*/ 	.short	0x0000


	//----- nvinfo : EIATTR_MAXREG_COUNT
	.align		4
        /*001c*/ 	.byte	0x03, 0x1b
        /*001e*/ 	.short	0x00a8


	//----- nvinfo : EIATTR_NUM_BARRIERS
	.align		4
        /*0020*/ 	.byte	0x02, 0x4c
        /*0022*/ 	.byte	0x10
	.zero		1


	//----- nvinfo : EIATTR_EXTERNS
	.align		4
        /*0024*/ 	.byte	0x04, 0x0f
        /*0026*/ 	.short	(.L_227 - .L_226)


	//   ....[0]....
	.align		4
.L_226:
        /*0028*/ 	.word	index@(__assertfail)


	//----- nvinfo : EIATTR_ANNOTATIONS
	.align		4
.L_227:
        /*002c*/ 	.byte	0x04, 0x55
        /*002e*/ 	.short	(.L_229 - .L_228)


	//   ....[0]....
.L_228:
        /* <DEDUP_REMOVED lines=122> */


	//----- nvinfo : EIATTR_MERCURY_ISA_VERSION
	.align		4
.L_229:
        /*07c0*/ 	.byte	0x03, 0x5f
        /*07c2*/ 	.short	0x0101


	//----- nvinfo : EIATTR_UNUSED_LOAD_BYTE_OFFSET
	.align		4
        /*07c4*/ 	.byte	0x04, 0x44
        /*07c6*/ 	.short	(.L_231 - .L_230)


	//   ....[0]....
.L_230:
        /*07c8*/ 	.word	0x00000b40
        /*07cc*/ 	.word	0x0000fff0


	//   ....[1]....
        /*07d0*/ 	.word	0x0001e7e0
        /*07d4*/ 	.word	0x0000fff0


	//----- nvinfo : EIATTR_INT_WARP_WIDE_INSTR_OFFSETS
	.align		4
.L_231:
        /*07d8*/ 	.byte	0x04, 0x31
        /*07da*/ 	.short	(.L_233 - .L_232)


	//   ....[0]....
.L_232:
        /*07dc*/ 	.word	0x000001e0


	//   ....[1]....
        /*07e0*/ 	.word	0x00000220


	//   ....[2]....
        /*07e4*/ 	.word	0x00000290


	//   ....[3]....
        /*07e8*/ 	.word	0x000271b0


	//   ....[4]....
        /*07ec*/ 	.word	0x00027240


	//   ....[5]....
        /*07f0*/ 	.word	0x00029f30


	//   ....[6]....
        /*07f4*/ 	.word	0x00029fc0


	//----- nvinfo : EIATTR_COOP_GROUP_MASK_REGIDS
	.align		4
.L_233:
        /*07f8*/ 	.byte	0x04, 0x29
        /*07fa*/ 	.short	(.L_235 - .L_234)


	//   ....[0]....
.L_234:
        /*07fc*/ 	.word	0xffffffff


	//   ....[1]....
        /*0800*/ 	.word	0xffffffff


	//   ....[2]....
        /*0804*/ 	.word	0xffffffff


	//   ....[3]....
        /*0808*/ 	.word	0xffffffff


	//   ....[4]....
        /*080c*/ 	.word	0xffffffff


	//   ....[5]....
        /*0810*/ 	.word	0xffffffff


	//   ....[6]....
        /*0814*/ 	.word	0xffffffff


	//   ....[7]....
        /*0818*/ 	.word	0xffffffff


	//   ....[8]....
        /*081c*/ 	.word	0xffffffff


	//   ....[9]....
        /*0820*/ 	.word	0xffffffff


	//   ....[10]....
        /*0824*/ 	.word	0xffffffff


	//   ....[11]....
        /*0828*/ 	.word	0xffffffff


	//   ....[12]....
        /*082c*/ 	.word	0xffffffff


	//   ....[13]....
        /*0830*/ 	.word	0xffffffff


	//   ....[14]....
        /*0834*/ 	.word	0xffffffff


	//   ....[15]....
        /*0838*/ 	.word	0xffffffff


	//   ....[16]....
        /*083c*/ 	.word	0xffffffff


	//   ....[17]....
        /*0840*/ 	.word	0xffffffff


	//   ....[18]....
        /*0844*/ 	.word	0xffffffff


	//   ....[19]....
        /*0848*/ 	.word	0xffffffff


	//   ....[20]....
        /*084c*/ 	.word	0xffffffff


	//   ....[21]....
        /*0850*/ 	.word	0xffffffff


	//   ....[22]....
        /*0854*/ 	.word	0xffffffff


	//   ....[23]....
        /*0858*/ 	.word	0xffffffff


	//   ....[24]....
        /*085c*/ 	.word	0xffffffff


	//   ....[25]....
        /*0860*/ 	.word	0xffffffff


	//   ....[26]....
        /*0864*/ 	.word	0xffffffff


	//   ....[27]....
        /*0868*/ 	.word	0xffffffff


	//   ....[28]....
        /*086c*/ 	.word	0xffffffff


	//   ....[29]....
        /*0870*/ 	.word	0xffffffff


	//   ....[30]....
        /*0874*/ 	.word	0xffffffff


	//   ....[31]....
        /*0878*/ 	.word	0xffffffff


	//   ....[32]....
        /*087c*/ 	.word	0xffffffff


	//   ....[33]....
        /*0880*/ 	.word	0xffffffff


	//   ....[34]....
        /*0884*/ 	.word	0xffffffff


	//   ....[35]....
        /*0888*/ 	.word	0xffffffff


	//   ....[36]....
        /*088c*/ 	.word	0xffffffff


	//   ....[37]....
        /*0890*/ 	.word	0xffffffff


	//   ....[38]....
        /*0894*/ 	.word	0xffffffff


	//   ....[39]....
        /*0898*/ 	.word	0xffffffff


	//   ....[40]....
        /*089c*/ 	.word	0xffffffff


	//   ....[41]....
        /*08a0*/ 	.word	0xffffffff


	//   ....[42]....
        /*08a4*/ 	.word	0xffffffff


	//   ....[43]....
        /*08a8*/ 	.word	0xffffffff


	//   ....[44]....
        /*08ac*/ 	.word	0xffffffff


	//   ....[45]....
        /*08b0*/ 	.word	0xffffffff


	//   ....[46]....
        /*08b4*/ 	.word	0xffffffff


	//   ....[47]....
        /*08b8*/ 	.word	0xffffffff


	//   ....[48]....
        /*08bc*/ 	.word	0xffffffff


	//   ....[49]....
        /*08c0*/ 	.word	0xffffffff


	//   ....[50]....
        /*08c4*/ 	.word	0xffffffff


	//   ....[51]....
        /*08c8*/ 	.word	0xffffffff


	//   ....[52]....
        /*08cc*/ 	.word	0xffffffff


	//   ....[53]....
        /*08d0*/ 	.word	0xffffffff


	//   ....[54]....
        /*08d4*/ 	.word	0xffffffff


	//   ....[55]....
        /*08d8*/ 	.word	0xffffffff


	//   ....[56]....
        /*08dc*/ 	.word	0xffffffff


	//   ....[57]....
        /*08e0*/ 	.word	0xffffffff


	//   ....[58]....
        /*08e4*/ 	.word	0xffffffff


	//   ....[59]....
        /*08e8*/ 	.word	0xffffffff


	//   ....[60]....
        /*08ec*/ 	.word	0xffffffff


	//   ....[61]....
        /*08f0*/ 	.word	0xffffffff


	//   ....[62]....
        /*08f4*/ 	.word	0xffffffff


	//   ....[63]....
        /*08f8*/ 	.word	0xffffffff


	//   ....[64]....
        /*08fc*/ 	.word	0xffffffff


	//   ....[65]....
        /*0900*/ 	.word	0xffffffff


	//   ....[66]....
        /*0904*/ 	.word	0xffffffff


	//   ....[67]....
        /*0908*/ 	.word	0xffffffff


	//   ....[68]....
        /*090c*/ 	.word	0xffffffff


	//   ....[69]....
        /*0910*/ 	.word	0xffffffff


	//   ....[70]....
        /*0914*/ 	.word	0xffffffff


	//   ....[71]....
        /*0918*/ 	.word	0xffffffff


	//   ....[72]....
        /*091c*/ 	.word	0xffffffff


	//   ....[73]....
        /*0920*/ 	.word	0xffffffff


	//   ....[74]....
        /*0924*/ 	.word	0xffffffff


	//   ....[75]....
        /*0928*/ 	.word	0xffffffff


	//   ....[76]....
        /*092c*/ 	.word	0xffffffff


	//   ....[77]....
        /*0930*/ 	.word	0xffffffff


	//   ....[78]....
        /*0934*/ 	.word	0xffffffff


	//   ....[79]....
        /*0938*/ 	.word	0xffffffff


	//   ....[80]....
        /*093c*/ 	.word	0xffffffff


	//   ....[81]....
        /*0940*/ 	.word	0xffffffff


	//   ....[82]....
        /*0944*/ 	.word	0xffffffff


	//   ....[83]....
        /*0948*/ 	.word	0xffffffff


	//   ....[84]....
        /*094c*/ 	.word	0xffffffff


	//   ....[85]....
        /*0950*/ 	.word	0xffffffff


	//   ....[86]....
        /*0954*/ 	.word	0xffffffff


	//   ....[87]....
        /*0958*/ 	.word	0xffffffff


	//   ....[88]....
        /*095c*/ 	.word	0xffffffff


	//   ....[89]....
        /*0960*/ 	.word	0xffffffff


	//   ....[90]....
        /*0964*/ 	.word	0xffffffff


	//   ....[91]....
        /*0968*/ 	.word	0xffffffff


	//   ....[92]....
        /*096c*/ 	.word	0xffffffff


	//   ....[93]....
        /*0970*/ 	.word	0xffffffff


	//   ....[94]....
        /*0974*/ 	.word	0xffffffff


	//   ....[95]....
        /*0978*/ 	.word	0xffffffff


	//   ....[96]....
        /*097c*/ 	.word	0xffffffff


	//   ....[97]....
        /*0980*/ 	.word	0xffffffff


	//   ....[98]....
        /*0984*/ 	.word	0xffffffff


	//   ....[99]....
        /*0988*/ 	.word	0xffffffff


	//   ....[100]....
        /*098c*/ 	.word	0xffffffff


	//   ....[101]....
        /*0990*/ 	.word	0xffffffff


	//   ....[102]....
        /*0994*/ 	.word	0xffffffff


	//   ....[103]....
        /*0998*/ 	.word	0xffffffff


	//   ....[104]....
        /*099c*/ 	.word	0xffffffff


	//   ....[105]....
        /*09a0*/ 	.word	0xffffffff


	//   ....[106]....
        /*09a4*/ 	.word	0xffffffff


	//   ....[107]....
        /*09a8*/ 	.word	0xffffffff


	//   ....[108]....
        /*09ac*/ 	.word	0xffffffff


	//   ....[109]....
        /*09b0*/ 	.word	0xffffffff


	//   ....[110]....
        /*09b4*/ 	.word	0xffffffff


	//   ....[111]....
        /*09b8*/ 	.word	0xffffffff


	//   ....[112]....
        /*09bc*/ 	.word	0xffffffff


	//   ....[113]....
        /*09c0*/ 	.word	0xffffffff


	//   ....[114]....
        /*09c4*/ 	.word	0xffffffff


	//   ....[115]....
        /*09c8*/ 	.word	0xffffffff


	//   ....[116]....
        /*09cc*/ 	.word	0xffffffff


	//   ....[117]....
        /*09d0*/ 	.word	0xffffffff


	//   ....[118]....
        /*09d4*/ 	.word	0xffffffff


	//   ....[119]....
        /*09d8*/ 	.word	0xffffffff


	//   ....[120]....
        /*09dc*/ 	.word	0xffffffff


	//   ....[121]....
        /*09e0*/ 	.word	0xffffffff


	//   ....[122]....
        /*09e4*/ 	.word	0xffffffff


	//   ....[123]....
        /*09e8*/ 	.word	0xffffffff


	//   ....[124]....
        /*09ec*/ 	.word	0xffffffff


	//   ....[125]....
        /*09f0*/ 	.word	0xffffffff


	//   ....[126]....
        /*09f4*/ 	.word	0xffffffff


	//   ....[127]....
        /*09f8*/ 	.word	0xffffffff


	//   ....[128]....
        /*09fc*/ 	.word	0xffffffff


	//   ....[129]....
        /*0a00*/ 	.word	0xffffffff


	//   ....[130]....
        /*0a04*/ 	.word	0xffffffff


	//   ....[131]....
        /*0a08*/ 	.word	0xffffffff


	//   ....[132]....
        /*0a0c*/ 	.word	0xffffffff


	//   ....[133]....
        /*0a10*/ 	.word	0xffffffff


	//   ....[134]....
        /*0a14*/ 	.word	0xffffffff


	//   ....[135]....
        /*0a18*/ 	.word	0xffffffff


	//   ....[136]....
        /*0a1c*/ 	.word	0xffffffff


	//   ....[137]....
        /*0a20*/ 	.word	0xffffffff


	//   ....[138]....
        /*0a24*/ 	.word	0xffffffff


	//   ....[139]....
        /*0a28*/ 	.word	0xffffffff


	//   ....[140]....
        /*0a2c*/ 	.word	0xffffffff


	//   ....[141]....
        /*0a30*/ 	.word	0xffffffff


	//   ....[142]....
        /*0a34*/ 	.word	0xffffffff


	//   ....[143]....
        /*0a38*/ 	.word	0xffffffff


	//   ....[144]....
        /*0a3c*/ 	.word	0xffffffff


	//   ....[145]....
        /*0a40*/ 	.word	0xffffffff


	//   ....[146]....
        /*0a44*/ 	.word	0xffffffff


	//   ....[147]....
        /*0a48*/ 	.word	0xffffffff


	//   ....[148]....
        /*0a4c*/ 	.word	0xffffffff


	//   ....[149]....
        /*0a50*/ 	.word	0xffffffff


	//   ....[150]....
        /*0a54*/ 	.word	0xffffffff


	//   ....[151]....
        /*0a58*/ 	.word	0xffffffff


	//   ....[152]....
        /*0a5c*/ 	.word	0xffffffff


	//   ....[153]....
        /*0a60*/ 	.word	0xffffffff


	//   ....[154]....
        /*0a64*/ 	.word	0xffffffff


	//   ....[155]....
        /*0a68*/ 	.word	0xffffffff


	//   ....[156]....
        /*0a6c*/ 	.word	0xffffffff


	//   ....[157]....
        /*0a70*/ 	.word	0xffffffff


	//   ....[158]....
        /*0a74*/ 	.word	0xffffffff


	//   ....[159]....
        /*0a78*/ 	.word	0xffffffff


	//   ....[160]....
        /*0a7c*/ 	.word	0xffffffff


	//   ....[161]....
        /*0a80*/ 	.word	0xffffffff


	//   ....[162]....
        /*0a84*/ 	.word	0xffffffff


	//   ....[163]....
        /*0a88*/ 	.word	0xffffffff


	//   ....[164]....
        /*0a8c*/ 	.word	0xffffffff


	//   ....[165]....
        /*0a90*/ 	.word	0xffffffff


	//   ....[166]....
        /*0a94*/ 	.word	0xffffffff


	//   ....[167]....
        /*0a98*/ 	.word	0xffffffff


	//   ....[168]....
        /*0a9c*/ 	.word	0xffffffff


	//   ....[169]....
        /*0aa0*/ 	.word	0xffffffff


	//   ....[170]....
        /*0aa4*/ 	.word	0xffffffff


	//   ....[171]....
        /*0aa8*/ 	.word	0xffffffff


	//   ....[172]....
        /*0aac*/ 	.word	0xffffffff


	//   ....[173]....
        /*0ab0*/ 	.word	0xffffffff


	//   ....[174]....
        /*0ab4*/ 	.word	0xffffffff


	//   ....[175]....
        /*0ab8*/ 	.word	0xffffffff


	//   ....[176]....
        /*0abc*/ 	.word	0xffffffff


	//   ....[177]....
        /*0ac0*/ 	.word	0xffffffff


	//   ....[178]....
        /*0ac4*/ 	.word	0xffffffff


	//   ....[179]....
        /*0ac8*/ 	.word	0xffffffff


	//   ....[180]....
        /*0acc*/ 	.word	0xffffffff


	//   ....[181]....
        /*0ad0*/ 	.word	0xffffffff


	//   ....[182]....
        /*0ad4*/ 	.word	0xffffffff


	//   ....[183]....
        /*0ad8*/ 	.word	0xffffffff


	//   ....[184]....
        /*0adc*/ 	.word	0xffffffff


	//   ....[185]....
        /*0ae0*/ 	.word	0xffffffff


	//   ....[186]....
        /*0ae4*/ 	.word	0xffffffff


	//   ....[187]....
        /*0ae8*/ 	.word	0xffffffff


	//   ....[188]....
        /*0aec*/ 	.word	0xffffffff


	//   ....[189]....
        /*0af0*/ 	.word	0xffffffff


	//   ....[190]....
        /*0af4*/ 	.word	0xffffffff


	//   ....[191]....
        /*0af8*/ 	.word	0xffffffff


	//   ....[192]....
        /*0afc*/ 	.word	0xffffffff


	//   ....[193]....
        /*0b00*/ 	.word	0xffffffff


	//   ....[194]....
        /*0b04*/ 	.word	0xffffffff


	//   ....[195]....
        /*0b08*/ 	.word	0xffffffff


	//   ....[196]....
        /*0b0c*/ 	.word	0xffffffff


	//   ....[197]....
        /*0b10*/ 	.word	0xffffffff


	//   ....[198]....
        /*0b14*/ 	.word	0xffffffff


	//   ....[199]....
        /*0b18*/ 	.word	0xffffffff


	//   ....[200]....
        /*0b1c*/ 	.word	0xffffffff


	//   ....[201]....
        /*0b20*/ 	.word	0xffffffff


	//   ....[202]....
        /*0b24*/ 	.word	0xffffffff


	//   ....[203]....
        /*0b28*/ 	.word	0xffffffff


	//   ....[204]....
        /*0b2c*/ 	.word	0xffffffff


	//   ....[205]....
        /*0b30*/ 	.word	0xffffffff


	//   ....[206]....
        /*0b34*/ 	.word	0xffffffff


	//   ....[207]....
        /*0b38*/ 	.word	0xffffffff


	//   ....[208]....
        /*0b3c*/ 	.word	0x0500000f


	//   ....[209]....
        /*0b40*/ 	.word	0x0500000f


	//   ....[210]....
        /*0b44*/ 	.word	0x0500000f


	//   ....[211]....
        /*0b48*/ 	.word	0x0500000f


	//   ....[212]....
        /*0b4c*/ 	.word	0x0500000f


	//   ....[213]....
        /*0b50*/ 	.word	0x0500000f


	//   ....[214]....
        /*0b54*/ 	.word	0x0500000f


	//   ....[215]....
        /*0b58*/ 	.word	0x0500000f


	//   ....[216]....
        /*0b5c*/ 	.word	0x0500000f


	//   ....[217]....
        /*0b60*/ 	.word	0x0500000f


	//   ....[218]....
        /*0b64*/ 	.word	0x0500000f


	//   ....[219]....
        /*0b68*/ 	.word	0x0500000f


	//   ....[220]....
        /*0b6c*/ 	.word	0x0500000f


	//   ....[221]....
        /*0b70*/ 	.word	0x0500000f


	//   ....[222]....
        /*0b74*/ 	.word	0x0500000f


	//   ....[223]....
        /*0b78*/ 	.word	0x0500000f


	//   ....[224]....
        /*0b7c*/ 	.word	0x0500000f


	//   ....[225]....
        /*0b80*/ 	.word	0x0500000f


	//   ....[226]....
        /*0b84*/ 	.word	0x0500000f


	//   ....[227]....
        /*0b88*/ 	.word	0x0500000f


	//   ....[228]....
        /*0b8c*/ 	.word	0x0500000f


	//   ....[229]....
        /*0b90*/ 	.word	0x0500000f


	//   ....[230]....
        /*0b94*/ 	.word	0x0500000f


	//   ....[231]....
        /*0b98*/ 	.word	0x0500000f


	//   ....[232]....
        /*0b9c*/ 	.word	0x0500000f


	//   ....[233]....
        /*0ba0*/ 	.word	0x0500000f


	//   ....[234]....
        /*0ba4*/ 	.word	0x0500000f


	//   ....[235]....
        /*0ba8*/ 	.word	0x0500000f


	//   ....[236]....
        /*0bac*/ 	.word	0x0500000f


	//   ....[237]....
        /*0bb0*/ 	.word	0x0500000f


	//   ....[238]....
        /*0bb4*/ 	.word	0x0500000f


	//   ....[239]....
        /*0bb8*/ 	.word	0x0500000f


	//   ....[240]....
        /*0bbc*/ 	.word	0x0500000f


	//   ....[241]....
        /*0bc0*/ 	.word	0x0500000f


	//   ....[242]....
        /*0bc4*/ 	.word	0x0500000f


	//   ....[243]....
        /*0bc8*/ 	.word	0x0500000f


	//   ....[244]....
        /*0bcc*/ 	.word	0x0500000f


	//----- nvinfo : EIATTR_COOP_GROUP_INSTR_OFFSETS
	.align		4
.L_235:
        /*0bd0*/ 	.byte	0x04, 0x28
        /*0bd2*/ 	.short	(.L_237 - .L_236)


	//   ....[0]....
.L_236:
        /*0bd4*/ 	.word	0x000000c0


	//   ....[1]....
        /*0bd8*/ 	.word	0x000001f0


	//   ....[2]....
        /*0bdc*/ 	.word	0x00000240


	//   ....[3]....
        /*0be0*/ 	.word	0x00000470


	//   ....[4]....
        /*0be4*/ 	.word	0x000005d0


	//   ....[5]....
        /*0be8*/ 	.word	0x000006f0


	//   ....[6]....
        /*0bec*/ 	.word	0x00000850


	//   ....[7]....
        /*0bf0*/ 	.word	0x00005630


	//   ....[8]....
        /*0bf4*/ 	.word	0x00005d90


	//   ....[9]....
        /*0bf8*/ 	.word	0x00005da0


	//   ....[10]....
        /*0bfc*/ 	.word	0x00005db0


	//   ....[11]....
        /*0c00*/ 	.word	0x00005dc0


	//   ....[12]....
        /*0c04*/ 	.word	0x00009490


	//   ....[13]....
        /*0c08*/ 	.word	0x000094a0


	//   ....[14]....
        /*0c0c*/ 	.word	0x000094b0


	//   ....[15]....
        /*0c10*/ 	.word	0x000094c0


	//   ....[16]....
        /*0c14*/ 	.word	0x0000d7f0


	//   ....[17]....
        /*0c18*/ 	.word	0x0000dac0


	//   ....[18]....
        /*0c1c*/ 	.word	0x0000ef40


	//   ....[19]....
        /*0c20*/ 	.word	0x0000f060


	//   ....[20]....
        /*0c24*/ 	.word	0x0000fbf0


	//   ....[21]....
        /*0c28*/ 	.word	0x0000fc80


	//   ....[22]....
        /*0c2c*/ 	.word	0x000122a0


	//   ....[23]....
        /*0c30*/ 	.word	0x00012490


	//   ....[24]....
        /*0c34*/ 	.word	0x00013ae0


	//   ....[25]....
        /*0c38*/ 	.word	0x00013bf0


	//   ....[26]....
        /*0c3c*/ 	.word	0x00014830


	//   ....[27]....
        /*0c40*/ 	.word	0x00014880


	//   ....[28]....
        /*0c44*/ 	.word	0x000173d0


	//   ....[29]....
        /*0c48*/ 	.word	0x000173e0


	//   ....[30]....
        /*0c4c*/ 	.word	0x00017410


	//   ....[31]....
        /*0c50*/ 	.word	0x00017420


	//   ....[32]....
        /*0c54*/ 	.word	0x0001a050


	//   ....[33]....
        /*0c58*/ 	.word	0x0001a240


	//   ....[34]....
        /*0c5c*/ 	.word	0x0001b890


	//   ....[35]....
        /*0c60*/ 	.word	0x0001b9a0


	//   ....[36]....
        /*0c64*/ 	.word	0x0001c5a0


	//   ....[37]....
        /*0c68*/ 	.word	0x0001c600


	//   ....[38]....
        /*0c6c*/ 	.word	0x0001de20


	//   ....[39]....
        /*0c70*/ 	.word	0x0001de30


	//   ....[40]....
        /*0c74*/ 	.word	0x0001deb0


	//   ....[41]....
        /*0c78*/ 	.word	0x0001dec0


	//   ....[42]....
        /*0c7c*/ 	.word	0x0001f2e0


	//   ....[43]....
        /*0c80*/ 	.word	0x0001f320


	//   ....[44]....
        /*0c84*/ 	.word	0x0001f350


	//   ....[45]....
        /*0c88*/ 	.word	0x0001f360


	//   ....[46]....
        /*0c8c*/ 	.word	0x0001f390


	//   ....[47]....
        /*0c90*/ 	.word	0x0001f3b0


	//   ....[48]....
        /*0c94*/ 	.word	0x0001f3c0


	//   ....[49]....
        /*0c98*/ 	.word	0x0001f3d0


	//   ....[50]....
        /*0c9c*/ 	.word	0x0001f3f0


	//   ....[51]....
        /*0ca0*/ 	.word	0x0001f410


	//   ....[52]....
        /*0ca4*/ 	.word	0x0001f430


	//   ....[53]....
        /*0ca8*/ 	.word	0x0001f440


	//   ....[54]....
        /*0cac*/ 	.word	0x0001f450


	//   ....[55]....
        /*0cb0*/ 	.word	0x0001f460


	//   ....[56]....
        /*0cb4*/ 	.word	0x0001f470


	//   ....[57]....
        /*0cb8*/ 	.word	0x0001f480


	//   ....[58]....
        /*0cbc*/ 	.word	0x0001f4a0


	//   ....[59]....
        /*0cc0*/ 	.word	0x0001f4b0


	//   ....[60]....
        /*0cc4*/ 	.word	0x0001f4c0


	//   ....[61]....
        /*0cc8*/ 	.word	0x0001f4d0


	//   ....[62]....
        /*0ccc*/ 	.word	0x0001f4e0


	//   ....[63]....
        /*0cd0*/ 	.word	0x0001f4f0


	//   ....[64]....
        /*0cd4*/ 	.word	0x0001f500


	//   ....[65]....
        /*0cd8*/ 	.word	0x0001f510


	//   ....[66]....
        /*0cdc*/ 	.word	0x0001f520


	//   ....[67]....
        /*0ce0*/ 	.word	0x0001f530


	//   ....[68]....
        /*0ce4*/ 	.word	0x0001f540


	//   ....[69]....
        /*0ce8*/ 	.word	0x0001f550


	//   ....[70]....
        /*0cec*/ 	.word	0x0001f560


	//   ....[71]....
        /*0cf0*/ 	.word	0x0001f570


	//   ....[72]....
        /*0cf4*/ 	.word	0x0001f580


	//   ....[73]....
        /*0cf8*/ 	.word	0x0001f590


	//   ....[74]....
        /*0cfc*/ 	.word	0x0001f5a0


	//   ....[75]....
        /*0d00*/ 	.word	0x0001f5b0


	//   ....[76]....
        /*0d04*/ 	.word	0x0001f5c0


	//   ....[77]....
        /*0d08*/ 	.word	0x0001f5d0


	//   ....[78]....
        /*0d0c*/ 	.word	0x0001f5e0


	//   ....[79]....
        /*0d10*/ 	.word	0x0001f5f0


	//   ....[80]....
        /*0d14*/ 	.word	0x0001f600


	//   ....[81]....
        /*0d18*/ 	.word	0x0001f610


	//   ....[82]....
        /*0d1c*/ 	.word	0x0001f620


	//   ....[83]....
        /*0d20*/ 	.word	0x0001f630


	//   ....[84]....
        /*0d24*/ 	.word	0x0001f640


	//   ....[85]....
        /*0d28*/ 	.word	0x0001f650


	//   ....[86]....
        /*0d2c*/ 	.word	0x0001f660


	//   ....[87]....
        /*0d30*/ 	.word	0x0001f670


	//   ....[88]....
        /*0d34*/ 	.word	0x0001f680


	//   ....[89]....
        /*0d38*/ 	.word	0x0001f690


	//   ....[90]....
        /*0d3c*/ 	.word	0x0001f6a0


	//   ....[91]....
        /*0d40*/ 	.word	0x0001f6b0


	//   ....[92]....
        /*0d44*/ 	.word	0x0001f6c0


	//   ....[93]....
        /*0d48*/ 	.word	0x0001f6d0


	//   ....[94]....
        /*0d4c*/ 	.word	0x0001f6e0


	//   ....[95]....
        /*0d50*/ 	.word	0x0001f6f0


	//   ....[96]....
        /*0d54*/ 	.word	0x0001f700


	//   ....[97]....
        /*0d58*/ 	.word	0x0001f710


	//   ....[98]....
        /*0d5c*/ 	.word	0x0001f720


	//   ....[99]....
        /*0d60*/ 	.word	0x0001f730


	//   ....[100]....
        /*0d64*/ 	.word	0x0001f740


	//   ....[101]....
        /*0d68*/ 	.word	0x0001f750


	//   ....[102]....
        /*0d6c*/ 	.word	0x0001f760


	//   ....[103]....
        /*0d70*/ 	.word	0x0001f770


	//   ....[104]....
        /*0d74*/ 	.word	0x0001f780


	//   ....[105]....
        /*0d78*/ 	.word	0x0001f790


	//   ....[106]....
        /*0d7c*/ 	.word	0x0001f7a0


	//   ....[107]....
        /*0d80*/ 	.word	0x0001f7b0


	//   ....[108]....
        /*0d84*/ 	.word	0x0001f7c0


	//   ....[109]....
        /*0d88*/ 	.word	0x0001f7d0


	//   ....[110]....
        /*0d8c*/ 	.word	0x0001f7e0


	//   ....[111]....
        /*0d90*/ 	.word	0x0001f7f0


	//   ....[112]....
        /*0d94*/ 	.word	0x0001f800


	//   ....[113]....
        /*0d98*/ 	.word	0x0001f810


	//   ....[114]....
        /*0d9c*/ 	.word	0x0001f820


	//   ....[115]....
        /*0da0*/ 	.word	0x0001f830


	//   ....[116]....
        /*0da4*/ 	.word	0x0001f840


	//   ....[117]....
        /*0da8*/ 	.word	0x0001f850


	//   ....[118]....
        /*0dac*/ 	.word	0x0001f860


	//   ....[119]....
        /*0db0*/ 	.word	0x0001f870


	//   ....[120]....
        /*0db4*/ 	.word	0x0001f880


	//   ....[121]....
        /*0db8*/ 	.word	0x0001f890


	//   ....[122]....
        /*0dbc*/ 	.word	0x0001f8a0


	//   ....[123]....
        /*0dc0*/ 	.word	0x0001f8b0


	//   ....[124]....
        /*0dc4*/ 	.word	0x0001f8c0


	//   ....[125]....
        /*0dc8*/ 	.word	0x0001f8d0


	//   ....[126]....
        /*0dcc*/ 	.word	0x0001f8e0


	//   ....[127]....
        /*0dd0*/ 	.word	0x0001f8f0


	//   ....[128]....
        /*0dd4*/ 	.word	0x0001f900


	//   ....[129]....
        /*0dd8*/ 	.word	0x0001f910


	//   ....[130]....
        /*0ddc*/ 	.word	0x0001f920


	//   ....[131]....
        /*0de0*/ 	.word	0x0001f930


	//   ....[132]....
        /*0de4*/ 	.word	0x0001f940


	//   ....[133]....
        /*0de8*/ 	.word	0x0001f950


	//   ....[134]....
        /*0dec*/ 	.word	0x0001f960


	//   ....[135]....
        /*0df0*/ 	.word	0x0001f970


	//   ....[136]....
        /*0df4*/ 	.word	0x0001f980


	//   ....[137]....
        /*0df8*/ 	.word	0x0001f990


	//   ....[138]....
        /*0dfc*/ 	.word	0x000207e0


	//   ....[139]....
        /*0e00*/ 	.word	0x000207f0


	//   ....[140]....
        /*0e04*/ 	.word	0x00020800


	//   ....[141]....
        /*0e08*/ 	.word	0x00020810


	//   ....[142]....
        /*0e0c*/ 	.word	0x000210d0


	//   ....[143]....
        /*0e10*/ 	.word	0x000210f0


	//   ....[144]....
        /*0e14*/ 	.word	0x00021220


	//   ....[145]....
        /*0e18*/ 	.word	0x00021240


	//   ....[146]....
        /*0e1c*/ 	.word	0x00021340


	//   ....[147]....
        /*0e20*/ 	.word	0x00021360


	//   ....[148]....
        /*0e24*/ 	.word	0x00021470


	//   ....[149]....
        /*0e28*/ 	.word	0x00021490


	//   ....[150]....
        /*0e2c*/ 	.word	0x00021ae0


	//   ....[151]....
        /*0e30*/ 	.word	0x00021af0


	//   ....[152]....
        /*0e34*/ 	.word	0x00022140


	//   ....[153]....
        /*0e38*/ 	.word	0x00022150


	//   ....[154]....
        /*0e3c*/ 	.word	0x00022fd0


	//   ....[155]....
        /*0e40*/ 	.word	0x00023000


	//   ....[156]....
        /*0e44*/ 	.word	0x00023120


	//   ....[157]....
        /*0e48*/ 	.word	0x00023140


	//   ....[158]....
        /*0e4c*/ 	.word	0x00023240


	//   ....[159]....
        /*0e50*/ 	.word	0x00023260


	//   ....[160]....
        /*0e54*/ 	.word	0x00023370


	//   ....[161]....
        /*0e58*/ 	.word	0x00023390


	//   ....[162]....
        /*0e5c*/ 	.word	0x00023520


	//   ....[163]....
        /*0e60*/ 	.word	0x00023730


	//   ....[164]....
        /*0e64*/ 	.word	0x00023760


	//   ....[165]....
        /*0e68*/ 	.word	0x00023790


	//   ....[166]....
        /*0e6c*/ 	.word	0x000237c0


	//   ....[167]....
        /*0e70*/ 	.word	0x000237f0


	//   ....[168]....
        /*0e74*/ 	.word	0x00023820


	//   ....[169]....
        /*0e78*/ 	.word	0x000239c0


	//   ....[170]....
        /*0e7c*/ 	.word	0x000239f0


	//   ....[171]....
        /*0e80*/ 	.word	0x00023a20


	//   ....[172]....
        /*0e84*/ 	.word	0x00023a50


	//   ....[173]....
        /*0e88*/ 	.word	0x00023a80


	//   ....[174]....
        /*0e8c*/ 	.word	0x00023ab0


	//   ....[175]....
        /*0e90*/ 	.word	0x00023b50


	//   ....[176]....
        /*0e94*/ 	.word	0x00023b80


	//   ....[177]....
        /*0e98*/ 	.word	0x00023b90


	//   ....[178]....
        /*0e9c*/ 	.word	0x00023bc0


	//   ....[179]....
        /*0ea0*/ 	.word	0x000255e0


	//   ....[180]....
        /*0ea4*/ 	.word	0x00027920


	//   ....[181]....
        /*0ea8*/ 	.word	0x00028680


	//   ....[182]....
        /*0eac*/ 	.word	0x000286a0


	//   ....[183]....
        /*0eb0*/ 	.word	0x00028700


	//   ....[184]....
        /*0eb4*/ 	.word	0x00028780


	//   ....[185]....
        /*0eb8*/ 	.word	0x00028810


	//   ....[186]....
        /*0ebc*/ 	.word	0x00028820


	//   ....[187]....
        /*0ec0*/ 	.word	0x00028870


	//   ....[188]....
        /*0ec4*/ 	.word	0x000288b0


	//   ....[189]....
        /*0ec8*/ 	.word	0x0002ab00


	//   ....[190]....
        /*0ecc*/ 	.word	0x0002ab10


	//   ....[191]....
        /*0ed0*/ 	.word	0x0002ab50


	//   ....[192]....
        /*0ed4*/ 	.word	0x0002ab90


	//   ....[193]....
        /*0ed8*/ 	.word	0x0002abc0


	//   ....[194]....
        /*0edc*/ 	.word	0x0002abf0


	//   ....[195]....
        /*0ee0*/ 	.word	0x0002ac20


	//   ....[196]....
        /*0ee4*/ 	.word	0x0002ac50


	//   ....[197]....
        /*0ee8*/ 	.word	0x0002ae20


	//   ....[198]....
        /*0eec*/ 	.word	0x0002ae50


	//   ....[199]....
        /*0ef0*/ 	.word	0x0002ae80


	//   ....[200]....
        /*0ef4*/ 	.word	0x0002aeb0


	//   ....[201]....
        /*0ef8*/ 	.word	0x0002aee0


	//   ....[202]....
        /*0efc*/ 	.word	0x0002af10


	//   ....[203]....
        /*0f00*/ 	.word	0x0002afe0


	//   ....[204]....
        /*0f04*/ 	.word	0x0002b000


	//   ....[205]....
        /*0f08*/ 	.word	0x0002b010


	//   ....[206]....
        /*0f0c*/ 	.word	0x0002b090


	//   ....[207]....
        /*0f10*/ 	.word	0x0002bbe0


	//   ....[208]....
        /*0f14*/ 	.word	0x0002bf90


	//   ....[209]....
        /*0f18*/ 	.word	0x0002bfe0


	//   ....[210]....
        /*0f1c*/ 	.word	0x0002c030


	//   ....[211]....
        /*0f20*/ 	.word	0x0002c080


	//   ....[212]....
        /*0f24*/ 	.word	0x0002c150


	//   ....[213]....
        /*0f28*/ 	.word	0x0002c1a0


	//   ....[214]....
        /*0f2c*/ 	.word	0x0002c1f0


	//   ....[215]....
        /*0f30*/ 	.word	0x0002c240


	//   ....[216]....
        /*0f34*/ 	.word	0x0002c660


	//   ....[217]....
        /*0f38*/ 	.word	0x0002c940


	//   ....[218]....
        /*0f3c*/ 	.word	0x0002cb50


	//   ....[219]....
        /*0f40*/ 	.word	0x0002cba0


	//   ....[220]....
        /*0f44*/ 	.word	0x0002cc00


	//   ....[221]....
        /*0f48*/ 	.word	0x0002cd10


	//   ....[222]....
        /*0f4c*/ 	.word	0x0002cd70


	//   ....[223]....
        /*0f50*/ 	.word	0x0002ce80


	//   ....[224]....
        /*0f54*/ 	.word	0x0002cee0


	//   ....[225]....
        /*0f58*/ 	.word	0x0002cfc0


	//   ....[226]....
        /*0f5c*/ 	.word	0x0002d2e0


	//   ....[227]....
        /*0f60*/ 	.word	0x0002d380


	//   ....[228]....
        /*0f64*/ 	.word	0x0002d520


	//   ....[229]....
        /*0f68*/ 	.word	0x0002d5a0


	//   ....[230]....
        /*0f6c*/ 	.word	0x0002d620


	//   ....[231]....
        /*0f70*/ 	.word	0x0002d6a0


	//   ....[232]....
        /*0f74*/ 	.word	0x0002d720


	//   ....[233]....
        /*0f78*/ 	.word	0x0002d7b0


	//   ....[234]....
        /*0f7c*/ 	.word	0x0002d850


	//   ....[235]....
        /*0f80*/ 	.word	0x0002d900


	//   ....[236]....
        /*0f84*/ 	.word	0x0002d980


	//   ....[237]....
        /*0f88*/ 	.word	0x0002da00


	//   ....[238]....
        /*0f8c*/ 	.word	0x0002da80


	//   ....[239]....
        /*0f90*/ 	.word	0x0002db10


	//   ....[240]....
        /*0f94*/ 	.word	0x0002db90


	//   ....[241]....
        /*0f98*/ 	.word	0x0002dc40


	//   ....[242]....
        /*0f9c*/ 	.word	0x0002dc90


	//   ....[243]....
        /*0fa0*/ 	.word	0x0002dd50


	//   ....[244]....
        /*0fa4*/ 	.word	0x0002de80


	//----- nvinfo : EIATTR_REG_RECONFIG
	.align		4
.L_237:
        /*0fa8*/ 	.byte	0x01, 0x54
	.zero		2


	//----- nvinfo : EIATTR_SYSCALL_OFFSETS
	.align		4
        /*0fac*/ 	.byte	0x04, 0x46
        /*0fae*/ 	.short	(.L_239 - .L_238)


	//   ....[0]....
.L_238:
        /*0fb0*/ 	.word	0x000026e0


	//   ....[1]....
        /*0fb4*/ 	.word	0x000028a0


	//   ....[2]....
        /*0fb8*/ 	.word	0x000057b0


	//   ....[3]....
        /*0fbc*/ 	.word	0x00005ae0


	//   ....[4]....
        /*0fc0*/ 	.word	0x000273b0


	//   ....[5]....
        /*0fc4*/ 	.word	0x00027520


	//   ....[6]....
        /*0fc8*/ 	.word	0x00027670


	//   ....[7]....
        /*0fcc*/ 	.word	0x000277b0


	//   ....[8]....
        /*0fd0*/ 	.word	0x00028210


	//----- nvinfo : EIATTR_MBARRIER_INSTR_OFFSETS
	.align		4
.L_239:
        /*0fd4*/ 	.byte	0x04, 0x39
        /*0fd6*/ 	.short	(.L_241 - .L_240)


	//   ....[0]....
.L_240:
        /*0fd8*/ 	.word	0x00000320
        /*0fdc*/ 	.word	0x000000ff
        /*0fe0*/ 	.word	0x00033400
        /*0fe4*/ 	.short	0x0100
        /*0fe6*/ 	.byte	0x08
	.zero		1


	//   ....[1]....
        /*0fe8*/ 	.word	0x00000330
        /*0fec*/ 	.word	0x000000ff
        /*0ff0*/ 	.word	0x00033420
        /*0ff4*/ 	.short	0x0100
        /*0ff6*/ 	.byte	0x08
	.zero		1


	//   ....[2]....
        /*0ff8*/ 	.word	0x00000420
        /*0ffc*/ 	.word	0x000000ff
        /*1000*/ 	.word	0x00033430
        /*1004*/ 	.short	0x0100
        /*1006*/ 	.byte	0x08
	.zero		1


	//   ....[3]....
        /*1008*/ 	.word	0x00000430
        /*100c*/ 	.word	0x000000ff
        /*1010*/ 	.word	0x00033440
        /*1014*/ 	.short	0x0100
        /*1016*/ 	.byte	0x08
	.zero		1


	//   ....[4]....
        /*1018*/ 	.word	0x00000440
        /*101c*/ 	.word	0x000000ff
        /*1020*/ 	.word	0x00033438
        /*1024*/ 	.short	0x0100
        /*1026*/ 	.byte	0x08
	.zero		1


	//   ....[5]....
        /*1028*/ 	.word	0x00000450
        /*102c*/ 	.word	0x000000ff
        /*1030*/ 	.word	0x00033448
        /*1034*/ 	.short	0x0100
        /*1036*/ 	.byte	0x08
	.zero		1


	//   ....[6]....
        /*1038*/ 	.word	0x00000580
        /*103c*/ 	.word	0x000000ff
        /*1040*/ 	.word	0x00033450
        /*1044*/ 	.short	0x0100
        /*1046*/ 	.byte	0x08
	.zero		1


	//   ....[7]....
        /*1048*/ 	.word	0x00000590
        /*104c*/ 	.word	0x000000ff
        /*1050*/ 	.word	0x00033460
        /*1054*/ 	.short	0x0100
        /*1056*/ 	.byte	0x08
	.zero		1


	//   ....[8]....
        /*1058*/ 	.word	0x000005a0
        /*105c*/ 	.word	0x000000ff
        /*1060*/ 	.word	0x00033458
        /*1064*/ 	.short	0x0100
        /*1066*/ 	.byte	0x08
	.zero		1


	//   ....[9]....
        /*1068*/ 	.word	0x000005b0
        /*106c*/ 	.word	0x000000ff
        /*1070*/ 	.word	0x00033468
        /*1074*/ 	.short	0x0100
        /*1076*/ 	.byte	0x08
	.zero		1


	//   ....[10]....
        /*1078*/ 	.word	0x000006a0
        /*107c*/ 	.word	0x000000ff
        /*1080*/ 	.word	0x00033470
        /*1084*/ 	.short	0x0100
        /*1086*/ 	.byte	0x06
	.zero		1


	//   ....[11]....
        /*1088*/ 	.word	0x000006b0
        /*108c*/ 	.word	0x000000ff
        /*1090*/ 	.word	0x00033480
        /*1094*/ 	.short	0x0100
        /*1096*/ 	.byte	0x06
	.zero		1


	//   ....[12]....
        /*1098*/ 	.word	0x000006c0
        /*109c*/ 	.word	0x000000ff
        /*10a0*/ 	.word	0x00033478
        /*10a4*/ 	.short	0x0100
        /*10a6*/ 	.byte	0x06
	.zero		1


	//   ....[13]....
        /*10a8*/ 	.word	0x000006d0
        /*10ac*/ 	.word	0x000000ff
        /*10b0*/ 	.word	0x00033488
        /*10b4*/ 	.short	0x0100
        /*10b6*/ 	.byte	0x06
	.zero		1


	//   ....[14]....
        /*10b8*/ 	.word	0x00000800
        /*10bc*/ 	.word	0x000000ff
        /*10c0*/ 	.word	0x00033490
        /*10c4*/ 	.short	0x0100
        /*10c6*/ 	.byte	0x08
	.zero		1


	//   ....[15]....
        /*10c8*/ 	.word	0x00000810
        /*10cc*/ 	.word	0x000000ff
        /*10d0*/ 	.word	0x000334a0
        /*10d4*/ 	.short	0x0100
        /*10d6*/ 	.byte	0x08
	.zero		1


	//   ....[16]....
        /*10d8*/ 	.word	0x00000820
        /*10dc*/ 	.word	0x000000ff
        /*10e0*/ 	.word	0x00033498
        /*10e4*/ 	.short	0x0100
        /*10e6*/ 	.byte	0x08
	.zero		1


	//   ....[17]....
        /*10e8*/ 	.word	0x00000830
        /*10ec*/ 	.word	0x000000ff
        /*10f0*/ 	.word	0x000334a8
        /*10f4*/ 	.short	0x0100
        /*10f6*/ 	.byte	0x08
	.zero		1


	//   ....[18]....
        /*10f8*/ 	.word	0x00000960
        /*10fc*/ 	.word	0x000000ff
        /*1100*/ 	.word	0x000334b0
        /*1104*/ 	.short	0x0100
        /*1106*/ 	.byte	0x08
	.zero		1


	//   ....[19]....
        /*1108*/ 	.word	0x00000970
        /*110c*/ 	.word	0x000000ff
        /*1110*/ 	.word	0x000334c0
        /*1114*/ 	.short	0x0100
        /*1116*/ 	.byte	0x08
	.zero		1


	//   ....[20]....
        /*1118*/ 	.word	0x00000980
        /*111c*/ 	.word	0x000000ff
        /*1120*/ 	.word	0x000334b8
        /*1124*/ 	.short	0x0100
        /*1126*/ 	.byte	0x08
	.zero		1


	//   ....[21]....
        /*1128*/ 	.word	0x00000990
        /*112c*/ 	.word	0x000000ff
        /*1130*/ 	.word	0x000334c8
        /*1134*/ 	.short	0x0100
        /*1136*/ 	.byte	0x08
	.zero		1


	//   ....[22]....
        /*1138*/ 	.word	0x00004280
        /*113c*/ 	.word	0x00000036
        /*1140*/ 	.word	0x000334b0
        /*1144*/ 	.short	0x010a
        /*1146*/ 	.byte	0x3f
	.zero		1


	//   ....[23]....
        /*1148*/ 	.word	0x000047b0
        /*114c*/ 	.word	0x00000036
        /*1150*/ 	.word	0x00000000
        /*1154*/ 	.short	0x0101
        /*1156*/ 	.byte	0x3f
	.zero		1


	//   ....[24]....
        /*1158*/ 	.word	0x00005850
        /*115c*/ 	.word	0x00000003
        /*1160*/ 	.word	0x00033400
        /*1164*/ 	.short	0x010a
        /*1166*/ 	.byte	0x3f
	.zero		1


	//   ....[25]....
        /*1168*/ 	.word	0x000058a0
        /*116c*/ 	.word	0x00000003
        /*1170*/ 	.word	0x00033400
        /*1174*/ 	.short	0x010a
        /*1176*/ 	.byte	0x3f
	.zero		1


	//   ....[26]....
        /*1178*/ 	.word	0x00006360
        /*117c*/ 	.word	0x000000ff
        /*1180*/ 	.word	0x00033400
        /*1184*/ 	.short	0x010a
        /*1186*/ 	.byte	0x26
	.zero		1


	//   ....[27]....
        /*1188*/ 	.word	0x00009970
        /*118c*/ 	.word	0x000000ff
        /*1190*/ 	.word	0x00033400
        /*1194*/ 	.short	0x010a
        /*1196*/ 	.byte	0x26
	.zero		1


	//   ....[28]....
        /*1198*/ 	.word	0x0000cad0
        /*119c*/ 	.word	0x00000005
        /*11a0*/ 	.word	0x00033430
        /*11a4*/ 	.short	0x010a
        /*11a6*/ 	.byte	0x3f
	.zero		1


	//   ....[29]....
        /*11a8*/ 	.word	0x0000cb40
        /*11ac*/ 	.word	0x00000005
        /*11b0*/ 	.word	0x00033430
        /*11b4*/ 	.short	0x010a
        /*11b6*/ 	.byte	0x3f
	.zero		1


	//   ....[30]....
        /*11b8*/ 	.word	0x0000d910
        /*11bc*/ 	.word	0x00000000
        /*11c0*/ 	.word	0x00000000
        /*11c4*/ 	.short	0x0101
        /*11c6*/ 	.byte	0x3f
	.zero		1


	//   ....[31]....
        /*11c8*/ 	.word	0x000112d0
        /*11cc*/ 	.word	0x000000ff
        /*11d0*/ 	.word	0x00033430
        /*11d4*/ 	.short	0x010a
        /*11d6*/ 	.byte	0x06
	.zero		1


	//   ....[32]....
        /*11d8*/ 	.word	0x00011310
        /*11dc*/ 	.word	0x000000ff
        /*11e0*/ 	.word	0x00033430
        /*11e4*/ 	.short	0x010a
        /*11e6*/ 	.byte	0x06
	.zero		1


	//   ....[33]....
        /*11e8*/ 	.word	0x00011f30
        /*11ec*/ 	.word	0x000000ff
        /*11f0*/ 	.word	0x00033450
        /*11f4*/ 	.short	0x010a
        /*11f6*/ 	.byte	0x06
	.zero		1


	//   ....[34]....
        /*11f8*/ 	.word	0x00011f70
        /*11fc*/ 	.word	0x000000ff
        /*1200*/ 	.word	0x00033450
        /*1204*/ 	.short	0x010a
        /*1206*/ 	.byte	0x06
	.zero		1


	//   ....[35]....
        /*1208*/ 	.word	0x00012300
        /*120c*/ 	.word	0x00000007
        /*1210*/ 	.word	0x00000000
        /*1214*/ 	.short	0x0101
        /*1216*/ 	.byte	0x3f
	.zero		1


	//   ....[36]....
        /*1218*/ 	.word	0x00015520
        /*121c*/ 	.word	0x000000ff
        /*1220*/ 	.word	0x00000000
        /*1224*/ 	.short	0x0101
        /*1226*/ 	.byte	0x06
	.zero		1


	//   ....[37]....
        /*1228*/ 	.word	0x00016110
        /*122c*/ 	.word	0x000000ff
        /*1230*/ 	.word	0x00033430
        /*1234*/ 	.short	0x010a
        /*1236*/ 	.byte	0x06
	.zero		1


	//   ....[38]....
        /*1238*/ 	.word	0x00016150
        /*123c*/ 	.word	0x000000ff
        /*1240*/ 	.word	0x00033430
        /*1244*/ 	.short	0x010a
        /*1246*/ 	.byte	0x06
	.zero		1


	//   ....[39]....
        /*1248*/ 	.word	0x00016da0
        /*124c*/ 	.word	0x000000ff
        /*1250*/ 	.word	0x00033450
        /*1254*/ 	.short	0x010a
        /*1256*/ 	.byte	0x06
	.zero		1


	//   ....[40]....
        /*1258*/ 	.word	0x00016de0
        /*125c*/ 	.word	0x000000ff
        /*1260*/ 	.word	0x00033450
        /*1264*/ 	.short	0x010a
        /*1266*/ 	.byte	0x06
	.zero		1


	//   ....[41]....
        /*1268*/ 	.word	0x00018580
        /*126c*/ 	.word	0x000000bf
        /*1270*/ 	.word	0x00000000
        /*1274*/ 	.short	0x0101
        /*1276*/ 	.byte	0x3f
	.zero		1


	//   ....[42]....
        /*1278*/ 	.word	0x000186d0
        /*127c*/ 	.word	0x000000ff
        /*1280*/ 	.word	0x00000000
        /*1284*/ 	.short	0x0101
        /*1286*/ 	.byte	0x06
	.zero		1


	//   ....[43]....
        /*1288*/ 	.word	0x00019050
        /*128c*/ 	.word	0x000000ff
        /*1290*/ 	.word	0x00033430
        /*1294*/ 	.short	0x010a
        /*1296*/ 	.byte	0x06
	.zero		1


	//   ....[44]....
        /*1298*/ 	.word	0x00019090
        /*129c*/ 	.word	0x000000ff
        /*12a0*/ 	.word	0x00033430
        /*12a4*/ 	.short	0x010a
        /*12a6*/ 	.byte	0x06
	.zero		1


	//   ....[45]....
        /*12a8*/ 	.word	0x00019ce0
        /*12ac*/ 	.word	0x000000ff
        /*12b0*/ 	.word	0x00033450
        /*12b4*/ 	.short	0x010a
        /*12b6*/ 	.byte	0x06
	.zero		1


	//   ....[46]....
        /*12b8*/ 	.word	0x00019d20
        /*12bc*/ 	.word	0x000000ff
        /*12c0*/ 	.word	0x00033450
        /*12c4*/ 	.short	0x010a
        /*12c6*/ 	.byte	0x06
	.zero		1


	//   ....[47]....
        /*12c8*/ 	.word	0x0001a0b0
        /*12cc*/ 	.word	0x00000000
        /*12d0*/ 	.word	0x00000000
        /*12d4*/ 	.short	0x0101
        /*12d6*/ 	.byte	0x3f
	.zero		1


	//   ....[48]....
        /*12d8*/ 	.word	0x0001d2d0
        /*12dc*/ 	.word	0x000000ff
        /*12e0*/ 	.word	0x00000000
        /*12e4*/ 	.short	0x0101
        /*12e6*/ 	.byte	0x06
	.zero		1


	//   ....[49]....
        /*12e8*/ 	.word	0x0001db60
        /*12ec*/ 	.word	0x000000ff
        /*12f0*/ 	.word	0x00033450
        /*12f4*/ 	.short	0x010a
        /*12f6*/ 	.byte	0x05
	.zero		1


	//   ....[50]....
        /*12f8*/ 	.word	0x0001dba0
        /*12fc*/ 	.word	0x000000ff
        /*1300*/ 	.word	0x00033450
        /*1304*/ 	.short	0x010a
        /*1306*/ 	.byte	0x05
	.zero		1


	//   ....[51]....
        /*1308*/ 	.word	0x0001e1a0
        /*130c*/ 	.word	0x000000ff
        /*1310*/ 	.word	0x00000000
        /*1314*/ 	.short	0x0101
        /*1316*/ 	.byte	0x04
	.zero		1


	//   ....[52]....
        /*1318*/ 	.word	0x000210b0
        /*131c*/ 	.word	0x000000ff
        /*1320*/ 	.word	0x00000000
        /*1324*/ 	.short	0x0101
        /*1326*/ 	.byte	0x05
	.zero		1


	//   ....[53]....
        /*1328*/ 	.word	0x00021920
        /*132c*/ 	.word	0x000000ff
        /*1330*/ 	.word	0x00000000
        /*1334*/ 	.short	0x0101
        /*1336*/ 	.byte	0x05
	.zero		1


	//   ....[54]....
        /*1338*/ 	.word	0x000256c0
        /*133c*/ 	.word	0x00000013
        /*1340*/ 	.word	0x00033420
        /*1344*/ 	.short	0x010a
        /*1346*/ 	.byte	0x3f
	.zero		1


	//   ....[55]....
        /*1348*/ 	.word	0x00025790
        /*134c*/ 	.word	0x00000007
        /*1350*/ 	.word	0x000334a0
        /*1354*/ 	.short	0x010a
        /*1356*/ 	.byte	0x3f
	.zero		1


	//   ....[56]....
        /*1358*/ 	.word	0x00025bd0
        /*135c*/ 	.word	0x00000007
        /*1360*/ 	.word	0x000334c0
        /*1364*/ 	.short	0x010a
        /*1366*/ 	.byte	0x3f
	.zero		1


	//   ....[57]....
        /*1368*/ 	.word	0x00026170
        /*136c*/ 	.word	0x00000009
        /*1370*/ 	.word	0x000334a0
        /*1374*/ 	.short	0x010a
        /*1376*/ 	.byte	0x3f
	.zero		1


	//   ....[58]....
        /*1378*/ 	.word	0x000265a0
        /*137c*/ 	.word	0x00000009
        /*1380*/ 	.word	0x000334c0
        /*1384*/ 	.short	0x010a
        /*1386*/ 	.byte	0x3f
	.zero		1


	//   ....[59]....
        /*1388*/ 	.word	0x00027b90
        /*138c*/ 	.word	0x00000002
        /*1390*/ 	.word	0x00033480
        /*1394*/ 	.short	0x010a
        /*1396*/ 	.byte	0x3f
	.zero		1


	//   ....[60]....
        /*1398*/ 	.word	0x00027de0
        /*139c*/ 	.word	0x00000002
        /*13a0*/ 	.word	0x00033440
        /*13a4*/ 	.short	0x010a
        /*13a6*/ 	.byte	0x3f
	.zero		1


	//   ....[61]....
        /*13a8*/ 	.word	0x00028990
        /*13ac*/ 	.word	0x00000013
        /*13b0*/ 	.word	0x00033400
        /*13b4*/ 	.short	0x0107
        /*13b6*/ 	.byte	0x3f
	.zero		1


	//   ....[62]....
        /*13b8*/ 	.word	0x00028a90
        /*13bc*/ 	.word	0x00000013
        /*13c0*/ 	.word	0x00033400
        /*13c4*/ 	.short	0x0101
        /*13c6*/ 	.byte	0x3f
	.zero		1


	//   ....[63]....
        /*13c8*/ 	.word	0x00028ab0
        /*13cc*/ 	.word	0x00000013
        /*13d0*/ 	.word	0x00033420
        /*13d4*/ 	.short	0x010a
        /*13d6*/ 	.byte	0x3f
	.zero		1


	//   ....[64]....
        /*13d8*/ 	.word	0x00028dc0
        /*13dc*/ 	.word	0x00000006
        /*13e0*/ 	.word	0x00033480
        /*13e4*/ 	.short	0x010a
        /*13e6*/ 	.byte	0x3f
	.zero		1


	//   ....[65]....
        /*13e8*/ 	.word	0x00029220
        /*13ec*/ 	.word	0x00000006
        /*13f0*/ 	.word	0x00033440
        /*13f4*/ 	.short	0x010a
        /*13f6*/ 	.byte	0x3f
	.zero		1


	//   ....[66]....
        /*13f8*/ 	.word	0x000296d0
        /*13fc*/ 	.word	0x00000003
        /*1400*/ 	.word	0x00033470
        /*1404*/ 	.short	0x010a
        /*1406*/ 	.byte	0x3f
	.zero		1


	//   ....[67]....
        /*1408*/ 	.word	0x00029740
        /*140c*/ 	.word	0x00000003
        /*1410*/ 	.word	0x00033460
        /*1414*/ 	.short	0x010a
        /*1416*/ 	.byte	0x3f
	.zero		1


	//   ....[68]....
        /*1418*/ 	.word	0x00029e00
        /*141c*/ 	.word	0x00000003
        /*1420*/ 	.word	0x00033450
        /*1424*/ 	.short	0x0101
        /*1426*/ 	.byte	0x3f
	.zero		1


	//   ....[69]....
        /*1428*/ 	.word	0x00029e80
        /*142c*/ 	.word	0x00000003
        /*1430*/ 	.word	0x00000000
        /*1434*/ 	.short	0x0101
        /*1436*/ 	.byte	0x3f
	.zero		1


	//   ....[70]....
        /*1438*/ 	.word	0x0002a0c0
        /*143c*/ 	.word	0x00000003
        /*1440*/ 	.word	0x00033470
        /*1444*/ 	.short	0x010a
        /*1446*/ 	.byte	0x3f
	.zero		1


	//   ....[71]....
        /*1448*/ 	.word	0x0002a130
        /*144c*/ 	.word	0x00000003
        /*1450*/ 	.word	0x00033460
        /*1454*/ 	.short	0x010a
        /*1456*/ 	.byte	0x3f
	.zero		1


	//   ....[72]....
        /*1458*/ 	.word	0x0002a810
        /*145c*/ 	.word	0x00000003
        /*1460*/ 	.word	0x00033450
        /*1464*/ 	.short	0x0101
        /*1466*/ 	.byte	0x3f
	.zero		1


	//   ....[73]....
        /*1468*/ 	.word	0x0002a860
        /*146c*/ 	.word	0x00000003
        /*1470*/ 	.word	0x00000000
        /*1474*/ 	.short	0x0101
        /*1476*/ 	.byte	0x3f
	.zero		1


	//   ....[74]....
        /*1478*/ 	.word	0x0002bb60
        /*147c*/ 	.word	0x00000000
        /*1480*/ 	.word	0x00033420
        /*1484*/ 	.short	0x010a
        /*1486*/ 	.byte	0x3f
	.zero		1


	//   ....[75]....
        /*1488*/ 	.word	0x0002bd20
        /*148c*/ 	.word	0x00000006
        /*1490*/ 	.word	0x00000000
        /*1494*/ 	.short	0x010a
        /*1496*/ 	.byte	0x3f
	.zero		1


	//   ....[76]....
        /*1498*/ 	.word	0x0002bd90
        /*149c*/ 	.word	0x00000007
        /*14a0*/ 	.word	0x00000000
        /*14a4*/ 	.short	0x010a
        /*14a6*/ 	.byte	0x3f
	.zero		1


	//   ....[77]....
        /*14a8*/ 	.word	0x0002bdf0
        /*14ac*/ 	.word	0x00000004
        /*14b0*/ 	.word	0x00033460
        /*14b4*/ 	.short	0x010a
        /*14b6*/ 	.byte	0x3f
	.zero		1


	//   ....[78]....
        /*14b8*/ 	.word	0x0002be40
        /*14bc*/ 	.word	0x00000003
        /*14c0*/ 	.word	0x00033460
        /*14c4*/ 	.short	0x010a
        /*14c6*/ 	.byte	0x3f
	.zero		1


	//   ....[79]....
        /*14c8*/ 	.word	0x0002be80
        /*14cc*/ 	.word	0x00000004
        /*14d0*/ 	.word	0x00033480
        /*14d4*/ 	.short	0x010a
        /*14d6*/ 	.byte	0x3f
	.zero		1


	//   ....[80]....
        /*14d8*/ 	.word	0x0002bea0
        /*14dc*/ 	.word	0x00000003
        /*14e0*/ 	.word	0x00033480
        /*14e4*/ 	.short	0x010a
        /*14e6*/ 	.byte	0x3f
	.zero		1


	//   ....[81]....
        /*14e8*/ 	.word	0x0002bf00
        /*14ec*/ 	.word	0x00000036
        /*14f0*/ 	.word	0x000334b0
        /*14f4*/ 	.short	0x010a
        /*14f6*/ 	.byte	0x3f
	.zero		1


	//   ....[82]....
        /*14f8*/ 	.word	0x0002c0c0
        /*14fc*/ 	.word	0x00000003
        /*1500*/ 	.word	0x00033400
        /*1504*/ 	.short	0x010a
        /*1506*/ 	.byte	0x3f
	.zero		1


	//   ....[83]....
        /*1508*/ 	.word	0x0002c290
        /*150c*/ 	.word	0x00000003
        /*1510*/ 	.word	0x00033400
        /*1514*/ 	.short	0x010a
        /*1516*/ 	.byte	0x3f
	.zero		1


	//   ....[84]....
        /*1518*/ 	.word	0x0002c2e0
        /*151c*/ 	.word	0x00000005
        /*1520*/ 	.word	0x00033430
        /*1524*/ 	.short	0x010a
        /*1526*/ 	.byte	0x3f
	.zero		1


	//   ....[85]....
        /*1528*/ 	.word	0x0002c340
        /*152c*/ 	.word	0x00000008
        /*1530*/ 	.word	0x00033430
        /*1534*/ 	.short	0x010a
        /*1536*/ 	.byte	0x3f
	.zero		1


	//   ....[86]....
        /*1538*/ 	.word	0x0002c3a0
        /*153c*/ 	.word	0x00000008
        /*1540*/ 	.word	0x00033450
        /*1544*/ 	.short	0x010a
        /*1546*/ 	.byte	0x3f
	.zero		1


	//   ....[87]....
        /*1548*/ 	.word	0x0002c400
        /*154c*/ 	.word	0x00000003
        /*1550*/ 	.word	0x00033430
        /*1554*/ 	.short	0x010a
        /*1556*/ 	.byte	0x3f
	.zero		1


	//   ....[88]....
        /*1558*/ 	.word	0x0002c460
        /*155c*/ 	.word	0x00000003
        /*1560*/ 	.word	0x00033450
        /*1564*/ 	.short	0x010a
        /*1566*/ 	.byte	0x3f
	.zero		1


	//   ....[89]....
        /*1568*/ 	.word	0x0002c4c0
        /*156c*/ 	.word	0x00000003
        /*1570*/ 	.word	0x00033430
        /*1574*/ 	.short	0x010a
        /*1576*/ 	.byte	0x3f
	.zero		1


	//   ....[90]....
        /*1578*/ 	.word	0x0002c520
        /*157c*/ 	.word	0x00000003
        /*1580*/ 	.word	0x00033450
        /*1584*/ 	.short	0x010a
        /*1586*/ 	.byte	0x3f
	.zero		1


	//   ....[91]....
        /*1588*/ 	.word	0x0002c580
        /*158c*/ 	.word	0x00000007
        /*1590*/ 	.word	0x00033450
        /*1594*/ 	.short	0x010a
        /*1596*/ 	.byte	0x3f
	.zero		1


	//   ....[92]....
        /*1598*/ 	.word	0x0002c720
        /*159c*/ 	.word	0x00000013
        /*15a0*/ 	.word	0x00033420
        /*15a4*/ 	.short	0x010a
        /*15a6*/ 	.byte	0x3f
	.zero		1


	//   ....[93]....
        /*15a8*/ 	.word	0x0002c770
        /*15ac*/ 	.word	0x00000007
        /*15b0*/ 	.word	0x000334a0
        /*15b4*/ 	.short	0x010a
        /*15b6*/ 	.byte	0x3f
	.zero		1


	//   ....[94]....
        /*15b8*/ 	.word	0x0002c7c0
        /*15bc*/ 	.word	0x00000007
        /*15c0*/ 	.word	0x000334c0
        /*15c4*/ 	.short	0x010a
        /*15c6*/ 	.byte	0x3f
	.zero		1


	//   ....[95]....
        /*15c8*/ 	.word	0x0002c810
        /*15cc*/ 	.word	0x00000009
        /*15d0*/ 	.word	0x000334a0
        /*15d4*/ 	.short	0x010a
        /*15d6*/ 	.byte	0x3f
	.zero		1


	//   ....[96]....
        /*15d8*/ 	.word	0x0002c860
        /*15dc*/ 	.word	0x00000009
        /*15e0*/ 	.word	0x000334c0
        /*15e4*/ 	.short	0x010a
        /*15e6*/ 	.byte	0x3f
	.zero		1


	//   ....[97]....
        /*15e8*/ 	.word	0x0002ca00
        /*15ec*/ 	.word	0x00000002
        /*15f0*/ 	.word	0x00033480
        /*15f4*/ 	.short	0x010a
        /*15f6*/ 	.byte	0x3f
	.zero		1


	//   ....[98]....
        /*15f8*/ 	.word	0x0002ca50
        /*15fc*/ 	.word	0x00000002
        /*1600*/ 	.word	0x00033440
        /*1604*/ 	.short	0x010a
        /*1606*/ 	.byte	0x3f
	.zero		1


	//   ....[99]....
        /*1608*/ 	.word	0x0002d040
        /*160c*/ 	.word	0x00000013
        /*1610*/ 	.word	0x00033420
        /*1614*/ 	.short	0x010a
        /*1616*/ 	.byte	0x3f
	.zero		1


	//   ....[100]....
        /*1618*/ 	.word	0x0002d090
        /*161c*/ 	.word	0x00000006
        /*1620*/ 	.word	0x00033480
        /*1624*/ 	.short	0x010a
        /*1626*/ 	.byte	0x3f
	.zero		1


	//   ....[101]....
        /*1628*/ 	.word	0x0002d0e0
        /*162c*/ 	.word	0x00000006
        /*1630*/ 	.word	0x00033440
        /*1634*/ 	.short	0x010a
        /*1636*/ 	.byte	0x3f
	.zero		1


	//   ....[102]....
        /*1638*/ 	.word	0x0002d130
        /*163c*/ 	.word	0x00000003
        /*1640*/ 	.word	0x00033470
        /*1644*/ 	.short	0x010a
        /*1646*/ 	.byte	0x3f
	.zero		1


	//   ....[103]....
        /*1648*/ 	.word	0x0002d180
        /*164c*/ 	.word	0x00000003
        /*1650*/ 	.word	0x00033460
        /*1654*/ 	.short	0x010a
        /*1656*/ 	.byte	0x3f
	.zero		1


	//   ....[104]....
        /*1658*/ 	.word	0x0002d1d0
        /*165c*/ 	.word	0x00000003
        /*1660*/ 	.word	0x00033470
        /*1664*/ 	.short	0x010a
        /*1666*/ 	.byte	0x3f
	.zero		1


	//   ....[105]....
        /*1668*/ 	.word	0x0002d220
        /*166c*/ 	.word	0x00000003
        /*1670*/ 	.word	0x00033460
        /*1674*/ 	.short	0x010a
        /*1676*/ 	.byte	0x3f
	.zero		1


	//   ....[106]....
        /*1678*/ 	.word	0x0002dda0
        /*167c*/ 	.word	0x00000000
        /*1680*/ 	.word	0x00033420
        /*1684*/ 	.short	0x010a
        /*1686*/ 	.byte	0x3f
	.zero		1


	//   ....[107]....
        /*1688*/ 	.word	0x0002df40
        /*168c*/ 	.word	0x00000006
        /*1690*/ 	.word	0x00000000
        /*1694*/ 	.short	0x010a
        /*1696*/ 	.byte	0x3f
	.zero		1


	//   ....[108]....
        /*1698*/ 	.word	0x0002df90
        /*169c*/ 	.word	0x00000007
        /*16a0*/ 	.word	0x00000000
        /*16a4*/ 	.short	0x010a
        /*16a6*/ 	.byte	0x3f
	.zero		1


	//   ....[109]....
        /*16a8*/ 	.word	0x0002dfe0
        /*16ac*/ 	.word	0x00000004
        /*16b0*/ 	.word	0x00033460
        /*16b4*/ 	.short	0x010a
        /*16b6*/ 	.byte	0x3f
	.zero		1


	//   ....[110]....
        /*16b8*/ 	.word	0x0002e030
        /*16bc*/ 	.word	0x00000003
        /*16c0*/ 	.word	0x00033460
        /*16c4*/ 	.short	0x010a
        /*16c6*/ 	.byte	0x3f
	.zero		1


	//   ....[111]....
        /*16c8*/ 	.word	0x0002e080
        /*16cc*/ 	.word	0x00000004
        /*16d0*/ 	.word	0x00033480
        /*16d4*/ 	.short	0x010a
        /*16d6*/ 	.byte	0x3f
	.zero		1


	//   ....[112]....
        /*16d8*/ 	.word	0x0002eeb0
        /*16dc*/ 	.word	0x0000000c
        /*16e0*/ 	.word	0x00000000
        /*16e4*/ 	.short	0x010a
        /*16e6*/ 	.byte	0x3f
	.zero		1


	//   ....[113]....
        /*16e8*/ 	.word	0x00036710
        /*16ec*/ 	.word	0x0000004e
        /*16f0*/ 	.word	0x00000000
        /*16f4*/ 	.short	0x010a
        /*16f6*/ 	.byte	0x3f
	.zero		1


	//   ....[114]....
        /*16f8*/ 	.word	0x0003e2d0
        /*16fc*/ 	.word	0x0000000e
        /*1700*/ 	.word	0x00000000
        /*1704*/ 	.short	0x010a
        /*1706*/ 	.byte	0x3f
	.zero		1


	//   ....[115]....
        /*1708*/ 	.word	0x0003ef80
        /*170c*/ 	.word	0x0000000e
        /*1710*/ 	.word	0x00000000
        /*1714*/ 	.short	0x0101
        /*1716*/ 	.byte	0x3f
	.zero		1


	//   ....[116]....
        /*1718*/ 	.word	0x0003efc0
        /*171c*/ 	.word	0x0000000c
        /*1720*/ 	.word	0x00000000
        /*1724*/ 	.short	0x010a
        /*1726*/ 	.byte	0x3f
	.zero		1


	//   ....[117]....
        /*1728*/ 	.word	0x0003f010
        /*172c*/ 	.word	0x0000004e
        /*1730*/ 	.word	0x00000000
        /*1734*/ 	.short	0x010a
        /*1736*/ 	.byte	0x3f
	.zero		1


	//   ....[118]....
        /*1738*/ 	.word	0x0003f060
        /*173c*/ 	.word	0x0000000e
        /*1740*/ 	.word	0x00000000
        /*1744*/ 	.short	0x010a
        /*1746*/ 	.byte	0x3f
	.zero		1


	//----- nvinfo : EIATTR_NUM_MBARRIERS
	.align		4
.L_241:
        /*1748*/ 	.byte	0x03, 0x38
        /*174a*/ 	.short	0x0016


	//----- nvinfo : EIATTR_EXIT_INSTR_OFFSETS
	.align		4
        /*174c*/ 	.byte	0x04, 0x1c
        /*174e*/ 	.short	(.L_243 - .L_242)


	//   ....[0]....
.L_242:
        /*1750*/ 	.word	0x00000b70


	//   ....[1]....
        /*1754*/ 	.word	0x000234c0


	//   ....[2]....
        /*1758*/ 	.word	0x0002bef0


	//----- nvinfo : EIATTR_MAX_THREADS
	.align		4
.L_243:
        /*175c*/ 	.byte	0x04, 0x05
        /*175e*/ 	.short	(.L_245 - .L_244)
.L_244:
        /*1760*/ 	.word	0x00000180
        /*1764*/ 	.word	0x00000001
        /*1768*/ 	.word	0x00000001


	//----- nvinfo : EIATTR_CRS_STACK_SIZE
	.align		4
.L_245:
        /*176c*/ 	.byte	0x04, 0x1e
        /*176e*/ 	.short	(.L_247 - .L_246)
.L_246:
        /*1770*/ 	.word	0x00000000


	//----- nvinfo : EIATTR_CBANK_PARAM_SIZE
	.align		4
.L_247:
        /*1774*/ 	.byte	0x03, 0x19
        /*1776*/ 	.short	0x0af0


	//----- nvinfo : EIATTR_PARAM_CBANK
	.align		4
        /*1778*/ 	.byte	0x04, 0x0a
        /*177a*/ 	.short	(.L_249 - .L_248)
	.align		4
.L_248:
        /*177c*/ 	.word	index@(.nv.constant0._ZN7cutlass13device_kernelIN5flash11enable_sm90INS1_16FlashAttnFwdSm90INS1_25CollectiveMainloopFwdSm90ILi2EN4cute5tupleIJNS5_1CILi1EEES8_S8_EEENS6_IJNS7_ILi128EEENS7_ILi160EEENS7_ILi192EEEEEELi192ENS_12float_e4m3_tEfNS_4arch4Sm90ELb0ELb1ELb0ELb1ELb0ELb1ELb0ELb1ELb1ELb1ELb1ELb0EEENS1_21CollectiveEpilogueFwdINS6_IJSA_SC_SB_EEES9_NS_10bfloat16_tESG_Li256ELb1ELb1ELb1ELb1EEENS1_36VarlenDynamicPersistentTileSchedulerILi128ELi160ELi256ELi128ELb1ELb1ELb1ELb1ELb0ELb1EEEEEEEEEvNT_6ParamsE)
        /*1780*/ 	.short	0x0210
        /*1782*/ 	.short	0x0af0


	//----- nvinfo : EIATTR_SW_WAR
	.align		4
.L_249:
        /*1784*/ 	.byte	0x04, 0x36
        /*1786*/ 	.short	(.L_251 - .L_250)
.L_250:
        /*1788*/ 	.word	0x00000008
.L_251:


//--------------------- .nv.info._ZN7cutlass13device_kernelIN5flash11enable_sm90INS1_16FlashAttnFwdSm90INS1_25CollectiveMainloopFwdSm90ILi2EN4cute5tupleIJNS5_1CILi1EEES8_S8_EEENS6_IJNS7_ILi128EEENS7_ILi160EEENS7_ILi192EEEEEELi192ENS_12float_e4m3_tEfNS_4arch4Sm90ELb1ELb0ELb0ELb0ELb0ELb0ELb0ELb1ELb1ELb1ELb1ELb0EEENS1_21CollectiveEpilogueFwdINS6_IJSA_SC_SB_EEES9_NS_10bfloat16_tESG_Li256ELb0ELb1ELb1ELb1EEENS1_19SingleTileSchedulerILb0ELb1ELb1ELi128EEEEEEEEEvNT_6ParamsE --------------------------
	.section	.nv.info._ZN7cutlass13device_kernelIN5flash11enable_sm90INS1_16FlashAttnFwdSm90INS1_25CollectiveMainloopFwdSm90ILi2EN4cute5tupleIJNS5_1CILi1EEES8_S8_EEENS6_IJNS7_ILi128EEENS7_ILi160EEENS7_ILi192EEEEEELi192ENS_12float_e4m3_tEfNS_4arch4Sm90ELb1ELb0ELb0ELb0ELb0ELb0ELb0ELb1ELb1ELb1ELb1ELb0EEENS1_21CollectiveEpilogueFwdINS6_IJSA_SC_SB_EEES9_NS_10bfloat16_tESG_Li256ELb0ELb1ELb1ELb1EEENS1_19SingleTileSchedulerILb0ELb1ELb1ELi128EEEEEEEEEvNT_6ParamsE,"",@"SHT_CUDA_INFO"
	.sectionflags	@""
	.align	4


	//----- nvinfo : EIATTR_CUDA_API_VERSION
	.align		4
        /*0000*/ 	.byte	0x04, 0x37
        /*0002*/ 	.short	(.L_253 - .L_252)
.L_252:
        /*0004*/ 	.word	0x00000082


	//----- nvinfo : EIATTR_KPARAM_INFO
	.align		4
.L_253:
        /*0008*/ 	.byte	0x04, 0x17
        /*000a*/ 	.short	(.L_255 - .L_254)
.L_254:
        /*000c*/ 	.word	0x00000000
        /*0010*/ 	.short	0x0000
        /*0012*/ 	.short	0x0070
        /*0014*/ 	.byte	0x00, 0xf0, 0x01, 0x28


	//----- nvinfo : EIATTR_SPARSE_MMA_MASK
	.align		4
.L_255:
        /*0018*/ 	.byte	0x03, 0x50
        /*001a*/ 	.short	0x0000


	//----- nvinfo : EIATTR_MAXREG_COUNT
	.align		4
        /*001c*/ 	.byte	0x03, 0x1b
        /*001e*/ 	.short	0x00a8


	//----- nvinfo : EIATTR_NUM_BARRIERS
	.align		4
        /*0020*/ 	.byte	0x02, 0x4c
        /*0022*/ 	.byte	0x10
	.zero		1


	//----- nvinfo : EIATTR_EXTERNS
	.align		4
        /*0024*/ 	.byte	0x04, 0x0f
        /*0026*/ 	.short	(.L_257 - .L_256)


	//   ....[0]....
	.align		4
.L_256:
        /*0028*/ 	.word	index@(__assertfail)


	//----- nvinfo : EIATTR_ANNOTATIONS
	.align		4
.L_257:
        /*002c*/ 	.byte	0x04, 0x55
        /*002e*/ 	.short	(.L_259 - .L_258)


	//   ....[0]....
.L_258:
        /* <DEDUP_REMOVED lines=10> */


	//----- nvinfo : EIATTR_MERCURY_ISA_VERSION
	.align		4
.L_259:
        /*00c0*/ 	.byte	0x03, 0x5f
        /*00c2*/ 	.short	0x0101


	//----- nvinfo : EIATTR_INT_WARP_WIDE_INSTR_OFFSETS
	.align		4
        /*00c4*/ 	.byte	0x04, 0x31
        /*00c6*/ 	.short	(.L_261 - .L_260)


	//   ....[0]....
.L_260:
        /*00c8*/ 	.word	0x00000120


	//   ....[1]....
        /*00cc*/ 	.word	0x000001c0


	//   ....[2]....
        /*00d0*/ 	.word	0x00000230


	//----- nvinfo : EIATTR_COOP_GROUP_MASK_REGIDS
	.align		4
.L_261:
        /*00d4*/ 	.byte	0x04, 0x29
        /*00d6*/ 	.short	(.L_263 - .L_262)


	//   ....[0]....
.L_262:
        /*00d8*/ 	.word	0xffffffff


	//   ....[1]....
        /*00dc*/ 	.word	0xffffffff


	//   ....[2]....
        /*00e0*/ 	.word	0xffffffff


	//   ....[3]....
        /*00e4*/ 	.word	0xffffffff


	//   ....[4]....
        /*00e8*/ 	.word	0xffffffff


	//   ....[5]....
        /*00ec*/ 	.word	0xffffffff


	//   ....[6]....
        /*00f0*/ 	.word	0xffffffff


	//   ....[7]....
        /*00f4*/ 	.word	0xffffffff


	//   ....[8]....
        /*00f8*/ 	.word	0xffffffff


	//   ....[9]....
        /*00fc*/ 	.word	0xffffffff


	//   ....[10]....
        /*0100*/ 	.word	0xffffffff


	//   ....[11]....
        /*0104*/ 	.word	0xffffffff


	//   ....[12]....
        /*0108*/ 	.word	0xffffffff


	//   ....[13]....
        /*010c*/ 	.word	0xffffffff


	//   ....[14]....
        /*0110*/ 	.word	0xffffffff


	//   ....[15]....
        /*0114*/ 	.word	0xffffffff


	//   ....[16]....
        /*0118*/ 	.word	0xffffffff


	//   ....[17]....
        /*011c*/ 	.word	0xffffffff


	//   ....[18]....
        /*0120*/ 	.word	0xffffffff


	//   ....[19]....
        /*0124*/ 	.word	0xffffffff


	//   ....[20]....
        /*0128*/ 	.word	0xffffffff


	//   ....[21]....
        /*012c*/ 	.word	0xffffffff


	//   ....[22]....
        /*0130*/ 	.word	0xffffffff


	//   ....[23]....
        /*0134*/ 	.word	0xffffffff


	//   ....[24]....
        /*0138*/ 	.word	0xffffffff


	//   ....[25]....
        /*013c*/ 	.word	0xffffffff


	//   ....[26]....
        /*0140*/ 	.word	0xffffffff


	//   ....[27]....
        /*0144*/ 	.word	0xffffffff


	//   ....[28]....
        /*0148*/ 	.word	0xffffffff


	//   ....[29]....
        /*014c*/ 	.word	0xffffffff


	//   ....[30]....
        /*0150*/ 	.word	0xffffffff


	//   ....[31]....
        /*0154*/ 	.word	0xffffffff


	//   ....[32]....
        /*0158*/ 	.word	0xffffffff


	//   ....[33]....
        /*015c*/ 	.word	0xffffffff


	//   ....[34]....
        /*0160*/ 	.word	0xffffffff


	//   ....[35]....
        /*0164*/ 	.word	0xffffffff


	//   ....[36]....
        /*0168*/ 	.word	0xffffffff


	//   ....[37]....
        /*016c*/ 	.word	0xffffffff


	//   ....[38]....
        /*0170*/ 	.word	0xffffffff


	//   ....[39]....
        /*0174*/ 	.word	0xffffffff


	//   ....[40]....
        /*0178*/ 	.word	0xffffffff


	//   ....[41]....
        /*017c*/ 	.word	0xffffffff


	//   ....[42]....
        /*0180*/ 	.word	0xffffffff


	//   ....[43]....
        /*0184*/ 	.word	0xffffffff


	//   ....[44]....
        /*0188*/ 	.word	0xffffffff


	//   ....[45]....
        /*018c*/ 	.word	0xffffffff


	//   ....[46]....
        /*0190*/ 	.word	0xffffffff


	//   ....[47]....
        /*0194*/ 	.word	0xffffffff


	//   ....[48]....
        /*0198*/ 	.word	0xffffffff


	//   ....[49]....
        /*019c*/ 	.word	0xffffffff


	//   ....[50]....
        /*01a0*/ 	.word	0xffffffff


	//   ....[51]....
        /*01a4*/ 	.word	0xffffffff


	//   ....[52]....
        /*01a8*/ 	.word	0xffffffff


	//   ....[53]....
        /*01ac*/ 	.word	0xffffffff


	//   ....[54]....
        /*01b0*/ 	.word	0xffffffff


	//   ....[55]....
        /*01b4*/ 	.word	0xffffffff


	//   ....[56]....
        /*01b8*/ 	.word	0xffffffff


	//   ....[57]....
        /*01bc*/ 	.word	0xffffffff


	//   ....[58]....
        /*01c0*/ 	.word	0xffffffff


	//   ....[59]....
        /*01c4*/ 	.word	0xffffffff


	//   ....[60]....
        /*01c8*/ 	.word	0xffffffff


	//   ....[61]....
        /*01cc*/ 	.word	0xffffffff


	//   ....[62]....
        /*01d0*/ 	.word	0xffffffff


	//   ....[63]....
        /*01d4*/ 	.word	0xffffffff


	//   ....[64]....
        /*01d8*/ 	.word	0xffffffff


	//   ....[65]....
        /*01dc*/ 	.word	0xffffffff


	//   ....[66]....
        /*01e0*/ 	.word	0xffffffff


	//   ....[67]....
        /*01e4*/ 	.word	0xffffffff


	//   ....[68]....
        /*01e8*/ 	.word	0xffffffff


	//   ....[69]....
        /*01ec*/ 	.word	0xffffffff


	//   ....[70]....
        /*01f0*/ 	.word	0xffffffff


	//   ....[71]....
        /*01f4*/ 	.word	0xffffffff


	//   ....[72]....
        /*01f8*/ 	.word	0xffffffff


	//   ....[73]....
        /*01fc*/ 	.word	0xffffffff


	//   ....[74]....
        /*0200*/ 	.word	0xffffffff


	//   ....[75]....
        /*0204*/ 	.word	0xffffffff


	//   ....[76]....
        /*0208*/ 	.word	0xffffffff


	//   ....[77]....
        /*020c*/ 	.word	0xffffffff


	//   ....[78]....
        /*0210*/ 	.word	0xffffffff


	//   ....[79]....
        /*0214*/ 	.word	0xffffffff


	//   ....[80]....
        /*0218*/ 	.word	0xffffffff


	//   ....[81]....
        /*021c*/ 	.word	0xffffffff


	//   ....[82]....
        /*0220*/ 	.word	0xffffffff


	//   ....[83]....
        /*0224*/ 	.word	0xffffffff


	//   ....[84]....
        /*0228*/ 	.word	0xffffffff


	//   ....[85]....
        /*022c*/ 	.word	0xffffffff


	//   ....[86]....
        /*0230*/ 	.word	0xffffffff


	//   ....[87]....
        /*0234*/ 	.word	0xffffffff


	//   ....[88]....
        /*0238*/ 	.word	0xffffffff


	//   ....[89]....
        /*023c*/ 	.word	0xffffffff


	//   ....[90]....
        /*0240*/ 	.word	0xffffffff


	//   ....[91]....
        /*0244*/ 	.word	0xffffffff


	//   ....[92]....
        /*0248*/ 	.word	0xffffffff


	//   ....[93]....
        /*024c*/ 	.word	0xffffffff


	//   ....[94]....
        /*0250*/ 	.word	0xffffffff


	//   ....[95]....
        /*0254*/ 	.word	0xffffffff


	//   ....[96]....
        /*0258*/ 	.word	0xffffffff


	//   ....[97]....
        /*025c*/ 	.word	0xffffffff


	//   ....[98]....
        /*0260*/ 	.word	0xffffffff


	//   ....[99]....
        /*0264*/ 	.word	0xffffffff


	//   ....[100]....
        /*0268*/ 	.word	0xffffffff


	//   ....[101]....
        /*026c*/ 	.word	0xffffffff


	//   ....[102]....
        /*0270*/ 	.word	0xffffffff


	//   ....[103]....
        /*0274*/ 	.word	0xffffffff


	//   ....[104]....
        /*0278*/ 	.word	0xffffffff


	//   ....[105]....
        /*027c*/ 	.word	0xffffffff


	//   ....[106]....
        /*0280*/ 	.word	0xffffffff


	//   ....[107]....
        /*0284*/ 	.word	0xffffffff


	//   ....[108]....
        /*0288*/ 	.word	0xffffffff


	//   ....[109]....
        /*028c*/ 	.word	0xffffffff


	//   ....[110]....
        /*0290*/ 	.word	0xffffffff


	//   ....[111]....
        /*0294*/ 	.word	0xffffffff


	//   ....[112]....
        /*0298*/ 	.word	0xffffffff


	//   ....[113]....
        /*029c*/ 	.word	0xffffffff


	//   ....[114]....
        /*02a0*/ 	.word	0xffffffff


	//   ....[115]....
        /*02a4*/ 	.word	0xffffffff


	//   ....[116]....
        /*02a8*/ 	.word	0xffffffff


	//   ....[117]....
        /*02ac*/ 	.word	0xffffffff


	//   ....[118]....
        /*02b0*/ 	.word	0xffffffff


	//   ....[119]....
        /*02b4*/ 	.word	0xffffffff


	//   ....[120]....
        /*02b8*/ 	.word	0xffffffff


	//   ....[121]....
        /*02bc*/ 	.word	0xffffffff


	//   ....[122]....
        /*02c0*/ 	.word	0xffffffff


	//   ....[123]....
        /*02c4*/ 	.word	0xffffffff


	//   ....[124]....
        /*02c8*/ 	.word	0xffffffff


	//   ....[125]....
        /*02cc*/ 	.word	0xffffffff


	//   ....[126]....
        /*02d0*/ 	.word	0xffffffff


	//   ....[127]....
        /*02d4*/ 	.word	0xffffffff


	//   ....[128]....
        /*02d8*/ 	.word	0xffffffff


	//   ....[129]....
        /*02dc*/ 	.word	0xffffffff


	//   ....[130]....
        /*02e0*/ 	.word	0xffffffff


	//   ....[131]....
        /*02e4*/ 	.word	0xffffffff


	//   ....[132]....
        /*02e8*/ 	.word	0xffffffff


	//   ....[133]....
        /*02ec*/ 	.word	0xffffffff


	//   ....[134]....
        /*02f0*/ 	.word	0xffffffff


	//   ....[135]....
        /*02f4*/ 	.word	0xffffffff


	//   ....[136]....
        /*02f8*/ 	.word	0xffffffff


	//   ....[137]....
        /*02fc*/ 	.word	0xffffffff


	//   ....[138]....
        /*0300*/ 	.word	0xffffffff


	//   ....[139]....
        /*0304*/ 	.word	0xffffffff


	//   ....[140]....
        /*0308*/ 	.word	0xffffffff


	//   ....[141]....
        /*030c*/ 	.word	0xffffffff


	//   ....[142]....
        /*0310*/ 	.word	0xffffffff


	//   ....[143]....
        /*0314*/ 	.word	0x0500000f


	//   ....[144]....
        /*0318*/ 	.word	0x0500000f


	//   ....[145]....
        /*031c*/ 	.word	0x0500000f


	//   ....[146]....
        /*0320*/ 	.word	0x0500000f


	//   ....[147]....
        /*0324*/ 	.word	0x0500000f


	//   ....[148]....
        /*0328*/ 	.word	0x0500000f


	//   ....[149]....
        /*032c*/ 	.word	0x0500000f


	//   ....[150]....
        /*0330*/ 	.word	0x0500000f


	//   ....[151]....
        /*0334*/ 	.word	0x0500000f


	//----- nvinfo : EIATTR_COOP_GROUP_INSTR_OFFSETS
	.align		4
.L_263:
        /*0338*/ 	.byte	0x04, 0x28
        /*033a*/ 	.short	(.L_265 - .L_264)


	//   ....[0]....
.L_264:
        /*033c*/ 	.word	0x00000060


	//   ....[1]....
        /*0340*/ 	.word	0x00000130


	//   ....[2]....
        /*0344*/ 	.word	0x000001e0


	//   ....[3]....
        /*0348*/ 	.word	0x000003a0


	//   ....[4]....
        /*034c*/ 	.word	0x00000500


	//   ....[5]....
        /*0350*/ 	.word	0x00000620


	//   ....[6]....
        /*0354*/ 	.word	0x00000780


	//   ....[7]....
        /*0358*/ 	.word	0x00001520


	//   ....[8]....
        /*035c*/ 	.word	0x00001d60


	//   ....[9]....
        /*0360*/ 	.word	0x00001d90


	//   ....[10]....
        /*0364*/ 	.word	0x00002f90


	//   ....[11]....
        /*0368*/ 	.word	0x00003040


	//   ....[12]....
        /*036c*/ 	.word	0x00003b70


	//   ....[13]....
        /*0370*/ 	.word	0x00003ca0


	//   ....[14]....
        /*0374*/ 	.word	0x00005f50


	//   ....[15]....
        /*0378*/ 	.word	0x00005f70


	//   ....[16]....
        /*037c*/ 	.word	0x00006980


	//   ....[17]....
        /*0380*/ 	.word	0x000069a0


	//   ....[18]....
        /*0384*/ 	.word	0x00007480


	//   ....[19]....
        /*0388*/ 	.word	0x000074f0


	//   ....[20]....
        /*038c*/ 	.word	0x00009d90


	//   ....[21]....
        /*0390*/ 	.word	0x00009da0


	//   ....[22]....
        /*0394*/ 	.word	0x00009dd0


	//   ....[23]....
        /*0398*/ 	.word	0x00009de0


	//   ....[24]....
        /*039c*/ 	.word	0x0000bbc0


	//   ....[25]....
        /*03a0*/ 	.word	0x0000bbd0


	//   ....[26]....
        /*03a4*/ 	.word	0x0000bc30


	//   ....[27]....
        /*03a8*/ 	.word	0x0000bc40


	//   ....[28]....
        /*03ac*/ 	.word	0x0000ce50


	//   ....[29]....
        /*03b0*/ 	.word	0x0000ce60


	//   ....[30]....
        /*03b4*/ 	.word	0x0000ce70


	//   ....[31]....
        /*03b8*/ 	.word	0x0000ce80


	//   ....[32]....
        /*03bc*/ 	.word	0x0000ce90


	//   ....[33]....
        /*03c0*/ 	.word	0x0000cea0


	//   ....[34]....
        /*03c4*/ 	.word	0x0000ceb0


	//   ....[35]....
        /*03c8*/ 	.word	0x0000cec0


	//   ....[36]....
        /*03cc*/ 	.word	0x0000ced0


	//   ....[37]....
        /*03d0*/ 	.word	0x0000cee0


	//   ....[38]....
        /*03d4*/ 	.word	0x0000cef0


	//   ....[39]....
        /*03d8*/ 	.word	0x0000cf00


	//   ....[40]....
        /*03dc*/ 	.word	0x0000cf10


	//   ....[41]....
        /*03e0*/ 	.word	0x0000cf20


	//   ....[42]....
        /*03e4*/ 	.word	0x0000cf30


	//   ....[43]....
        /*03e8*/ 	.word	0x0000cf40


	//   ....[44]....
        /*03ec*/ 	.word	0x0000cf50


	//   ....[45]....
        /*03f0*/ 	.word	0x0000cf60


	//   ....[46]....
        /*03f4*/ 	.word	0x0000cf70


	//   ....[47]....
        /*03f8*/ 	.word	0x0000cf90


	//   ....[48]....
        /*03fc*/ 	.word	0x0000cfa0


	//   ....[49]....
        /*0400*/ 	.word	0x0000cfc0


	//   ....[50]....
        /*0404*/ 	.word	0x0000cfd0


	//   ....[51]....
        /*0408*/ 	.word	0x0000cfe0


	//   ....[52]....
        /*040c*/ 	.word	0x0000cff0


	//   ....[53]....
        /*0410*/ 	.word	0x0000d000


	//   ....[54]....
        /*0414*/ 	.word	0x0000d020


	//   ....[55]....
        /*0418*/ 	.word	0x0000d030


	//   ....[56]....
        /*041c*/ 	.word	0x0000d040


	//   ....[57]....
        /*0420*/ 	.word	0x0000d050


	//   ....[58]....
        /*0424*/ 	.word	0x0000d060


	//   ....[59]....
        /*0428*/ 	.word	0x0000d070


	//   ....[60]....
        /*042c*/ 	.word	0x0000d080


	//   ....[61]....
        /*0430*/ 	.word	0x0000d090


	//   ....[62]....
        /*0434*/ 	.word	0x0000d0c0


	//   ....[63]....
        /*0438*/ 	.word	0x0000d0d0


	//   ....[64]....
        /*043c*/ 	.word	0x0000d0f0


	//   ....[65]....
        /*0440*/ 	.word	0x0000d100


	//   ....[66]....
        /*0444*/ 	.word	0x0000d110


	//   ....[67]....
        /*0448*/ 	.word	0x0000d120


	//   ....[68]....
        /*044c*/ 	.word	0x0000d130


	//   ....[69]....
        /*0450*/ 	.word	0x0000d150


	//   ....[70]....
        /*0454*/ 	.word	0x0000d160


	//   ....[71]....
        /*0458*/ 	.word	0x0000d180


	//   ....[72]....
        /*045c*/ 	.word	0x0000d190


	//   ....[73]....
        /*0460*/ 	.word	0x0000d1a0


	//   ....[74]....
        /*0464*/ 	.word	0x0000d1c0


	//   ....[75]....
        /*0468*/ 	.word	0x0000d1e0


	//   ....[76]....
        /*046c*/ 	.word	0x0000d210


	//   ....[77]....
        /*0470*/ 	.word	0x0000d220


	//   ....[78]....
        /*0474*/ 	.word	0x0000d230


	//   ....[79]....
        /*0478*/ 	.word	0x0000d240


	//   ....[80]....
        /*047c*/ 	.word	0x0000d250


	//   ....[81]....
        /*0480*/ 	.word	0x0000d260


	//   ....[82]....
        /*0484*/ 	.word	0x0000d270


	//   ....[83]....
        /*0488*/ 	.word	0x0000d280


	//   ....[84]....
        /*048c*/ 	.word	0x0000d290


	//   ....[85]....
        /*0490*/ 	.word	0x0000d2a0


	//   ....[86]....
        /*0494*/ 	.word	0x0000d2b0


	//   ....[87]....
        /*0498*/ 	.word	0x0000d2c0


	//   ....[88]....
        /*049c*/ 	.word	0x0000d2d0


	//   ....[89]....
        /*04a0*/ 	.word	0x0000d2e0


	//   ....[90]....
        /*04a4*/ 	.word	0x0000d2f0


	//   ....[91]....
        /*04a8*/ 	.word	0x0000d300


	//   ....[92]....
        /*04ac*/ 	.word	0x0000d310


	//   ....[93]....
        /*04b0*/ 	.word	0x0000d320


	//   ....[94]....
        /*04b4*/ 	.word	0x0000d330


	//   ....[95]....
        /*04b8*/ 	.word	0x0000d340


	//   ....[96]....
        /*04bc*/ 	.word	0x0000d350


	//   ....[97]....
        /*04c0*/ 	.word	0x0000d370


	//   ....[98]....
        /*04c4*/ 	.word	0x0000d390


	//   ....[99]....
        /*04c8*/ 	.word	0x0000d3b0


	//   ....[100]....
        /*04cc*/ 	.word	0x0000d3e0


	//   ....[101]....
        /*04d0*/ 	.word	0x0000d410


	//   ....[102]....
        /*04d4*/ 	.word	0x0000d440


	//   ....[103]....
        /*04d8*/ 	.word	0x0000d480


	//   ....[104]....
        /*04dc*/ 	.word	0x0000d4c0


	//   ....[105]....
        /*04e0*/ 	.word	0x0000d4f0


	//   ....[106]....
        /*04e4*/ 	.word	0x0000d520


	//   ....[107]....
        /*04e8*/ 	.word	0x0000d550


	//   ....[108]....
        /*04ec*/ 	.word	0x0000d580


	//   ....[109]....
        /*04f0*/ 	.word	0x0000d5c0


	//   ....[110]....
        /*04f4*/ 	.word	0x0000d5f0


	//   ....[111]....
        /*04f8*/ 	.word	0x0000d630


	//   ....[112]....
        /*04fc*/ 	.word	0x0000d670


	//   ....[113]....
        /*0500*/ 	.word	0x0000d6b0


	//   ....[114]....
        /*0504*/ 	.word	0x0000d6e0


	//   ....[115]....
        /*0508*/ 	.word	0x0000d710


	//   ....[116]....
        /*050c*/ 	.word	0x0000d730


	//   ....[117]....
        /*0510*/ 	.word	0x0000d740


	//   ....[118]....
        /*0514*/ 	.word	0x0000d750


	//   ....[119]....
        /*0518*/ 	.word	0x0000d760


	//   ....[120]....
        /*051c*/ 	.word	0x0000d770


	//   ....[121]....
        /*0520*/ 	.word	0x0000d780


	//   ....[122]....
        /*0524*/ 	.word	0x0000d790


	//   ....[123]....
        /*0528*/ 	.word	0x0000d7a0


	//   ....[124]....
        /*052c*/ 	.word	0x0000dc50


	//   ....[125]....
        /*0530*/ 	.word	0x0000dc80


	//   ....[126]....
        /*0534*/ 	.word	0x0000dcc0


	//   ....[127]....
        /*0538*/ 	.word	0x0000dd00


	//   ....[128]....
        /*053c*/ 	.word	0x0000dd50


	//   ....[129]....
        /*0540*/ 	.word	0x0000dd80


	//   ....[130]....
        /*0544*/ 	.word	0x0000e740


	//   ....[131]....
        /*0548*/ 	.word	0x0000e770


	//   ....[132]....
        /*054c*/ 	.word	0x0000f590


	//   ....[133]....
        /*0550*/ 	.word	0x00010320


	//   ....[134]....
        /*0554*/ 	.word	0x00010f60


	//   ....[135]....
        /*0558*/ 	.word	0x00010f70


	//   ....[136]....
        /*055c*/ 	.word	0x00010f90


	//   ....[137]....
        /*0560*/ 	.word	0x00011080


	//   ....[138]....
        /*0564*/ 	.word	0x000110b0


	//   ....[139]....
        /*0568*/ 	.word	0x00011140


	//   ....[140]....
        /*056c*/ 	.word	0x00011170


	//   ....[141]....
        /*0570*/ 	.word	0x00011180


	//   ....[142]....
        /*0574*/ 	.word	0x00012f80


	//   ....[143]....
        /*0578*/ 	.word	0x00013530


	//   ....[144]....
        /*057c*/ 	.word	0x00013710


	//   ....[145]....
        /*0580*/ 	.word	0x00013760


	//   ....[146]....
        /*0584*/ 	.word	0x00013800


	//   ....[147]....
        /*0588*/ 	.word	0x00013920


	//   ....[148]....
        /*058c*/ 	.word	0x00013990


	//   ....[149]....
        /*0590*/ 	.word	0x00013a90


	//   ....[150]....
        /*0594*/ 	.word	0x00013b00


	//   ....[151]....
        /*0598*/ 	.word	0x00013bf0


	//----- nvinfo : EIATTR_REG_RECONFIG
	.align		4
.L_265:
        /*059c*/ 	.byte	0x01, 0x54
	.zero		2


	//----- nvinfo : EIATTR_SYSCALL_OFFSETS
	.align		4
        /*05a0*/ 	.byte	0x04, 0x46
        /*05a2*/ 	.short	(.L_267 - .L_266)


	//   ....[0]....
.L_266:
        /*05a4*/ 	.word	0x000016e0


	//   ....[1]....
        /*05a8*/ 	.word	0x0000fd00


	//   ....[2]....
        /*05ac*/ 	.word	0x0000fe40


	//   ....[3]....
        /*05b0*/ 	.word	0x0000ff80


	//   ....[4]....
        /*05b4*/ 	.word	0x000100a0


	//   ....[5]....
        /*05b8*/ 	.word	0x00010b10


	//----- nvinfo : EIATTR_MBARRIER_INSTR_OFFSETS
	.align		4
.L_267:
        /*05bc*/ 	.byte	0x04, 0x39
        /*05be*/ 	.short	(.L_269 - .L_268)


	//   ....[0]....
.L_268:
        /*05c0*/ 	.word	0x00000250
        /*05c4*/ 	.word	0x000000ff
        /*05c8*/ 	.word	0x00033400
        /*05cc*/ 	.short	0x0100
        /*05ce*/ 	.byte	0x08
	.zero		1


	//   ....[1]....
        /*05d0*/ 	.word	0x00000260
        /*05d4*/ 	.word	0x000000ff
        /*05d8*/ 	.word	0x00033420
        /*05dc*/ 	.short	0x0100
        /*05de*/ 	.byte	0x08
	.zero		1


	//   ....[2]....
        /*05e0*/ 	.word	0x00000350
        /*05e4*/ 	.word	0x000000ff
        /*05e8*/ 	.word	0x00033430
        /*05ec*/ 	.short	0x0100
        /*05ee*/ 	.byte	0x08
	.zero		1


	//   ....[3]....
        /*05f0*/ 	.word	0x00000360
        /*05f4*/ 	.word	0x000000ff
        /*05f8*/ 	.word	0x00033440
        /*05fc*/ 	.short	0x0100
        /*05fe*/ 	.byte	0x08
	.zero		1


	//   ....[4]....
        /*0600*/ 	.word	0x00000370
        /*0604*/ 	.word	0x000000ff
        /*0608*/ 	.word	0x00033438
        /*060c*/ 	.short	0x0100
        /*060e*/ 	.byte	0x08
	.zero		1


	//   ....[5]....
        /*0610*/ 	.word	0x00000380
        /*0614*/ 	.word	0x000000ff
        /*0618*/ 	.word	0x00033448
        /*061c*/ 	.short	0x0100
        /*061e*/ 	.byte	0x08
	.zero		1


	//   ....[6]....
        /*0620*/ 	.word	0x000004b0
        /*0624*/ 	.word	0x000000ff
        /*0628*/ 	.word	0x00033450
        /*062c*/ 	.short	0x0100
        /*062e*/ 	.byte	0x08
	.zero		1


	//   ....[7]....
        /*0630*/ 	.word	0x000004c0
        /*0634*/ 	.word	0x000000ff
        /*0638*/ 	.word	0x00033460
        /*063c*/ 	.short	0x0100
        /*063e*/ 	.byte	0x08
	.zero		1


	//   ....[8]....
        /*0640*/ 	.word	0x000004d0
        /*0644*/ 	.word	0x000000ff
        /*0648*/ 	.word	0x00033458
        /*064c*/ 	.short	0x0100
        /*064e*/ 	.byte	0x08
	.zero		1


	//   ....[9]....
        /*0650*/ 	.word	0x000004e0
        /*0654*/ 	.word	0x000000ff
        /*0658*/ 	.word	0x00033468
        /*065c*/ 	.short	0x0100
        /*065e*/ 	.byte	0x08
	.zero		1


	//   ....[10]....
        /*0660*/ 	.word	0x000005d0
        /*0664*/ 	.word	0x000000ff
        /*0668*/ 	.word	0x00033470
        /*066c*/ 	.short	0x0100
        /*066e*/ 	.byte	0x06
	.zero		1


	//   ....[11]....
        /*0670*/ 	.word	0x000005e0
        /*0674*/ 	.word	0x000000ff
        /*0678*/ 	.word	0x00033480
        /*067c*/ 	.short	0x0100
        /*067e*/ 	.byte	0x06
	.zero		1


	//   ....[12]....
        /*0680*/ 	.word	0x000005f0
        /*0684*/ 	.word	0x000000ff
        /*0688*/ 	.word	0x00033478
        /*068c*/ 	.short	0x0100
        /*068e*/ 	.byte	0x06
	.zero		1


	//   ....[13]....
        /*0690*/ 	.word	0x00000600
        /*0694*/ 	.word	0x000000ff
        /*0698*/ 	.word	0x00033488
        /*069c*/ 	.short	0x0100
        /*069e*/ 	.byte	0x06
	.zero		1


	//   ....[14]....
        /*06a0*/ 	.word	0x00000730
        /*06a4*/ 	.word	0x000000ff
        /*06a8*/ 	.word	0x00033490
        /*06ac*/ 	.short	0x0100
        /*06ae*/ 	.byte	0x08
	.zero		1


	//   ....[15]....
        /*06b0*/ 	.word	0x00000740
        /*06b4*/ 	.word	0x000000ff
        /*06b8*/ 	.word	0x000334a0
        /*06bc*/ 	.short	0x0100
        /*06be*/ 	.byte	0x08
	.zero		1


	//   ....[16]....
        /*06c0*/ 	.word	0x00000750
        /*06c4*/ 	.word	0x000000ff
        /*06c8*/ 	.word	0x00033498
        /*06cc*/ 	.short	0x0100
        /*06ce*/ 	.byte	0x08
	.zero		1


	//   ....[17]....
        /*06d0*/ 	.word	0x00000760
        /*06d4*/ 	.word	0x000000ff
        /*06d8*/ 	.word	0x000334a8
        /*06dc*/ 	.short	0x0100
        /*06de*/ 	.byte	0x08
	.zero		1


	//   ....[18]....
        /*06e0*/ 	.word	0x00000890
        /*06e4*/ 	.word	0x000000ff
        /*06e8*/ 	.word	0x000334b0
        /*06ec*/ 	.short	0x0100
        /*06ee*/ 	.byte	0x08
	.zero		1


	//   ....[19]....
        /*06f0*/ 	.word	0x000008a0
        /*06f4*/ 	.word	0x000000ff
        /*06f8*/ 	.word	0x000334c0
        /*06fc*/ 	.short	0x0100
        /*06fe*/ 	.byte	0x08
	.zero		1


	//   ....[20]....
        /*0700*/ 	.word	0x000008b0
        /*0704*/ 	.word	0x000000ff
        /*0708*/ 	.word	0x000334b8
        /*070c*/ 	.short	0x0100
        /*070e*/ 	.byte	0x08
	.zero		1


	//   ....[21]....
        /*0710*/ 	.word	0x000008c0
        /*0714*/ 	.word	0x000000ff
        /*0718*/ 	.word	0x000334c8
        /*071c*/ 	.short	0x0100
        /*071e*/ 	.byte	0x08
	.zero		1


	//   ....[22]....
        /*0720*/ 	.word	0x00001710
        /*0724*/ 	.word	0x000000ff
        /*0728*/ 	.word	0x00033400
        /*072c*/ 	.short	0x010a
        /*072e*/ 	.byte	0x28
	.zero		1


	//   ....[23]....
        /*0730*/ 	.word	0x00001770
        /*0734*/ 	.word	0x000000ff
        /*0738*/ 	.word	0x00033430
        /*073c*/ 	.short	0x010a
        /*073e*/ 	.byte	0x28
	.zero		1


	//   ....[24]....
        /*0740*/ 	.word	0x00001800
        /*0744*/ 	.word	0x000000ff
        /*0748*/ 	.word	0x00033430
        /*074c*/ 	.short	0x010a
        /*074e*/ 	.byte	0x28
	.zero		1


	//   ....[25]....
        /*0750*/ 	.word	0x00003b40
        /*0754*/ 	.word	0x0000003a
        /*0758*/ 	.word	0x00000000
        /*075c*/ 	.short	0x0101
        /*075e*/ 	.byte	0x3f
	.zero		1


	//   ....[26]....
        /*0760*/ 	.word	0x00005130
        /*0764*/ 	.word	0x000000ff
        /*0768*/ 	.word	0x00033430
        /*076c*/ 	.short	0x010a
        /*076e*/ 	.byte	0x06
	.zero		1


	//   ....[27]....
        /*0770*/ 	.word	0x00005170
        /*0774*/ 	.word	0x000000ff
        /*0778*/ 	.word	0x00033430
        /*077c*/ 	.short	0x010a
        /*077e*/ 	.byte	0x06
	.zero		1


	//   ....[28]....
        /*0780*/ 	.word	0x00005dd0
        /*0784*/ 	.word	0x000000ff
        /*0788*/ 	.word	0x00033450
        /*078c*/ 	.short	0x010a
        /*078e*/ 	.byte	0x06
	.zero		1


	//   ....[29]....
        /*0790*/ 	.word	0x00005e10
        /*0794*/ 	.word	0x000000ff
        /*0798*/ 	.word	0x00033450
        /*079c*/ 	.short	0x010a
        /*079e*/ 	.byte	0x06
	.zero		1


	//   ....[30]....
        /*07a0*/ 	.word	0x00007eb0
        /*07a4*/ 	.word	0x00000007
        /*07a8*/ 	.word	0x00000000
        /*07ac*/ 	.short	0x0101
        /*07ae*/ 	.byte	0x3f
	.zero		1


	//   ....[31]....
        /*07b0*/ 	.word	0x000081e0
        /*07b4*/ 	.word	0x000000ff
        /*07b8*/ 	.word	0x00000000
        /*07bc*/ 	.short	0x0101
        /*07be*/ 	.byte	0x06
	.zero		1


	//   ....[32]....
        /*07c0*/ 	.word	0x00008b20
        /*07c4*/ 	.word	0x000000ff
        /*07c8*/ 	.word	0x00033430
        /*07cc*/ 	.short	0x010a
        /*07ce*/ 	.byte	0x06
	.zero		1


	//   ....[33]....
        /*07d0*/ 	.word	0x00008b60
        /*07d4*/ 	.word	0x000000ff
        /*07d8*/ 	.word	0x00033430
        /*07dc*/ 	.short	0x010a
        /*07de*/ 	.byte	0x06
	.zero		1


	//   ....[34]....
        /*07e0*/ 	.word	0x00009780
        /*07e4*/ 	.word	0x000000ff
        /*07e8*/ 	.word	0x00033450
        /*07ec*/ 	.short	0x010a
        /*07ee*/ 	.byte	0x06
	.zero		1


	//   ....[35]....
        /*07f0*/ 	.word	0x000097c0
        /*07f4*/ 	.word	0x000000ff
        /*07f8*/ 	.word	0x00033450
        /*07fc*/ 	.short	0x010a
        /*07fe*/ 	.byte	0x06
	.zero		1


	//   ....[36]....
        /*0800*/ 	.word	0x0000ae70
        /*0804*/ 	.word	0x00000007
        /*0808*/ 	.word	0x00000000
        /*080c*/ 	.short	0x0101
        /*080e*/ 	.byte	0x3f
	.zero		1


	//   ....[37]....
        /*0810*/ 	.word	0x0000b050
        /*0814*/ 	.word	0x000000ff
        /*0818*/ 	.word	0x00000000
        /*081c*/ 	.short	0x0101
        /*081e*/ 	.byte	0x06
	.zero		1


	//   ....[38]....
        /*0820*/ 	.word	0x0000b8b0
        /*0824*/ 	.word	0x000000ff
        /*0828*/ 	.word	0x00033450
        /*082c*/ 	.short	0x010a
        /*082e*/ 	.byte	0x05
	.zero		1


	//   ....[39]....
        /*0830*/ 	.word	0x0000b8f0
        /*0834*/ 	.word	0x000000ff
        /*0838*/ 	.word	0x00033450
        /*083c*/ 	.short	0x010a
        /*083e*/ 	.byte	0x05
	.zero		1


	//   ....[40]....
        /*0840*/ 	.word	0x0000bf00
        /*0844*/ 	.word	0x000000ff
        /*0848*/ 	.word	0x00000000
        /*084c*/ 	.short	0x0101
        /*084e*/ 	.byte	0x04
	.zero		1


	//   ....[41]....
        /*0850*/ 	.word	0x0000dda0
        /*0854*/ 	.word	0x000000ff
        /*0858*/ 	.word	0x00000000
        /*085c*/ 	.short	0x0101
        /*085e*/ 	.byte	0x04
	.zero		1


	//   ....[42]....
        /*0860*/ 	.word	0x00010530
        /*0864*/ 	.word	0x000000ff
        /*0868*/ 	.word	0x00033480
        /*086c*/ 	.short	0x010a
        /*086e*/ 	.byte	0x28
	.zero		1


	//   ....[43]....
        /*0870*/ 	.word	0x00010760
        /*0874*/ 	.word	0x000000ff
        /*0878*/ 	.word	0x00033440
        /*087c*/ 	.short	0x010a
        /*087e*/ 	.byte	0x28
	.zero		1


	//   ....[44]....
        /*0880*/ 	.word	0x000112e0
        /*0884*/ 	.word	0x000000ff
        /*0888*/ 	.word	0x00033400
        /*088c*/ 	.short	0x0107
        /*088e*/ 	.byte	0x28
	.zero		1


	//   ....[45]....
        /*0890*/ 	.word	0x00011340
        /*0894*/ 	.word	0x000000ff
        /*0898*/ 	.word	0x00033400
        /*089c*/ 	.short	0x0101
        /*089e*/ 	.byte	0x28
	.zero		1


	//   ....[46]....
        /*08a0*/ 	.word	0x00011370
        /*08a4*/ 	.word	0x000000ff
        /*08a8*/ 	.word	0x00033420
        /*08ac*/ 	.short	0x010a
        /*08ae*/ 	.byte	0x28
	.zero		1


	//   ....[47]....
        /*08b0*/ 	.word	0x00011670
        /*08b4*/ 	.word	0x00000008
        /*08b8*/ 	.word	0x00033480
        /*08bc*/ 	.short	0x010a
        /*08be*/ 	.byte	0x3f
	.zero		1


	//   ....[48]....
        /*08c0*/ 	.word	0x00011a50
        /*08c4*/ 	.word	0x00000008
        /*08c8*/ 	.word	0x00033440
        /*08cc*/ 	.short	0x010a
        /*08ce*/ 	.byte	0x3f
	.zero		1


	//   ....[49]....
        /*08d0*/ 	.word	0x00011e60
        /*08d4*/ 	.word	0x0000000c
        /*08d8*/ 	.word	0x00033470
        /*08dc*/ 	.short	0x010a
        /*08de*/ 	.byte	0x3f
	.zero		1


	//   ....[50]....
        /*08e0*/ 	.word	0x00011ec0
        /*08e4*/ 	.word	0x0000000c
        /*08e8*/ 	.word	0x00033460
        /*08ec*/ 	.short	0x010a
        /*08ee*/ 	.byte	0x3f
	.zero		1


	//   ....[51]....
        /*08f0*/ 	.word	0x00012570
        /*08f4*/ 	.word	0x0000000c
        /*08f8*/ 	.word	0x00033450
        /*08fc*/ 	.short	0x0101
        /*08fe*/ 	.byte	0x3f
	.zero		1


	//   ....[52]....
        /*0900*/ 	.word	0x000125e0
        /*0904*/ 	.word	0x00000000
        /*0908*/ 	.word	0x00000000
        /*090c*/ 	.short	0x0101
        /*090e*/ 	.byte	0x3f
	.zero		1


	//   ....[53]....
        /*0910*/ 	.word	0x000126f0
        /*0914*/ 	.word	0x00000003
        /*0918*/ 	.word	0x00033470
        /*091c*/ 	.short	0x010a
        /*091e*/ 	.byte	0x3f
	.zero		1


	//   ....[54]....
        /*0920*/ 	.word	0x00012760
        /*0924*/ 	.word	0x00000003
        /*0928*/ 	.word	0x00033460
        /*092c*/ 	.short	0x010a
        /*092e*/ 	.byte	0x3f
	.zero		1


	//   ....[55]....
        /*0930*/ 	.word	0x00012e20
        /*0934*/ 	.word	0x00000003
        /*0938*/ 	.word	0x00033450
        /*093c*/ 	.short	0x0101
        /*093e*/ 	.byte	0x3f
	.zero		1


	//   ....[56]....
        /*0940*/ 	.word	0x00012e90
        /*0944*/ 	.word	0x00000000
        /*0948*/ 	.word	0x00000000
        /*094c*/ 	.short	0x0101
        /*094e*/ 	.byte	0x3f
	.zero		1


	//   ....[57]....
        /*0950*/ 	.word	0x00012f30
        /*0954*/ 	.word	0x00000009
        /*0958*/ 	.word	0x00033420
        /*095c*/ 	.short	0x010a
        /*095e*/ 	.byte	0x3f
	.zero		1


	//   ....[58]....
        /*0960*/ 	.word	0x00013070
        /*0964*/ 	.word	0x00000005
        /*0968*/ 	.word	0x00000000
        /*096c*/ 	.short	0x010a
        /*096e*/ 	.byte	0x3f
	.zero		1


	//   ....[59]....
        /*0970*/ 	.word	0x000130e0
        /*0974*/ 	.word	0x00000007
        /*0978*/ 	.word	0x00000000
        /*097c*/ 	.short	0x010a
        /*097e*/ 	.byte	0x3f
	.zero		1


	//   ....[60]....
        /*0980*/ 	.word	0x00013130
        /*0984*/ 	.word	0x00000005
        /*0988*/ 	.word	0x00033460
        /*098c*/ 	.short	0x010a
        /*098e*/ 	.byte	0x3f
	.zero		1


	//   ....[61]....
        /*0990*/ 	.word	0x00013180
        /*0994*/ 	.word	0x00000003
        /*0998*/ 	.word	0x00033460
        /*099c*/ 	.short	0x010a
        /*099e*/ 	.byte	0x3f
	.zero		1


	//   ....[62]....
        /*09a0*/ 	.word	0x000131c0
        /*09a4*/ 	.word	0x00000005
        /*09a8*/ 	.word	0x00033480
        /*09ac*/ 	.short	0x010a
        /*09ae*/ 	.byte	0x3f
	.zero		1


	//   ....[63]....
        /*09b0*/ 	.word	0x000131e0
        /*09b4*/ 	.word	0x00000003
        /*09b8*/ 	.word	0x00033480
        /*09bc*/ 	.short	0x010a
        /*09be*/ 	.byte	0x3f
	.zero		1


	//   ....[64]....
        /*09c0*/ 	.word	0x00013250
        /*09c4*/ 	.word	0x00000000
        /*09c8*/ 	.word	0x00033400
        /*09cc*/ 	.short	0x010a
        /*09ce*/ 	.byte	0x3f
	.zero		1


	//   ....[65]....
        /*09d0*/ 	.word	0x000132b0
        /*09d4*/ 	.word	0x00000000
        /*09d8*/ 	.word	0x00033430
        /*09dc*/ 	.short	0x010a
        /*09de*/ 	.byte	0x3f
	.zero		1


	//   ....[66]....
        /*09e0*/ 	.word	0x00013310
        /*09e4*/ 	.word	0x00000003
        /*09e8*/ 	.word	0x00033430
        /*09ec*/ 	.short	0x010a
        /*09ee*/ 	.byte	0x3f
	.zero		1


	//   ....[67]....
        /*09f0*/ 	.word	0x00013370
        /*09f4*/ 	.word	0x00000003
        /*09f8*/ 	.word	0x00033450
        /*09fc*/ 	.short	0x010a
        /*09fe*/ 	.byte	0x3f
	.zero		1


	//   ....[68]....
        /*0a00*/ 	.word	0x000133d0
        /*0a04*/ 	.word	0x00000003
        /*0a08*/ 	.word	0x00033430
        /*0a0c*/ 	.short	0x010a
        /*0a0e*/ 	.byte	0x3f
	.zero		1


	//   ....[69]....
        /*0a10*/ 	.word	0x00013430
        /*0a14*/ 	.word	0x00000003
        /*0a18*/ 	.word	0x00033450
        /*0a1c*/ 	.short	0x010a
        /*0a1e*/ 	.byte	0x3f
	.zero		1


	//   ....[70]....
        /*0a20*/ 	.word	0x00013490
        /*0a24*/ 	.word	0x00000005
        /*0a28*/ 	.word	0x00033450
        /*0a2c*/ 	.short	0x010a
        /*0a2e*/ 	.byte	0x3f
	.zero		1


	//   ....[71]....
        /*0a30*/ 	.word	0x000135f0
        /*0a34*/ 	.word	0x00000003
        /*0a38*/ 	.word	0x00033480
        /*0a3c*/ 	.short	0x010a
        /*0a3e*/ 	.byte	0x3f
	.zero		1


	//   ....[72]....
        /*0a40*/ 	.word	0x00013650
        /*0a44*/ 	.word	0x00000003
        /*0a48*/ 	.word	0x00033440
        /*0a4c*/ 	.short	0x010a
        /*0a4e*/ 	.byte	0x3f
	.zero		1


	//   ....[73]....
        /*0a50*/ 	.word	0x00013c30
        /*0a54*/ 	.word	0x00000003
        /*0a58*/ 	.word	0x00033420
        /*0a5c*/ 	.short	0x010a
        /*0a5e*/ 	.byte	0x3f
	.zero		1


	//   ....[74]....
        /*0a60*/ 	.word	0x00013c80
        /*0a64*/ 	.word	0x00000008
        /*0a68*/ 	.word	0x00033480
        /*0a6c*/ 	.short	0x010a
        /*0a6e*/ 	.byte	0x3f
	.zero		1


	//   ....[75]....
        /*0a70*/ 	.word	0x00013cd0
        /*0a74*/ 	.word	0x00000008
        /*0a78*/ 	.word	0x00033440
        /*0a7c*/ 	.short	0x010a
        /*0a7e*/ 	.byte	0x3f
	.zero		1


	//   ....[76]....
        /*0a80*/ 	.word	0x00013d20
        /*0a84*/ 	.word	0x0000000c
        /*0a88*/ 	.word	0x00033470
        /*0a8c*/ 	.short	0x010a
        /*0a8e*/ 	.byte	0x3f
	.zero		1


	//   ....[77]....
        /*0a90*/ 	.word	0x00013d70
        /*0a94*/ 	.word	0x0000000c
        /*0a98*/ 	.word	0x00033460
        /*0a9c*/ 	.short	0x010a
        /*0a9e*/ 	.byte	0x3f
	.zero		1


	//   ....[78]....
        /*0aa0*/ 	.word	0x00013dc0
        /*0aa4*/ 	.word	0x00000003
        /*0aa8*/ 	.word	0x00033470
        /*0aac*/ 	.short	0x010a
        /*0aae*/ 	.byte	0x3f
	.zero		1


	//   ....[79]....
        /*0ab0*/ 	.word	0x00013e10
        /*0ab4*/ 	.word	0x00000003
        /*0ab8*/ 	.word	0x00033460
        /*0abc*/ 	.short	0x010a
        /*0abe*/ 	.byte	0x3f
	.zero		1


	//   ....[80]....
        /*0ac0*/ 	.word	0x00013e60
        /*0ac4*/ 	.word	0x00000009
        /*0ac8*/ 	.word	0x00033420
        /*0acc*/ 	.short	0x010a
        /*0ace*/ 	.byte	0x3f
	.zero		1


	//   ....[81]....
        /*0ad0*/ 	.word	0x00013eb0
        /*0ad4*/ 	.word	0x00000005
        /*0ad8*/ 	.word	0x00000000
        /*0adc*/ 	.short	0x010a
        /*0ade*/ 	.byte	0x3f
	.zero		1


	//   ....[82]....
        /*0ae0*/ 	.word	0x00013f00
        /*0ae4*/ 	.word	0x00000007
        /*0ae8*/ 	.word	0x00000000
        /*0aec*/ 	.short	0x010a
        /*0aee*/ 	.byte	0x3f
	.zero		1


	//   ....[83]....
        /*0af0*/ 	.word	0x00013f50
        /*0af4*/ 	.word	0x00000005
        /*0af8*/ 	.word	0x00033460
        /*0afc*/ 	.short	0x010a
        /*0afe*/ 	.byte	0x3f
	.zero		1


	//   ....[84]....
        /*0b00*/ 	.word	0x00013fa0
        /*0b04*/ 	.word	0x00000003
        /*0b08*/ 	.word	0x00033460
        /*0b0c*/ 	.short	0x010a
        /*0b0e*/ 	.byte	0x3f
	.zero		1


	//   ....[85]....
        /*0b10*/ 	.word	0x00013ff0
        /*0b14*/ 	.word	0x00000005
        /*0b18*/ 	.word	0x00033480
        /*0b1c*/ 	.short	0x010a
        /*0b1e*/ 	.byte	0x3f
	.zero		1


	//----- nvinfo : EIATTR_NUM_MBARRIERS
	.align		4
.L_269:
        /*0b20*/ 	.byte	0x03, 0x38
        /*0b22*/ 	.short	0x0016


	//----- nvinfo : EIATTR_EXIT_INSTR_OFFSETS
	.align		4
        /*0b24*/ 	.byte	0x04, 0x1c
        /*0b26*/ 	.short	(.L_271 - .L_270)


	//   ....[0]....
.L_270:
        /*0b28*/ 	.word	0x00013230


	//----- nvinfo : EIATTR_MAX_THREADS
	.align		4
.L_271:
        /*0b2c*/ 	.byte	0x04, 0x05
        /*0b2e*/ 	.short	(.L_273 - .L_272)
.L_272:
        /*0b30*/ 	.word	0x00000180
        /*0b34*/ 	.word	0x00000001
        /*0b38*/ 	.word	0x00000001


	//----- nvinfo : EIATTR_CRS_STACK_SIZE
	.align		4
.L_273:
        /*0b3c*/ 	.byte	0x04, 0x1e
        /*0b3e*/ 	.short	(.L_275 - .L_274)
.L_274:
        /*0b40*/ 	.word	0x00000000


	//----- nvinfo : EIATTR_CBANK_PARAM_SIZE
	.align		4
.L_275:
        /*0b44*/ 	.byte	0x03, 0x19
        /*0b46*/ 	.short	0x0a70


	//----- nvinfo : EIATTR_PARAM_CBANK
	.align		4
        /*0b48*/ 	.byte	0x04, 0x0a
        /*0b4a*/ 	.short	(.L_277 - .L_276)
	.align		4
.L_276:
        /*0b4c*/ 	.word	index@(.nv.constant0._ZN7cutlass13device_kernelIN5flash11enable_sm90INS1_16FlashAttnFwdSm90INS1_25CollectiveMainloopFwdSm90ILi2EN4cute5tupleIJNS5_1CILi1EEES8_S8_EEENS6_IJNS7_ILi128EEENS7_ILi160EEENS7_ILi192EEEEEELi192ENS_12float_e4m3_tEfNS_4arch4Sm90ELb1ELb0ELb0ELb0ELb0ELb0ELb0ELb1ELb1ELb1ELb1ELb0EEENS1_21CollectiveEpilogueFwdINS6_IJSA_SC_SB_EEES9_NS_10bfloat16_tESG_Li256ELb0ELb1ELb1ELb1EEENS1_19SingleTileSchedulerILb0ELb1ELb1ELi128EEEEEEEEEvNT_6ParamsE)
        /*0b50*/ 	.short	0x0210
        /*0b52*/ 	.short	0x0a70


	//----- nvinfo : EIATTR_SW_WAR
	.align		4
.L_277:
        /*0b54*/ 	.byte	0x04, 0x36
        /*0b56*/ 	.short	(.L_279 - .L_278)
.L_278:
        /*0b58*/ 	.word	0x00000008
.L_279:


//--------------------- .nv.info._ZN7cutlass13device_kernelIN5flash11enable_sm90INS1_16FlashAttnFwdSm90INS1_25CollectiveMainloopFwdSm90ILi2EN4cute5tupleIJNS5_1CILi1EEES8_S8_EEENS6_IJNS7_ILi128EEENS7_ILi160EEENS7_ILi192EEEEEELi192ENS_12float_e4m3_tEfNS_4arch4Sm90ELb1ELb0ELb0ELb1ELb0ELb0ELb0ELb1ELb1ELb1ELb1ELb0EEENS1_21CollectiveEpilogueFwdINS6_IJSA_SC_SB_EEES9_NS_10bfloat16_tESG_Li256ELb1ELb1ELb1ELb1EEENS1_36VarlenDynamicPersistentTileSchedulerILi128ELi160ELi256ELi128ELb1ELb1ELb1ELb1ELb1ELb1EEEEEEEEEvNT_6ParamsE --------------------------
	.section	.nv.info._ZN7cutlass13device_kernelIN5flash11enable_sm90INS1_16FlashAttnFwdSm90INS1_25CollectiveMainloopFwdSm90ILi2EN4cute5tupleIJNS5_1CILi1EEES8_S8_EEENS6_IJNS7_ILi128EEENS7_ILi160EEENS7_ILi192EEEEEELi192ENS_12float_e4m3_tEfNS_4arch4Sm90ELb1ELb0ELb0ELb1ELb0ELb0ELb0ELb1ELb1ELb1ELb1ELb0EEENS1_21CollectiveEpilogueFwdINS6_IJSA_SC_SB_EEES9_NS_10bfloat16_tESG_Li256ELb1ELb1ELb1ELb1EEENS1_36VarlenDynamicPersistentTileSchedulerILi128ELi160ELi256ELi128ELb1ELb1ELb1ELb1ELb1ELb1EEEEEEEEEvNT_6ParamsE,"",@"SHT_CUDA_INFO"
	.sectionflags	@""
	.align	4


	//----- nvinfo : EIATTR_CUDA_API_VERSION
	.align		4
        /*0000*/ 	.byte	0x04, 0x37
        /*0002*/ 	.short	(.L_281 - .L_280)
.L_280:
        /*0004*/ 	.word	0x00000082


	//----- nvinfo : EIATTR_KPARAM_INFO
	.align		4
.L_281:
        /*0008*/ 	.byte	0x04, 0x17
        /*000a*/ 	.short	(.L_283 - .L_282)
.L_282:
        /*000c*/ 	.word	0x00000000
        /*0010*/ 	.short	0x0000
        /*0012*/ 	.short	0x0070
        /*0014*/ 	.byte	0x00, 0xf0, 0x01, 0x2a


	//----- nvinfo : EIATTR_SPARSE_MMA_MASK
	.align		4
.L_283:
        /*0018*/ 	.byte	0x03, 0x50
        /*001a*/ 	.short	0x0000


	//----- nvinfo : EIATTR_MAXREG_COUNT
	.align		4
        /*001c*/ 	.byte	0x03, 0x1b
        /*001e*/ 	.short	0x00a8


	//----- nvinfo : EIATTR_NUM_BARRIERS
	.align		4
        /*0020*/ 	.byte	0x02, 0x4c
        /*0022*/ 	.byte	0x10
	.zero		1


	//----- nvinfo : EIATTR_EXTERNS
	.align		4
        /*0024*/ 	.byte	0x04, 0x0f
        /*0026*/ 	.short	(.L_285 - .L_284)


	//   ....[0]....
	.align		4
.L_284:
        /*0028*/ 	.word	index@(__assertfail)


	//----- nvinfo : EIATTR_ANNOTATIONS
	.align		4
.L_285:
        /*002c*/ 	.byte	0x04, 0x55
        /*002e*/ 	.short	(.L_287 - .L_286)


	//   ....[0]....
.L_286:
        /* <DEDUP_REMOVED lines=37> */


	//----- nvinfo : EIATTR_MERCURY_ISA_VERSION
	.align		4
.L_287:
        /*0268*/ 	.byte	0x03, 0x5f
        /*026a*/ 	.short	0x0101


	//----- nvinfo : EIATTR_UNUSED_LOAD_BYTE_OFFSET
	.align		4
        /*026c*/ 	.byte	0x04, 0x44
        /*026e*/ 	.short	(.L_289 - .L_288)


	//   ....[0]....
.L_288:
        /*0270*/ 	.word	0x00000a40
        /*0274*/ 	.word	0x0000fff0


	//   ....[1]....
        /*0278*/ 	.word	0x0000ce90
        /*027c*/ 	.word	0x0000fff0


	//----- nvinfo : EIATTR_INT_WARP_WIDE_INSTR_OFFSETS
	.align		4
.L_289:
        /*0280*/ 	.byte	0x04, 0x31
        /*0282*/ 	.short	(.L_291 - .L_290)


	//   ....[0]....
.L_290:
        /*0284*/ 	.word	0x00000130


	//   ....[1]....
        /*0288*/ 	.word	0x00000170


	//   ....[2]....
        /*028c*/ 	.word	0x000001e0


	//   ....[3]....
        /*0290*/ 	.word	0x00013a30


	//   ....[4]....
        /*0294*/ 	.word	0x00013ac0


	//   ....[5]....
        /*0298*/ 	.word	0x00016750


	//   ....[6]....
        /*029c*/ 	.word	0x000167e0


	//----- nvinfo : EIATTR_COOP_GROUP_MASK_REGIDS
	.align		4
.L_291:
        /*02a0*/ 	.byte	0x04, 0x29
        /*02a2*/ 	.short	(.L_293 - .L_292)


	//   ....[0]....
.L_292:
        /*02a4*/ 	.word	0xffffffff


	//   ....[1]....
        /*02a8*/ 	.word	0xffffffff


	//   ....[2]....
        /*02ac*/ 	.word	0xffffffff


	//   ....[3]....
        /*02b0*/ 	.word	0xffffffff


	//   ....[4]....
        /*02b4*/ 	.word	0xffffffff


	//   ....[5]....
        /*02b8*/ 	.word	0xffffffff


	//   ....[6]....
        /*02bc*/ 	.word	0xffffffff


	//   ....[7]....
        /*02c0*/ 	.word	0xffffffff


	//   ....[8]....
        /*02c4*/ 	.word	0xffffffff


	//   ....[9]....
        /*02c8*/ 	.word	0xffffffff


	//   ....[10]....
        /*02cc*/ 	.word	0xffffffff


	//   ....[11]....
        /*02d0*/ 	.word	0xffffffff


	//   ....[12]....
        /*02d4*/ 	.word	0xffffffff


	//   ....[13]....
        /*02d8*/ 	.word	0xffffffff


	//   ....[14]....
        /*02dc*/ 	.word	0xffffffff


	//   ....[15]....
        /*02e0*/ 	.word	0xffffffff


	//   ....[16]....
        /*02e4*/ 	.word	0xffffffff


	//   ....[17]....
        /*02e8*/ 	.word	0xffffffff


	//   ....[18]....
        /*02ec*/ 	.word	0xffffffff


	//   ....[19]....
        /*02f0*/ 	.word	0xffffffff


	//   ....[20]....
        /*02f4*/ 	.word	0xffffffff


	//   ....[21]....
        /*02f8*/ 	.word	0xffffffff


	//   ....[22]....
        /*02fc*/ 	.word	0xffffffff


	//   ....[23]....
        /*0300*/ 	.word	0xffffffff


	//   ....[24]....
        /*0304*/ 	.word	0xffffffff


	//   ....[25]....
        /*0308*/ 	.word	0xffffffff


	//   ....[26]....
        /*030c*/ 	.word	0xffffffff


	//   ....[27]....
        /*0310*/ 	.word	0xffffffff


	//   ....[28]....
        /*0314*/ 	.word	0xffffffff


	//   ....[29]....
        /*0318*/ 	.word	0xffffffff


	//   ....[30]....
        /*031c*/ 	.word	0xffffffff


	//   ....[31]....
        /*0320*/ 	.word	0xffffffff


	//   ....[32]....
        /*0324*/ 	.word	0xffffffff


	//   ....[33]....
        /*0328*/ 	.word	0xffffffff


	//   ....[34]....
        /*032c*/ 	.word	0xffffffff


	//   ....[35]....
        /*0330*/ 	.word	0xffffffff


	//   ....[36]....
        /*0334*/ 	.word	0xffffffff


	//   ....[37]....
        /*0338*/ 	.word	0xffffffff


	//   ....[38]....
        /*033c*/ 	.word	0xffffffff


	//   ....[39]....
        /*0340*/ 	.word	0xffffffff


	//   ....[40]....
        /*0344*/ 	.word	0xffffffff


	//   ....[41]....
        /*0348*/ 	.word	0xffffffff


	//   ....[42]....
        /*034c*/ 	.word	0xffffffff


	//   ....[43]....
        /*0350*/ 	.word	0xffffffff


	//   ....[44]....
        /*0354*/ 	.word	0xffffffff


	//   ....[45]....
        /*0358*/ 	.word	0xffffffff


	//   ....[46]....
        /*035c*/ 	.word	0xffffffff


	//   ....[47]....
        /*0360*/ 	.word	0xffffffff


	//   ....[48]....
        /*0364*/ 	.word	0xffffffff


	//   ....[49]....
        /*0368*/ 	.word	0xffffffff


	//   ....[50]....
        /*036c*/ 	.word	0xffffffff


	//   ....[51]....
        /*0370*/ 	.word	0xffffffff


	//   ....[52]....
        /*0374*/ 	.word	0xffffffff


	//   ....[53]....
        /*0378*/ 	.word	0xffffffff


	//   ....[54]....
        /*037c*/ 	.word	0xffffffff


	//   ....[55]....
        /*0380*/ 	.word	0xffffffff


	//   ....[56]....
        /*0384*/ 	.word	0xffffffff


	//   ....[57]....
        /*0388*/ 	.word	0xffffffff


	//   ....[58]....
        /*038c*/ 	.word	0xffffffff


	//   ....[59]....
        /*0390*/ 	.word	0xffffffff


	//   ....[60]....
        /*0394*/ 	.word	0xffffffff


	//   ....[61]....
        /*0398*/ 	.word	0xffffffff


	//   ....[62]....
        /*039c*/ 	.word	0xffffffff


	//   ....[63]....
        /*03a0*/ 	.word	0xffffffff


	//   ....[64]....
        /*03a4*/ 	.word	0xffffffff


	//   ....[65]....
        /*03a8*/ 	.word	0xffffffff


	//   ....[66]....
        /*03ac*/ 	.word	0xffffffff


	//   ....[67]....
        /*03b0*/ 	.word	0xffffffff


	//   ....[68]....
        /*03b4*/ 	.word	0xffffffff


	//   ....[69]....
        /*03b8*/ 	.word	0xffffffff


	//   ....[70]....
        /*03bc*/ 	.word	0xffffffff


	//   ....[71]....
        /*03c0*/ 	.word	0xffffffff


	//   ....[72]....
        /*03c4*/ 	.word	0xffffffff


	//   ....[73]....
        /*03c8*/ 	.word	0xffffffff


	//   ....[74]....
        /*03cc*/ 	.word	0xffffffff


	//   ....[75]....
        /*03d0*/ 	.word	0xffffffff


	//   ....[76]....
        /*03d4*/ 	.word	0xffffffff


	//   ....[77]....
        /*03d8*/ 	.word	0xffffffff


	//   ....[78]....
        /*03dc*/ 	.word	0xffffffff


	//   ....[79]....
        /*03e0*/ 	.word	0xffffffff


	//   ....[80]....
        /*03e4*/ 	.word	0xffffffff


	//   ....[81]....
        /*03e8*/ 	.word	0xffffffff


	//   ....[82]....
        /*03ec*/ 	.word	0xffffffff


	//   ....[83]....
        /*03f0*/ 	.word	0xffffffff


	//   ....[84]....
        /*03f4*/ 	.word	0xffffffff


	//   ....[85]....
        /*03f8*/ 	.word	0xffffffff


	//   ....[86]....
        /*03fc*/ 	.word	0xffffffff


	//   ....[87]....
        /*0400*/ 	.word	0xffffffff


	//   ....[88]....
        /*0404*/ 	.word	0xffffffff


	//   ....[89]....
        /*0408*/ 	.word	0xffffffff


	//   ....[90]....
        /*040c*/ 	.word	0xffffffff


	//   ....[91]....
        /*0410*/ 	.word	0xffffffff


	//   ....[92]....
        /*0414*/ 	.word	0xffffffff


	//   ....[93]....
        /*0418*/ 	.word	0xffffffff


	//   ....[94]....
        /*041c*/ 	.word	0xffffffff


	//   ....[95]....
        /*0420*/ 	.word	0xffffffff


	//   ....[96]....
        /*0424*/ 	.word	0xffffffff


	//   ....[97]....
        /*0428*/ 	.word	0xffffffff


	//   ....[98]....
        /*042c*/ 	.word	0xffffffff


	//   ....[99]....
        /*0430*/ 	.word	0xffffffff


	//   ....[100]....
        /*0434*/ 	.word	0xffffffff


	//   ....[101]....
        /*0438*/ 	.word	0xffffffff


	//   ....[102]....
        /*043c*/ 	.word	0xffffffff


	//   ....[103]....
        /*0440*/ 	.word	0xffffffff


	//   ....[104]....
        /*0444*/ 	.word	0xffffffff


	//   ....[105]....
        /*0448*/ 	.word	0xffffffff


	//   ....[106]....
        /*044c*/ 	.word	0xffffffff


	//   ....[107]....
        /*0450*/ 	.word	0xffffffff


	//   ....[108]....
        /*0454*/ 	.word	0xffffffff


	//   ....[109]....
        /*0458*/ 	.word	0xffffffff


	//   ....[110]....
        /*045c*/ 	.word	0xffffffff


	//   ....[111]....
        /*0460*/ 	.word	0xffffffff


	//   ....[112]....
        /*0464*/ 	.word	0xffffffff


	//   ....[113]....
        /*0468*/ 	.word	0xffffffff


	//   ....[114]....
        /*046c*/ 	.word	0xffffffff


	//   ....[115]....
        /*0470*/ 	.word	0xffffffff


	//   ....[116]....
        /*0474*/ 	.word	0xffffffff


	//   ....[117]....
        /*0478*/ 	.word	0xffffffff


	//   ....[118]....
        /*047c*/ 	.word	0xffffffff


	//   ....[119]....
        /*0480*/ 	.word	0xffffffff


	//   ....[120]....
        /*0484*/ 	.word	0xffffffff


	//   ....[121]....
        /*0488*/ 	.word	0xffffffff


	//   ....[122]....
        /*048c*/ 	.word	0xffffffff


	//   ....[123]....
        /*0490*/ 	.word	0xffffffff


	//   ....[124]....
        /*0494*/ 	.word	0xffffffff


	//   ....[125]....
        /*0498*/ 	.word	0xffffffff


	//   ....[126]....
        /*049c*/ 	.word	0xffffffff


	//   ....[127]....
        /*04a0*/ 	.word	0xffffffff


	//   ....[128]....
        /*04a4*/ 	.word	0xffffffff


	//   ....[129]....
        /*04a8*/ 	.word	0xffffffff


	//   ....[130]....
        /*04ac*/ 	.word	0xffffffff


	//   ....[131]....
        /*04b0*/ 	.word	0xffffffff


	//   ....[132]....
        /*04b4*/ 	.word	0xffffffff


	//   ....[133]....
        /*04b8*/ 	.word	0xffffffff


	//   ....[134]....
        /*04bc*/ 	.word	0xffffffff


	//   ....[135]....
        /*04c0*/ 	.word	0xffffffff


	//   ....[136]....
        /*04c4*/ 	.word	0xffffffff


	//   ....[137]....
        /*04c8*/ 	.word	0xffffffff


	//   ....[138]....
        /*04cc*/ 	.word	0xffffffff


	//   ....[139]....
        /*04d0*/ 	.word	0xffffffff


	//   ....[140]....
        /*04d4*/ 	.word	0xffffffff


	//   ....[141]....
        /*04d8*/ 	.word	0xffffffff


	//   ....[142]....
        /*04dc*/ 	.word	0xffffffff


	//   ....[143]....
        /*04e0*/ 	.word	0xffffffff


	//   ....[144]....
        /*04e4*/ 	.word	0xffffffff


	//   ....[145]....
        /*04e8*/ 	.word	0xffffffff


	//   ....[146]....
        /*04ec*/ 	.word	0xffffffff


	//   ....[147]....
        /*04f0*/ 	.word	0xffffffff


	//   ....[148]....
        /*04f4*/ 	.word	0xffffffff


	//   ....[149]....
        /*04f8*/ 	.word	0xffffffff


	//   ....[150]....
        /*04fc*/ 	.word	0xffffffff


	//   ....[151]....
        /*0500*/ 	.word	0xffffffff


	//   ....[152]....
        /*0504*/ 	.word	0xffffffff


	//   ....[153]....
        /*0508*/ 	.word	0xffffffff


	//   ....[154]....
        /*050c*/ 	.word	0xffffffff


	//   ....[155]....
        /*0510*/ 	.word	0xffffffff


	//   ....[156]....
        /*0514*/ 	.word	0xffffffff


	//   ....[157]....
        /*0518*/ 	.word	0xffffffff


	//   ....[158]....
        /*051c*/ 	.word	0xffffffff


	//   ....[159]....
        /*0520*/ 	.word	0xffffffff


	//   ....[160]....
        /*0524*/ 	.word	0xffffffff


	//   ....[161]....
        /*0528*/ 	.word	0xffffffff


	//   ....[162]....
        /*052c*/ 	.word	0xffffffff


	//   ....[163]....
        /*0530*/ 	.word	0xffffffff


	//   ....[164]....
        /*0534*/ 	.word	0xffffffff


	//   ....[165]....
        /*0538*/ 	.word	0xffffffff


	//   ....[166]....
        /*053c*/ 	.word	0xffffffff


	//   ....[167]....
        /*0540*/ 	.word	0xffffffff


	//   ....[168]....
        /*0544*/ 	.word	0xffffffff


	//   ....[169]....
        /*0548*/ 	.word	0xffffffff


	//   ....[170]....
        /*054c*/ 	.word	0xffffffff


	//   ....[171]....
        /*0550*/ 	.word	0xffffffff


	//   ....[172]....
        /*0554*/ 	.word	0xffffffff


	//   ....[173]....
        /*0558*/ 	.word	0xffffffff


	//   ....[174]....
        /*055c*/ 	.word	0xffffffff


	//   ....[175]....
        /*0560*/ 	.word	0xffffffff


	//   ....[176]....
        /*0564*/ 	.word	0xffffffff


	//   ....[177]....
        /*0568*/ 	.word	0xffffffff


	//   ....[178]....
        /*056c*/ 	.word	0xffffffff


	//   ....[179]....
        /*0570*/ 	.word	0xffffffff


	//   ....[180]....
        /*0574*/ 	.word	0xffffffff


	//   ....[181]....
        /*0578*/ 	.word	0xffffffff


	//   ....[182]....
        /*057c*/ 	.word	0xffffffff


	//   ....[183]....
        /*0580*/ 	.word	0xffffffff


	//   ....[184]....
        /*0584*/ 	.word	0xffffffff


	//   ....[185]....
        /*0588*/ 	.word	0xffffffff


	//   ....[186]....
        /*058c*/ 	.word	0xffffffff


	//   ....[187]....
        /*0590*/ 	.word	0xffffffff


	//   ....[188]....
        /*0594*/ 	.word	0xffffffff


	//   ....[189]....
        /*0598*/ 	.word	0xffffffff


	//   ....[190]....
        /*059c*/ 	.word	0xffffffff


	//   ....[191]....
        /*05a0*/ 	.word	0xffffffff


	//   ....[192]....
        /*05a4*/ 	.word	0xffffffff


	//   ....[193]....
        /*05a8*/ 	.word	0x0500000f


	//   ....[194]....
        /*05ac*/ 	.word	0x0500000f


	//   ....[195]....
        /*05b0*/ 	.word	0x0500000f


	//   ....[196]....
        /*05b4*/ 	.word	0x0500000f


	//   ....[197]....
        /*05b8*/ 	.word	0x0500000f


	//   ....[198]....
        /*05bc*/ 	.word	0x0500000f


	//   ....[199]....
        /*05c0*/ 	.word	0x0500000f


	//   ....[200]....
        /*05c4*/ 	.word	0x0500000f


	//   ....[201]....
        /*05c8*/ 	.word	0x0500000f


	//   ....[202]....
        /*05cc*/ 	.word	0x0500000f


	//----- nvinfo : EIATTR_COOP_GROUP_INSTR_OFFSETS
	.align		4
.L_293:
        /*05d0*/ 	.byte	0x04, 0x28
        /*05d2*/ 	.short	(.L_295 - .L_294)


	//   ....[0]....
.L_294:
        /*05d4*/ 	.word	0x00000070


	//   ....[1]....
        /*05d8*/ 	.word	0x00000140


	//   ....[2]....
        /*05dc*/ 	.word	0x00000190


	//   ....[3]....
        /*05e0*/ 	.word	0x000003c0


	//   ....[4]....
        /*05e4*/ 	.word	0x00000520


	//   ....[5]....
        /*05e8*/ 	.word	0x00000640


	//   ....[6]....
        /*05ec*/ 	.word	0x000007a0


	//   ....[7]....
        /*05f0*/ 	.word	0x000020a0


	//   ....[8]....
        /*05f4*/ 	.word	0x00002e10


	//   ....[9]....
        /*05f8*/ 	.word	0x00003890


	//   ....[10]....
        /*05fc*/ 	.word	0x000038b0


	//   ....[11]....
        /*0600*/ 	.word	0x00003920


	//   ....[12]....
        /*0604*/ 	.word	0x000044f0


	//   ....[13]....
        /*0608*/ 	.word	0x000045d0


	//   ....[14]....
        /*060c*/ 	.word	0x000068d0


	//   ....[15]....
        /*0610*/ 	.word	0x000070f0


	//   ....[16]....
        /*0614*/ 	.word	0x00007110


	//   ....[17]....
        /*0618*/ 	.word	0x00007120


	//   ....[18]....
        /*061c*/ 	.word	0x00007cd0


	//   ....[19]....
        /*0620*/ 	.word	0x00007d30


	//   ....[20]....
        /*0624*/ 	.word	0x0000a690


	//   ....[21]....
        /*0628*/ 	.word	0x0000a6a0


	//   ....[22]....
        /*062c*/ 	.word	0x0000a6e0


	//   ....[23]....
        /*0630*/ 	.word	0x0000a6f0


	//   ....[24]....
        /*0634*/ 	.word	0x0000c520


	//   ....[25]....
        /*0638*/ 	.word	0x0000c530


	//   ....[26]....
        /*063c*/ 	.word	0x0000c560


	//   ....[27]....
        /*0640*/ 	.word	0x0000c570


	//   ....[28]....
        /*0644*/ 	.word	0x0000d610


	//   ....[29]....
        /*0648*/ 	.word	0x0000d620


	//   ....[30]....
        /*064c*/ 	.word	0x0000d630


	//   ....[31]....
        /*0650*/ 	.word	0x0000d650


	//   ....[32]....
        /*0654*/ 	.word	0x0000d670


	//   ....[33]....
        /*0658*/ 	.word	0x0000d6e0


	//   ....[34]....
        /*065c*/ 	.word	0x0000d720


	//   ....[35]....
        /*0660*/ 	.word	0x0000d770


	//   ....[36]....
        /*0664*/ 	.word	0x0000d7b0


	//   ....[37]....
        /*0668*/ 	.word	0x0000d810


	//   ....[38]....
        /*066c*/ 	.word	0x0000d840


	//   ....[39]....
        /*0670*/ 	.word	0x0000d870


	//   ....[40]....
        /*0674*/ 	.word	0x0000d8a0


	//   ....[41]....
        /*0678*/ 	.word	0x0000d8d0


	//   ....[42]....
        /*067c*/ 	.word	0x0000d900


	//   ....[43]....
        /*0680*/ 	.word	0x0000d950


	//   ....[44]....
        /*0684*/ 	.word	0x0000d990


	//   ....[45]....
        /*0688*/ 	.word	0x0000d9c0


	//   ....[46]....
        /*068c*/ 	.word	0x0000da10


	//   ....[47]....
        /*0690*/ 	.word	0x0000da40


	//   ....[48]....
        /*0694*/ 	.word	0x0000da90


	//   ....[49]....
        /*0698*/ 	.word	0x0000dac0


	//   ....[50]....
        /*069c*/ 	.word	0x0000daf0


	//   ....[51]....
        /*06a0*/ 	.word	0x0000db20


	//   ....[52]....
        /*06a4*/ 	.word	0x0000db50


	//   ....[53]....
        /*06a8*/ 	.word	0x0000db80


	//   ....[54]....
        /*06ac*/ 	.word	0x0000dbb0


	//   ....[55]....
        /*06b0*/ 	.word	0x0000dbe0


	//   ....[56]....
        /*06b4*/ 	.word	0x0000dc10


	//   ....[57]....
        /*06b8*/ 	.word	0x0000dc40


	//   ....[58]....
        /*06bc*/ 	.word	0x0000dc70


	//   ....[59]....
        /*06c0*/ 	.word	0x0000dc80


	//   ....[60]....
        /*06c4*/ 	.word	0x0000dc90


	//   ....[61]....
        /*06c8*/ 	.word	0x0000dcb0


	//   ....[62]....
        /*06cc*/ 	.word	0x0000dcc0


	//   ....[63]....
        /*06d0*/ 	.word	0x0000dcf0


	//   ....[64]....
        /*06d4*/ 	.word	0x0000dd00


	//   ....[65]....
        /*06d8*/ 	.word	0x0000dd30


	//   ....[66]....
        /*06dc*/ 	.word	0x0000dd60


	//   ....[67]....
        /*06e0*/ 	.word	0x0000dd80


	//   ....[68]....
        /*06e4*/ 	.word	0x0000dd90


	//   ....[69]....
        /*06e8*/ 	.word	0x0000dda0


	//   ....[70]....
        /*06ec*/ 	.word	0x0000ddb0


	//   ....[71]....
        /*06f0*/ 	.word	0x0000ddc0


	//   ....[72]....
        /*06f4*/ 	.word	0x0000ddd0


	//   ....[73]....
        /*06f8*/ 	.word	0x0000dde0


	//   ....[74]....
        /*06fc*/ 	.word	0x0000ddf0


	//   ....[75]....
        /*0700*/ 	.word	0x0000de00


	//   ....[76]....
        /*0704*/ 	.word	0x0000de10


	//   ....[77]....
        /*0708*/ 	.word	0x0000de20


	//   ....[78]....
        /*070c*/ 	.word	0x0000de30


	//   ....[79]....
        /*0710*/ 	.word	0x0000de40


	//   ....[80]....
        /*0714*/ 	.word	0x0000de50


	//   ....[81]....
        /*0718*/ 	.word	0x0000de60


	//   ....[82]....
        /*071c*/ 	.word	0x0000de70


	//   ....[83]....
        /*0720*/ 	.word	0x0000de80


	//   ....[84]....
        /*0724*/ 	.word	0x0000de90


	//   ....[85]....
        /*0728*/ 	.word	0x0000dea0


	//   ....[86]....
        /*072c*/ 	.word	0x0000deb0


	//   ....[87]....
        /*0730*/ 	.word	0x0000dec0


	//   ....[88]....
        /*0734*/ 	.word	0x0000ded0


	//   ....[89]....
        /*0738*/ 	.word	0x0000dee0


	//   ....[90]....
        /*073c*/ 	.word	0x0000def0


	//   ....[91]....
        /*0740*/ 	.word	0x0000df10


	//   ....[92]....
        /*0744*/ 	.word	0x0000df20


	//   ....[93]....
        /*0748*/ 	.word	0x0000df30


	//   ....[94]....
        /*074c*/ 	.word	0x0000df40


	//   ....[95]....
        /*0750*/ 	.word	0x0000df70


	//   ....[96]....
        /*0754*/ 	.word	0x0000df90


	//   ....[97]....
        /*0758*/ 	.word	0x0000dfa0


	//   ....[98]....
        /*075c*/ 	.word	0x0000dfb0


	//   ....[99]....
        /*0760*/ 	.word	0x0000dfc0


	//   ....[100]....
        /*0764*/ 	.word	0x0000dfe0


	//   ....[101]....
        /*0768*/ 	.word	0x0000e010


	//   ....[102]....
        /*076c*/ 	.word	0x0000e020


	//   ....[103]....
        /*0770*/ 	.word	0x0000e030


	//   ....[104]....
        /*0774*/ 	.word	0x0000e060


	//   ....[105]....
        /*0778*/ 	.word	0x0000e080


	//   ....[106]....
        /*077c*/ 	.word	0x0000e0a0


	//   ....[107]....
        /*0780*/ 	.word	0x0000e0d0


	//   ....[108]....
        /*0784*/ 	.word	0x0000e100


	//   ....[109]....
        /*0788*/ 	.word	0x0000e130


	//   ....[110]....
        /*078c*/ 	.word	0x0000e160


	//   ....[111]....
        /*0790*/ 	.word	0x0000e190


	//   ....[112]....
        /*0794*/ 	.word	0x0000e1c0


	//   ....[113]....
        /*0798*/ 	.word	0x0000e1f0


	//   ....[114]....
        /*079c*/ 	.word	0x0000e220


	//   ....[115]....
        /*07a0*/ 	.word	0x0000e250


	//   ....[116]....
        /*07a4*/ 	.word	0x0000e280


	//   ....[117]....
        /*07a8*/ 	.word	0x0000e2b0


	//   ....[118]....
        /*07ac*/ 	.word	0x0000e2e0


	//   ....[119]....
        /*07b0*/ 	.word	0x0000e310


	//   ....[120]....
        /*07b4*/ 	.word	0x0000e340


	//   ....[121]....
        /*07b8*/ 	.word	0x0000e370


	//   ....[122]....
        /*07bc*/ 	.word	0x0000e3a0


	//   ....[123]....
        /*07c0*/ 	.word	0x0000e3d0


	//   ....[124]....
        /*07c4*/ 	.word	0x0000ef20


	//   ....[125]....
        /*07c8*/ 	.word	0x0000ef30


	//   ....[126]....
        /*07cc*/ 	.word	0x0000ef40


	//   ....[127]....
        /*07d0*/ 	.word	0x0000ef50


	//   ....[128]....
        /*07d4*/ 	.word	0x0000f820


	//   ....[129]....
        /*07d8*/ 	.word	0x0000f840


	//   ....[130]....
        /*07dc*/ 	.word	0x0000f980


	//   ....[131]....
        /*07e0*/ 	.word	0x0000f9a0


	//   ....[132]....
        /*07e4*/ 	.word	0x0000faa0


	//   ....[133]....
        /*07e8*/ 	.word	0x0000fac0


	//   ....[134]....
        /*07ec*/ 	.word	0x0000fbd0


	//   ....[135]....
        /*07f0*/ 	.word	0x0000fbf0


	//   ....[136]....
        /*07f4*/ 	.word	0x00010100


	//   ....[137]....
        /*07f8*/ 	.word	0x00010110


	//   ....[138]....
        /*07fc*/ 	.word	0x00010800


	//   ....[139]....
        /*0800*/ 	.word	0x00010810


	//   ....[140]....
        /*0804*/ 	.word	0x00011800


	//   ....[141]....
        /*0808*/ 	.word	0x00011830


	//   ....[142]....
        /*080c*/ 	.word	0x00011950


	//   ....[143]....
        /*0810*/ 	.word	0x00011970


	//   ....[144]....
        /*0814*/ 	.word	0x00011a70


	//   ....[145]....
        /*0818*/ 	.word	0x00011a90


	//   ....[146]....
        /*081c*/ 	.word	0x00011ba0


	//   ....[147]....
        /*0820*/ 	.word	0x00011bc0


	//   ....[148]....
        /*0824*/ 	.word	0x00011d50


	//   ....[149]....
        /*0828*/ 	.word	0x00011f80


	//   ....[150]....
        /*082c*/ 	.word	0x00011fc0


	//   ....[151]....
        /*0830*/ 	.word	0x00012000


	//   ....[152]....
        /*0834*/ 	.word	0x00012030


	//   ....[153]....
        /*0838*/ 	.word	0x00012060


	//   ....[154]....
        /*083c*/ 	.word	0x00012090


	//   ....[155]....
        /*0840*/ 	.word	0x00012220


	//   ....[156]....
        /*0844*/ 	.word	0x00012250


	//   ....[157]....
        /*0848*/ 	.word	0x00012290


	//   ....[158]....
        /*084c*/ 	.word	0x000122c0


	//   ....[159]....
        /*0850*/ 	.word	0x000122f0


	//   ....[160]....
        /*0854*/ 	.word	0x00012320


	//   ....[161]....
        /*0858*/ 	.word	0x000123c0


	//   ....[162]....
        /*085c*/ 	.word	0x00012410


	//   ....[163]....
        /*0860*/ 	.word	0x00012420


	//   ....[164]....
        /*0864*/ 	.word	0x00012460


	//   ....[165]....
        /*0868*/ 	.word	0x000141b0


	//   ....[166]....
        /*086c*/ 	.word	0x00014f00


	//   ....[167]....
        /*0870*/ 	.word	0x00014f20


	//   ....[168]....
        /*0874*/ 	.word	0x00014fc0


	//   ....[169]....
        /*0878*/ 	.word	0x00014fd0


	//   ....[170]....
        /*087c*/ 	.word	0x00015060


	//   ....[171]....
        /*0880*/ 	.word	0x00015070


	//   ....[172]....
        /*0884*/ 	.word	0x00015080


	//   ....[173]....
        /*0888*/ 	.word	0x00015090


	//   ....[174]....
        /*088c*/ 	.word	0x000172f0


	//   ....[175]....
        /*0890*/ 	.word	0x00017320


	//   ....[176]....
        /*0894*/ 	.word	0x00017350


	//   ....[177]....
        /*0898*/ 	.word	0x00017390


	//   ....[178]....
        /*089c*/ 	.word	0x000173a0


	//   ....[179]....
        /*08a0*/ 	.word	0x000173d0


	//   ....[180]....
        /*08a4*/ 	.word	0x000173e0


	//   ....[181]....
        /*08a8*/ 	.word	0x00017420


	//   ....[182]....
        /*08ac*/ 	.word	0x00017590


	//   ....[183]....
        /*08b0*/ 	.word	0x000175c0


	//   ....[184]....
        /*08b4*/ 	.word	0x000175f0


	//   ....[185]....
        /*08b8*/ 	.word	0x00017620


	//   ....[186]....
        /*08bc*/ 	.word	0x00017650


	//   ....[187]....
        /*08c0*/ 	.word	0x00017680


	//   ....[188]....
        /*08c4*/ 	.word	0x00017700


	//   ....[189]....
        /*08c8*/ 	.word	0x00017740


	//   ....[190]....
        /*08cc*/ 	.word	0x00017750


	//   ....[191]....
        /*08d0*/ 	.word	0x00017790


	//   ....[192]....
        /*08d4*/ 	.word	0x00018270


	//   ....[193]....
        /*08d8*/ 	.word	0x00018840


	//   ....[194]....
        /*08dc*/ 	.word	0x00018a20


	//   ....[195]....
        /*08e0*/ 	.word	0x00018a80


	//   ....[196]....
        /*08e4*/ 	.word	0x00018af0


	//   ....[197]....
        /*08e8*/ 	.word	0x00018bf0


	//   ....[198]....
        /*08ec*/ 	.word	0x00018c50


	//   ....[199]....
        /*08f0*/ 	.word	0x00018d50


	//   ....[200]....
        /*08f4*/ 	.word	0x00018db0


	//   ....[201]....
        /*08f8*/ 	.word	0x00018e90


	//   ....[202]....
        /*08fc*/ 	.word	0x000191e0


	//----- nvinfo : EIATTR_REG_RECONFIG
	.align		4
.L_295:
        /*0900*/ 	.byte	0x01, 0x54
	.zero		2


	//----- nvinfo : EIATTR_SYSCALL_OFFSETS
	.align		4
        /*0904*/ 	.byte	0x04, 0x46
        /*0906*/ 	.short	(.L_297 - .L_296)


	//   ....[0]....
.L_296:
        /*0908*/ 	.word	0x00002220


	//   ....[1]....
        /*090c*/ 	.word	0x00013c30


	//   ....[2]....
        /*0910*/ 	.word	0x00013d90


	//   ....[3]....
        /*0914*/ 	.word	0x00013ee0


	//   ....[4]....
        /*0918*/ 	.word	0x00014020


	//   ....[5]....
        /*091c*/ 	.word	0x00014b00


	//----- nvinfo : EIATTR_MBARRIER_INSTR_OFFSETS
	.align		4
.L_297:
        /*0920*/ 	.byte	0x04, 0x39
        /*0922*/ 	.short	(.L_299 - .L_298)


	//   ....[0]....
.L_298:
        /*0924*/ 	.word	0x00000270
        /*0928*/ 	.word	0x000000ff
        /*092c*/ 	.word	0x00033400
        /*0930*/ 	.short	0x0100
        /*0932*/ 	.byte	0x08
	.zero		1


	//   ....[1]....
        /*0934*/ 	.word	0x00000280
        /*0938*/ 	.word	0x000000ff
        /*093c*/ 	.word	0x00033420
        /*0940*/ 	.short	0x0100
        /*0942*/ 	.byte	0x08
	.zero		1


	//   ....[2]....
        /*0944*/ 	.word	0x00000370
        /*0948*/ 	.word	0x000000ff
        /*094c*/ 	.word	0x00033430
        /*0950*/ 	.short	0x0100
        /*0952*/ 	.byte	0x08
	.zero		1


	//   ....[3]....
        /*0954*/ 	.word	0x00000380
        /*0958*/ 	.word	0x000000ff
        /*095c*/ 	.word	0x00033440
        /*0960*/ 	.short	0x0100
        /*0962*/ 	.byte	0x08
	.zero		1


	//   ....[4]....
        /*0964*/ 	.word	0x00000390
        /*0968*/ 	.word	0x000000ff
        /*096c*/ 	.word	0x00033438
        /*0970*/ 	.short	0x0100
        /*0972*/ 	.byte	0x08
	.zero		1


	//   ....[5]....
        /*0974*/ 	.word	0x000003a0
        /*0978*/ 	.word	0x000000ff
        /*097c*/ 	.word	0x00033448
        /*0980*/ 	.short	0x0100
        /*0982*/ 	.byte	0x08
	.zero		1


	//   ....[6]....
        /*0984*/ 	.word	0x000004d0
        /*0988*/ 	.word	0x000000ff
        /*098c*/ 	.word	0x00033450
        /*0990*/ 	.short	0x0100
        /*0992*/ 	.byte	0x08
	.zero		1


	//   ....[7]....
        /*0994*/ 	.word	0x000004e0
        /*0998*/ 	.word	0x000000ff
        /*099c*/ 	.word	0x00033460
        /*09a0*/ 	.short	0x0100
        /*09a2*/ 	.byte	0x08
	.zero		1


	//   ....[8]....
        /*09a4*/ 	.word	0x000004f0
        /*09a8*/ 	.word	0x000000ff
        /*09ac*/ 	.word	0x00033458
        /*09b0*/ 	.short	0x0100
        /*09b2*/ 	.byte	0x08
	.zero		1


	//   ....[9]....
        /*09b4*/ 	.word	0x00000500
        /*09b8*/ 	.word	0x000000ff
        /*09bc*/ 	.word	0x00033468
        /*09c0*/ 	.short	0x0100
        /*09c2*/ 	.byte	0x08
	.zero		1


	//   ....[10]....
        /*09c4*/ 	.word	0x000005f0
        /*09c8*/ 	.word	0x000000ff
        /*09cc*/ 	.word	0x00033470
        /*09d0*/ 	.short	0x0100
        /*09d2*/ 	.byte	0x06
	.zero		1


	//   ....[11]....
        /*09d4*/ 	.word	0x00000600
        /*09d8*/ 	.word	0x000000ff
        /*09dc*/ 	.word	0x00033480
        /*09e0*/ 	.short	0x0100
        /*09e2*/ 	.byte	0x06
	.zero		1


	//   ....[12]....
        /*09e4*/ 	.word	0x00000610
        /*09e8*/ 	.word	0x000000ff
        /*09ec*/ 	.word	0x00033478
        /*09f0*/ 	.short	0x0100
        /*09f2*/ 	.byte	0x06
	.zero		1


	//   ....[13]....
        /*09f4*/ 	.word	0x00000620
        /*09f8*/ 	.word	0x000000ff
        /*09fc*/ 	.word	0x00033488
        /*0a00*/ 	.short	0x0100
        /*0a02*/ 	.byte	0x06
	.zero		1


	//   ....[14]....
        /*0a04*/ 	.word	0x00000750
        /*0a08*/ 	.word	0x000000ff
        /*0a0c*/ 	.word	0x00033490
        /*0a10*/ 	.short	0x0100
        /*0a12*/ 	.byte	0x08
	.zero		1


	//   ....[15]....
        /*0a14*/ 	.word	0x00000760
        /*0a18*/ 	.word	0x000000ff
        /*0a1c*/ 	.word	0x000334a0
        /*0a20*/ 	.short	0x0100
        /*0a22*/ 	.byte	0x08
	.zero		1


	//   ....[16]....
        /*0a24*/ 	.word	0x00000770
        /*0a28*/ 	.word	0x000000ff
        /*0a2c*/ 	.word	0x00033498
        /*0a30*/ 	.short	0x0100
        /*0a32*/ 	.byte	0x08
	.zero		1


	//   ....[17]....
        /*0a34*/ 	.word	0x00000780
        /*0a38*/ 	.word	0x000000ff
        /*0a3c*/ 	.word	0x000334a8
        /*0a40*/ 	.short	0x0100
        /*0a42*/ 	.byte	0x08
	.zero		1


	//   ....[18]....
        /*0a44*/ 	.word	0x000008b0
        /*0a48*/ 	.word	0x000000ff
        /*0a4c*/ 	.word	0x000334b0
        /*0a50*/ 	.short	0x0100
        /*0a52*/ 	.byte	0x08
	.zero		1


	//   ....[19]....
        /*0a54*/ 	.word	0x000008c0
        /*0a58*/ 	.word	0x000000ff
        /*0a5c*/ 	.word	0x000334c0
        /*0a60*/ 	.short	0x0100
        /*0a62*/ 	.byte	0x08
	.zero		1


	//   ....[20]....
        /*0a64*/ 	.word	0x000008d0
        /*0a68*/ 	.word	0x000000ff
        /*0a6c*/ 	.word	0x000334b8
        /*0a70*/ 	.short	0x0100
        /*0a72*/ 	.byte	0x08
	.zero		1


	//   ....[21]....
        /*0a74*/ 	.word	0x000008e0
        /*0a78*/ 	.word	0x000000ff
        /*0a7c*/ 	.word	0x000334c8
        /*0a80*/ 	.short	0x0100
        /*0a82*/ 	.byte	0x08
	.zero		1


	//   ....[22]....
        /*0a84*/ 	.word	0x000022a0
        /*0a88*/ 	.word	0x000000ff
        /*0a8c*/ 	.word	0x00033400
        /*0a90*/ 	.short	0x010a
        /*0a92*/ 	.byte	0x29
	.zero		1


	//   ....[23]....
        /*0a94*/ 	.word	0x00002320
        /*0a98*/ 	.word	0x00000002
        /*0a9c*/ 	.word	0x00033430
        /*0aa0*/ 	.short	0x010a
        /*0aa2*/ 	.byte	0x3f
	.zero		1


	//   ....[24]....
        /*0aa4*/ 	.word	0x00002380
        /*0aa8*/ 	.word	0x00000002
        /*0aac*/ 	.word	0x00033430
        /*0ab0*/ 	.short	0x010a
        /*0ab2*/ 	.byte	0x3f
	.zero		1


	//   ....[25]....
        /*0ab4*/ 	.word	0x00004a60
        /*0ab8*/ 	.word	0x0000003b
        /*0abc*/ 	.word	0x00000000
        /*0ac0*/ 	.short	0x0101
        /*0ac2*/ 	.byte	0x3f
	.zero		1


	//   ....[26]....
        /*0ac4*/ 	.word	0x000059d0
        /*0ac8*/ 	.word	0x000000ff
        /*0acc*/ 	.word	0x00033430
        /*0ad0*/ 	.short	0x010a
        /*0ad2*/ 	.byte	0x06
	.zero		1


	//   ....[27]....
        /*0ad4*/ 	.word	0x00005a10
        /*0ad8*/ 	.word	0x000000ff
        /*0adc*/ 	.word	0x00033430
        /*0ae0*/ 	.short	0x010a
        /*0ae2*/ 	.byte	0x06
	.zero		1


	//   ....[28]....
        /*0ae4*/ 	.word	0x00006660
        /*0ae8*/ 	.word	0x000000ff
        /*0aec*/ 	.word	0x00033450
        /*0af0*/ 	.short	0x010a
        /*0af2*/ 	.byte	0x06
	.zero		1


	//   ....[29]....
        /*0af4*/ 	.word	0x000066a0
        /*0af8*/ 	.word	0x000000ff
        /*0afc*/ 	.word	0x00033450
        /*0b00*/ 	.short	0x010a
        /*0b02*/ 	.byte	0x06
	.zero		1


	//   ....[30]....
        /*0b04*/ 	.word	0x00007f30
        /*0b08*/ 	.word	0x0000009e
        /*0b0c*/ 	.word	0x00000000
        /*0b10*/ 	.short	0x0101
        /*0b12*/ 	.byte	0x3f
	.zero		1


	//   ....[31]....
        /*0b14*/ 	.word	0x00008af0
        /*0b18*/ 	.word	0x000000ff
        /*0b1c*/ 	.word	0x00000000
        /*0b20*/ 	.short	0x0101
        /*0b22*/ 	.byte	0x06
	.zero		1


	//   ....[32]....
        /*0b24*/ 	.word	0x00009420
        /*0b28*/ 	.word	0x000000ff
        /*0b2c*/ 	.word	0x00033430
        /*0b30*/ 	.short	0x010a
        /*0b32*/ 	.byte	0x06
	.zero		1


	//   ....[33]....
        /*0b34*/ 	.word	0x00009460
        /*0b38*/ 	.word	0x000000ff
        /*0b3c*/ 	.word	0x00033430
        /*0b40*/ 	.short	0x010a
        /*0b42*/ 	.byte	0x06
	.zero		1


	//   ....[34]....
        /*0b44*/ 	.word	0x0000a080
        /*0b48*/ 	.word	0x000000ff
        /*0b4c*/ 	.word	0x00033450
        /*0b50*/ 	.short	0x010a
        /*0b52*/ 	.byte	0x06
	.zero		1


	//   ....[35]....
        /*0b54*/ 	.word	0x0000a0c0
        /*0b58*/ 	.word	0x000000ff
        /*0b5c*/ 	.word	0x00033450
        /*0b60*/ 	.short	0x010a
        /*0b62*/ 	.byte	0x06
	.zero		1


	//   ....[36]....
        /*0b64*/ 	.word	0x0000b330
        /*0b68*/ 	.word	0x000000be
        /*0b6c*/ 	.word	0x00000000
        /*0b70*/ 	.short	0x0101
        /*0b72*/ 	.byte	0x3f
	.zero		1


	//   ....[37]....
        /*0b74*/ 	.word	0x0000b9d0
        /*0b78*/ 	.word	0x000000ff
        /*0b7c*/ 	.word	0x00000000
        /*0b80*/ 	.short	0x0101
        /*0b82*/ 	.byte	0x06
	.zero		1


	//   ....[38]....
        /*0b84*/ 	.word	0x0000c230
        /*0b88*/ 	.word	0x000000ff
        /*0b8c*/ 	.word	0x00033450
        /*0b90*/ 	.short	0x010a
        /*0b92*/ 	.byte	0x05
	.zero		1


	//   ....[39]....
        /*0b94*/ 	.word	0x0000c270
        /*0b98*/ 	.word	0x000000ff
        /*0b9c*/ 	.word	0x00033450
        /*0ba0*/ 	.short	0x010a
        /*0ba2*/ 	.byte	0x05
	.zero		1


	//   ....[40]....
        /*0ba4*/ 	.word	0x0000c8c0
        /*0ba8*/ 	.word	0x000000ff
        /*0bac*/ 	.word	0x00000000
        /*0bb0*/ 	.short	0x0101
        /*0bb2*/ 	.byte	0x04
	.zero		1


	//   ....[41]....
        /*0bb4*/ 	.word	0x0000f800
        /*0bb8*/ 	.word	0x000000ff
        /*0bbc*/ 	.word	0x00000000
        /*0bc0*/ 	.short	0x0101
        /*0bc2*/ 	.byte	0x08
	.zero		1


	//   ....[42]....
        /*0bc4*/ 	.word	0x0000fe90
        /*0bc8*/ 	.word	0x000000ff
        /*0bcc*/ 	.word	0x00000000
        /*0bd0*/ 	.short	0x0101
        /*0bd2*/ 	.byte	0x08
	.zero		1


	//   ....[43]....
        /*0bd4*/ 	.word	0x000143e0
        /*0bd8*/ 	.word	0x00000004
        /*0bdc*/ 	.word	0x00033480
        /*0be0*/ 	.short	0x010a
        /*0be2*/ 	.byte	0x3f
	.zero		1


	//   ....[44]....
        /*0be4*/ 	.word	0x00014670
        /*0be8*/ 	.word	0x00000004
        /*0bec*/ 	.word	0x00033440
        /*0bf0*/ 	.short	0x010a
        /*0bf2*/ 	.byte	0x3f
	.zero		1


	//   ....[45]....
        /*0bf4*/ 	.word	0x000151d0
        /*0bf8*/ 	.word	0x00000011
        /*0bfc*/ 	.word	0x00033400
        /*0c00*/ 	.short	0x0107
        /*0c02*/ 	.byte	0x3f
	.zero		1


	//   ....[46]....
        /*0c04*/ 	.word	0x000152d0
        /*0c08*/ 	.word	0x00000011
        /*0c0c*/ 	.word	0x00033400
        /*0c10*/ 	.short	0x0101
        /*0c12*/ 	.byte	0x3f
	.zero		1


	//   ....[47]....
        /*0c14*/ 	.word	0x000152f0
        /*0c18*/ 	.word	0x00000011
        /*0c1c*/ 	.word	0x00033420
        /*0c20*/ 	.short	0x010a
        /*0c22*/ 	.byte	0x3f
	.zero		1


	//   ....[48]....
        /*0c24*/ 	.word	0x000155f0
        /*0c28*/ 	.word	0x00000006
        /*0c2c*/ 	.word	0x00033480
        /*0c30*/ 	.short	0x010a
        /*0c32*/ 	.byte	0x3f
	.zero		1


	//   ....[49]....
        /*0c34*/ 	.word	0x00015a40
        /*0c38*/ 	.word	0x00000006
        /*0c3c*/ 	.word	0x00033440
        /*0c40*/ 	.short	0x010a
        /*0c42*/ 	.byte	0x3f
	.zero		1


	//   ....[50]....
        /*0c44*/ 	.word	0x00015ef0
        /*0c48*/ 	.word	0x00000003
        /*0c4c*/ 	.word	0x00033470
        /*0c50*/ 	.short	0x010a
        /*0c52*/ 	.byte	0x3f
	.zero		1


	//   ....[51]....
        /*0c54*/ 	.word	0x00015f60
        /*0c58*/ 	.word	0x00000003
        /*0c5c*/ 	.word	0x00033460
        /*0c60*/ 	.short	0x010a
        /*0c62*/ 	.byte	0x3f
	.zero		1


	//   ....[52]....
        /*0c64*/ 	.word	0x00016620
        /*0c68*/ 	.word	0x00000003
        /*0c6c*/ 	.word	0x00033450
        /*0c70*/ 	.short	0x0101
        /*0c72*/ 	.byte	0x3f
	.zero		1


	//   ....[53]....
        /*0c74*/ 	.word	0x000166a0
        /*0c78*/ 	.word	0x00000003
        /*0c7c*/ 	.word	0x00000000
        /*0c80*/ 	.short	0x0101
        /*0c82*/ 	.byte	0x3f
	.zero		1


	//   ....[54]....
        /*0c84*/ 	.word	0x000168c0
        /*0c88*/ 	.word	0x00000003
        /*0c8c*/ 	.word	0x00033470
        /*0c90*/ 	.short	0x010a
        /*0c92*/ 	.byte	0x3f
	.zero		1


	//   ....[55]....
        /*0c94*/ 	.word	0x00016920
        /*0c98*/ 	.word	0x00000003
        /*0c9c*/ 	.word	0x00033460
        /*0ca0*/ 	.short	0x010a
        /*0ca2*/ 	.byte	0x3f
	.zero		1


	//   ....[56]....
        /*0ca4*/ 	.word	0x00016fe0
        /*0ca8*/ 	.word	0x00000003
        /*0cac*/ 	.word	0x00033450
        /*0cb0*/ 	.short	0x0101
        /*0cb2*/ 	.byte	0x3f
	.zero		1


	//   ....[57]....
        /*0cb4*/ 	.word	0x00017030
        /*0cb8*/ 	.word	0x00000000
        /*0cbc*/ 	.word	0x00000000
        /*0cc0*/ 	.short	0x0101
        /*0cc2*/ 	.byte	0x3f
	.zero		1


	//   ....[58]....
        /*0cc4*/ 	.word	0x000181f0
        /*0cc8*/ 	.word	0x00000003
        /*0ccc*/ 	.word	0x00033420
        /*0cd0*/ 	.short	0x010a
        /*0cd2*/ 	.byte	0x3f
	.zero		1


	//   ....[59]....
        /*0cd4*/ 	.word	0x00018390
        /*0cd8*/ 	.word	0x00000007
        /*0cdc*/ 	.word	0x00000000
        /*0ce0*/ 	.short	0x010a
        /*0ce2*/ 	.byte	0x3f
	.zero		1


	//   ....[60]....
        /*0ce4*/ 	.word	0x00018400
        /*0ce8*/ 	.word	0x00000005
        /*0cec*/ 	.word	0x00000000
        /*0cf0*/ 	.short	0x010a
        /*0cf2*/ 	.byte	0x3f
	.zero		1


	//   ....[61]....
        /*0cf4*/ 	.word	0x00018450
        /*0cf8*/ 	.word	0x00000005
        /*0cfc*/ 	.word	0x00033460
        /*0d00*/ 	.short	0x010a
        /*0d02*/ 	.byte	0x3f
	.zero		1


	//   ....[62]....
        /*0d04*/ 	.word	0x000184a0
        /*0d08*/ 	.word	0x00000003
        /*0d0c*/ 	.word	0x00033460
        /*0d10*/ 	.short	0x010a
        /*0d12*/ 	.byte	0x3f
	.zero		1


	//   ....[63]....
        /*0d14*/ 	.word	0x000184e0
        /*0d18*/ 	.word	0x00000005
        /*0d1c*/ 	.word	0x00033480
        /*0d20*/ 	.short	0x010a
        /*0d22*/ 	.byte	0x3f
	.zero		1


	//   ....[64]....
        /*0d24*/ 	.word	0x00018500
        /*0d28*/ 	.word	0x00000003
        /*0d2c*/ 	.word	0x00033480
        /*0d30*/ 	.short	0x010a
        /*0d32*/ 	.byte	0x3f
	.zero		1


	//   ....[65]....
        /*0d34*/ 	.word	0x00018570
        /*0d38*/ 	.word	0x00000003
        /*0d3c*/ 	.word	0x00033400
        /*0d40*/ 	.short	0x010a
        /*0d42*/ 	.byte	0x3f
	.zero		1


	//   ....[66]....
        /*0d44*/ 	.word	0x000185c0
        /*0d48*/ 	.word	0x00000002
        /*0d4c*/ 	.word	0x00033430
        /*0d50*/ 	.short	0x010a
        /*0d52*/ 	.byte	0x3f
	.zero		1


	//   ....[67]....
        /*0d54*/ 	.word	0x00018620
        /*0d58*/ 	.word	0x00000007
        /*0d5c*/ 	.word	0x00033430
        /*0d60*/ 	.short	0x010a
        /*0d62*/ 	.byte	0x3f
	.zero		1


	//   ....[68]....
        /*0d64*/ 	.word	0x00018680
        /*0d68*/ 	.word	0x00000004
        /*0d6c*/ 	.word	0x00033450
        /*0d70*/ 	.short	0x010a
        /*0d72*/ 	.byte	0x3f
	.zero		1


	//   ....[69]....
        /*0d74*/ 	.word	0x000186e0
        /*0d78*/ 	.word	0x00000007
        /*0d7c*/ 	.word	0x00033430
        /*0d80*/ 	.short	0x010a
        /*0d82*/ 	.byte	0x3f
	.zero		1


	//   ....[70]....
        /*0d84*/ 	.word	0x00018740
        /*0d88*/ 	.word	0x00000004
        /*0d8c*/ 	.word	0x00033450
        /*0d90*/ 	.short	0x010a
        /*0d92*/ 	.byte	0x3f
	.zero		1


	//   ....[71]....
        /*0d94*/ 	.word	0x000187a0
        /*0d98*/ 	.word	0x00000006
        /*0d9c*/ 	.word	0x00033450
        /*0da0*/ 	.short	0x010a
        /*0da2*/ 	.byte	0x3f
	.zero		1


	//   ....[72]....
        /*0da4*/ 	.word	0x000188f0
        /*0da8*/ 	.word	0x00000004
        /*0dac*/ 	.word	0x00033480
        /*0db0*/ 	.short	0x010a
        /*0db2*/ 	.byte	0x3f
	.zero		1


	//   ....[73]....
        /*0db4*/ 	.word	0x00018940
        /*0db8*/ 	.word	0x00000004
        /*0dbc*/ 	.word	0x00033440
        /*0dc0*/ 	.short	0x010a
        /*0dc2*/ 	.byte	0x3f
	.zero		1


	//   ....[74]....
        /*0dc4*/ 	.word	0x00018ed0
        /*0dc8*/ 	.word	0x00000011
        /*0dcc*/ 	.word	0x00033420
        /*0dd0*/ 	.short	0x010a
        /*0dd2*/ 	.byte	0x3f
	.zero		1


	//   ....[75]....
        /*0dd4*/ 	.word	0x00018f20
        /*0dd8*/ 	.word	0x00000006
        /*0ddc*/ 	.word	0x00033480
        /*0de0*/ 	.short	0x010a
        /*0de2*/ 	.byte	0x3f
	.zero		1


	//   ....[76]....
        /*0de4*/ 	.word	0x00018f70
        /*0de8*/ 	.word	0x00000006
        /*0dec*/ 	.word	0x00033440
        /*0df0*/ 	.short	0x010a
        /*0df2*/ 	.byte	0x3f
	.zero		1


	//   ....[77]....
        /*0df4*/ 	.word	0x00018fc0
        /*0df8*/ 	.word	0x00000003
        /*0dfc*/ 	.word	0x00033470
        /*0e00*/ 	.short	0x010a
        /*0e02*/ 	.byte	0x3f
	.zero		1


	//   ....[78]....
        /*0e04*/ 	.word	0x00019010
        /*0e08*/ 	.word	0x00000003
        /*0e0c*/ 	.word	0x00033460
        /*0e10*/ 	.short	0x010a
        /*0e12*/ 	.byte	0x3f
	.zero		1


	//   ....[79]....
        /*0e14*/ 	.word	0x00019060
        /*0e18*/ 	.word	0x00000003
        /*0e1c*/ 	.word	0x00033470
        /*0e20*/ 	.short	0x010a
        /*0e22*/ 	.byte	0x3f
	.zero		1


	//   ....[80]....
        /*0e24*/ 	.word	0x000190b0
        /*0e28*/ 	.word	0x00000003
        /*0e2c*/ 	.word	0x00033460
        /*0e30*/ 	.short	0x010a
        /*0e32*/ 	.byte	0x3f
	.zero		1


	//   ....[81]....
        /*0e34*/ 	.word	0x00019100
        /*0e38*/ 	.word	0x00000003
        /*0e3c*/ 	.word	0x00033420
        /*0e40*/ 	.short	0x010a
        /*0e42*/ 	.byte	0x3f
	.zero		1


	//   ....[82]....
        /*0e44*/ 	.word	0x000192a0
        /*0e48*/ 	.word	0x00000007
        /*0e4c*/ 	.word	0x00000000
        /*0e50*/ 	.short	0x010a
        /*0e52*/ 	.byte	0x3f
	.zero		1


	//   ....[83]....
        /*0e54*/ 	.word	0x000192f0
        /*0e58*/ 	.word	0x00000005
        /*0e5c*/ 	.word	0x00000000
        /*0e60*/ 	.short	0x010a
        /*0e62*/ 	.byte	0x3f
	.zero		1


	//   ....[84]....
        /*0e64*/ 	.word	0x00019340
        /*0e68*/ 	.word	0x00000005
        /*0e6c*/ 	.word	0x00033460
        /*0e70*/ 	.short	0x010a
        /*0e72*/ 	.byte	0x3f
	.zero		1


	//   ....[85]....
        /*0e74*/ 	.word	0x00019390
        /*0e78*/ 	.word	0x00000003
        /*0e7c*/ 	.word	0x00033460
        /*0e80*/ 	.short	0x010a
        /*0e82*/ 	.byte	0x3f
	.zero		1


	//   ....[86]....
        /*0e84*/ 	.word	0x000193e0
        /*0e88*/ 	.word	0x00000005
        /*0e8c*/ 	.word	0x00033480
        /*0e90*/ 	.short	0x010a
        /*0e92*/ 	.byte	0x3f
	.zero		1


	//----- nvinfo : EIATTR_NUM_MBARRIERS
	.align		4
.L_299:
        /*0e94*/ 	.byte	0x03, 0x38
        /*0e96*/ 	.short	0x0016


	//----- nvinfo : EIATTR_EXIT_INSTR_OFFSETS
	.align		4
        /*0e98*/ 	.byte	0x04, 0x1c
        /*0e9a*/ 	.short	(.L_301 - .L_300)


	//   ....[0]....
.L_300:
        /*0e9c*/ 	.word	0x00000a80


	//   ....[1]....
        /*0ea0*/ 	.word	0x00011d00


	//   ....[2]....
        /*0ea4*/ 	.word	0x00018550


	//----- nvinfo : EIATTR_MAX_THREADS
	.align		4
.L_301:
        /*0ea8*/ 	.byte	0x04, 0x05
        /*0eaa*/ 	.short	(.L_303 - .L_302)
.L_302:
        /*0eac*/ 	.word	0x00000180
        /*0eb0*/ 	.word	0x00000001
        /*0eb4*/ 	.word	0x00000001


	//----- nvinfo : EIATTR_CRS_STACK_SIZE
	.align		4
.L_303:
        /*0eb8*/ 	.byte	0x04, 0x1e
        /*0eba*/ 	.short	(.L_305 - .L_304)
.L_304:
        /*0ebc*/ 	.word	0x00000000


	//----- nvinfo : EIATTR_CBANK_PARAM_SIZE
	.align		4
.L_305:
        /*0ec0*/ 	.byte	0x03, 0x19
        /*0ec2*/ 	.short	0x0af0


	//----- nvinfo : EIATTR_PARAM_CBANK
	.align		4
        /*0ec4*/ 	.byte	0x04, 0x0a
        /*0ec6*/ 	.short	(.L_307 - .L_306)
	.align		4
.L_306:
        /*0ec8*/ 	.word	index@(.nv.constant0._ZN7cutlass13device_kernelIN5flash11enable_sm90INS1_16FlashAttnFwdSm90INS1_25CollectiveMainloopFwdSm90ILi2EN4cute5tupleIJNS5_1CILi1EEES8_S8_EEENS6_IJNS7_ILi128EEENS7_ILi160EEENS7_ILi192EEEEEELi192ENS_12float_e4m3_tEfNS_4arch4Sm90ELb1ELb0ELb0ELb1ELb0ELb0ELb0ELb1ELb1ELb1ELb1ELb0EEENS1_21CollectiveEpilogueFwdINS6_IJSA_SC_SB_EEES9_NS_10bfloat16_tESG_Li256ELb1ELb1ELb1ELb1EEENS1_36VarlenDynamicPersistentTileSchedulerILi128ELi160ELi256ELi128ELb1ELb1ELb1ELb1ELb1ELb1EEEEEEEEEvNT_6ParamsE)
        /*0ecc*/ 	.short	0x0210
        /*0ece*/ 	.short	0x0af0


	//----- nvinfo : EIATTR_SW_WAR
	.align		4
.L_307:
        /*0ed0*/ 	.byte	0x04, 0x36
        /*0ed2*/ 	.short	(.L_309 - .L_308)
.L_308:
        /*0ed4*/ 	.word	0x00000008
.L_309:


//--------------------- .nv.info._ZN7cutlass13device_kernelIN5flash11enable_sm90INS1_16FlashAttnFwdSm90INS1_25CollectiveMainloopFwdSm90ILi2EN4cute5tupleIJNS5_1CILi1EEES8_S8_EEENS6_IJNS7_ILi128EEENS7_ILi160EEENS7_ILi192EEEEEELi192ENS_12float_e4m3_tEfNS_4arch4Sm90ELb1ELb0ELb0ELb1ELb0ELb1ELb0ELb1ELb1ELb1ELb1ELb0EEENS1_21CollectiveEpilogueFwdINS6_IJSA_SC_SB_EEES9_NS_10bfloat16_tESG_Li256ELb1ELb1ELb1ELb1EEENS1_36VarlenDynamicPersistentTileSchedulerILi128ELi160ELi256ELi128ELb1ELb1ELb1ELb1ELb1ELb1EEEEEEEEEvNT_6ParamsE --------------------------
	.section	.nv.info._ZN7cutlass13device_kernelIN5flash11enable_sm90INS1_16FlashAttnFwdSm90INS1_25CollectiveMainloopFwdSm90ILi2EN4cute5tupleIJNS5_1CILi1EEES8_S8_EEENS6_IJNS7_ILi128EEENS7_ILi160EEENS7_ILi192EEEEEELi192ENS_12float_e4m3_tEfNS_4arch4Sm90ELb1ELb0ELb0ELb1ELb0ELb1ELb0ELb1ELb1ELb1ELb1ELb0EEENS1_21CollectiveEpilogueFwdINS6_IJSA_SC_SB_EEES9_NS_10bfloat16_tESG_Li256ELb1ELb1ELb1ELb1EEENS1_36VarlenDynamicPersistentTileSchedulerILi128ELi160ELi256ELi128ELb1ELb1ELb1ELb1ELb1ELb1EEEEEEEEEvNT_6ParamsE,"",@"SHT_CUDA_INFO"
	.sectionflags	@""
	.align	4


	//----- nvinfo : EIATTR_CUDA_API_VERSION
	.align		4
        /*0000*/ 	.byte	0x04, 0x37
        /*0002*/ 	.short	(.L_311 - .L_310)
.L_310:
        /*0004*/ 	.word	0x00000082


	//----- nvinfo : EIATTR_KPARAM_INFO
	.align		4
.L_311:
        /*0008*/ 	.byte	0x04, 0x17
        /*000a*/ 	.short	(.L_313 - .L_312)
.L_312:
        /*000c*/ 	.word	0x00000000
        /*0010*/ 	.short	0x0000
        /*0012*/ 	.short	0x0070
        /*0014*/ 	.byte	0x00, 0xf0, 0x01, 0x2a


	//----- nvinfo : EIATTR_SPARSE_MMA_MASK
	.align		4
.L_313:
        /*0018*/ 	.byte	0x03, 0x50
        /*001a*/ 	.short	0x0000


	//----- nvinfo : EIATTR_MAXREG_COUNT
	.align		4
        /*001c*/ 	.byte	0x03, 0x1b
        /*001e*/ 	.short	0x00a8


	//----- nvinfo : EIATTR_NUM_BARRIERS
	.align		4
        /*0020*/ 	.byte	0x02, 0x4c
        /*0022*/ 	.byte	0x10
	.zero		1


	//----- nvinfo : EIATTR_EXTERNS
	.align		4
        /*0024*/ 	.byte	0x04, 0x0f
        /*0026*/ 	.short	(.L_315 - .L_314)


	//   ....[0]....
	.align		4
.L_314:
        /*0028*/ 	.word	index@(__assertfail)


	//----- nvinfo : EIATTR_ANNOTATIONS
	.align		4
.L_315:
        /*002c*/ 	.byte	0x04, 0x55
        /*002e*/ 	.short	(.L_317 - .L_316)


	//   ....[0]....
.L_316:
        /* <DEDUP_REMOVED lines=105> */


	//----- nvinfo : EIATTR_MERCURY_ISA_VERSION
	.align		4
.L_317:
        /*06b0*/ 	.byte	0x03, 0x5f
        /*06b2*/ 	.short	0x0101


	//----- nvinfo : EIATTR_UNUSED_LOAD_BYTE_OFFSET
	.align		4
        /*06b4*/ 	.byte	0x04, 0x44
        /*06b6*/ 	.short	(.L_319 - .L_318)


	//   ....[0]....
.L_318:
        /*06b8*/ 	.word	0x00000ae0
        /*06bc*/ 	.word	0x0000fff0


	//   ....[1]....
        /*06c0*/ 	.word	0x00023b90
        /*06c4*/ 	.word	0x0000fff0


	//----- nvinfo : EIATTR_INT_WARP_WIDE_INSTR_OFFSETS
	.align		4
.L_319:
        /*06c8*/ 	.byte	0x04, 0x31
        /*06ca*/ 	.short	(.L_321 - .L_320)


	//   ....[0]....
.L_320:
        /*06cc*/ 	.word	0x00000190


	//   ....[1]....
        /*06d0*/ 	.word	0x000001d0


	//   ....[2]....
        /*06d4*/ 	.word	0x00000240


	//   ....[3]....
        /*06d8*/ 	.word	0x0002cce0


	//   ....[4]....
        /*06dc*/ 	.word	0x0002cd70


	//   ....[5]....
        /*06e0*/ 	.word	0x0002fae0


	//   ....[6]....
        /*06e4*/ 	.word	0x0002fb70


	//----- nvinfo : EIATTR_COOP_GROUP_MASK_REGIDS
	.align		4
.L_321:
        /*06e8*/ 	.byte	0x04, 0x29
        /*06ea*/ 	.short	(.L_323 - .L_322)


	//   ....[0]....
.L_322:
        /*06ec*/ 	.word	0xffffffff


	//   ....[1]....
        /*06f0*/ 	.word	0xffffffff


	//   ....[2]....
        /*06f4*/ 	.word	0xffffffff


	//   ....[3]....
        /*06f8*/ 	.word	0xffffffff


	//   ....[4]....
        /*06fc*/ 	.word	0xffffffff


	//   ....[5]....
        /*0700*/ 	.word	0xffffffff


	//   ....[6]....
        /*0704*/ 	.word	0xffffffff


	//   ....[7]....
        /*0708*/ 	.word	0xffffffff


	//   ....[8]....
        /*070c*/ 	.word	0xffffffff


	//   ....[9]....
        /*0710*/ 	.word	0xffffffff


	//   ....[10]....
        /*0714*/ 	.word	0xffffffff


	//   ....[11]....
        /*0718*/ 	.word	0xffffffff


	//   ....[12]....
        /*071c*/ 	.word	0xffffffff


	//   ....[13]....
        /*0720*/ 	.word	0xffffffff


	//   ....[14]....
        /*0724*/ 	.word	0xffffffff


	//   ....[15]....
        /*0728*/ 	.word	0xffffffff


	//   ....[16]....
        /*072c*/ 	.word	0xffffffff


	//   ....[17]....
        /*0730*/ 	.word	0xffffffff


	//   ....[18]....
        /*0734*/ 	.word	0xffffffff


	//   ....[19]....
        /*0738*/ 	.word	0xffffffff


	//   ....[20]....
        /*073c*/ 	.word	0xffffffff


	//   ....[21]....
        /*0740*/ 	.word	0xffffffff


	//   ....[22]....
        /*0744*/ 	.word	0xffffffff


	//   ....[23]....
        /*0748*/ 	.word	0xffffffff


	//   ....[24]....
        /*074c*/ 	.word	0xffffffff


	//   ....[25]....
        /*0750*/ 	.word	0xffffffff


	//   ....[26]....
        /*0754*/ 	.word	0xffffffff


	//   ....[27]....
        /*0758*/ 	.word	0xffffffff


	//   ....[28]....
        /*075c*/ 	.word	0xffffffff


	//   ....[29]....
        /*0760*/ 	.word	0xffffffff


	//   ....[30]....
        /*0764*/ 	.word	0xffffffff


	//   ....[31]....
        /*0768*/ 	.word	0xffffffff


	//   ....[32]....
        /*076c*/ 	.word	0xffffffff


	//   ....[33]....
        /*0770*/ 	.word	0xffffffff


	//   ....[34]....
        /*0774*/ 	.word	0xffffffff


	//   ....[35]....
        /*0778*/ 	.word	0xffffffff


	//   ....[36]....
        /*077c*/ 	.word	0xffffffff


	//   ....[37]....
        /*0780*/ 	.word	0xffffffff


	//   ....[38]....
        /*0784*/ 	.word	0xffffffff


	//   ....[39]....
        /*0788*/ 	.word	0xffffffff


	//   ....[40]....
        /*078c*/ 	.word	0xffffffff


	//   ....[41]....
        /*0790*/ 	.word	0xffffffff


	//   ....[42]....
        /*0794*/ 	.word	0xffffffff


	//   ....[43]....
        /*0798*/ 	.word	0xffffffff


	//   ....[44]....
        /*079c*/ 	.word	0xffffffff


	//   ....[45]....
        /*07a0*/ 	.word	0xffffffff


	//   ....[46]....
        /*07a4*/ 	.word	0xffffffff


	//   ....[47]....
        /*07a8*/ 	.word	0xffffffff


	//   ....[48]....
        /*07ac*/ 	.word	0xffffffff


	//   ....[49]....
        /*07b0*/ 	.word	0xffffffff


	//   ....[50]....
        /*07b4*/ 	.word	0xffffffff


	//   ....[51]....
        /*07b8*/ 	.word	0xffffffff


	//   ....[52]....
        /*07bc*/ 	.word	0xffffffff


	//   ....[53]....
        /*07c0*/ 	.word	0xffffffff


	//   ....[54]....
        /*07c4*/ 	.word	0xffffffff


	//   ....[55]....
        /*07c8*/ 	.word	0xffffffff


	//   ....[56]....
        /*07cc*/ 	.word	0xffffffff


	//   ....[57]....
        /*07d0*/ 	.word	0xffffffff


	//   ....[58]....
        /*07d4*/ 	.word	0xffffffff


	//   ....[59]....
        /*07d8*/ 	.word	0xffffffff


	//   ....[60]....
        /*07dc*/ 	.word	0xffffffff


	//   ....[61]....
        /*07e0*/ 	.word	0xffffffff


	//   ....[62]....
        /*07e4*/ 	.word	0xffffffff


	//   ....[63]....
        /*07e8*/ 	.word	0xffffffff


	//   ....[64]....
        /*07ec*/ 	.word	0xffffffff


	//   ....[65]....
        /*07f0*/ 	.word	0xffffffff


	//   ....[66]....
        /*07f4*/ 	.word	0xffffffff


	//   ....[67]....
        /*07f8*/ 	.word	0xffffffff


	//   ....[68]....
        /*07fc*/ 	.word	0xffffffff


	//   ....[69]....
        /*0800*/ 	.word	0xffffffff


	//   ....[70]....
        /*0804*/ 	.word	0xffffffff


	//   ....[71]....
        /*0808*/ 	.word	0xffffffff


	//   ....[72]....
        /*080c*/ 	.word	0xffffffff


	//   ....[73]....
        /*0810*/ 	.word	0xffffffff


	//   ....[74]....
        /*0814*/ 	.word	0xffffffff


	//   ....[75]....
        /*0818*/ 	.word	0xffffffff


	//   ....[76]....
        /*081c*/ 	.word	0xffffffff


	//   ....[77]....
        /*0820*/ 	.word	0xffffffff


	//   ....[78]....
        /*0824*/ 	.word	0xffffffff


	//   ....[79]....
        /*0828*/ 	.word	0xffffffff


	//   ....[80]....
        /*082c*/ 	.word	0xffffffff


	//   ....[81]....
        /*0830*/ 	.word	0xffffffff


	//   ....[82]....
        /*0834*/ 	.word	0xffffffff


	//   ....[83]....
        /*0838*/ 	.word	0xffffffff


	//   ....[84]....
        /*083c*/ 	.word	0xffffffff


	//   ....[85]....
        /*0840*/ 	.word	0xffffffff


	//   ....[86]....
        /*0844*/ 	.word	0xffffffff


	//   ....[87]....
        /*0848*/ 	.word	0xffffffff


	//   ....[88]....
        /*084c*/ 	.word	0xffffffff


	//   ....[89]....
        /*0850*/ 	.word	0xffffffff


	//   ....[90]....
        /*0854*/ 	.word	0xffffffff


	//   ....[91]....
        /*0858*/ 	.word	0xffffffff


	//   ....[92]....
        /*085c*/ 	.word	0xffffffff


	//   ....[93]....
        /*0860*/ 	.word	0xffffffff


	//   ....[94]....
        /*0864*/ 	.word	0xffffffff


	//   ....[95]....
        /*0868*/ 	.word	0xffffffff


	//   ....[96]....
        /*086c*/ 	.word	0xffffffff


	//   ....[97]....
        /*0870*/ 	.word	0xffffffff


	//   ....[98]....
        /*0874*/ 	.word	0xffffffff


	//   ....[99]....
        /*0878*/ 	.word	0xffffffff


	//   ....[100]....
        /*087c*/ 	.word	0xffffffff


	//   ....[101]....
        /*0880*/ 	.word	0xffffffff


	//   ....[102]....
        /*0884*/ 	.word	0xffffffff


	//   ....[103]....
        /*0888*/ 	.word	0xffffffff


	//   ....[104]....
        /*088c*/ 	.word	0xffffffff


	//   ....[105]....
        /*0890*/ 	.word	0xffffffff


	//   ....[106]....
        /*0894*/ 	.word	0xffffffff


	//   ....[107]....
        /*0898*/ 	.word	0xffffffff


	//   ....[108]....
        /*089c*/ 	.word	0xffffffff


	//   ....[109]....
        /*08a0*/ 	.word	0xffffffff


	//   ....[110]....
        /*08a4*/ 	.word	0xffffffff


	//   ....[111]....
        /*08a8*/ 	.word	0xffffffff


	//   ....[112]....
        /*08ac*/ 	.word	0xffffffff


	//   ....[113]....
        /*08b0*/ 	.word	0xffffffff


	//   ....[114]....
        /*08b4*/ 	.word	0xffffffff


	//   ....[115]....
        /*08b8*/ 	.word	0xffffffff


	//   ....[116]....
        /*08bc*/ 	.word	0xffffffff


	//   ....[117]....
        /*08c0*/ 	.word	0xffffffff


	//   ....[118]....
        /*08c4*/ 	.word	0xffffffff


	//   ....[119]....
        /*08c8*/ 	.word	0xffffffff


	//   ....[120]....
        /*08cc*/ 	.word	0xffffffff


	//   ....[121]....
        /*08d0*/ 	.word	0xffffffff


	//   ....[122]....
        /*08d4*/ 	.word	0xffffffff


	//   ....[123]....
        /*08d8*/ 	.word	0xffffffff


	//   ....[124]....
        /*08dc*/ 	.word	0xffffffff


	//   ....[125]....
        /*08e0*/ 	.word	0xffffffff


	//   ....[126]....
        /*08e4*/ 	.word	0xffffffff


	//   ....[127]....
        /*08e8*/ 	.word	0xffffffff


	//   ....[128]....
        /*08ec*/ 	.word	0xffffffff


	//   ....[129]....
        /*08f0*/ 	.word	0xffffffff


	//   ....[130]....
        /*08f4*/ 	.word	0xffffffff


	//   ....[131]....
        /*08f8*/ 	.word	0xffffffff


	//   ....[132]....
        /*08fc*/ 	.word	0xffffffff


	//   ....[133]....
        /*0900*/ 	.word	0xffffffff


	//   ....[134]....
        /*0904*/ 	.word	0xffffffff


	//   ....[135]....
        /*0908*/ 	.word	0xffffffff


	//   ....[136]....
        /*090c*/ 	.word	0xffffffff


	//   ....[137]....
        /*0910*/ 	.word	0xffffffff


	//   ....[138]....
        /*0914*/ 	.word	0xffffffff


	//   ....[139]....
        /*0918*/ 	.word	0xffffffff


	//   ....[140]....
        /*091c*/ 	.word	0xffffffff


	//   ....[141]....
        /*0920*/ 	.word	0xffffffff


	//   ....[142]....
        /*0924*/ 	.word	0xffffffff


	//   ....[143]....
        /*0928*/ 	.word	0xffffffff


	//   ....[144]....
        /*092c*/ 	.word	0xffffffff


	//   ....[145]....
        /*0930*/ 	.word	0xffffffff


	//   ....[146]....
        /*0934*/ 	.word	0xffffffff


	//   ....[147]....
        /*0938*/ 	.word	0xffffffff


	//   ....[148]....
        /*093c*/ 	.word	0xffffffff


	//   ....[149]....
        /*0940*/ 	.word	0xffffffff


	//   ....[150]....
        /*0944*/ 	.word	0xffffffff


	//   ....[151]....
        /*0948*/ 	.word	0xffffffff


	//   ....[152]....
        /*094c*/ 	.word	0xffffffff


	//   ....[153]....
        /*0950*/ 	.word	0xffffffff


	//   ....[154]....
        /*0954*/ 	.word	0xffffffff


	//   ....[155]....
        /*0958*/ 	.word	0xffffffff


	//   ....[156]....
        /*095c*/ 	.word	0xffffffff


	//   ....[157]....
        /*0960*/ 	.word	0xffffffff


	//   ....[158]....
        /*0964*/ 	.word	0xffffffff


	//   ....[159]....
        /*0968*/ 	.word	0xffffffff


	//   ....[160]....
        /*096c*/ 	.word	0xffffffff


	//   ....[161]....
        /*0970*/ 	.word	0xffffffff


	//   ....[162]....
        /*0974*/ 	.word	0xffffffff


	//   ....[163]....
        /*0978*/ 	.word	0xffffffff


	//   ....[164]....
        /*097c*/ 	.word	0xffffffff


	//   ....[165]....
        /*0980*/ 	.word	0xffffffff


	//   ....[166]....
        /*0984*/ 	.word	0xffffffff


	//   ....[167]....
        /*0988*/ 	.word	0xffffffff


	//   ....[168]....
        /*098c*/ 	.word	0xffffffff


	//   ....[169]....
        /*0990*/ 	.word	0xffffffff


	//   ....[170]....
        /*0994*/ 	.word	0xffffffff


	//   ....[171]....
        /*0998*/ 	.word	0xffffffff


	//   ....[172]....
        /*099c*/ 	.word	0xffffffff


	//   ....[173]....
        /*09a0*/ 	.word	0xffffffff


	//   ....[174]....
        /*09a4*/ 	.word	0xffffffff


	//   ....[175]....
        /*09a8*/ 	.word	0xffffffff


	//   ....[176]....
        /*09ac*/ 	.word	0xffffffff


	//   ....[177]....
        /*09b0*/ 	.word	0xffffffff


	//   ....[178]....
        /*09b4*/ 	.word	0xffffffff


	//   ....[179]....
        /*09b8*/ 	.word	0xffffffff


	//   ....[180]....
        /*09bc*/ 	.word	0xffffffff


	//   ....[181]....
        /*09c0*/ 	.word	0xffffffff


	//   ....[182]....
        /*09c4*/ 	.word	0xffffffff


	//   ....[183]....
        /*09c8*/ 	.word	0xffffffff


	//   ....[184]....
        /*09cc*/ 	.word	0xffffffff


	//   ....[185]....
        /*09d0*/ 	.word	0xffffffff


	//   ....[186]....
        /*09d4*/ 	.word	0xffffffff


	//   ....[187]....
        /*09d8*/ 	.word	0xffffffff


	//   ....[188]....
        /*09dc*/ 	.word	0xffffffff


	//   ....[189]....
        /*09e0*/ 	.word	0xffffffff


	//   ....[190]....
        /*09e4*/ 	.word	0xffffffff


	//   ....[191]....
        /*09e8*/ 	.word	0xffffffff


	//   ....[192]....
        /*09ec*/ 	.word	0xffffffff


	//   ....[193]....
        /*09f0*/ 	.word	0xffffffff


	//   ....[194]....
        /*09f4*/ 	.word	0xffffffff


	//   ....[195]....
        /*09f8*/ 	.word	0xffffffff


	//   ....[196]....
        /*09fc*/ 	.word	0xffffffff


	//   ....[197]....
        /*0a00*/ 	.word	0xffffffff


	//   ....[198]....
        /*0a04*/ 	.word	0xffffffff


	//   ....[199]....
        /*0a08*/ 	.word	0xffffffff


	//   ....[200]....
        /*0a0c*/ 	.word	0xffffffff


	//   ....[201]....
        /*0a10*/ 	.word	0xffffffff


	//   ....[202]....
        /*0a14*/ 	.word	0x0500000f


	//   ....[203]....
        /*0a18*/ 	.word	0x0500000f


	//   ....[204]....
        /*0a1c*/ 	.word	0x0500000f


	//   ....[205]....
        /*0a20*/ 	.word	0x0500000f


	//   ....[206]....
        /*0a24*/ 	.word	0x0500000f


	//   ....[207]....
        /*0a28*/ 	.word	0x0500000f


	//   ....[208]....
        /*0a2c*/ 	.word	0x0500000f


	//   ....[209]....
        /*0a30*/ 	.word	0x0500000f


	//   ....[210]....
        /*0a34*/ 	.word	0x0500000f


	//   ....[211]....
        /*0a38*/ 	.word	0x0500000f


	//   ....[212]....
        /*0a3c*/ 	.word	0x0500000f


	//   ....[213]....
        /*0a40*/ 	.word	0x0500000f


	//   ....[214]....
        /*0a44*/ 	.word	0x0500000f


	//   ....[215]....
        /*0a48*/ 	.word	0x0500000f


	//   ....[216]....
        /*0a4c*/ 	.word	0x0500000f


	//   ....[217]....
        /*0a50*/ 	.word	0x0500000f


	//   ....[218]....
        /*0a54*/ 	.word	0x0500000f


	//   ....[219]....
        /*0a58*/ 	.word	0x0500000f


	//   ....[220]....
        /*0a5c*/ 	.word	0x0500000f


	//   ....[221]....
        /*0a60*/ 	.word	0x0500000f


	//   ....[222]....
        /*0a64*/ 	.word	0x0500000f


	//   ....[223]....
        /*0a68*/ 	.word	0x0500000f


	//   ....[224]....
        /*0a6c*/ 	.word	0x0500000f


	//   ....[225]....
        /*0a70*/ 	.word	0x0500000f


	//   ....[226]....
        /*0a74*/ 	.word	0x0500000f


	//   ....[227]....
        /*0a78*/ 	.word	0x0500000f


	//   ....[228]....
        /*0a7c*/ 	.word	0x0500000f


	//   ....[229]....
        /*0a80*/ 	.word	0x0500000f


	//   ....[230]....
        /*0a84*/ 	.word	0x0500000f


	//   ....[231]....
        /*0a88*/ 	.word	0x0500000f


	//   ....[232]....
        /*0a8c*/ 	.word	0x0500000f


	//   ....[233]....
        /*0a90*/ 	.word	0x0500000f


	//   ....[234]....
        /*0a94*/ 	.word	0x0500000f


	//   ....[235]....
        /*0a98*/ 	.word	0x0500000f


	//   ....[236]....
        /*0a9c*/ 	.word	0x0500000f


	//   ....[237]....
        /*0aa0*/ 	.word	0x0500000f


	//   ....[238]....
        /*0aa4*/ 	.word	0x0500000f


	//   ....[239]....
        /*0aa8*/ 	.word	0x0500000f


	//   ....[240]....
        /*0aac*/ 	.word	0x0500000f


	//   ....[241]....
        /*0ab0*/ 	.word	0x0500000f


	//   ....[242]....
        /*0ab4*/ 	.word	0x0500000f


	//   ....[243]....
        /*0ab8*/ 	.word	0x0500000f


	//   ....[244]....
        /*0abc*/ 	.word	0x0500000f


	//   ....[245]....
        /*0ac0*/ 	.word	0x0500000f


	//   ....[246]....
        /*0ac4*/ 	.word	0x0500000f


	//   ....[247]....
        /*0ac8*/ 	.word	0x0500000f


	//   ....[248]....
        /*0acc*/ 	.word	0x0500000f


	//   ....[249]....
        /*0ad0*/ 	.word	0x0500000f


	//   ....[250]....
        /*0ad4*/ 	.word	0x0500000f


	//   ....[251]....
        /*0ad8*/ 	.word	0x0500000f


	//   ....[252]....
        /*0adc*/ 	.word	0x0500000f


	//   ....[253]....
        /*0ae0*/ 	.word	0x0500000f


	//   ....[254]....
        /*0ae4*/ 	.word	0x0500000f


	//   ....[255]....
        /*0ae8*/ 	.word	0x0500000f


	//   ....[0]....
        /*0aec*/ 	.word	0x0500000f


	//   ....[1]....
        /*0af0*/ 	.word	0x0500000f


	//   ....[2]....
        /*0af4*/ 	.word	0x0500000f


	//   ....[3]....
        /*0af8*/ 	.word	0x0500000f


	//   ....[4]....
        /*0afc*/ 	.word	0x0500000f


	//   ....[5]....
        /*0b00*/ 	.word	0x0500000f


	//   ....[6]....
        /*0b04*/ 	.word	0x0500000f


	//   ....[7]....
        /*0b08*/ 	.word	0x0500000f


	//   ....[8]....
        /*0b0c*/ 	.word	0x0500000f


	//   ....[9]....
        /*0b10*/ 	.word	0x0500000f


	//   ....[10]....
        /*0b14*/ 	.word	0x0500000f


	//   ....[11]....
        /*0b18*/ 	.word	0x0500000f


	//   ....[12]....
        /*0b1c*/ 	.word	0x0500000f


	//   ....[13]....
        /*0b20*/ 	.word	0x0500000f


	//   ....[14]....
        /*0b24*/ 	.word	0x0500000f


	//   ....[15]....
        /*0b28*/ 	.word	0x0500000f


	//   ....[16]....
        /*0b2c*/ 	.word	0x0500000f


	//   ....[17]....
        /*0b30*/ 	.word	0x0500000f


	//   ....[18]....
        /*0b34*/ 	.word	0x0500000f


	//   ....[19]....
        /*0b38*/ 	.word	0x0500000f


	//   ....[20]....
        /*0b3c*/ 	.word	0x0500000f


	//   ....[21]....
        /*0b40*/ 	.word	0x0500000f


	//   ....[22]....
        /*0b44*/ 	.word	0x0500000f


	//   ....[23]....
        /*0b48*/ 	.word	0x0500000f


	//   ....[24]....
        /*0b4c*/ 	.word	0x0500000f


	//   ....[25]....
        /*0b50*/ 	.word	0x0500000f


	//   ....[26]....
        /*0b54*/ 	.word	0x0500000f


	//   ....[27]....
        /*0b58*/ 	.word	0x0500000f


	//   ....[28]....
        /*0b5c*/ 	.word	0x0500000f


	//   ....[29]....
        /*0b60*/ 	.word	0x0500000f


	//   ....[30]....
        /*0b64*/ 	.word	0x0500000f


	//   ....[31]....
        /*0b68*/ 	.word	0x0500000f


	//   ....[32]....
        /*0b6c*/ 	.word	0x0500000f


	//   ....[33]....
        /*0b70*/ 	.word	0x0500000f


	//   ....[34]....
        /*0b74*/ 	.word	0x0500000f


	//   ....[35]....
        /*0b78*/ 	.word	0x0500000f


	//   ....[36]....
        /*0b7c*/ 	.word	0x0500000f


	//   ....[37]....
        /*0b80*/ 	.word	0x0500000f


	//   ....[38]....
        /*0b84*/ 	.word	0x0500000f


	//   ....[39]....
        /*0b88*/ 	.word	0x0500000f


	//   ....[40]....
        /*0b8c*/ 	.word	0x0500000f


	//   ....[41]....
        /*0b90*/ 	.word	0x0500000f


	//   ....[42]....
        /*0b94*/ 	.word	0x0500000f


	//   ....[43]....
        /*0b98*/ 	.word	0x0500000f


	//   ....[44]....
        /*0b9c*/ 	.word	0x0500000f


	//   ....[45]....
        /*0ba0*/ 	.word	0x0500000f


	//   ....[46]....
        /*0ba4*/ 	.word	0x0500000f


	//   ....[47]....
        /*0ba8*/ 	.word	0x0500000f


	//   ....[48]....
        /*0bac*/ 	.word	0x0500000f


	//   ....[49]....
        /*0bb0*/ 	.word	0x0500000f


	//   ....[50]....
        /*0bb4*/ 	.word	0x0500000f


	//   ....[51]....
        /*0bb8*/ 	.word	0x0500000f


	//   ....[52]....
        /*0bbc*/ 	.word	0x0500000f


	//   ....[53]....
        /*0bc0*/ 	.word	0x0500000f


	//   ....[54]....
        /*0bc4*/ 	.word	0x0500000f


	//   ....[55]....
        /*0bc8*/ 	.word	0x0500000f


	//   ....[56]....
        /*0bcc*/ 	.word	0x0500000f


	//   ....[57]....
        /*0bd0*/ 	.word	0x0500000f


	//   ....[58]....
        /*0bd4*/ 	.word	0x0500000f


	//   ....[59]....
        /*0bd8*/ 	.word	0x0500000f


	//   ....[60]....
        /*0bdc*/ 	.word	0x0500000f


	//   ....[61]....
        /*0be0*/ 	.word	0x0500000f


	//   ....[62]....
        /*0be4*/ 	.word	0x0500000f


	//   ....[63]....
        /*0be8*/ 	.word	0x0500000f


	//   ....[64]....
        /*0bec*/ 	.word	0x0500000f


	//   ....[65]....
        /*0bf0*/ 	.word	0x0500000f


	//   ....[66]....
        /*0bf4*/ 	.word	0x0500000f


	//   ....[67]....
        /*0bf8*/ 	.word	0x0500000f


	//   ....[68]....
        /*0bfc*/ 	.word	0x0500000f


	//   ....[69]....
        /*0c00*/ 	.word	0x0500000f


	//   ....[70]....
        /*0c04*/ 	.word	0x0500000f


	//   ....[71]....
        /*0c08*/ 	.word	0x0500000f


	//   ....[72]....
        /*0c0c*/ 	.word	0x0500000f


	//   ....[73]....
        /*0c10*/ 	.word	0x0500000f


	//   ....[74]....
        /*0c14*/ 	.word	0x0500000f


	//   ....[75]....
        /*0c18*/ 	.word	0x0500000f


	//   ....[76]....
        /*0c1c*/ 	.word	0x0500000f


	//   ....[77]....
        /*0c20*/ 	.word	0x0500000f


	//   ....[78]....
        /*0c24*/ 	.word	0x0500000f


	//   ....[79]....
        /*0c28*/ 	.word	0x0500000f


	//   ....[80]....
        /*0c2c*/ 	.word	0x0500000f


	//   ....[81]....
        /*0c30*/ 	.word	0x0500000f


	//   ....[82]....
        /*0c34*/ 	.word	0x0500000f


	//   ....[83]....
        /*0c38*/ 	.word	0x0500000f


	//   ....[84]....
        /*0c3c*/ 	.word	0x0500000f


	//   ....[85]....
        /*0c40*/ 	.word	0x0500000f


	//   ....[86]....
        /*0c44*/ 	.word	0x0500000f


	//   ....[87]....
        /*0c48*/ 	.word	0x0500000f


	//   ....[88]....
        /*0c4c*/ 	.word	0x0500000f


	//   ....[89]....
        /*0c50*/ 	.word	0x0500000f


	//   ....[90]....
        /*0c54*/ 	.word	0x0500000f


	//   ....[91]....
        /*0c58*/ 	.word	0x0500000f


	//   ....[92]....
        /*0c5c*/ 	.word	0x0500000f


	//   ....[93]....
        /*0c60*/ 	.word	0x0500000f


	//   ....[94]....
        /*0c64*/ 	.word	0x0500000f


	//   ....[95]....
        /*0c68*/ 	.word	0x0500000f


	//   ....[96]....
        /*0c6c*/ 	.word	0x0500000f


	//   ....[97]....
        /*0c70*/ 	.word	0x0500000f


	//   ....[98]....
        /*0c74*/ 	.word	0x0500000f


	//   ....[99]....
        /*0c78*/ 	.word	0x0500000f


	//----- nvinfo : EIATTR_COOP_GROUP_INSTR_OFFSETS
	.align		4
.L_323:
        /*0c7c*/ 	.byte	0x04, 0x28
        /*0c7e*/ 	.short	(.L_325 - .L_324)


	//   ....[0]....
.L_324:
        /*0c80*/ 	.word	0x00000070


	//   ....[1]....
        /*0c84*/ 	.word	0x000001a0


	//   ....[2]....
        /*0c88*/ 	.word	0x000001f0


	//   ....[3]....
        /*0c8c*/ 	.word	0x00000420


	//   ....[4]....
        /*0c90*/ 	.word	0x00000580


	//   ....[5]....
        /*0c94*/ 	.word	0x000006a0


	//   ....[6]....
        /*0c98*/ 	.word	0x00000800


	//   ....[7]....
        /*0c9c*/ 	.word	0x00010a90


	//   ....[8]....
        /*0ca0*/ 	.word	0x00011150


	//   ....[9]....
        /*0ca4*/ 	.word	0x00011160


	//   ....[10]....
        /*0ca8*/ 	.word	0x00011170


	//   ....[11]....
        /*0cac*/ 	.word	0x00011180


	//   ....[12]....
        /*0cb0*/ 	.word	0x00014830


	//   ....[13]....
        /*0cb4*/ 	.word	0x00014840


	//   ....[14]....
        /*0cb8*/ 	.word	0x00014850


	//   ....[15]....
        /*0cbc*/ 	.word	0x00014860


	//   ....[16]....
        /*0cc0*/ 	.word	0x00018ea0


	//   ....[17]....
        /*0cc4*/ 	.word	0x00019770


	//   ....[18]....
        /*0cc8*/ 	.word	0x00019780


	//   ....[19]....
        /*0ccc*/ 	.word	0x000197a0


	//   ....[20]....
        /*0cd0*/ 	.word	0x00019fd0


	//   ....[21]....
        /*0cd4*/ 	.word	0x0001a000


	//   ....[22]....
        /*0cd8*/ 	.word	0x0001cd70


	//   ....[23]....
        /*0cdc*/ 	.word	0x0001d570


	//   ....[24]....
        /*0ce0*/ 	.word	0x0001d590


	//   ....[25]....
        /*0ce4*/ 	.word	0x0001d5a0


	//   ....[26]....
        /*0ce8*/ 	.word	0x0001e090


	//   ....[27]....
        /*0cec*/ 	.word	0x0001e130


	//   ....[28]....
        /*0cf0*/ 	.word	0x000211a0


	//   ....[29]....
        /*0cf4*/ 	.word	0x000212f0


	//   ....[30]....
        /*0cf8*/ 	.word	0x00021310


	//   ....[31]....
        /*0cfc*/ 	.word	0x000213a0


	//   ....[32]....
        /*0d00*/ 	.word	0x000231d0


	//   ....[33]....
        /*0d04*/ 	.word	0x00023230


	//   ....[34]....
        /*0d08*/ 	.word	0x00023250


	//   ....[35]....
        /*0d0c*/ 	.word	0x00023270


	//   ....[36]....
        /*0d10*/ 	.word	0x000241a0


	//   ....[37]....
        /*0d14*/ 	.word	0x00024290


	//   ....[38]....
        /*0d18*/ 	.word	0x00024320


	//   ....[39]....
        /*0d1c*/ 	.word	0x00024350


	//   ....[40]....
        /*0d20*/ 	.word	0x00024380


	//   ....[41]....
        /*0d24*/ 	.word	0x000243b0


	//   ....[42]....
        /*0d28*/ 	.word	0x000243e0


	//   ....[43]....
        /*0d2c*/ 	.word	0x00024410


	//   ....[44]....
        /*0d30*/ 	.word	0x00024440


	//   ....[45]....
        /*0d34*/ 	.word	0x00024470


	//   ....[46]....
        /*0d38*/ 	.word	0x000244a0


	//   ....[47]....
        /*0d3c*/ 	.word	0x000244d0


	//   ....[48]....
        /*0d40*/ 	.word	0x00024500


	//   ....[49]....
        /*0d44*/ 	.word	0x00024530


	//   ....[50]....
        /*0d48*/ 	.word	0x00024560


	//   ....[51]....
        /*0d4c*/ 	.word	0x00024590


	//   ....[52]....
        /*0d50*/ 	.word	0x000245c0


	//   ....[53]....
        /*0d54*/ 	.word	0x000245f0


	//   ....[54]....
        /*0d58*/ 	.word	0x00024620


	//   ....[55]....
        /*0d5c*/ 	.word	0x00024650


	//   ....[56]....
        /*0d60*/ 	.word	0x00024680


	//   ....[57]....
        /*0d64*/ 	.word	0x000246b0


	//   ....[58]....
        /*0d68*/ 	.word	0x000246e0


	//   ....[59]....
        /*0d6c*/ 	.word	0x00024710


	//   ....[60]....
        /*0d70*/ 	.word	0x00024740


	//   ....[61]....
        /*0d74*/ 	.word	0x00024770


	//   ....[62]....
        /*0d78*/ 	.word	0x000247a0


	//   ....[63]....
        /*0d7c*/ 	.word	0x000247d0


	//   ....[64]....
        /*0d80*/ 	.word	0x00024800


	//   ....[65]....
        /*0d84*/ 	.word	0x00024830


	//   ....[66]....
        /*0d88*/ 	.word	0x00024860


	//   ....[67]....
        /*0d8c*/ 	.word	0x00024890


	//   ....[68]....
        /*0d90*/ 	.word	0x000248c0


	//   ....[69]....
        /*0d94*/ 	.word	0x000248f0


	//   ....[70]....
        /*0d98*/ 	.word	0x00024920


	//   ....[71]....
        /*0d9c*/ 	.word	0x00024950


	//   ....[72]....
        /*0da0*/ 	.word	0x00024980


	//   ....[73]....
        /*0da4*/ 	.word	0x000249b0


	//   ....[74]....
        /*0da8*/ 	.word	0x000249e0


	//   ....[75]....
        /*0dac*/ 	.word	0x00024a10


	//   ....[76]....
        /*0db0*/ 	.word	0x00024a40


	//   ....[77]....
        /*0db4*/ 	.word	0x00024a70


	//   ....[78]....
        /*0db8*/ 	.word	0x00024aa0


	//   ....[79]....
        /*0dbc*/ 	.word	0x00024ab0


	//   ....[80]....
        /*0dc0*/ 	.word	0x00024ac0


	//   ....[81]....
        /*0dc4*/ 	.word	0x00024ae0


	//   ....[82]....
        /*0dc8*/ 	.word	0x00024af0


	//   ....[83]....
        /*0dcc*/ 	.word	0x00024b10


	//   ....[84]....
        /*0dd0*/ 	.word	0x00024b30


	//   ....[85]....
        /*0dd4*/ 	.word	0x00024b50


	//   ....[86]....
        /*0dd8*/ 	.word	0x00024b80


	//   ....[87]....
        /*0ddc*/ 	.word	0x00024b90


	//   ....[88]....
        /*0de0*/ 	.word	0x00024bc0


	//   ....[89]....
        /*0de4*/ 	.word	0x00024be0


	//   ....[90]....
        /*0de8*/ 	.word	0x00024c00


	//   ....[91]....
        /*0dec*/ 	.word	0x00024c10


	//   ....[92]....
        /*0df0*/ 	.word	0x00024c20


	//   ....[93]....
        /*0df4*/ 	.word	0x00024c50


	//   ....[94]....
        /*0df8*/ 	.word	0x00024c80


	//   ....[95]....
        /*0dfc*/ 	.word	0x00024ca0


	//   ....[96]....
        /*0e00*/ 	.word	0x00024cb0


	//   ....[97]....
        /*0e04*/ 	.word	0x00024ce0


	//   ....[98]....
        /*0e08*/ 	.word	0x00024d10


	//   ....[99]....
        /*0e0c*/ 	.word	0x00024d40


	//   ....[100]....
        /*0e10*/ 	.word	0x00024d70


	//   ....[101]....
        /*0e14*/ 	.word	0x00024da0


	//   ....[102]....
        /*0e18*/ 	.word	0x00024dd0


	//   ....[103]....
        /*0e1c*/ 	.word	0x00024e00


	//   ....[104]....
        /*0e20*/ 	.word	0x00024e30


	//   ....[105]....
        /*0e24*/ 	.word	0x00024e60


	//   ....[106]....
        /*0e28*/ 	.word	0x00024e90


	//   ....[107]....
        /*0e2c*/ 	.word	0x00024ea0


	//   ....[108]....
        /*0e30*/ 	.word	0x00024ec0


	//   ....[109]....
        /*0e34*/ 	.word	0x00024ef0


	//   ....[110]....
        /*0e38*/ 	.word	0x00024f30


	//   ....[111]....
        /*0e3c*/ 	.word	0x00024f60


	//   ....[112]....
        /*0e40*/ 	.word	0x00024f90


	//   ....[113]....
        /*0e44*/ 	.word	0x00024fc0


	//   ....[114]....
        /*0e48*/ 	.word	0x00024ff0


	//   ....[115]....
        /*0e4c*/ 	.word	0x00025020


	//   ....[116]....
        /*0e50*/ 	.word	0x00025030


	//   ....[117]....
        /*0e54*/ 	.word	0x00025060


	//   ....[118]....
        /*0e58*/ 	.word	0x00025090


	//   ....[119]....
        /*0e5c*/ 	.word	0x000250c0


	//   ....[120]....
        /*0e60*/ 	.word	0x000250f0


	//   ....[121]....
        /*0e64*/ 	.word	0x00025120


	//   ....[122]....
        /*0e68*/ 	.word	0x00025150


	//   ....[123]....
        /*0e6c*/ 	.word	0x00025160


	//   ....[124]....
        /*0e70*/ 	.word	0x00025180


	//   ....[125]....
        /*0e74*/ 	.word	0x000251b0


	//   ....[126]....
        /*0e78*/ 	.word	0x000251e0


	//   ....[127]....
        /*0e7c*/ 	.word	0x00025200


	//   ....[128]....
        /*0e80*/ 	.word	0x00025230


	//   ....[129]....
        /*0e84*/ 	.word	0x00025260


	//   ....[130]....
        /*0e88*/ 	.word	0x00025290


	//   ....[131]....
        /*0e8c*/ 	.word	0x000252c0


	//   ....[132]....
        /*0e90*/ 	.word	0x00025c20


	//   ....[133]....
        /*0e94*/ 	.word	0x00025c40


	//   ....[134]....
        /*0e98*/ 	.word	0x00025c50


	//   ....[135]....
        /*0e9c*/ 	.word	0x00025c60


	//   ....[136]....
        /*0ea0*/ 	.word	0x00026540


	//   ....[137]....
        /*0ea4*/ 	.word	0x00026550


	//   ....[138]....
        /*0ea8*/ 	.word	0x000266a0


	//   ....[139]....
        /*0eac*/ 	.word	0x000266b0


	//   ....[140]....
        /*0eb0*/ 	.word	0x00026800


	//   ....[141]....
        /*0eb4*/ 	.word	0x00026810


	//   ....[142]....
        /*0eb8*/ 	.word	0x00026960


	//   ....[143]....
        /*0ebc*/ 	.word	0x00026970


	//   ....[144]....
        /*0ec0*/ 	.word	0x00026d60


	//   ....[145]....
        /*0ec4*/ 	.word	0x00026d70


	//   ....[146]....
        /*0ec8*/ 	.word	0x00027af0


	//   ....[147]....
        /*0ecc*/ 	.word	0x00027b00


	//   ....[148]....
        /*0ed0*/ 	.word	0x00029060


	//   ....[149]....
        /*0ed4*/ 	.word	0x00029070


	//   ....[150]....
        /*0ed8*/ 	.word	0x000291d0


	//   ....[151]....
        /*0edc*/ 	.word	0x000291e0


	//   ....[152]....
        /*0ee0*/ 	.word	0x00029330


	//   ....[153]....
        /*0ee4*/ 	.word	0x00029340


	//   ....[154]....
        /*0ee8*/ 	.word	0x00029490


	//   ....[155]....
        /*0eec*/ 	.word	0x000294a0


	//   ....[156]....
        /*0ef0*/ 	.word	0x00029650


	//   ....[157]....
        /*0ef4*/ 	.word	0x00029890


	//   ....[158]....
        /*0ef8*/ 	.word	0x000298c0


	//   ....[159]....
        /*0efc*/ 	.word	0x000298f0


	//   ....[160]....
        /*0f00*/ 	.word	0x00029920


	//   ....[161]....
        /*0f04*/ 	.word	0x00029950


	//   ....[162]....
        /*0f08*/ 	.word	0x00029980


	//   ....[163]....
        /*0f0c*/ 	.word	0x00029b20


	//   ....[164]....
        /*0f10*/ 	.word	0x00029b50


	//   ....[165]....
        /*0f14*/ 	.word	0x00029b80


	//   ....[166]....
        /*0f18*/ 	.word	0x00029bb0


	//   ....[167]....
        /*0f1c*/ 	.word	0x00029be0


	//   ....[168]....
        /*0f20*/ 	.word	0x00029c10


	//   ....[169]....
        /*0f24*/ 	.word	0x00029cb0


	//   ....[170]....
        /*0f28*/ 	.word	0x00029ce0


	//   ....[171]....
        /*0f2c*/ 	.word	0x00029cf0


	//   ....[172]....
        /*0f30*/ 	.word	0x00029d20


	//   ....[173]....
        /*0f34*/ 	.word	0x0002b480


	//   ....[174]....
        /*0f38*/ 	.word	0x0002d480


	//   ....[175]....
        /*0f3c*/ 	.word	0x0002e260


	//   ....[176]....
        /*0f40*/ 	.word	0x0002e280


	//   ....[177]....
        /*0f44*/ 	.word	0x0002e2c0


	//   ....[178]....
        /*0f48*/ 	.word	0x0002e340


	//   ....[179]....
        /*0f4c*/ 	.word	0x0002e3d0


	//   ....[180]....
        /*0f50*/ 	.word	0x0002e3e0


	//   ....[181]....
        /*0f54*/ 	.word	0x0002e430


	//   ....[182]....
        /*0f58*/ 	.word	0x0002e470


	//   ....[183]....
        /*0f5c*/ 	.word	0x00030680


	//   ....[184]....
        /*0f60*/ 	.word	0x000306b0


	//   ....[185]....
        /*0f64*/ 	.word	0x00030710


	//   ....[186]....
        /*0f68*/ 	.word	0x00030740


	//   ....[187]....
        /*0f6c*/ 	.word	0x00030770


	//   ....[188]....
        /*0f70*/ 	.word	0x000307a0


	//   ....[189]....
        /*0f74*/ 	.word	0x000307d0


	//   ....[190]....
        /*0f78*/ 	.word	0x00030800


	//   ....[191]....
        /*0f7c*/ 	.word	0x000309c0


	//   ....[192]....
        /*0f80*/ 	.word	0x000309f0


	//   ....[193]....
        /*0f84*/ 	.word	0x00030a20


	//   ....[194]....
        /*0f88*/ 	.word	0x00030a50


	//   ....[195]....
        /*0f8c*/ 	.word	0x00030a80


	//   ....[196]....
        /*0f90*/ 	.word	0x00030ab0


	//   ....[197]....
        /*0f94*/ 	.word	0x00030b80


	//   ....[198]....
        /*0f98*/ 	.word	0x00030ba0


	//   ....[199]....
        /*0f9c*/ 	.word	0x00030bb0


	//   ....[200]....
        /*0fa0*/ 	.word	0x00030c30


	//   ....[201]....
        /*0fa4*/ 	.word	0x00031780


	//   ....[202]....
        /*0fa8*/ 	.word	0x00031c00


	//   ....[203]....
        /*0fac*/ 	.word	0x00031ca0


	//   ....[204]....
        /*0fb0*/ 	.word	0x00031d30


	//   ....[205]....
        /*0fb4*/ 	.word	0x00031d80


	//   ....[206]....
        /*0fb8*/ 	.word	0x00031dd0


	//   ....[207]....
        /*0fbc*/ 	.word	0x00031ea0


	//   ....[208]....
        /*0fc0*/ 	.word	0x00031f30


	//   ....[209]....
        /*0fc4*/ 	.word	0x00031f80


	//   ....[210]....
        /*0fc8*/ 	.word	0x00031fd0


	//   ....[211]....
        /*0fcc*/ 	.word	0x00032440


	//   ....[212]....
        /*0fd0*/ 	.word	0x00032560


	//   ....[213]....
        /*0fd4*/ 	.word	0x00032690


	//   ....[214]....
        /*0fd8*/ 	.word	0x000327b0


	//   ....[215]....
        /*0fdc*/ 	.word	0x000328d0


	//   ....[216]....
        /*0fe0*/ 	.word	0x000329f0


	//   ....[217]....
        /*0fe4*/ 	.word	0x00032a80


	//   ....[218]....
        /*0fe8*/ 	.word	0x00032ad0


	//   ....[219]....
        /*0fec*/ 	.word	0x00032b40


	//   ....[220]....
        /*0ff0*/ 	.word	0x00032ba0


	//   ....[221]....
        /*0ff4*/ 	.word	0x00032c00


	//   ....[222]....
        /*0ff8*/ 	.word	0x00032c60


	//   ....[223]....
        /*0ffc*/ 	.word	0x00032d10


	//   ....[224]....
        /*1000*/ 	.word	0x00032d80


	//   ....[225]....
        /*1004*/ 	.word	0x00032de0


	//   ....[226]....
        /*1008*/ 	.word	0x00032e30


	//   ....[227]....
        /*100c*/ 	.word	0x00032eb0


	//   ....[228]....
        /*1010*/ 	.word	0x00032f20


	//   ....[229]....
        /*1014*/ 	.word	0x00032f80


	//   ....[230]....
        /*1018*/ 	.word	0x00032fd0


	//   ....[231]....
        /*101c*/ 	.word	0x00033050


	//   ....[232]....
        /*1020*/ 	.word	0x000330c0


	//   ....[233]....
        /*1024*/ 	.word	0x00033120


	//   ....[234]....
        /*1028*/ 	.word	0x00033170


	//   ....[235]....
        /*102c*/ 	.word	0x00033220


	//   ....[236]....
        /*1030*/ 	.word	0x00033270


	//   ....[237]....
        /*1034*/ 	.word	0x000332d0


	//   ....[238]....
        /*1038*/ 	.word	0x00033320


	//   ....[239]....
        /*103c*/ 	.word	0x000333a0


	//   ....[240]....
        /*1040*/ 	.word	0x000333f0


	//   ....[241]....
        /*1044*/ 	.word	0x00033450


	//   ....[242]....
        /*1048*/ 	.word	0x000334c0


	//   ....[243]....
        /*104c*/ 	.word	0x00033530


	//   ....[244]....
        /*1050*/ 	.word	0x00033590


	//   ....[245]....
        /*1054*/ 	.word	0x00033600


	//   ....[246]....
        /*1058*/ 	.word	0x00033660


	//   ....[247]....
        /*105c*/ 	.word	0x000336e0


	//   ....[248]....
        /*1060*/ 	.word	0x00033750


	//   ....[249]....
        /*1064*/ 	.word	0x000337b0


	//   ....[250]....
        /*1068*/ 	.word	0x00033800


	//   ....[251]....
        /*106c*/ 	.word	0x00033880


	//   ....[252]....
        /*1070*/ 	.word	0x000338f0


	//   ....[253]....
        /*1074*/ 	.word	0x00033950


	//   ....[254]....
        /*1078*/ 	.word	0x000339a0


	//   ....[255]....
        /*107c*/ 	.word	0x00033a00


	//   ....[0]....
        /*1080*/ 	.word	0x00033a90


	//   ....[1]....
        /*1084*/ 	.word	0x00033af0


	//   ....[2]....
        /*1088*/ 	.word	0x00033b40


	//   ....[3]....
        /*108c*/ 	.word	0x00033be0


	//   ....[4]....
        /*1090*/ 	.word	0x00033c30


	//   ....[5]....
        /*1094*/ 	.word	0x00033c90


	//   ....[6]....
        /*1098*/ 	.word	0x00033ce0


	//   ....[7]....
        /*109c*/ 	.word	0x00033d60


	//   ....[8]....
        /*10a0*/ 	.word	0x00033db0


	//   ....[9]....
        /*10a4*/ 	.word	0x00033e10


	//   ....[10]....
        /*10a8*/ 	.word	0x00033e80


	//   ....[11]....
        /*10ac*/ 	.word	0x00033ef0


	//   ....[12]....
        /*10b0*/ 	.word	0x00033f50


	//   ....[13]....
        /*10b4*/ 	.word	0x00033fc0


	//   ....[14]....
        /*10b8*/ 	.word	0x00034020


	//   ....[15]....
        /*10bc*/ 	.word	0x00034090


	//   ....[16]....
        /*10c0*/ 	.word	0x000340e0


	//   ....[17]....
        /*10c4*/ 	.word	0x00034150


	//   ....[18]....
        /*10c8*/ 	.word	0x000341b0


	//   ....[19]....
        /*10cc*/ 	.word	0x00034220


	//   ....[20]....
        /*10d0*/ 	.word	0x00034280


	//   ....[21]....
        /*10d4*/ 	.word	0x000342f0


	//   ....[22]....
        /*10d8*/ 	.word	0x00034340


	//   ....[23]....
        /*10dc*/ 	.word	0x000343c0


	//   ....[24]....
        /*10e0*/ 	.word	0x00034440


	//   ....[25]....
        /*10e4*/ 	.word	0x000344a0


	//   ....[26]....
        /*10e8*/ 	.word	0x00034500


	//   ....[27]....
        /*10ec*/ 	.word	0x00034580


	//   ....[28]....
        /*10f0*/ 	.word	0x000345f0


	//   ....[29]....
        /*10f4*/ 	.word	0x00034650


	//   ....[30]....
        /*10f8*/ 	.word	0x000346a0


	//   ....[31]....
        /*10fc*/ 	.word	0x00034700


	//   ....[32]....
        /*1100*/ 	.word	0x00034760


	//   ....[33]....
        /*1104*/ 	.word	0x000347c0


	//   ....[34]....
        /*1108*/ 	.word	0x00034810


	//   ....[35]....
        /*110c*/ 	.word	0x00034870


	//   ....[36]....
        /*1110*/ 	.word	0x000348d0


	//   ....[37]....
        /*1114*/ 	.word	0x00034930


	//   ....[38]....
        /*1118*/ 	.word	0x00034980


	//   ....[39]....
        /*111c*/ 	.word	0x00034a00


	//   ....[40]....
        /*1120*/ 	.word	0x00034a70


	//   ....[41]....
        /*1124*/ 	.word	0x00034ad0


	//   ....[42]....
        /*1128*/ 	.word	0x00034b20


	//   ....[43]....
        /*112c*/ 	.word	0x00034bc0


	//   ....[44]....
        /*1130*/ 	.word	0x00034c30


	//   ....[45]....
        /*1134*/ 	.word	0x00034ca0


	//   ....[46]....
        /*1138*/ 	.word	0x00034cf0


	//   ....[47]....
        /*113c*/ 	.word	0x00034d80


	//   ....[48]....
        /*1140*/ 	.word	0x00034df0


	//   ....[49]....
        /*1144*/ 	.word	0x00034e70


	//   ....[50]....
        /*1148*/ 	.word	0x00034ec0


	//   ....[51]....
        /*114c*/ 	.word	0x00034f50


	//   ....[52]....
        /*1150*/ 	.word	0x00034fa0


	//   ....[53]....
        /*1154*/ 	.word	0x00035030


	//   ....[54]....
        /*1158*/ 	.word	0x000350c0


	//   ....[55]....
        /*115c*/ 	.word	0x00035150


	//   ....[56]....
        /*1160*/ 	.word	0x000351e0


	//   ....[57]....
        /*1164*/ 	.word	0x00035270


	//   ....[58]....
        /*1168*/ 	.word	0x00035300


	//   ....[59]....
        /*116c*/ 	.word	0x00035380


	//   ....[60]....
        /*1170*/ 	.word	0x000353d0


	//   ....[61]....
        /*1174*/ 	.word	0x00035470


	//   ....[62]....
        /*1178*/ 	.word	0x00035500


	//   ....[63]....
        /*117c*/ 	.word	0x00035580


	//   ....[64]....
        /*1180*/ 	.word	0x000355d0


	//   ....[65]....
        /*1184*/ 	.word	0x00035660


	//   ....[66]....
        /*1188*/ 	.word	0x000356f0


	//   ....[67]....
        /*118c*/ 	.word	0x00035780


	//   ....[68]....
        /*1190*/ 	.word	0x00035810


	//   ....[69]....
        /*1194*/ 	.word	0x000358a0


	//   ....[70]....
        /*1198*/ 	.word	0x00035930


	//   ....[71]....
        /*119c*/ 	.word	0x000359f0


	//   ....[72]....
        /*11a0*/ 	.word	0x00035cd0


	//   ....[73]....
        /*11a4*/ 	.word	0x00035ef0


	//   ....[74]....
        /*11a8*/ 	.word	0x00035f40


	//   ....[75]....
        /*11ac*/ 	.word	0x00035fa0


	//   ....[76]....
        /*11b0*/ 	.word	0x000360b0


	//   ....[77]....
        /*11b4*/ 	.word	0x00036110


	//   ....[78]....
        /*11b8*/ 	.word	0x00036220


	//   ....[79]....
        /*11bc*/ 	.word	0x00036280


	//   ....[80]....
        /*11c0*/ 	.word	0x00036360


	//   ....[81]....
        /*11c4*/ 	.word	0x00036680


	//   ....[82]....
        /*11c8*/ 	.word	0x00036720


	//   ....[83]....
        /*11cc*/ 	.word	0x000368c0


	//   ....[84]....
        /*11d0*/ 	.word	0x00036940


	//   ....[85]....
        /*11d4*/ 	.word	0x000369c0


	//   ....[86]....
        /*11d8*/ 	.word	0x00036a40


	//   ....[87]....
        /*11dc*/ 	.word	0x00036ac0


	//   ....[88]....
        /*11e0*/ 	.word	0x00036b50


	//   ....[89]....
        /*11e4*/ 	.word	0x00036bf0


	//   ....[90]....
        /*11e8*/ 	.word	0x00036ca0


	//   ....[91]....
        /*11ec*/ 	.word	0x00036d20


	//   ....[92]....
        /*11f0*/ 	.word	0x00036da0


	//   ....[93]....
        /*11f4*/ 	.word	0x00036e20


	//   ....[94]....
        /*11f8*/ 	.word	0x00036eb0


	//   ....[95]....
        /*11fc*/ 	.word	0x00036f30


	//   ....[96]....
        /*1200*/ 	.word	0x00036fe0


	//   ....[97]....
        /*1204*/ 	.word	0x00037030


	//   ....[98]....
        /*1208*/ 	.word	0x000370f0


	//   ....[99]....
        /*120c*/ 	.word	0x00037220


	//----- nvinfo : EIATTR_REG_RECONFIG
	.align		4
.L_325:
        /*1210*/ 	.byte	0x01, 0x54
	.zero		2


	//----- nvinfo : EIATTR_SYSCALL_OFFSETS
	.align		4
        /*1214*/ 	.byte	0x04, 0x46
        /*1216*/ 	.short	(.L_327 - .L_326)


	//   ....[0]....
.L_326:
        /*1218*/ 	.word	0x000020d0


	//   ....[1]....
        /*121c*/ 	.word	0x00002220


	//   ....[2]....
        /*1220*/ 	.word	0x00010c20


	//   ....[3]....
        /*1224*/ 	.word	0x00010f30


	//   ....[4]....
        /*1228*/ 	.word	0x0002cee0


	//   ....[5]....
        /*122c*/ 	.word	0x0002d070


	//   ....[6]....
        /*1230*/ 	.word	0x0002d1c0


	//   ....[7]....
        /*1234*/ 	.word	0x0002d300


	//   ....[8]....
        /*1238*/ 	.word	0x0002de20


	//----- nvinfo : EIATTR_MBARRIER_INSTR_OFFSETS
	.align		4
.L_327:
        /*123c*/ 	.byte	0x04, 0x39
        /*123e*/ 	.short	(.L_329 - .L_328)


	//   ....[0]....
.L_328:
        /*1240*/ 	.word	0x000002d0
        /*1244*/ 	.word	0x000000ff
        /*1248*/ 	.word	0x00033400
        /*124c*/ 	.short	0x0100
        /*124e*/ 	.byte	0x08
	.zero		1


	//   ....[1]....
        /*1250*/ 	.word	0x000002e0
        /*1254*/ 	.word	0x000000ff
        /*1258*/ 	.word	0x00033420
        /*125c*/ 	.short	0x0100
        /*125e*/ 	.byte	0x08
	.zero		1


	//   ....[2]....
        /*1260*/ 	.word	0x000003d0
        /*1264*/ 	.word	0x000000ff
        /*1268*/ 	.word	0x00033430
        /*126c*/ 	.short	0x0100
        /*126e*/ 	.byte	0x08
	.zero		1


	//   ....[3]....
        /*1270*/ 	.word	0x000003e0
        /*1274*/ 	.word	0x000000ff
        /*1278*/ 	.word	0x00033440
        /*127c*/ 	.short	0x0100
        /*127e*/ 	.byte	0x08
	.zero		1


	//   ....[4]....
        /*1280*/ 	.word	0x000003f0
        /*1284*/ 	.word	0x000000ff
        /*1288*/ 	.word	0x00033438
        /*128c*/ 	.short	0x0100
        /*128e*/ 	.byte	0x08
	.zero		1


	//   ....[5]....
        /*1290*/ 	.word	0x00000400
        /*1294*/ 	.word	0x000000ff
        /*1298*/ 	.word	0x00033448
        /*129c*/ 	.short	0x0100
        /*129e*/ 	.byte	0x08
	.zero		1


	//   ....[6]....
        /*12a0*/ 	.word	0x00000530
        /*12a4*/ 	.word	0x000000ff
        /*12a8*/ 	.word	0x00033450
        /*12ac*/ 	.short	0x0100
        /*12ae*/ 	.byte	0x08
	.zero		1


	//   ....[7]....
        /*12b0*/ 	.word	0x00000540
        /*12b4*/ 	.word	0x000000ff
        /*12b8*/ 	.word	0x00033460
        /*12bc*/ 	.short	0x0100
        /*12be*/ 	.byte	0x08
	.zero		1


	//   ....[8]....
        /*12c0*/ 	.word	0x00000550
        /*12c4*/ 	.word	0x000000ff
        /*12c8*/ 	.word	0x00033458
        /*12cc*/ 	.short	0x0100
        /*12ce*/ 	.byte	0x08
	.zero		1


	//   ....[9]....
        /*12d0*/ 	.word	0x00000560
        /*12d4*/ 	.word	0x000000ff
        /*12d8*/ 	.word	0x00033468
        /*12dc*/ 	.short	0x0100
        /*12de*/ 	.byte	0x08
	.zero		1


	//   ....[10]....
        /*12e0*/ 	.word	0x00000650
        /*12e4*/ 	.word	0x000000ff
        /*12e8*/ 	.word	0x00033470
        /*12ec*/ 	.short	0x0100
        /*12ee*/ 	.byte	0x06
	.zero		1


	//   ....[11]....
        /*12f0*/ 	.word	0x00000660
        /*12f4*/ 	.word	0x000000ff
        /*12f8*/ 	.word	0x00033480
        /*12fc*/ 	.short	0x0100
        /*12fe*/ 	.byte	0x06
	.zero		1


	//   ....[12]....
        /*1300*/ 	.word	0x00000670
        /*1304*/ 	.word	0x000000ff
        /*1308*/ 	.word	0x00033478
        /*130c*/ 	.short	0x0100
        /*130e*/ 	.byte	0x06
	.zero		1


	//   ....[13]....
        /*1310*/ 	.word	0x00000680
        /*1314*/ 	.word	0x000000ff
        /*1318*/ 	.word	0x00033488
        /*131c*/ 	.short	0x0100
        /*131e*/ 	.byte	0x06
	.zero		1


	//   ....[14]....
        /*1320*/ 	.word	0x000007b0
        /*1324*/ 	.word	0x000000ff
        /*1328*/ 	.word	0x00033490
        /*132c*/ 	.short	0x0100
        /*132e*/ 	.byte	0x08
	.zero		1


	//   ....[15]....
        /*1330*/ 	.word	0x000007c0
        /*1334*/ 	.word	0x000000ff
        /*1338*/ 	.word	0x000334a0
        /*133c*/ 	.short	0x0100
        /*133e*/ 	.byte	0x08
	.zero		1


	//   ....[16]....
        /*1340*/ 	.word	0x000007d0
        /*1344*/ 	.word	0x000000ff
        /*1348*/ 	.word	0x00033498
        /*134c*/ 	.short	0x0100
        /*134e*/ 	.byte	0x08
	.zero		1


	//   ....[17]....
        /*1350*/ 	.word	0x000007e0
        /*1354*/ 	.word	0x000000ff
        /*1358*/ 	.word	0x000334a8
        /*135c*/ 	.short	0x0100
        /*135e*/ 	.byte	0x08
	.zero		1


	//   ....[18]....
        /*1360*/ 	.word	0x00000910
        /*1364*/ 	.word	0x000000ff
        /*1368*/ 	.word	0x000334b0
        /*136c*/ 	.short	0x0100
        /*136e*/ 	.byte	0x08
	.zero		1


	//   ....[19]....
        /*1370*/ 	.word	0x00000920
        /*1374*/ 	.word	0x000000ff
        /*1378*/ 	.word	0x000334c0
        /*137c*/ 	.short	0x0100
        /*137e*/ 	.byte	0x08
	.zero		1


	//   ....[20]....
        /*1380*/ 	.word	0x00000930
        /*1384*/ 	.word	0x000000ff
        /*1388*/ 	.word	0x000334b8
        /*138c*/ 	.short	0x0100
        /*138e*/ 	.byte	0x08
	.zero		1


	//   ....[21]....
        /*1390*/ 	.word	0x00000940
        /*1394*/ 	.word	0x000000ff
        /*1398*/ 	.word	0x000334c8
        /*139c*/ 	.short	0x0100
        /*139e*/ 	.byte	0x08
	.zero		1


	//   ....[22]....
        /*13a0*/ 	.word	0x00003a10
        /*13a4*/ 	.word	0x00000064
        /*13a8*/ 	.word	0x00033490
        /*13ac*/ 	.short	0x010a
        /*13ae*/ 	.byte	0x3f
	.zero		1


	//   ....[23]....
        /*13b0*/ 	.word	0x000097b0
        /*13b4*/ 	.word	0x00000064
        /*13b8*/ 	.word	0x00033490
        /*13bc*/ 	.short	0x010a
        /*13be*/ 	.byte	0x3f
	.zero		1


	//   ....[24]....
        /*13c0*/ 	.word	0x0000f700
        /*13c4*/ 	.word	0x00000064
        /*13c8*/ 	.word	0x00033490
        /*13cc*/ 	.short	0x010a
        /*13ce*/ 	.byte	0x3f
	.zero		1


	//   ....[25]....
        /*13d0*/ 	.word	0x0000fae0
        /*13d4*/ 	.word	0x0000002c
        /*13d8*/ 	.word	0x00000000
        /*13dc*/ 	.short	0x0101
        /*13de*/ 	.byte	0x3f
	.zero		1


	//   ....[26]....
        /*13e0*/ 	.word	0x0000fb20
        /*13e4*/ 	.word	0x00000064
        /*13e8*/ 	.word	0x000334b0
        /*13ec*/ 	.short	0x010a
        /*13ee*/ 	.byte	0x3f
	.zero		1


	//   ....[27]....
        /*13f0*/ 	.word	0x00010060
        /*13f4*/ 	.word	0x00000064
        /*13f8*/ 	.word	0x00000000
        /*13fc*/ 	.short	0x0101
        /*13fe*/ 	.byte	0x3f
	.zero		1


	//   ....[28]....
        /*1400*/ 	.word	0x00010cb0
        /*1404*/ 	.word	0x00000010
        /*1408*/ 	.word	0x00033400
        /*140c*/ 	.short	0x010a
        /*140e*/ 	.byte	0x3f
	.zero		1


	//   ....[29]....
        /*1410*/ 	.word	0x00010d00
        /*1414*/ 	.word	0x00000010
        /*1418*/ 	.word	0x00033400
        /*141c*/ 	.short	0x010a
        /*141e*/ 	.byte	0x3f
	.zero		1


	//   ....[30]....
        /*1420*/ 	.word	0x00011700
        /*1424*/ 	.word	0x00000010
        /*1428*/ 	.word	0x00033400
        /*142c*/ 	.short	0x010a
        /*142e*/ 	.byte	0x3f
	.zero		1


	//   ....[31]....
        /*1430*/ 	.word	0x00014d20
        /*1434*/ 	.word	0x00000010
        /*1438*/ 	.word	0x00033400
        /*143c*/ 	.short	0x010a
        /*143e*/ 	.byte	0x3f
	.zero		1


	//   ....[32]....
        /*1440*/ 	.word	0x00017ea0
        /*1444*/ 	.word	0x00000003
        /*1448*/ 	.word	0x00033430
        /*144c*/ 	.short	0x010a
        /*144e*/ 	.byte	0x3f
	.zero		1


	//   ....[33]....
        /*1450*/ 	.word	0x00017f10
        /*1454*/ 	.word	0x00000003
        /*1458*/ 	.word	0x00033430
        /*145c*/ 	.short	0x010a
        /*145e*/ 	.byte	0x3f
	.zero		1


	//   ....[34]....
        /*1460*/ 	.word	0x0001a630
        /*1464*/ 	.word	0x00000003
        /*1468*/ 	.word	0x00000000
        /*146c*/ 	.short	0x0101
        /*146e*/ 	.byte	0x3f
	.zero		1


	//   ....[35]....
        /*1470*/ 	.word	0x0001b940
        /*1474*/ 	.word	0x00000009
        /*1478*/ 	.word	0x00033430
        /*147c*/ 	.short	0x010a
        /*147e*/ 	.byte	0x3f
	.zero		1


	//   ....[36]....
        /*1480*/ 	.word	0x0001b990
        /*1484*/ 	.word	0x00000009
        /*1488*/ 	.word	0x00033430
        /*148c*/ 	.short	0x010a
        /*148e*/ 	.byte	0x3f
	.zero		1


	//   ....[37]....
        /*1490*/ 	.word	0x0001ca90
        /*1494*/ 	.word	0x00000008
        /*1498*/ 	.word	0x00033450
        /*149c*/ 	.short	0x010a
        /*149e*/ 	.byte	0x3f
	.zero		1


	//   ....[38]....
        /*14a0*/ 	.word	0x0001cad0
        /*14a4*/ 	.word	0x00000008
        /*14a8*/ 	.word	0x00033450
        /*14ac*/ 	.short	0x010a
        /*14ae*/ 	.byte	0x3f
	.zero		1


	//   ....[39]....
        /*14b0*/ 	.word	0x0001e990
        /*14b4*/ 	.word	0x0000009f
        /*14b8*/ 	.word	0x00000000
        /*14bc*/ 	.short	0x0101
        /*14be*/ 	.byte	0x3f
	.zero		1


	//   ....[40]....
        /*14c0*/ 	.word	0x0001f150
        /*14c4*/ 	.word	0x00000005
        /*14c8*/ 	.word	0x00000000
        /*14cc*/ 	.short	0x0101
        /*14ce*/ 	.byte	0x3f
	.zero		1


	//   ....[41]....
        /*14d0*/ 	.word	0x0001fa10
        /*14d4*/ 	.word	0x00000000
        /*14d8*/ 	.word	0x00033430
        /*14dc*/ 	.short	0x010a
        /*14de*/ 	.byte	0x3f
	.zero		1


	//   ....[42]....
        /*14e0*/ 	.word	0x0001fa60
        /*14e4*/ 	.word	0x00000000
        /*14e8*/ 	.word	0x00033430
        /*14ec*/ 	.short	0x010a
        /*14ee*/ 	.byte	0x3f
	.zero		1


	//   ....[43]....
        /*14f0*/ 	.word	0x00020b30
        /*14f4*/ 	.word	0x00000008
        /*14f8*/ 	.word	0x00033450
        /*14fc*/ 	.short	0x010a
        /*14fe*/ 	.byte	0x3f
	.zero		1


	//   ....[44]....
        /*1500*/ 	.word	0x00020b70
        /*1504*/ 	.word	0x00000008
        /*1508*/ 	.word	0x00033450
        /*150c*/ 	.short	0x010a
        /*150e*/ 	.byte	0x3f
	.zero		1


	//   ....[45]....
        /*1510*/ 	.word	0x00021f70
        /*1514*/ 	.word	0x000000c2
        /*1518*/ 	.word	0x00000000
        /*151c*/ 	.short	0x0101
        /*151e*/ 	.byte	0x3f
	.zero		1


	//   ....[46]....
        /*1520*/ 	.word	0x00022640
        /*1524*/ 	.word	0x00000009
        /*1528*/ 	.word	0x00000000
        /*152c*/ 	.short	0x0101
        /*152e*/ 	.byte	0x3f
	.zero		1


	//   ....[47]....
        /*1530*/ 	.word	0x00022e60
        /*1534*/ 	.word	0x00000005
        /*1538*/ 	.word	0x00033450
        /*153c*/ 	.short	0x010a
        /*153e*/ 	.byte	0x3f
	.zero		1


	//   ....[48]....
        /*1540*/ 	.word	0x00022ee0
        /*1544*/ 	.word	0x00000005
        /*1548*/ 	.word	0x00033450
        /*154c*/ 	.short	0x010a
        /*154e*/ 	.byte	0x3f
	.zero		1


	//   ....[49]....
        /*1550*/ 	.word	0x00023510
        /*1554*/ 	.word	0x00000003
        /*1558*/ 	.word	0x00000000
        /*155c*/ 	.short	0x0101
        /*155e*/ 	.byte	0x3f
	.zero		1


	//   ....[50]....
        /*1560*/ 	.word	0x000264e0
        /*1564*/ 	.word	0x00000000
        /*1568*/ 	.word	0x00000000
        /*156c*/ 	.short	0x0101
        /*156e*/ 	.byte	0x3f
	.zero		1


	//   ....[51]....
        /*1570*/ 	.word	0x00026c60
        /*1574*/ 	.word	0x0000002c
        /*1578*/ 	.word	0x00000000
        /*157c*/ 	.short	0x0101
        /*157e*/ 	.byte	0x3f
	.zero		1


	//   ....[52]....
        /*1580*/ 	.word	0x0002b560
        /*1584*/ 	.word	0x00000012
        /*1588*/ 	.word	0x00033420
        /*158c*/ 	.short	0x010a
        /*158e*/ 	.byte	0x3f
	.zero		1


	//   ....[53]....
        /*1590*/ 	.word	0x0002b630
        /*1594*/ 	.word	0x00000007
        /*1598*/ 	.word	0x000334a0
        /*159c*/ 	.short	0x010a
        /*159e*/ 	.byte	0x3f
	.zero		1


	//   ....[54]....
        /*15a0*/ 	.word	0x0002ba70
        /*15a4*/ 	.word	0x00000007
        /*15a8*/ 	.word	0x000334c0
        /*15ac*/ 	.short	0x010a
        /*15ae*/ 	.byte	0x3f
	.zero		1


	//   ....[55]....
        /*15b0*/ 	.word	0x0002c000
        /*15b4*/ 	.word	0x00000008
        /*15b8*/ 	.word	0x000334a0
        /*15bc*/ 	.short	0x010a
        /*15be*/ 	.byte	0x3f
	.zero		1


	//   ....[56]....
        /*15c0*/ 	.word	0x0002c430
        /*15c4*/ 	.word	0x00000008
        /*15c8*/ 	.word	0x000334c0
        /*15cc*/ 	.short	0x010a
        /*15ce*/ 	.byte	0x3f
	.zero		1


	//   ....[57]....
        /*15d0*/ 	.word	0x0002d700
        /*15d4*/ 	.word	0x00000002
        /*15d8*/ 	.word	0x00033480
        /*15dc*/ 	.short	0x010a
        /*15de*/ 	.byte	0x3f
	.zero		1


	//   ....[58]....
        /*15e0*/ 	.word	0x0002d940
        /*15e4*/ 	.word	0x00000002
        /*15e8*/ 	.word	0x00033440
        /*15ec*/ 	.short	0x010a
        /*15ee*/ 	.byte	0x3f
	.zero		1


	//   ....[59]....
        /*15f0*/ 	.word	0x0002e550
        /*15f4*/ 	.word	0x00000012
        /*15f8*/ 	.word	0x00033400
        /*15fc*/ 	.short	0x0107
        /*15fe*/ 	.byte	0x3f
	.zero		1


	//   ....[60]....
        /*1600*/ 	.word	0x0002e650
        /*1604*/ 	.word	0x00000012
        /*1608*/ 	.word	0x00033400
        /*160c*/ 	.short	0x0101
        /*160e*/ 	.byte	0x3f
	.zero		1


	//   ....[61]....
        /*1610*/ 	.word	0x0002e670
        /*1614*/ 	.word	0x00000012
        /*1618*/ 	.word	0x00033420
        /*161c*/ 	.short	0x010a
        /*161e*/ 	.byte	0x3f
	.zero		1


	//   ....[62]....
        /*1620*/ 	.word	0x0002e980
        /*1624*/ 	.word	0x00000006
        /*1628*/ 	.word	0x00033480
        /*162c*/ 	.short	0x010a
        /*162e*/ 	.byte	0x3f
	.zero		1


	//   ....[63]....
        /*1630*/ 	.word	0x0002edd0
        /*1634*/ 	.word	0x00000006
        /*1638*/ 	.word	0x00033440
        /*163c*/ 	.short	0x010a
        /*163e*/ 	.byte	0x3f
	.zero		1


	//   ....[64]....
        /*1640*/ 	.word	0x0002f280
        /*1644*/ 	.word	0x00000003
        /*1648*/ 	.word	0x00033470
        /*164c*/ 	.short	0x010a
        /*164e*/ 	.byte	0x3f
	.zero		1


	//   ....[65]....
        /*1650*/ 	.word	0x0002f2f0
        /*1654*/ 	.word	0x00000003
        /*1658*/ 	.word	0x00033460
        /*165c*/ 	.short	0x010a
        /*165e*/ 	.byte	0x3f
	.zero		1


	//   ....[66]....
        /*1660*/ 	.word	0x0002f9b0
        /*1664*/ 	.word	0x00000003
        /*1668*/ 	.word	0x00033450
        /*166c*/ 	.short	0x0101
        /*166e*/ 	.byte	0x3f
	.zero		1


	//   ....[67]....
        /*1670*/ 	.word	0x0002fa30
        /*1674*/ 	.word	0x00000003
        /*1678*/ 	.word	0x00000000
        /*167c*/ 	.short	0x0101
        /*167e*/ 	.byte	0x3f
	.zero		1


	//   ....[68]....
        /*1680*/ 	.word	0x0002fc60
        /*1684*/ 	.word	0x00000003
        /*1688*/ 	.word	0x00033470
        /*168c*/ 	.short	0x010a
        /*168e*/ 	.byte	0x3f
	.zero		1


	//   ....[69]....
        /*1690*/ 	.word	0x0002fcd0
        /*1694*/ 	.word	0x00000003
        /*1698*/ 	.word	0x00033460
        /*169c*/ 	.short	0x010a
        /*169e*/ 	.byte	0x3f
	.zero		1


	//   ....[70]....
        /*16a0*/ 	.word	0x000303a0
        /*16a4*/ 	.word	0x00000003
        /*16a8*/ 	.word	0x00033450
        /*16ac*/ 	.short	0x0101
        /*16ae*/ 	.byte	0x3f
	.zero		1


	//   ....[71]....
        /*16b0*/ 	.word	0x000303f0
        /*16b4*/ 	.word	0x00000003
        /*16b8*/ 	.word	0x00000000
        /*16bc*/ 	.short	0x0101
        /*16be*/ 	.byte	0x3f
	.zero		1


	//   ....[72]....
        /*16c0*/ 	.word	0x00031700
        /*16c4*/ 	.word	0x00000000
        /*16c8*/ 	.word	0x00033420
        /*16cc*/ 	.short	0x010a
        /*16ce*/ 	.byte	0x3f
	.zero		1


	//   ....[73]....
        /*16d0*/ 	.word	0x000318e0
        /*16d4*/ 	.word	0x00000006
        /*16d8*/ 	.word	0x00000000
        /*16dc*/ 	.short	0x010a
        /*16de*/ 	.byte	0x3f
	.zero		1


	//   ....[74]....
        /*16e0*/ 	.word	0x00031910
        /*16e4*/ 	.word	0x00000007
        /*16e8*/ 	.word	0x00000000
        /*16ec*/ 	.short	0x010a
        /*16ee*/ 	.byte	0x3f
	.zero		1


	//   ....[75]....
        /*16f0*/ 	.word	0x00031960
        /*16f4*/ 	.word	0x00000004
        /*16f8*/ 	.word	0x00033460
        /*16fc*/ 	.short	0x010a
        /*16fe*/ 	.byte	0x3f
	.zero		1


	//   ....[76]....
        /*1700*/ 	.word	0x000319b0
        /*1704*/ 	.word	0x00000003
        /*1708*/ 	.word	0x00033460
        /*170c*/ 	.short	0x010a
        /*170e*/ 	.byte	0x3f
	.zero		1


	//   ....[77]....
        /*1710*/ 	.word	0x000319f0
        /*1714*/ 	.word	0x00000004
        /*1718*/ 	.word	0x00033480
        /*171c*/ 	.short	0x010a
        /*171e*/ 	.byte	0x3f
	.zero		1


	//   ....[78]....
        /*1720*/ 	.word	0x00031a10
        /*1724*/ 	.word	0x00000003
        /*1728*/ 	.word	0x00033480
        /*172c*/ 	.short	0x010a
        /*172e*/ 	.byte	0x3f
	.zero		1


	//   ....[79]....
        /*1730*/ 	.word	0x00031a70
        /*1734*/ 	.word	0x00000064
        /*1738*/ 	.word	0x00033490
        /*173c*/ 	.short	0x010a
        /*173e*/ 	.byte	0x3f
	.zero		1


	//   ....[80]....
        /*1740*/ 	.word	0x00031ac0
        /*1744*/ 	.word	0x00000064
        /*1748*/ 	.word	0x00033490
        /*174c*/ 	.short	0x010a
        /*174e*/ 	.byte	0x3f
	.zero		1


	//   ....[81]....
        /*1750*/ 	.word	0x00031b10
        /*1754*/ 	.word	0x00000064
        /*1758*/ 	.word	0x00033490
        /*175c*/ 	.short	0x010a
        /*175e*/ 	.byte	0x3f
	.zero		1


	//   ....[82]....
        /*1760*/ 	.word	0x00031b60
        /*1764*/ 	.word	0x00000064
        /*1768*/ 	.word	0x000334b0
        /*176c*/ 	.short	0x010a
        /*176e*/ 	.byte	0x3f
	.zero		1


	//   ....[83]....
        /*1770*/ 	.word	0x00031e00
        /*1774*/ 	.word	0x00000010
        /*1778*/ 	.word	0x00033400
        /*177c*/ 	.short	0x010a
        /*177e*/ 	.byte	0x3f
	.zero		1


	//   ....[84]....
        /*1780*/ 	.word	0x00032010
        /*1784*/ 	.word	0x00000010
        /*1788*/ 	.word	0x00033400
        /*178c*/ 	.short	0x010a
        /*178e*/ 	.byte	0x3f
	.zero		1


	//   ....[85]....
        /*1790*/ 	.word	0x00032060
        /*1794*/ 	.word	0x00000003
        /*1798*/ 	.word	0x00033430
        /*179c*/ 	.short	0x010a
        /*179e*/ 	.byte	0x3f
	.zero		1


	//   ....[86]....
        /*17a0*/ 	.word	0x000320b0
        /*17a4*/ 	.word	0x00000009
        /*17a8*/ 	.word	0x00033430
        /*17ac*/ 	.short	0x010a
        /*17ae*/ 	.byte	0x3f
	.zero		1


	//   ....[87]....
        /*17b0*/ 	.word	0x00032100
        /*17b4*/ 	.word	0x00000008
        /*17b8*/ 	.word	0x00033450
        /*17bc*/ 	.short	0x010a
        /*17be*/ 	.byte	0x3f
	.zero		1


	//   ....[88]....
        /*17c0*/ 	.word	0x00032150
        /*17c4*/ 	.word	0x00000000
        /*17c8*/ 	.word	0x00033430
        /*17cc*/ 	.short	0x010a
        /*17ce*/ 	.byte	0x3f
	.zero		1


	//   ....[89]....
        /*17d0*/ 	.word	0x000321a0
        /*17d4*/ 	.word	0x00000008
        /*17d8*/ 	.word	0x00033450
        /*17dc*/ 	.short	0x010a
        /*17de*/ 	.byte	0x3f
	.zero		1


	//   ....[90]....
        /*17e0*/ 	.word	0x000321f0
        /*17e4*/ 	.word	0x00000005
        /*17e8*/ 	.word	0x00033450
        /*17ec*/ 	.short	0x010a
        /*17ee*/ 	.byte	0x3f
	.zero		1


	//   ....[91]....
        /*17f0*/ 	.word	0x00035ab0
        /*17f4*/ 	.word	0x00000012
        /*17f8*/ 	.word	0x00033420
        /*17fc*/ 	.short	0x010a
        /*17fe*/ 	.byte	0x3f
	.zero		1


	//   ....[92]....
        /*1800*/ 	.word	0x00035b00
        /*1804*/ 	.word	0x00000007
        /*1808*/ 	.word	0x000334a0
        /*180c*/ 	.short	0x010a
        /*180e*/ 	.byte	0x3f
	.zero		1


	//   ....[93]....
        /*1810*/ 	.word	0x00035b50
        /*1814*/ 	.word	0x00000007
        /*1818*/ 	.word	0x000334c0
        /*181c*/ 	.short	0x010a
        /*181e*/ 	.byte	0x3f
	.zero		1


	//   ....[94]....
        /*1820*/ 	.word	0x00035ba0
        /*1824*/ 	.word	0x00000008
        /*1828*/ 	.word	0x000334a0
        /*182c*/ 	.short	0x010a
        /*182e*/ 	.byte	0x3f
	.zero		1


	//   ....[95]....
        /*1830*/ 	.word	0x00035bf0
        /*1834*/ 	.word	0x00000008
        /*1838*/ 	.word	0x000334c0
        /*183c*/ 	.short	0x010a
        /*183e*/ 	.byte	0x3f
	.zero		1


	//   ....[96]....
        /*1840*/ 	.word	0x00035d90
        /*1844*/ 	.word	0x00000002
        /*1848*/ 	.word	0x00033480
        /*184c*/ 	.short	0x010a
        /*184e*/ 	.byte	0x3f
	.zero		1


	//   ....[97]....
        /*1850*/ 	.word	0x00035de0
        /*1854*/ 	.word	0x00000002
        /*1858*/ 	.word	0x00033440
        /*185c*/ 	.short	0x010a
        /*185e*/ 	.byte	0x3f
	.zero		1


	//   ....[98]....
        /*1860*/ 	.word	0x000363e0
        /*1864*/ 	.word	0x00000012
        /*1868*/ 	.word	0x00033420
        /*186c*/ 	.short	0x010a
        /*186e*/ 	.byte	0x3f
	.zero		1


	//   ....[99]....
        /*1870*/ 	.word	0x00036430
        /*1874*/ 	.word	0x00000006
        /*1878*/ 	.word	0x00033480
        /*187c*/ 	.short	0x010a
        /*187e*/ 	.byte	0x3f
	.zero		1


	//   ....[100]....
        /*1880*/ 	.word	0x00036480
        /*1884*/ 	.word	0x00000006
        /*1888*/ 	.word	0x00033440
        /*188c*/ 	.short	0x010a
        /*188e*/ 	.byte	0x3f
	.zero		1


	//   ....[101]....
        /*1890*/ 	.word	0x000364d0
        /*1894*/ 	.word	0x00000003
        /*1898*/ 	.word	0x00033470
        /*189c*/ 	.short	0x010a
        /*189e*/ 	.byte	0x3f
	.zero		1


	//   ....[102]....
        /*18a0*/ 	.word	0x00036520
        /*18a4*/ 	.word	0x00000003
        /*18a8*/ 	.word	0x00033460
        /*18ac*/ 	.short	0x010a
        /*18ae*/ 	.byte	0x3f
	.zero		1


	//   ....[103]....
        /*18b0*/ 	.word	0x00036570
        /*18b4*/ 	.word	0x00000003
        /*18b8*/ 	.word	0x00033470
        /*18bc*/ 	.short	0x010a
        /*18be*/ 	.byte	0x3f
	.zero		1


	//   ....[104]....
        /*18c0*/ 	.word	0x000365c0
        /*18c4*/ 	.word	0x00000003
        /*18c8*/ 	.word	0x00033460
        /*18cc*/ 	.short	0x010a
        /*18ce*/ 	.byte	0x3f
	.zero		1


	//   ....[105]....
        /*18d0*/ 	.word	0x00037140
        /*18d4*/ 	.word	0x00000000
        /*18d8*/ 	.word	0x00033420
        /*18dc*/ 	.short	0x010a
        /*18de*/ 	.byte	0x3f
	.zero		1


	//   ....[106]....
        /*18e0*/ 	.word	0x000372e0
        /*18e4*/ 	.word	0x00000006
        /*18e8*/ 	.word	0x00000000
        /*18ec*/ 	.short	0x010a
        /*18ee*/ 	.byte	0x3f
	.zero		1


	//   ....[107]....
        /*18f0*/ 	.word	0x00037330
        /*18f4*/ 	.word	0x00000007
        /*18f8*/ 	.word	0x00000000
        /*18fc*/ 	.short	0x010a
        /*18fe*/ 	.byte	0x3f
	.zero		1


	//   ....[108]....
        /*1900*/ 	.word	0x00037380
        /*1904*/ 	.word	0x00000004
        /*1908*/ 	.word	0x00033460
        /*190c*/ 	.short	0x010a
        /*190e*/ 	.byte	0x3f
	.zero		1


	//   ....[109]....
        /*1910*/ 	.word	0x000373d0
        /*1914*/ 	.word	0x00000003
        /*1918*/ 	.word	0x00033460
        /*191c*/ 	.short	0x010a
        /*191e*/ 	.byte	0x3f
	.zero		1


	//   ....[110]....
        /*1920*/ 	.word	0x00037420
        /*1924*/ 	.word	0x00000004
        /*1928*/ 	.word	0x00033480
        /*192c*/ 	.short	0x010a
        /*192e*/ 	.byte	0x3f
	.zero		1


	//----- nvinfo : EIATTR_NUM_MBARRIERS
	.align		4
.L_329:
        /*1930*/ 	.byte	0x03, 0x38
        /*1932*/ 	.short	0x0016


	//----- nvinfo : EIATTR_EXIT_INSTR_OFFSETS
	.align		4
        /*1934*/ 	.byte	0x04, 0x1c
        /*1936*/ 	.short	(.L_331 - .L_330)


	//   ....[0]....
.L_330:
        /*1938*/ 	.word	0x00031a60


	//----- nvinfo : EIATTR_MAX_THREADS
	.align		4
.L_331:
        /*193c*/ 	.byte	0x04, 0x05
        /*193e*/ 	.short	(.L_333 - .L_332)
.L_332:
        /*1940*/ 	.word	0x00000180
        /*1944*/ 	.word	0x00000001
        /*1948*/ 	.word	0x00000001


	//----- nvinfo : EIATTR_CRS_STACK_SIZE
	.align		4
.L_333:
        /*194c*/ 	.byte	0x04, 0x1e
        /*194e*/ 	.short	(.L_335 - .L_334)
.L_334:
        /*1950*/ 	.word	0x00000000


	//----- nvinfo : EIATTR_CBANK_PARAM_SIZE
	.align		4
.L_335:
        /*1954*/ 	.byte	0x03, 0x19
        /*1956*/ 	.short	0x0af0


	//----- nvinfo : EIATTR_PARAM_CBANK
	.align		4
        /*1958*/ 	.byte	0x04, 0x0a
        /*195a*/ 	.short	(.L_337 - .L_336)
	.align		4
.L_336:
        /*195c*/ 	.word	index@(.nv.constant0._ZN7cutlass13device_kernelIN5flash11enable_sm90INS1_16FlashAttnFwdSm90INS1_25CollectiveMainloopFwdSm90ILi2EN4cute5tupleIJNS5_1CILi1EEES8_S8_EEENS6_IJNS7_ILi128EEENS7_ILi160EEENS7_ILi192EEEEEELi192ENS_12float_e4m3_tEfNS_4arch4Sm90ELb1ELb0ELb0ELb1ELb0ELb1ELb0ELb1ELb1ELb1ELb1ELb0EEENS1_21CollectiveEpilogueFwdINS6_IJSA_SC_SB_EEES9_NS_10bfloat16_tESG_Li256ELb1ELb1ELb1ELb1EEENS1_36VarlenDynamicPersistentTileSchedulerILi128ELi160ELi256ELi128ELb1ELb1ELb1ELb1ELb1ELb1EEEEEEEEEvNT_6ParamsE)
        /*1960*/ 	.short	0x0210
        /*1962*/ 	.short	0x0af0


	//----- nvinfo : EIATTR_SW_WAR
	.align		4
.L_337:
        /*1964*/ 	.byte	0x04, 0x36
        /*1966*/ 	.short	(.L_339 - .L_338)
.L_338:
        /*1968*/ 	.word	0x00000008
.L_339:


//--------------------- .nv.callgraph             --------------------------
	.section	.nv.callgraph,"",@"SHT_CUDA_CALLGRAPH"
	.align	4
	.sectionentsize	8
	.align		4
        /*0000*/ 	.word	0x00000000
	.align		4
        /*0004*/ 	.word	0xffffffff
	.align		4
        /*0008*/ 	.word	index@(_ZN7cutlass13device_kernelIN5flash11enable_sm90INS1_16FlashAttnFwdSm90INS1_25CollectiveMainloopFwdSm90ILi2EN4cute5tupleIJNS5_1CILi1EEES8_S8_EEENS6_IJNS7_ILi128EEENS7_ILi160EEENS7_ILi192EEEEEELi192ENS_12float_e4m3_tEfNS_4arch4Sm90ELb0ELb0ELb0ELb0ELb0ELb0ELb0ELb1ELb1ELb1ELb1ELb0EEENS1_21CollectiveEpilogueFwdINS6_IJSA_SC_SB_EEES9_NS_10bfloat16_tESG_Li256ELb0ELb1ELb1ELb1EEENS1_19SingleTileSchedulerILb0ELb1ELb1ELi128EEEEEEEEEvNT_6ParamsE)
	.align		4
        /*000c*/ 	.word	index@(__assertfail)
	.align		4
        /*0010*/ 	.word	index@(_ZN7cutlass13device_kernelIN5flash11enable_sm90INS1_16FlashAttnFwdSm90INS1_25CollectiveMainloopFwdSm90ILi2EN4cute5tupleIJNS5_1CILi1EEES8_S8_EEENS6_IJNS7_ILi128EEENS7_ILi160EEENS7_ILi192EEEEEELi192ENS_12float_e4m3_tEfNS_4arch4Sm90ELb0ELb0ELb0ELb1ELb0ELb0ELb0ELb1ELb1ELb1ELb1ELb0EEENS1_21CollectiveEpilogueFwdINS6_IJSA_SC_SB_EEES9_NS_10bfloat16_tESG_Li256ELb1ELb1ELb1ELb1EEENS1_36VarlenDynamicPersistentTileSchedulerILi128ELi160ELi256ELi128ELb1ELb1ELb1ELb0ELb1ELb1EEEEEEEEEvNT_6ParamsE)
	.align		4
        /*0014*/ 	.word	index@(__assertfail)
	.align		4
        /*0018*/ 	.word	index@(_ZN7cutlass13device_kernelIN5flash11enable_sm90INS1_16FlashAttnFwdSm90INS1_25CollectiveMainloopFwdSm90ILi2EN4cute5tupleIJNS5_1CILi1EEES8_S8_EEENS6_IJNS7_ILi128EEENS7_ILi160EEENS7_ILi192EEEEEELi192ENS_12float_e4m3_tEfNS_4arch4Sm90ELb0ELb0ELb0ELb1ELb0ELb1ELb0ELb1ELb1ELb1ELb1ELb0EEENS1_21CollectiveEpilogueFwdINS6_IJSA_SC_SB_EEES9_NS_10bfloat16_tESG_Li256ELb1ELb1ELb1ELb1EEENS1_36VarlenDynamicPersistentTileSchedulerILi128ELi160ELi256ELi128ELb1ELb1ELb1ELb0ELb1ELb1EEEEEEEEEvNT_6ParamsE)
	.align		4
        /*001c*/ 	.word	index@(__assertfail)
	.align		4
        /*0020*/ 	.word	index@(_ZN7cutlass13device_kernelIN5flash11enable_sm90INS1_16FlashAttnFwdSm90INS1_25CollectiveMainloopFwdSm90ILi2EN4cute5tupleIJNS5_1CILi1EEES8_S8_EEENS6_IJNS7_ILi128EEENS7_ILi160EEENS7_ILi192EEEEEELi192ENS_12float_e4m3_tEfNS_4arch4Sm90ELb0ELb1ELb0ELb0ELb0ELb0ELb0ELb1ELb1ELb1ELb1ELb0EEENS1_21CollectiveEpilogueFwdINS6_IJSA_SC_SB_EEES9_NS_10bfloat16_tESG_Li256ELb0ELb1ELb1ELb1EEENS1_19SingleTileSchedulerILb0ELb1ELb1ELi128EEEEEEEEEvNT_6ParamsE)
	.align		4
        /*0024*/ 	.word	index@(__assertfail)
	.align		4
        /*0028*/ 	.word	index@(_ZN7cutlass13device_kernelIN5flash11enable_sm90INS1_16FlashAttnFwdSm90INS1_25CollectiveMainloopFwdSm90ILi2EN4cute5tupleIJNS5_1CILi1EEES8_S8_EEENS6_IJNS7_ILi128EEENS7_ILi160EEENS7_ILi192EEEEEELi192ENS_12float_e4m3_tEfNS_4arch4Sm90ELb0ELb1ELb0ELb1ELb0ELb0ELb0ELb1ELb1ELb1ELb1ELb0EEENS1_21CollectiveEpilogueFwdINS6_IJSA_SC_SB_EEES9_NS_10bfloat16_tESG_Li256ELb1ELb1ELb1ELb1EEENS1_36VarlenDynamicPersistentTileSchedulerILi128ELi160ELi256ELi128ELb1ELb1ELb1ELb1ELb0ELb1EEEEEEEEEvNT_6ParamsE)
	.align		4
        /*002c*/ 	.word	index@(__assertfail)
	.align		4
        /*0030*/ 	.word	index@(_ZN7cutlass13device_kernelIN5flash11enable_sm90INS1_16FlashAttnFwdSm90INS1_25CollectiveMainloopFwdSm90ILi2EN4cute5tupleIJNS5_1CILi1EEES8_S8_EEENS6_IJNS7_ILi128EEENS7_ILi160EEENS7_ILi192EEEEEELi192ENS_12float_e4m3_tEfNS_4arch4Sm90ELb0ELb1ELb0ELb1ELb0ELb1ELb0ELb1ELb1ELb1ELb1ELb0EEENS1_21CollectiveEpilogueFwdINS6_IJSA_SC_SB_EEES9_NS_10bfloat16_tESG_Li256ELb1ELb1ELb1ELb1EEENS1_36VarlenDynamicPersistentTileSchedulerILi128ELi160ELi256ELi128ELb1ELb1ELb1ELb1ELb0ELb1EEEEEEEEEvNT_6ParamsE)
	.align		4
        /*0034*/ 	.word	index@(__assertfail)
	.align		4
        /*0038*/ 	.word	index@(_ZN7cutlass13device_kernelIN5flash11enable_sm90INS1_16FlashAttnFwdSm90INS1_25CollectiveMainloopFwdSm90ILi2EN4cute5tupleIJNS5_1CILi1EEES8_S8_EEENS6_IJNS7_ILi128EEENS7_ILi160EEENS7_ILi192EEEEEELi192ENS_12float_e4m3_tEfNS_4arch4Sm90ELb1ELb0ELb0ELb0ELb0ELb0ELb0ELb1ELb1ELb1ELb1ELb0EEENS1_21CollectiveEpilogueFwdINS6_IJSA_SC_SB_EEES9_NS_10bfloat16_tESG_Li256ELb0ELb1ELb1ELb1EEENS1_19SingleTileSchedulerILb0ELb1ELb1ELi128EEEEEEEEEvNT_6ParamsE)
	.align		4
        /*003c*/ 	.word	index@(__assertfail)
	.align		4
        /*0040*/ 	.word	index@(_ZN7cutlass13device_kernelIN5flash11enable_sm90INS1_16FlashAttnFwdSm90INS1_25CollectiveMainloopFwdSm90ILi2EN4cute5tupleIJNS5_1CILi1EEES8_S8_EEENS6_IJNS7_ILi128EEENS7_ILi160EEENS7_ILi192EEEEEELi192ENS_12float_e4m3_tEfNS_4arch4Sm90ELb1ELb0ELb0ELb1ELb0ELb0ELb0ELb1ELb1ELb1ELb1ELb0EEENS1_21CollectiveEpilogueFwdINS6_IJSA_SC_SB_EEES9_NS_10bfloat16_tESG_Li256ELb1ELb1ELb1ELb1EEENS1_36VarlenDynamicPersistentTileSchedulerILi128ELi160ELi256ELi128ELb1ELb1ELb1ELb1ELb1ELb1EEEEEEEEEvNT_6ParamsE)
	.align		4
        /*0044*/ 	.word	index@(__assertfail)
	.align		4
        /*0048*/ 	.word	index@(_ZN7cutlass13device_kernelIN5flash11enable_sm90INS1_16FlashAttnFwdSm90INS1_25CollectiveMainloopFwdSm90ILi2EN4cute5tupleIJNS5_1CILi1EEES8_S8_EEENS6_IJNS7_ILi128EEENS7_ILi160EEENS7_ILi192EEEEEELi192ENS_12float_e4m3_tEfNS_4arch4Sm90ELb1ELb0ELb0ELb1ELb0ELb1ELb0ELb1ELb1ELb1ELb1ELb0EEENS1_21CollectiveEpilogueFwdINS6_IJSA_SC_SB_EEES9_NS_10bfloat16_tESG_Li256ELb1ELb1ELb1ELb1EEENS1_36VarlenDynamicPersistentTileSchedulerILi128ELi160ELi256ELi128ELb1ELb1ELb1ELb1ELb1ELb1EEEEEEEEEvNT_6ParamsE)
	.align		4
        /*004c*/ 	.word	index@(__assertfail)
	.align		4
        /*0050*/ 	.word	0x00000000
	.align		4
        /*0054*/ 	.word	0xfffffffe
	.align		4
        /*0058*/ 	.word	0x00000000
	.align		4
        /*005c*/ 	.word	0xfffffffd
	.align		4
        /*0060*/ 	.word	0x00000000
	.align		4
        /*0064*/ 	.word	0xfffffffc


//--------------------- .nv.constant4             --------------------------
	.section	.nv.constant4,"a",@progbits
	.align	8
	.align		8
.nv.constant4:
        /*0000*/ 	.dword	__assertfail
	.align		8
        /*0008*/ 	.dword	__unnamed_1
	.align		8
        /*0010*/ 	.dword	__unnamed_2
	.align		8
        /*0018*/ 	.dword	__unnamed_3
	.align		8
        /*0020*/ 	.dword	__unnamed_4
	.align		8
        /*0028*/ 	.dword	__unnamed_5
	.align		8
        /*0030*/ 	.dword	__unnamed_6
	.align		8
        /*0038*/ 	.dword	_ZZN5flash28permute_output_fp8_VcolmajorIN4cute6TensorINS1_11ArrayEngineIfLm96EEENS1_6LayoutINS1_5tupleIJNS6_IJNS1_1CILi2EEES8_NS7_ILi24EEEEEENS7_ILi1EEESB_EEENS6_IJNS6_IJSB_S8_NS7_ILi4EEEEEENS7_ILi0EEESF_EEEEEEEEEvRT_E9upper_map
	.align		8
        /*0040*/ 	.dword	_ZN72_INTERNAL_1b4dfefd_36_flash_fwd_hdim192_e4m3_split_sm90_cu_ceb34e2a_31514cuda3std3__45__cpo5beginE
	.align		8
        /*0048*/ 	.dword	_ZN72_INTERNAL_1b4dfefd_36_flash_fwd_hdim192_e4m3_split_sm90_cu_ceb34e2a_31514cuda3std3__45__cpo3endE
	.align		8
        /*0050*/ 	.dword	_ZN72_INTERNAL_1b4dfefd_36_flash_fwd_hdim192_e4m3_split_sm90_cu_ceb34e2a_31514cuda3std3__45__cpo6cbeginE
	.align		8
        /*0058*/ 	.dword	_ZN72_INTERNAL_1b4dfefd_36_flash_fwd_hdim192_e4m3_split_sm90_cu_ceb34e2a_31514cuda3std3__45__cpo4cendE
	.align		8
        /*0060*/ 	.dword	_ZN72_INTERNAL_1b4dfefd_36_flash_fwd_hdim192_e4m3_split_sm90_cu_ceb34e2a_31514cuda3std3__474_GLOBAL__N__1b4dfefd_36_flash_fwd_hdim192_e4m3_split_sm90_cu_ceb34e2a_31516ignoreE
	.align		8
        /*0068*/ 	.dword	_ZN72_INTERNAL_1b4dfefd_36_flash_fwd_hdim192_e4m3_split_sm90_cu_ceb34e2a_31514cuda3std3__419piecewise_constructE
	.align		8
        /*0070*/ 	.dword	_ZN72_INTERNAL_1b4dfefd_36_flash_fwd_hdim192_e4m3_split_sm90_cu_ceb34e2a_31514cuda3std3__48in_placeE
	.align		8
        /*0078*/ 	.dword	_ZN72_INTERNAL_1b4dfefd_36_flash_fwd_hdim192_e4m3_split_sm90_cu_ceb34e2a_31514cuda3std6ranges3__45__cpo4swapE
	.align		8
        /*0080*/ 	.dword	_ZN72_INTERNAL_1b4dfefd_36_flash_fwd_hdim192_e4m3_split_sm90_cu_ceb34e2a_31514cuda3std6ranges3__45__cpo9iter_moveE
	.align		8
        /*0088*/ 	.dword	_ZN72_INTERNAL_1b4dfefd_36_flash_fwd_hdim192_e4m3_split_sm90_cu_ceb34e2a_31514cute7productE
	.align		8
        /*0090*/ 	.dword	_ZN72_INTERNAL_1b4dfefd_36_flash_fwd_hdim192_e4m3_split_sm90_cu_ceb34e2a_31514cute1_E
	.align		8
        /*0098*/ 	.dword	$str$23
	.align		8
        /*00a0*/ 	.dword	$str$24


//--------------------- .text._ZN7cutlass13device_kernelIN5flash11enable_sm90INS1_16FlashAttnFwdSm90INS1_25CollectiveMainloopFwdSm90ILi2EN4cute5tupleIJNS5_1CILi1EEES8_S8_EEENS6_IJNS7_ILi128EEENS7_ILi160EEENS7_ILi192EEEEEELi192ENS_12float_e4m3_tEfNS_4arch4Sm90ELb0ELb0ELb0ELb0ELb0ELb0ELb0ELb1ELb1ELb1ELb1ELb0EEENS1_21CollectiveEpilogueFwdINS6_IJSA_SC_SB_EEES9_NS_10bfloat16_tESG_Li256ELb0ELb1ELb1ELb1EEENS1_19SingleTileSchedulerILb0ELb1ELb1ELi128EEEEEEEEEvNT_6ParamsE --------------------------
	.section	.text._ZN7cutlass13device_kernelIN5flash11enable_sm90INS1_16FlashAttnFwdSm90INS1_25CollectiveMainloopFwdSm90ILi2EN4cute5tupleIJNS5_1CILi1EEES8_S8_EEENS6_IJNS7_ILi128EEENS7_ILi160EEENS7_ILi192EEEEEELi192ENS_12float_e4m3_tEfNS_4arch4Sm90ELb0ELb0ELb0ELb0ELb0ELb0ELb0ELb1ELb1ELb1ELb1ELb0EEENS1_21CollectiveEpilogueFwdINS6_IJSA_SC_SB_EEES9_NS_10bfloat16_tESG_Li256ELb0ELb1ELb1ELb1EEENS1_19SingleTileSchedulerILb0ELb1ELb1ELi128EEEEEEEEEvNT_6ParamsE,"ax",@progbits
	.align	128
.text._ZN7cutlass13device_kernelIN5flash11enable_sm90INS1_16FlashAttnFwdSm90INS1_25CollectiveMainloopFwdSm90ILi2EN4cute5tupleIJNS5_1CILi1EEES8_S8_EEENS6_IJNS7_ILi128EEENS7_ILi160EEENS7_ILi192EEEEEELi192ENS_12float_e4m3_tEfNS_4arch4Sm90ELb0ELb0ELb0ELb0ELb0ELb0ELb0ELb1ELb1ELb1ELb1ELb0EEENS1_21CollectiveEpilogueFwdINS6_IJSA_SC_SB_EEES9_NS_10bfloat16_tESG_Li256ELb0ELb1ELb1ELb1EEENS1_19SingleTileSchedulerILb0ELb1ELb1ELi128EEEEEEEEEvNT_6ParamsE:
        .type           _ZN7cutlass13device_kernelIN5flash11enable_sm90INS1_16FlashAttnFwdSm90INS1_25CollectiveMainloopFwdSm90ILi2EN4cute5tupleIJNS5_1CILi1EEES8_S8_EEENS6_IJNS7_ILi128EEENS7_ILi160EEENS7_ILi192EEEEEELi192ENS_12float_e4m3_tEfNS_4arch4Sm90ELb0ELb0ELb0ELb0ELb0ELb0ELb0ELb1ELb1ELb1ELb1ELb0EEENS1_21CollectiveEpilogueFwdINS6_IJSA_SC_SB_EEES9_NS_10bfloat16_tESG_Li256ELb0ELb1ELb1ELb1EEENS1_19SingleTileSchedulerILb0ELb1ELb1ELi128EEEEEEEEEvNT_6ParamsE,@function
        .size           _ZN7cutlass13device_kernelIN5flash11enable_sm90INS1_16FlashAttnFwdSm90INS1_25CollectiveMainloopFwdSm90ILi2EN4cute5tupleIJNS5_1CILi1EEES8_S8_EEENS6_IJNS7_ILi128EEENS7_ILi160EEENS7_ILi192EEEEEELi192ENS_12float_e4m3_tEfNS_4arch4Sm90ELb0ELb0ELb0ELb0ELb0ELb0ELb0ELb1ELb1ELb1ELb1ELb0EEENS1_21CollectiveEpilogueFwdINS6_IJSA_SC_SB_EEES9_NS_10bfloat16_tESG_Li256ELb0ELb1ELb1ELb1EEENS1_19SingleTileSchedulerILb0ELb1ELb1ELi128EEEEEEEEEvNT_6ParamsE,(.L_x_2826 - _ZN7cutlass13device_kernelIN5flash11enable_sm90INS1_16FlashAttnFwdSm90INS1_25CollectiveMainloopFwdSm90ILi2EN4cute5tupleIJNS5_1CILi1EEES8_S8_EEENS6_IJNS7_ILi128EEENS7_ILi160EEENS7_ILi192EEEEEELi192ENS_12float_e4m3_tEfNS_4arch4Sm90ELb0ELb0ELb0ELb0ELb0ELb0ELb0ELb1ELb1ELb1ELb1ELb0EEENS1_21CollectiveEpilogueFwdINS6_IJSA_SC_SB_EEES9_NS_10bfloat16_tESG_Li256ELb0ELb1ELb1ELb1EEENS1_19SingleTileSchedulerILb0ELb1ELb1ELi128EEEEEEEEEvNT_6ParamsE)
        .other          _ZN7cutlass13device_kernelIN5flash11enable_sm90INS1_16FlashAttnFwdSm90INS1_25CollectiveMainloopFwdSm90ILi2EN4cute5tupleIJNS5_1CILi1EEES8_S8_EEENS6_IJNS7_ILi128EEENS7_ILi160EEENS7_ILi192EEEEEELi192ENS_12float_e4m3_tEfNS_4arch4Sm90ELb0ELb0ELb0ELb0ELb0ELb0ELb0ELb1ELb1ELb1ELb1ELb0EEENS1_21CollectiveEpilogueFwdINS6_IJSA_SC_SB_EEES9_NS_10bfloat16_tESG_Li256ELb0ELb1ELb1ELb1EEENS1_19SingleTileSchedulerILb0ELb1ELb1ELi128EEEEEEEEEvNT_6ParamsE,@"STO_CUDA_ENTRY STV_DEFAULT"
_ZN7cutlass13device_kernelIN5flash11enable_sm90INS1_16FlashAttnFwdSm90INS1_25CollectiveMainloopFwdSm90ILi2EN4cute5tupleIJNS5_1CILi1EEES8_S8_EEENS6_IJNS7_ILi128EEENS7_ILi160EEENS7_ILi192EEEEEELi192ENS_12float_e4m3_tEfNS_4arch4Sm90ELb0ELb0ELb0ELb0ELb0ELb0ELb0ELb1ELb1ELb1ELb1ELb0EEENS1_21CollectiveEpilogueFwdINS6_IJSA_SC_SB_EEES9_NS_10bfloat16_tESG_Li256ELb0ELb1ELb1ELb1EEENS1_19SingleTileSchedulerILb0ELb1ELb1ELi128EEEEEEEEEvNT_6ParamsE:
[----:B------:R-:W0:Y:S02]  /*0000*/  LDC R1, c[0x0][0x28] ;  /* 0x00000a00ff017b82 */ /* 0x000e240000000800 */
[----:B0-----:R-:W-:Y:S01]  /*0010*/  VIADD R1, R1, 0xffffffe8 ;  /* 0xffffffe801017836 */ /* 0x001fe20000000000 */
[----:B------:R-:W0:Y:S01]  /*0020*/  S2R R3, SR_TID.X ;  /* 0x0000000000037919 */ /* 0x000e220000002100 */
[----:B------:R-:W-:Y:S01]  /*0030*/  ELECT P0, URZ, PT ;  /* 0x00000000003f782f */ /* 0x000fe20003800000 */
[----:B------:R-:W-:Y:S01]  /*0040*/  BSSY B0, `(.L_x_0) ;  /* 0x000000d000007945 */ /* 0x000fe20003800000 */
[----:B0-----:R-:W-:-:S05]  /*0050*/  SHF.R.U32.HI R0, RZ, 0x5, R3 ;  /* 0x00000005ff007819 */ /* 0x001fca0000011603 */
[----:B------:R-:W0:Y:S02]  /*0060*/  SHFL.IDX PT, R2, R0, RZ, 0x1f ;  /* 0x00001fff00027589 */ /* 0x000e2400000e0000 */
[----:B0-----:R-:W-:-:S13]  /*0070*/  ISETP.EQ.AND P0, PT, R2, RZ, P0 ;  /* 0x000000ff0200720c */ /* 0x001fda0000702270 */
[----:B------:R-:W-:Y:S05]  /*0080*/  @!P0 BRA `(.L_x_1) ;  /* 0x0000000000208947 */ /* 0x000fea0003800000 */
[----:B------:R-:W-:Y:S02]  /*0090*/  ULDC.64 UR4, c[0x0][0x198] ;  /* 0x0000660000047ab9 */ /* 0x000fe40000000a00 */
[----:B------:R-:W-:Y:S02]  /*00a0*/  UIADD3 UR6, UP0, UR4, 0x370, URZ ;  /* 0x0000037004067890 */ /* 0x000fe4000ff1e03f */
[----:B------:R-:W-:Y:S02]  /*00b0*/  UIADD3 UR4, UP1, UR4, 0x470, URZ ;  /* 0x0000047004047890 */ /* 0x000fe4000ff3e03f */
[----:B------:R-:W-:Y:S02]  /*00c0*/  UIADD3.X UR7, URZ, UR5, URZ, UP0, !UPT ;  /* 0x000000053f077290 */ /* 0x000fe400087fe43f */
[----:B------:R-:W-:-:S07]  /*00d0*/  UIADD3.X UR5, URZ, UR5, URZ, UP1, !UPT ;  /* 0x000000053f057290 */ /* 0x000fce0008ffe43f */
[----:B------:R0:W-:Y:S02]  /*00e0*/  UTMACCTL.PF [UR6] ;  /* 0x00000000060079b9 */ /* 0x0001e40008040000 */
[----:B------:R0:W-:Y:S02]  /*00f0*/  UTMACCTL.PF [UR4] ;  /* 0x00000000040079b9 */ /* 0x0001e40008040000 */
[----:B0-----:R-:W-:Y:S01]  /*0100*/  NOP ;  /* 0x0000000000007918 */ /* 0x001fe20000000000 */
.L_x_1:
[----:B------:R-:W-:Y:S05]  /*0110*/  BSYNC B0 ;  /* 0x0000000000007941 */ /* 0x000fea0003800000 */
.L_x_0:
[----:B------:R-:W-:Y:S01]  /*0120*/  VOTEU.ANY UP0, P0 ;  /* 0x00000000003f7886 */ /* 0x000fe20000000100 */
[----:B------:R-:W0:Y:S01]  /*0130*/  SHFL.IDX PT, R2, R0, RZ, 0x1f ;  /* 0x00001fff00027589 */ /* 0x000e2200000e0000 */
[----:B------:R-:W-:Y:S01]  /*0140*/  UMOV UR4, 0x80 ;  /* 0x0000008000047882 */ /* 0x000fe20000000000 */
[----:B------:R-:W-:Y:S01]  /*0150*/  UMOV UR7, 0x100 ;  /* 0x0000010000077882 */ /* 0x000fe20000000000 */
[----:B------:R-:W-:Y:S01]  /*0160*/  SHF.R.U32.HI R18, RZ, 0x7, R3 ;  /* 0x00000007ff127819 */ /* 0x000fe20000011603 */
[----:B------:R-:W1:Y:S01]  /*0170*/  @UP0 S2UR UR8, SR_CgaCtaId ;  /* 0x00000000000809c3 */ /* 0x000e620000008800 */
[----:B------:R-:W-:Y:S01]  /*0180*/  @UP0 UMOV UR6, 0x400 ;  /* 0x0000040000060882 */ /* 0x000fe20000000000 */
[----:B------:R-:W-:-:S04]  /*0190*/  @UP0 UIADD3 UR4, -UR4, 0x100000, URZ ;  /* 0x0010000004040890 */ /* 0x000fc8000fffe13f */
[----:B------:R-:W-:Y:S02]  /*01a0*/  @UP0 USHF.L.U32 UR5, UR4, 0xb, URZ ;  /* 0x0000000b04050899 */ /* 0x000fe4000800063f */
[----:B------:R-:W-:Y:S01]  /*01b0*/  @UP0 USHF.L.U32 UR4, UR4, 0x1, URZ ;  /* 0x0000000104040899 */ /* 0x000fe2000800063f */
[----:B------:R-:W-:Y:S01]  /*01c0*/  VOTEU.ANY UP1, P0 ;  /* 0x00000000003f7886 */ /* 0x000fe20000020100 */
[----:B0-----:R-:W-:Y:S02]  /*01d0*/  ISETP.NE.AND P1, PT, R2, RZ, PT ;  /* 0x000000ff0200720c */ /* 0x001fe40003f25270 */
[----:B------:R0:W2:Y:S01]  /*01e0*/  SHFL.IDX PT, R2, R18, RZ, 0x1f ;  /* 0x00001fff12027589 */ /* 0x0000a200000e0000 */
[----:B-1----:R-:W-:Y:S02]  /*01f0*/  @UP0 ULEA UR8, UR8, UR6, 0x18 ;  /* 0x0000000608080291 */ /* 0x002fe4000f8ec03f */
[----:B------:R-:W-:-:S04]  /*0200*/  @UP0 UIADD3 UR6, -UR7, 0x100000, URZ ;  /* 0x0010000007060890 */ /* 0x000fc8000fffe13f */
[----:B------:R-:W-:Y:S02]  /*0210*/  @UP0 USHF.L.U32 UR7, UR6, 0xb, URZ ;  /* 0x0000000b06070899 */ /* 0x000fe4000800063f */
[----:B------:R-:W-:Y:S01]  /*0220*/  @UP0 USHF.L.U32 UR6, UR6, 0x1, URZ ;  /* 0x0000000106060899 */ /* 0x000fe2000800063f */
[----:B------:R-:W-:Y:S01]  /*0230*/  VOTEU.ANY UP0, P0 ;  /* 0x00000000003f7886 */ /* 0x000fe20000000100 */
[----:B------:R-:W1:Y:S04]  /*0240*/  FENCE.VIEW.ASYNC.S ;  /* 0x00000000000073c6 */ /* 0x000e680000000000 */
[----:B-1----:R0:W1:Y:S06]  /*0250*/  @UP0 SYNCS.EXCH.64 URZ, [UR8+0x33400], UR4 ;  /* 0x03340004083f05b2 */ /* 0x00206c0008000100 */
[----:B------:R0:W3:Y:S02]  /*0260*/  @UP1 SYNCS.EXCH.64 URZ, [UR8+0x33420], UR6 ;  /* 0x03342006083f15b2 */ /* 0x0000e40008000100 */
[----:B0-----:R-:W-:Y:S05]  /*0270*/  @P1 BRA `(.L_x_2) ;  /* 0x0000000000481947 */ /* 0x001fea0003800000 */
[----:B------:R-:W0:Y:S01]  /*0280*/  S2UR UR5, SR_CgaCtaId ;  /* 0x00000000000579c3 */ /* 0x000e220000008800 */
[----:B------:R-:W-:Y:S01]  /*0290*/  UMOV UR4, 0x400 ;  /* 0x0000040000047882 */ /* 0x000fe20000000000 */
[----:B------:R-:W-:Y:S01]  /*02a0*/  UMOV UR6, 0x1 ;  /* 0x0000000100067882 */ /* 0x000fe20000000000 */
[----:B------:R-:W-:Y:S01]  /*02b0*/  UMOV UR7, 0x2 ;  /* 0x0000000200077882 */ /* 0x000fe20000000000 */
[----:B------:R-:W-:Y:S01]  /*02c0*/  ELECT P0, URZ, PT ;  /* 0x00000000003f782f */ /* 0x000fe20003800000 */
[----:B0-----:R-:W-:Y:S02]  /*02d0*/  ULEA UR8, UR5, UR4, 0x18 ;  /* 0x0000000405087291 */ /* 0x001fe4000f8ec03f */
[----:B------:R-:W-:-:S04]  /*02e0*/  UIADD3 UR4, -UR6, 0x100000, URZ ;  /* 0x0010000006047890 */ /* 0x000fc8000fffe13f */
[----:B------:R-:W-:Y:S02]  /*02f0*/  USHF.L.U32 UR5, UR4, 0xb, URZ ;  /* 0x0000000b04057899 */ /* 0x000fe4000800063f */
[----:B------:R-:W-:Y:S02]  /*0300*/  USHF.L.U32 UR4, UR4, 0x1, URZ ;  /* 0x0000000104047899 */ /* 0x000fe4000800063f */
[----:B------:R-:W-:-:S04]  /*0310*/  UIADD3 UR6, -UR7, 0x100000, URZ ;  /* 0x0010000007067890 */ /* 0x000fc8000fffe13f */
[----:B------:R-:W-:Y:S02]  /*0320*/  USHF.L.U32 UR7, UR6, 0xb, URZ ;  /* 0x0000000b06077899 */ /* 0x000fe4000800063f */
[----:B------:R-:W-:Y:S01]  /*0330*/  USHF.L.U32 UR6, UR6, 0x1, URZ ;  /* 0x0000000106067899 */ /* 0x000fe2000800063f */
[----:B------:R-:W0:Y:S03]  /*0340*/  FENCE.VIEW.ASYNC.S ;  /* 0x00000000000073c6 */ /* 0x000e260000000000 */
[----:B0-----:R0:W4:Y:S08]  /*0350*/  SYNCS.EXCH.64 URZ, [UR8+0x33430], UR4 ;  /* 0x03343004083f75b2 */ /* 0x0011300008000100 */
[----:B------:R0:W0:Y:S01]  /*0360*/  SYNCS.EXCH.64 URZ, [UR8+0x33440], UR6 ;  /* 0x03344006083f75b2 */ /* 0x0000220008000100 */
[----:B------:R0:W0:Y:S01]  /*0370*/  SYNCS.EXCH.64 URZ, [UR8+0x33438], UR4 ;  /* 0x03343804083f75b2 */ /* 0x0000220008000100 */
[----:B------:R0:W0:Y:S01]  /*0380*/  SYNCS.EXCH.64 URZ, [UR8+0x33448], UR6 ;  /* 0x03344806083f75b2 */ /* 0x0000220008000100 */
[----:B------:R-:W-:Y:S01]  /*0390*/  NOP ;  /* 0x0000000000007918 */ /* 0x000fe20000000000 */
.L_x_2:
[----:B------:R-:W5:Y:S01]  /*03a0*/  SHFL.IDX PT, R3, R0, RZ, 0x1f ;  /* 0x00001fff00037589 */ /* 0x000f6200000e0000 */
[----:B------:R-:W-:Y:S01]  /*03b0*/  NOP ;  /* 0x0000000000007918 */ /* 0x000fe20000000000 */
[----:B-----5:R-:W-:-:S13]  /*03c0*/  ISETP.NE.AND P0, PT, R3, RZ, PT ;  /* 0x000000ff0300720c */ /* 0x020fda0003f05270 */
[----:B------:R-:W-:Y:S05]  /*03d0*/  @P0 BRA `(.L_x_3) ;  /* 0x0000000000480947 */ /* 0x000fea0003800000 */
[----:B0-----:R-:W0:Y:S01]  /*03e0*/  S2UR UR5, SR_CgaCtaId ;  /* 0x00000000000579c3 */ /* 0x001e220000008800 */
        /* <DEDUP_REMOVED lines=12> */
[----:B0-----:R0:W0:Y:S08]  /*04b0*/  SYNCS.EXCH.64 URZ, [UR8+0x33450], UR4 ;  /* 0x03345004083f75b2 */ /* 0x0010300008000100 */
[----:B------:R0:W0:Y:S01]  /*04c0*/  SYNCS.EXCH.64 URZ, [UR8+0x33460], UR6 ;  /* 0x03346006083f75b2 */ /* 0x0000220008000100 */
[----:B------:R0:W0:Y:S01]  /*04d0*/  SYNCS.EXCH.64 URZ, [UR8+0x33458], UR4 ;  /* 0x03345804083f75b2 */ /* 0x0000220008000100 */
[----:B------:R0:W0:Y:S01]  /*04e0*/  SYNCS.EXCH.64 URZ, [UR8+0x33468], UR6 ;  /* 0x03346806083f75b2 */ /* 0x0000220008000100 */
[----:B------:R-:W-:Y:S01]  /*04f0*/  NOP ;  /* 0x0000000000007918 */ /* 0x000fe20000000000 */
.L_x_3:
[----:B------:R-:W5:Y:S01]  /*0500*/  SHFL.IDX PT, R3, R0, RZ, 0x1f ;  /* 0x00001fff00037589 */ /* 0x000f6200000e0000 */
[----:B------:R-:W-:Y:S01]  /*0510*/  NOP ;  /* 0x0000000000007918 */ /* 0x000fe20000000000 */
[----:B-----5:R-:W-:-:S13]  /*0520*/  ISETP.NE.AND P0, PT, R3, RZ, PT ;  /* 0x000000ff0300720c */ /* 0x020fda0003f05270 */
[----:B------:R-:W-:Y:S05]  /*0530*/  @P0 BRA `(.L_x_4) ;  /* 0x0000000000380947 */ /* 0x000fea0003800000 */
[----:B0-----:R-:W0:Y:S01]  /*0540*/  S2UR UR5, SR_CgaCtaId ;  /* 0x00000000000579c3 */ /* 0x001e220000008800 */
[----:B------:R-:W-:Y:S01]  /*0550*/  UMOV UR4, 0x400 ;  /* 0x0000040000047882 */ /* 0x000fe20000000000 */
[----:B------:R-:W-:Y:S01]  /*0560*/  UMOV UR7, 0x1 ;  /* 0x0000000100077882 */ /* 0x000fe20000000000 */
[----:B------:R-:W-:Y:S01]  /*0570*/  ELECT P0, URZ, PT ;  /* 0x00000000003f782f */ /* 0x000fe20003800000 */
[----:B0-----:R-:W-:Y:S02]  /*0580*/  ULEA UR6, UR5, UR4, 0x18 ;  /* 0x0000000405067291 */ /* 0x001fe4000f8ec03f */
[----:B------:R-:W-:-:S04]  /*0590*/  UIADD3 UR4, -UR7, 0x100000, URZ ;  /* 0x0010000007047890 */ /* 0x000fc8000fffe13f */
[----:B------:R-:W-:Y:S02]  /*05a0*/  USHF.L.U32 UR5, UR4, 0xb, URZ ;  /* 0x0000000b04057899 */ /* 0x000fe4000800063f */
[----:B------:R-:W-:Y:S01]  /*05b0*/  USHF.L.U32 UR4, UR4, 0x1, URZ ;  /* 0x0000000104047899 */ /* 0x000fe2000800063f */
[----:B------:R-:W0:Y:S11]  /*05c0*/  FENCE.VIEW.ASYNC.S ;  /* 0x00000000000073c6 */ /* 0x000e360000000000 */
[----:B0-----:R0:W0:Y:S01]  /*05d0*/  SYNCS.EXCH.64 URZ, [UR6+0x33470], UR4 ;  /* 0x03347004063f75b2 */ /* 0x0010220008000100 */
[----:B------:R0:W0:Y:S01]  /*05e0*/  SYNCS.EXCH.64 URZ, [UR6+0x33480], UR4 ;  /* 0x03348004063f75b2 */ /* 0x0000220008000100 */
[----:B------:R0:W0:Y:S01]  /*05f0*/  SYNCS.EXCH.64 URZ, [UR6+0x33478], UR4 ;  /* 0x03347804063f75b2 */ /* 0x0000220008000100 */
[----:B------:R0:W0:Y:S01]  /*0600*/  SYNCS.EXCH.64 URZ, [UR6+0x33488], UR4 ;  /* 0x03348804063f75b2 */ /* 0x0000220008000100 */
[----:B------:R-:W-:Y:S01]  /*0610*/  NOP ;  /* 0x0000000000007918 */ /* 0x000fe20000000000 */
.L_x_4:
        /* <DEDUP_REMOVED lines=22> */
.L_x_5:
        /* <DEDUP_REMOVED lines=22> */
.L_x_6:
[----:B--2---:R-:W-:Y:S01]  /*08e0*/  ISETP.NE.AND P0, PT, R2, RZ, PT ;  /* 0x000000ff0200720c */ /* 0x004fe20003f05270 */
[----:B------:R-:W-:Y:S01]  /*08f0*/  IMAD.MOV.U32 R2, RZ, RZ, 0x1 ;  /* 0x00000001ff027424 */ /* 0x000fe200078e00ff */
[----:B------:R-:W-:Y:S01]  /*0900*/  NOP ;  /* 0x0000000000007918 */ /* 0x000fe20000000000 */
[----:B------:R-:W-:Y:S01]  /*0910*/  ULDC.64 UR38, c[0x0][0x208] ;  /* 0x0000820000267ab9 */ /* 0x000fe20000000a00 */
[----:B------:R-:W-:Y:S02]  /*0920*/  BSSY B6, `(.L_x_7) ;  /* 0x0000eb9000067945 */ /* 0x000fe40003800000 */
[----:B------:R-:W-:-:S05]  /*0930*/  SEL R2, R2, 0x2, !P0 ;  /* 0x0000000202027807 */ /* 0x000fca0004000000 */
[----:B------:R2:W-:Y:S01]  /*0940*/  STL [R1+0x10], R2 ;  /* 0x0000100201007387 */ /* 0x0005e20000100800 */
[----:B01-34-:R-:W-:Y:S06]  /*0950*/  BAR.SYNC.DEFER_BLOCKING 0x0 ;  /* 0x0000000000007b1d */ /* 0x01bfec0000010000 */
[----:B------:R-:W-:Y:S05]  /*0960*/  @!P0 BRA `(.L_x_8) ;  /* 0x000000ac00e88947 */ /* 0x000fea0003800000 */
.L_x_9:
[----:B------:R-:W-:-:S08]  /*0970*/  NOP ;  /* 0x0000000000007918 */ /* 0x000fd00000000000 */
[----:B------:R-:W0:Y:S02]  /*0980*/  USETMAXREG.TRY_ALLOC.CTAPOOL UP0, 0xf0 ;  /* 0x000000f0000079c8 */ /* 0x000e240008000600 */
[----:B0-----:R-:W-:-:S13]  /*0990*/  PLOP3.LUT P0, PT, PT, PT, UP0, 0x80, 0x0 ;  /* 0x000000000000781c */ /* 0x001fda0003f0f008 */
[----:B------:R-:W-:Y:S05]  /*09a0*/  @!P0 BRA `(.L_x_9) ;  /* 0xfffffffc00f08947 */ /* 0x000fea000383ffff */
[----:B--2---:R-:W0:Y:S01]  /*09b0*/  LDC R2, c[0x0][0xc50] ;  /* 0x00031400ff027b82 */ /* 0x004e220000000800 */
[----:B------:R-:W1:Y:S07]  /*09c0*/  S2R R25, SR_TID.X ;  /* 0x0000000000197919 */ /* 0x000e6e0000002100 */
[----:B------:R-:W2:Y:S08]  /*09d0*/  S2UR UR4, SR_CTAID.Y ;  /* 0x00000000000479c3 */ /* 0x000eb00000002600 */
[----:B------:R-:W3:Y:S08]  /*09e0*/  S2UR UR36, SR_CTAID.Z ;  /* 0x00000000002479c3 */ /* 0x000ef00000002700 */
[----:B------:R-:W-:Y:S06]  /*09f0*/  BAR.ARV 0x8, 0x180 ;  /* 0x0206000000007b1d */ /* 0x000fec0000002000 */
[----:B0-----:R-:W-:Y:S01]  /*0a00*/  ISETP.NE.AND P1, PT, R2, 0x1, PT ;  /* 0x000000010200780c */ /* 0x001fe20003f25270 */
[----:B--2---:R-:W-:Y:S01]  /*0a10*/  IMAD.U32 R16, RZ, RZ, UR4 ;  /* 0x00000004ff107e24 */ /* 0x004fe2000f8e00ff */
[----:B-1----:R-:W-:-:S11]  /*0a20*/  LOP3.LUT R4, R25, 0xffffff80, RZ, 0xc0, !PT ;  /* 0xffffff8019047812 */ /* 0x002fd600078ec0ff */
[----:B------:R-:W0:Y:S01]  /*0a30*/  @P1 LDC R0, c[0x0][0xc54] ;  /* 0x00031500ff001b82 */ /* 0x000e220000000800 */
[----:B------:R-:W-:-:S07]  /*0a40*/  ISETP.NE.AND P0, PT, R4, 0x80, PT ;  /* 0x000000800400780c */ /* 0x000fce0003f05270 */
[----:B------:R-:W1:Y:S08]  /*0a50*/  @P1 LDC R3, c[0x0][0xc58] ;  /* 0x00031600ff031b82 */ /* 0x000e700000000800 */
[----:B------:R-:W-:Y:S06]  /*0a60*/  @!P0 BAR.ARV 0x9, 0x100 ;  /* 0x0244000000008b1d */ /* 0x000fec0000002000 */
[----:B---3--:R-:W-:Y:S01]  /*0a70*/  ISETP.LE.AND P0, PT, RZ, UR36, PT ;  /* 0x00000024ff007c0c */ /* 0x008fe2000bf03270 */
[----:B0-----:R-:W-:-:S05]  /*0a80*/  @P1 IMAD.HI.U32 R0, R0, UR4, RZ ;  /* 0x0000000400001c27 */ /* 0x001fca000f8e00ff */
[----:B-1----:R-:W-:-:S05]  /*0a90*/  @P1 SHF.R.U32.HI R16, RZ, R3, R0 ;  /* 0x00000003ff101219 */ /* 0x002fca0000011600 */
[----:B------:R-:W-:-:S04]  /*0aa0*/  IMAD.MOV R3, RZ, RZ, -R16 ;  /* 0x000000ffff037224 */ /* 0x000fc800078e0a10 */
[----:B------:R-:W-:Y:S01]  /*0ab0*/  IMAD R24, R2, R3, UR4 ;  /* 0x0000000402187e24 */ /* 0x000fe2000f8e0203 */
[----:B------:R-:W-:Y:S06]  /*0ac0*/  @!P0 BRA `(.L_x_10) ;  /* 0x000000e800788947 */ /* 0x000fec0003800000 */
[----:B------:R-:W0:Y:S01]  /*0ad0*/  LDC.64 R12, c[0x0][0x990] ;  /* 0x00026400ff0c7b82 */ /* 0x000e220000000a00 */
[----:B------:R-:W-:-:S07]  /*0ae0*/  USHF.R.S32.HI UR37, URZ, 0x1f, UR36 ;  /* 0x0000001f3f257899 */ /* 0x000fce0008011424 */
[----:B------:R-:W1:Y:S08]  /*0af0*/  LDC.64 R20, c[0x0][0x998] ;  /* 0x00026600ff147b82 */ /* 0x000e700000000a00 */
[----:B------:R-:W2:Y:S01]  /*0b00*/  LDC R19, c[0x0][0x424] ;  /* 0x00010900ff137b82 */ /* 0x000ea20000000800 */
[----:B0-----:R-:W-:-:S04]  /*0b10*/  ISETP.NE.U32.AND P0, PT, R12, RZ, PT ;  /* 0x000000ff0c00720c */ /* 0x001fc80003f05070 */
[----:B------:R-:W-:Y:S02]  /*0b20*/  ISETP.NE.AND.EX P0, PT, R13, RZ, PT, P0 ;  /* 0x000000ff0d00720c */ /* 0x000fe40003f05300 */
[----:B-1----:R-:W-:-:S04]  /*0b30*/  ISETP.NE.U32.AND P1, PT, R20, RZ, PT ;  /* 0x000000ff1400720c */ /* 0x002fc80003f25070 */
[----:B------:R-:W-:-:S07]  /*0b40*/  ISETP.NE.AND.EX P1, PT, R21, RZ, PT, P1 ;  /* 0x000000ff1500720c */ /* 0x000fce0003f25310 */
[----:B------:R-:W0:Y:S01]  /*0b50*/  @P0 LDC.64 R8, c[0x0][0x9a8] ;  /* 0x00026a00ff080b82 */ /* 0x000e220000000a00 */
[----:B------:R-:W-:-:S07]  /*0b60*/  @P0 SHF.R.S32.HI R7, RZ, 0x1f, R16 ;  /* 0x0000001fff070819 */ /* 0x000fce0000011410 */
[----:B------:R-:W1:Y:S08]  /*0b70*/  @P1 LDC.64 R10, c[0x0][0x9b8] ;  /* 0x00026e00ff0a1b82 */ /* 0x000e700000000a00 */
[----:B------:R-:W3:Y:S08]  /*0b80*/  @P0 LDC.64 R14, c[0x0][0x9b0] ;  /* 0x00026c00ff0e0b82 */ /* 0x000ef00000000a00 */
[----:B------:R-:W4:Y:S01]  /*0b90*/  @P1 LDC.64 R22, c[0x0][0x9c0] ;  /* 0x00027000ff161b82 */ /* 0x000f220000000a00 */
[----:B0-----:R-:W-:-:S02]  /*0ba0*/  @P0 IMAD R0, R8, UR37, RZ ;  /* 0x0000002508000c24 */ /* 0x001fc4000f8e02ff */
[----:B------:R-:W-:-:S04]  /*0bb0*/  @P0 IMAD.WIDE.U32 R2, R8, UR36, RZ ;  /* 0x0000002408020c25 */ /* 0x000fc8000f8e00ff */
[----:B------:R-:W-:Y:S02]  /*0bc0*/  @P0 IMAD R9, R9, UR36, R0 ;  /* 0x0000002409090c24 */ /* 0x000fe4000f8e0200 */
[C---:B-1----:R-:W-:Y:S02]  /*0bd0*/  @P1 IMAD R4, R10.reuse, UR37, RZ ;  /* 0x000000250a041c24 */ /* 0x042fe4000f8e02ff */
[----:B------:R-:W-:Y:S01]  /*0be0*/  @P0 IMAD.IADD R3, R3, 0x1, R9 ;  /* 0x0000000103030824 */ /* 0x000fe200078e0209 */
[----:B------:R-:W-:Y:S01]  /*0bf0*/  @P1 SHF.R.S32.HI R9, RZ, 0x1f, R16 ;  /* 0x0000001fff091819 */ /* 0x000fe20000011410 */
[----:B------:R-:W-:Y:S02]  /*0c00*/  @P1 IMAD R11, R11, UR36, R4 ;  /* 0x000000240b0b1c24 */ /* 0x000fe4000f8e0204 */
[----:B------:R-:W-:-:S04]  /*0c10*/  @P1 IMAD.WIDE.U32 R4, R10, UR36, RZ ;  /* 0x000000240a041c25 */ /* 0x000fc8000f8e00ff */
[-C--:B---3--:R-:W-:Y:S02]  /*0c20*/  @P0 IMAD R7, R7, R14.reuse, RZ ;  /* 0x0000000e07070224 */ /* 0x088fe400078e02ff */
[----:B------:R-:W-:Y:S02]  /*0c30*/  @P1 IMAD.IADD R5, R5, 0x1, R11 ;  /* 0x0000000105051824 */ /* 0x000fe400078e020b */
[----:B------:R-:W-:-:S04]  /*0c40*/  @P0 IMAD.WIDE.U32 R2, R16, R14, R2 ;  /* 0x0000000e10020225 */ /* 0x000fc800078e0002 */
[-C--:B----4-:R-:W-:Y:S02]  /*0c50*/  @P1 IMAD R0, R9, R22.reuse, RZ ;  /* 0x0000001609001224 */ /* 0x090fe400078e02ff */
[C---:B------:R-:W-:Y:S02]  /*0c60*/  @P0 IMAD R9, R16.reuse, R15, R7 ;  /* 0x0000000f10090224 */ /* 0x040fe400078e0207 */
[C---:B------:R-:W-:Y:S02]  /*0c70*/  @P1 IMAD R11, R16.reuse, R23, R0 ;  /* 0x00000017100b1224 */ /* 0x040fe400078e0200 */
[----:B------:R-:W-:Y:S01]  /*0c80*/  @P1 IMAD.WIDE.U32 R6, R16, R22, R4 ;  /* 0x0000001610061225 */ /* 0x000fe200078e0004 */
[----:B------:R-:W-:-:S03]  /*0c90*/  @P0 LEA R4, P2, R2, R12, 0x2 ;  /* 0x0000000c02040211 */ /* 0x000fc600078410ff */
[----:B------:R-:W-:Y:S01]  /*0ca0*/  @P1 IMAD.IADD R0, R7, 0x1, R11 ;  /* 0x0000000107001824 */ /* 0x000fe200078e020b */
[C---:B------:R-:W-:Y:S01]  /*0cb0*/  @P1 LEA R8, P3, R6.reuse, R20, 0x2 ;  /* 0x0000001406081211 */ /* 0x040fe200078610ff */
[----:B------:R-:W-:Y:S02]  /*0cc0*/  @P0 IMAD.IADD R3, R3, 0x1, R9 ;  /* 0x0000000103030824 */ /* 0x000fe400078e0209 */
[----:B------:R-:W-:Y:S01]  /*0cd0*/  IMAD.MOV.U32 R7, RZ, RZ, 0x3f800000 ;  /* 0x3f800000ff077424 */ /* 0x000fe200078e00ff */
[----:B------:R-:W-:Y:S01]  /*0ce0*/  @P1 LEA.HI.X R9, R6, R21, R0, 0x2, P3 ;  /* 0x0000001506091211 */ /* 0x000fe200018f1400 */
[----:B------:R-:W-:Y:S01]  /*0cf0*/  IMAD.MOV.U32 R0, RZ, RZ, 0x3f800000 ;  /* 0x3f800000ff007424 */ /* 0x000fe200078e00ff */
[----:B------:R-:W-:Y:S01]  /*0d00*/  @P0 LEA.HI.X R5, R2, R13, R3, 0x2, P2 ;  /* 0x0000000d02050211 */ /* 0x000fe200010f1403 */
[----:B------:R-:W0:Y:S04]  /*0d10*/  LDC R6, c[0x0][0x2f0] ;  /* 0x0000bc00ff067b82 */ /* 0x000e280000000800 */
[----:B------:R1:W5:Y:S04]  /*0d20*/  @P1 LDG.E R0, desc[UR38][R8.64] ;  /* 0x0000002608001981 */ /* 0x000368000c1e1900 */
[----:B------:R-:W3:Y:S01]  /*0d30*/  LDC.64 R2, c[0x0][0x418] ;  /* 0x00010600ff027b82 */ /* 0x000ee20000000a00 */
[----:B------:R1:W5:Y:S01]  /*0d40*/  @P0 LDG.E R7, desc[UR38][R4.64] ;  /* 0x0000002604070981 */ /* 0x000362000c1e1900 */
[----:B---3--:R-:W-:-:S04]  /*0d50*/  ISETP.NE.U32.AND P0, PT, R2, RZ, PT ;  /* 0x000000ff0200720c */ /* 0x008fc80003f05070 */
[----:B------:R-:W-:-:S04]  /*0d60*/  ISETP.NE.AND.EX P0, PT, R3, RZ, PT, P0 ;  /* 0x000000ff0300720c */ /* 0x000fc80003f05300 */
[----:B--2---:R-:W-:-:S05]  /*0d70*/  SEL R19, R19, 0x1, P0 ;  /* 0x0000000113137807 */ /* 0x004fca0000000000 */
[----:B0-----:R-:W-:-:S04]  /*0d80*/  IMAD R19, R19, R6, RZ ;  /* 0x0000000613137224 */ /* 0x001fc800078e02ff */
[C---:B------:R-:W-:Y:S01]  /*0d90*/  VIADD R2, R19.reuse, 0x9f ;  /* 0x0000009f13027836 */ /* 0x040fe20000000000 */
[----:B------:R-:W-:-:S03]  /*0da0*/  ISETP.GE.AND P0, PT, R19, 0x1, PT ;  /* 0x000000011300780c */ /* 0x000fc60003f06270 */
[----:B------:R-:W-:-:S05]  /*0db0*/  IMAD.HI R2, R2, 0x66666667, RZ ;  /* 0x6666666702027827 */ /* 0x000fca00078e02ff */
[----:B------:R-:W-:Y:S02]  /*0dc0*/  SHF.R.U32.HI R3, RZ, 0x1f, R2 ;  /* 0x0000001fff037819 */ /* 0x000fe40000011602 */
[----:B------:R-:W-:Y:S02]  /*0dd0*/  LOP3.LUT R17, R24, 0xffff, RZ, 0xc0, !PT ;  /* 0x0000ffff18117812 */ /* 0x000fe400078ec0ff */
[----:B------:R-:W-:Y:S01]  /*0de0*/  LEA.HI.SX32 R22, R2, R3, 0x1a ;  /* 0x0000000302167211 */ /* 0x000fe200078fd2ff */
[----:B------:R-:W-:Y:S01]  /*0df0*/  IMAD.MOV.U32 R2, RZ, RZ, RZ ;  /* 0x000000ffff027224 */ /* 0x000fe200078e00ff */
[----:B-1----:R-:W-:Y:S06]  /*0e00*/  @!P0 BRA `(.L_x_11) ;  /* 0x0000000000788947 */ /* 0x002fec0003800000 */
[----:B------:R-:W-:-:S04]  /*0e10*/  SHF.R.U32.HI R5, RZ, 0x10, R24 ;  /* 0x00000010ff057819 */ /* 0x000fc80000011618 */
[----:B------:R-:W-:-:S13]  /*0e20*/  ISETP.NE.AND P0, PT, R5, RZ, PT ;  /* 0x000000ff0500720c */ /* 0x000fda0003f05270 */
[----:B------:R-:W0:Y:S02]  /*0e30*/  @!P0 LDC R5, c[0x0][0x9f0] ;  /* 0x00027c00ff058b82 */ /* 0x000e240000000800 */
[-C--:B0-----:R-:W-:Y:S02]  /*0e40*/  IABS R9, R5.reuse ;  /* 0x0000000500097213 */ /* 0x081fe40000000000 */
[----:B------:R-:W-:Y:S02]  /*0e50*/  IADD3 R4, R22, -0x1, R5 ;  /* 0xffffffff16047810 */ /* 0x000fe40007ffe005 */
[----:B------:R-:W0:Y:S01]  /*0e60*/  I2F.RP R6, R9 ;  /* 0x0000000900067306 */ /* 0x000e220000209400 */
[----:B------:R-:W-:-:S05]  /*0e70*/  IABS R10, R5 ;  /* 0x00000005000a7213 */ /* 0x000fca0000000000 */
[----:B------:R-:W-:Y:S02]  /*0e80*/  IMAD.MOV R10, RZ, RZ, -R10 ;  /* 0x000000ffff0a7224 */ /* 0x000fe400078e0a0a */
[----:B0-----:R-:W0:Y:S02]  /*0e90*/  MUFU.RCP R6, R6 ;  /* 0x0000000600067308 */ /* 0x001e240000001000 */
[----:B0-----:R-:W-:Y:S01]  /*0ea0*/  VIADD R2, R6, 0xffffffe ;  /* 0x0ffffffe06027836 */ /* 0x001fe20000000000 */
[----:B------:R-:W-:Y:S02]  /*0eb0*/  IABS R6, R4 ;  /* 0x0000000400067213 */ /* 0x000fe40000000000 */
[----:B------:R-:W-:-:S03]  /*0ec0*/  LOP3.LUT R4, R4, R5, RZ, 0x3c, !PT ;  /* 0x0000000504047212 */ /* 0x000fc600078e3cff */
[----:B------:R0:W1:Y:S01]  /*0ed0*/  F2I.FTZ.U32.TRUNC.NTZ R3, R2 ;  /* 0x0000000200037305 */ /* 0x000062000021f000 */
[----:B------:R-:W-:Y:S01]  /*0ee0*/  ISETP.GE.AND P2, PT, R4, RZ, PT ;  /* 0x000000ff0400720c */ /* 0x000fe20003f46270 */
[----:B0-----:R-:W-:Y:S02]  /*0ef0*/  IMAD.MOV.U32 R2, RZ, RZ, RZ ;  /* 0x000000ffff027224 */ /* 0x001fe400078e00ff */
[----:B-1----:R-:W-:-:S04]  /*0f00*/  IMAD.MOV R8, RZ, RZ, -R3 ;  /* 0x000000ffff087224 */ /* 0x002fc800078e0a03 */
[----:B------:R-:W-:-:S04]  /*0f10*/  IMAD R11, R8, R9, RZ ;  /* 0x00000009080b7224 */ /* 0x000fc800078e02ff */
[----:B------:R-:W-:-:S04]  /*0f20*/  IMAD.HI.U32 R3, R3, R11, R2 ;  /* 0x0000000b03037227 */ /* 0x000fc800078e0002 */
[----:B------:R-:W-:Y:S02]  /*0f30*/  IMAD.MOV.U32 R2, RZ, RZ, R10 ;  /* 0x000000ffff027224 */ /* 0x000fe400078e000a */
[----:B------:R-:W-:-:S04]  /*0f40*/  IMAD.HI.U32 R3, R3, R6, RZ ;  /* 0x0000000603037227 */ /* 0x000fc800078e00ff */
[----:B------:R-:W-:-:S05]  /*0f50*/  IMAD R2, R3, R2, R6 ;  /* 0x0000000203027224 */ /* 0x000fca00078e0206 */
[----:B------:R-:W-:-:S13]  /*0f60*/  ISETP.GT.U32.AND P1, PT, R9, R2, PT ;  /* 0x000000020900720c */ /* 0x000fda0003f24070 */
[----:B------:R-:W-:Y:S02]  /*0f70*/  @!P1 IMAD.IADD R2, R2, 0x1, -R9 ;  /* 0x0000000102029824 */ /* 0x000fe400078e0a09 */
[----:B------:R-:W-:Y:S01]  /*0f80*/  @!P1 VIADD R3, R3, 0x1 ;  /* 0x0000000103039836 */ /* 0x000fe20000000000 */
[----:B------:R-:W-:Y:S02]  /*0f90*/  ISETP.NE.AND P1, PT, R5, RZ, PT ;  /* 0x000000ff0500720c */ /* 0x000fe40003f25270 */
[----:B------:R-:W-:-:S13]  /*0fa0*/  ISETP.GE.U32.AND P0, PT, R2, R9, PT ;  /* 0x000000090200720c */ /* 0x000fda0003f06070 */
[----:B------:R-:W-:-:S04]  /*0fb0*/  @P0 VIADD R3, R3, 0x1 ;  /* 0x0000000103030836 */ /* 0x000fc80000000000 */
[----:B------:R-:W-:-:S04]  /*0fc0*/  IMAD.MOV.U32 R2, RZ, RZ, R3 ;  /* 0x000000ffff027224 */ /* 0x000fc800078e0003 */
[----:B------:R-:W-:Y:S01]  /*0fd0*/  @!P2 IMAD.MOV R2, RZ, RZ, -R2 ;  /* 0x000000ffff02a224 */ /* 0x000fe200078e0a02 */
[----:B------:R-:W-:-:S07]  /*0fe0*/  @!P1 LOP3.LUT R2, RZ, R5, RZ, 0x33, !PT ;  /* 0x00000005ff029212 */ /* 0x000fce00078e33ff */
.L_x_11:
[-C--:B------:R-:W-:Y:S01]  /*0ff0*/  IMAD R17, R17, R2.reuse, RZ ;  /* 0x0000000211117224 */ /* 0x080fe200078e02ff */
[----:B------:R-:W-:Y:S01]  /*1000*/  ULDC UR4, c[0x0][0x988] ;  /* 0x0002620000047ab9 */ /* 0x000fe20000000800 */
[----:B------:R-:W-:Y:S01]  /*1010*/  VIADD R23, R25, 0xffffff80 ;  /* 0xffffff8019177836 */ /* 0x000fe20000000000 */
[----:B------:R-:W-:Y:S02]  /*1020*/  PLOP3.LUT P0, PT, PT, PT, PT, 0x80, 0x0 ;  /* 0x000000000000781c */ /* 0x000fe40003f0f070 */
[----:B------:R-:W-:Y:S02]  /*1030*/  CS2R R10, SRZ ;  /* 0x00000000000a7805 */ /* 0x000fe4000001ff00 */
[----:B------:R-:W-:Y:S01]  /*1040*/  VIADDMNMX R22, R17, R2, R22, PT ;  /* 0x0000000211167246 */ /* 0x000fe20003800116 */
[----:B-----5:R-:W-:Y:S01]  /*1050*/  FMUL.FTZ R2, R7, R0 ;  /* 0x0000000007027220 */ /* 0x020fe20000410000 */
[----:B------:R-:W-:Y:S01]  /*1060*/  IMAD.MOV.U32 R0, RZ, RZ, RZ ;  /* 0x000000ffff007224 */ /* 0x000fe200078e00ff */
[----:B------:R-:W-:-:S02]  /*1070*/  CS2R R44, SRZ ;  /* 0x00000000002c7805 */ /* 0x000fc4000001ff00 */
[----:B------:R-:W-:Y:S01]  /*1080*/  ISETP.GT.AND P1, PT, R22, R17, PT ;  /* 0x000000111600720c */ /* 0x000fe20003f24270 */
[----:B------:R-:W-:Y:S01]  /*1090*/  FMUL.FTZ R2, R2, UR4 ;  /* 0x0000000402027c20 */ /* 0x000fe20008410000 */
[----:B------:R-:W-:Y:S01]  /*10a0*/  IMAD.MOV.U32 R4, RZ, RZ, RZ ;  /* 0x000000ffff047224 */ /* 0x000fe200078e00ff */
[----:B------:R-:W-:Y:S01]  /*10b0*/  CS2R R6, SRZ ;  /* 0x0000000000067805 */ /* 0x000fe2000001ff00 */
[----:B------:R-:W-:Y:S01]  /*10c0*/  IMAD.MOV.U32 R9, RZ, RZ, RZ ;  /* 0x000000ffff097224 */ /* 0x000fe200078e00ff */
[----:B------:R-:W-:Y:S01]  /*10d0*/  CS2R R48, SRZ ;  /* 0x0000000000307805 */ /* 0x000fe2000001ff00 */
[----:B------:R-:W-:Y:S01]  /*10e0*/  IMAD.MOV.U32 R47, RZ, RZ, RZ ;  /* 0x000000ffff2f7224 */ /* 0x000fe200078e00ff */
[----:B------:R-:W-:Y:S02]  /*10f0*/  CS2R R12, SRZ ;  /* 0x00000000000c7805 */ /* 0x000fe4000001ff00 */
[----:B------:R-:W-:Y:S02]  /*1100*/  CS2R R20, SRZ ;  /* 0x0000000000147805 */ /* 0x000fe4000001ff00 */
[----:B------:R-:W-:-:S02]  /*1110*/  CS2R R14, SRZ ;  /* 0x00000000000e7805 */ /* 0x000fc4000001ff00 */
[----:B------:R-:W-:Y:S02]  /*1120*/  CS2R R32, SRZ ;  /* 0x0000000000207805 */ /* 0x000fe4000001ff00 */
[----:B------:R-:W-:Y:S01]  /*1130*/  CS2R R52, SRZ ;  /* 0x0000000000347805 */ /* 0x000fe2000001ff00 */
[----:B------:R-:W-:Y:S01]  /*1140*/  IMAD.MOV.U32 R42, RZ, RZ, RZ ;  /* 0x000000ffff2a7224 */ /* 0x000fe200078e00ff */
        /* <DEDUP_REMOVED lines=10> */
[----:B------:R-:W-:-:S02]  /*11f0*/  CS2R R120, SRZ ;  /* 0x0000000000787805 */ /* 0x000fc4000001ff00 */
[----:B------:R-:W-:Y:S02]  /*1200*/  CS2R R64, SRZ ;  /* 0x0000000000407805 */ /* 0x000fe4000001ff00 */
[----:B------:R-:W-:Y:S01]  /*1210*/  CS2R R72, SRZ ;  /* 0x0000000000487805 */ /* 0x000fe2000001ff00 */
[----:B------:R-:W-:Y:S01]  /*1220*/  IMAD.MOV.U32 R62, RZ, RZ, RZ ;  /* 0x000000ffff3e7224 */ /* 0x000fe200078e00ff */
[----:B------:R-:W-:Y:S02]  /*1230*/  CS2R R68, SRZ ;  /* 0x0000000000447805 */ /* 0x000fe4000001ff00 */
[----:B------:R-:W-:Y:S02]  /*1240*/  CS2R R70, SRZ ;  /* 0x0000000000467805 */ /* 0x000fe4000001ff00 */
[----:B------:R-:W-:Y:S02]  /*1250*/  CS2R R66, SRZ ;  /* 0x0000000000427805 */ /* 0x000fe4000001ff00 */
[----:B------:R-:W-:-:S02]  /*1260*/  CS2R R122, SRZ ;  /* 0x00000000007a7805 */ /* 0x000fc4000001ff00 */
[----:B------:R-:W-:Y:S02]  /*1270*/  CS2R R76, SRZ ;  /* 0x00000000004c7805 */ /* 0x000fe4000001ff00 */
[----:B------:R-:W-:Y:S02]  /*1280*/  CS2R R78, SRZ ;  /* 0x00000000004e7805 */ /* 0x000fe4000001ff00 */
[----:B------:R-:W-:Y:S02]  /*1290*/  CS2R R74, SRZ ;  /* 0x00000000004a7805 */ /* 0x000fe4000001ff00 */
[----:B------:R-:W-:Y:S02]  /*12a0*/  CS2R R124, SRZ ;  /* 0x00000000007c7805 */ /* 0x000fe4000001ff00 */
[----:B------:R-:W-:Y:S02]  /*12b0*/  CS2R R80, SRZ ;  /* 0x0000000000507805 */ /* 0x000fe4000001ff00 */
[----:B------:R-:W-:-:S02]  /*12c0*/  CS2R R84, SRZ ;  /* 0x0000000000547805 */ /* 0x000fc4000001ff00 */
[----:B------:R-:W-:Y:S01]  /*12d0*/  CS2R R86, SRZ ;  /* 0x0000000000567805 */ /* 0x000fe2000001ff00 */
[----:B------:R-:W-:Y:S01]  /*12e0*/  IMAD.MOV.U32 R82, RZ, RZ, RZ ;  /* 0x000000ffff527224 */ /* 0x000fe200078e00ff */
[----:B------:R-:W-:Y:S02]  /*12f0*/  CS2R R92, SRZ ;  /* 0x00000000005c7805 */ /* 0x000fe4000001ff00 */
        /* <DEDUP_REMOVED lines=8> */
[----:B------:R-:W-:Y:S01]  /*1380*/  CS2R R104, SRZ ;  /* 0x0000000000687805 */ /* 0x000fe2000001ff00 */
[----:B------:R-:W-:Y:S01]  /*1390*/  IMAD.MOV.U32 R110, RZ, RZ, RZ ;  /* 0x000000ffff6e7224 */ /* 0x000fe200078e00ff */
[----:B------:R-:W-:-:S02]  /*13a0*/  CS2R R106, SRZ ;  /* 0x00000000006a7805 */ /* 0x000fc4000001ff00 */
[----:B------:R-:W-:Y:S02]  /*13b0*/  CS2R R116, SRZ ;  /* 0x0000000000747805 */ /* 0x000fe4000001ff00 */
[----:B------:R-:W-:Y:S02]  /*13c0*/  CS2R R112, SRZ ;  /* 0x0000000000707805 */ /* 0x000fe4000001ff00 */
[----:B------:R-:W-:Y:S01]  /*13d0*/  CS2R R118, SRZ ;  /* 0x0000000000767805 */ /* 0x000fe2000001ff00 */
[----:B------:R-:W-:Y:S01]  /*13e0*/  IMAD.MOV.U32 R115, RZ, RZ, RZ ;  /* 0x000000ffff737224 */ /* 0x000fe200078e00ff */
[----:B------:R-:W-:Y:S06]  /*13f0*/  @!P1 BRA `(.L_x_12) ;  /* 0x0000007400109947 */ /* 0x000fec0003800000 */
[----:B------:R-:W-:Y:S01]  /*1400*/  SHF.R.S32.HI R0, RZ, 0x1f, R23 ;  /* 0x0000001fff007819 */ /* 0x000fe20000011417 */
[----:B------:R-:W0:Y:S01]  /*1410*/  S2UR UR5, SR_CgaCtaId ;  /* 0x00000000000579c3 */ /* 0x000e220000008800 */
[----:B------:R-:W-:Y:S02]  /*1420*/  UMOV UR40, 0x400 ;  /* 0x0000040000287882 */ /* 0x000fe40000000000 */
[----:B------:R-:W-:-:S04]  /*1430*/  LEA.HI R24, R0, R23, RZ, 0x7 ;  /* 0x0000001700187211 */ /* 0x000fc800078f38ff */
[----:B------:R-:W-:-:S06]  /*1440*/  SHF.R.S32.HI R0, RZ, 0x7, R24 ;  /* 0x00000007ff007819 */ /* 0x000fcc0000011418 */
[----:B------:R-:W1:Y:S01]  /*1450*/  SHFL.IDX PT, R0, R0, RZ, 0x1f ;  /* 0x00001fff00007589 */ /* 0x000e6200000e0000 */
[----:B0-----:R-:W-:-:S04]  /*1460*/  ULEA UR40, UR5, UR40, 0x18 ;  /* 0x0000002805287291 */ /* 0x001fc8000f8ec03f */
[----:B------:R-:W-:-:S04]  /*1470*/  UIADD3 UR5, UR40, 0x1e200, URZ ;  /* 0x0001e20028057890 */ /* 0x000fc8000fffe03f */
[----:B------:R-:W-:Y:S01]  /*1480*/  ULOP3.LUT UP0, URZ, UR5, 0x9f, URZ, 0xc0, !UPT ;  /* 0x0000009f053f7892 */ /* 0x000fe2000f80c03f */
[----:B-1----:R-:W-:-:S05]  /*1490*/  R2UR UR41, R0 ;  /* 0x00000000002972ca */ /* 0x002fca00000e0000 */
[----:B------:R-:W-:-:S08]  /*14a0*/  PLOP3.LUT P0, PT, PT, PT, UP0, 0x80, 0x0 ;  /* 0x000000000000781c */ /* 0x000fd00003f0f008 */
[----:B------:R-:W-:-:S04]  /*14b0*/  ULEA.HI UR4, UR41, UR41, URZ, 0x1 ;  /* 0x0000002929047291 */ /* 0x000fc8000f8f083f */
[----:B------:R-:W-:-:S04]  /*14c0*/  ULOP3.LUT UR4, UR4, 0x3e, URZ, 0xc0, !UPT ;  /* 0x0000003e04047892 */ /* 0x000fc8000f8ec03f */
[----:B------:R-:W-:-:S04]  /*14d0*/  UIADD3 UR4, UR41, -UR4, URZ ;  /* 0x8000000429047290 */ /* 0x000fc8000fffe03f */
[----:B------:R-:W-:-:S04]  /*14e0*/  ULEA UR4, UR4, UR5, 0xc ;  /* 0x0000000504047291 */ /* 0x000fc8000f8e603f */
[----:B------:R-:W-:-:S04]  /*14f0*/  USHF.R.U32.HI UR4, URZ, 0x4, UR4 ;  /* 0x000000043f047899 */ /* 0x000fc80008011604 */
[----:B------:R-:W-:Y:S01]  /*1500*/  ULOP3.LUT UR42, UR4, 0x3fff, URZ, 0xc0, !UPT ;  /* 0x00003fff042a7892 */ /* 0x000fe2000f8ec03f */
[----:B------:R-:W-:Y:S11]  /*1510*/  @!P0 BRA `(.L_x_13) ;  /* 0x0000000000408947 */ /* 0x000ff60003800000 */
[----:B------:R-:W-:Y:S01]  /*1520*/  MOV R0, 0x0 ;  /* 0x0000000000007802 */ /* 0x000fe20000000f00 */
[----:B------:R-:W-:Y:S01]  /*1530*/  ULDC.64 UR4, c[0x4][0x98] ;  /* 0x0100260000047ab9 */ /* 0x000fe20000000a00 */
[----:B------:R-:W-:Y:S01]  /*1540*/  ULDC.64 UR6, c[0x4][0x30] ;  /* 0x01000c0000067ab9 */ /* 0x000fe20000000a00 */
[----:B------:R-:W-:Y:S01]  /*1550*/  IMAD.U32 R4, RZ, RZ, UR4 ;  /* 0x00000004ff047e24 */ /* 0x000fe2000f8e00ff */
[----:B------:R0:W1:Y:S01]  /*1560*/  LDC.64 R14, c[0x4][R0] ;  /* 0x01000000000e7b82 */ /* 0x0000620000000a00 */
[----:B------:R-:W-:Y:S01]  /*1570*/  IMAD.U32 R5, RZ, RZ, UR5 ;  /* 0x00000005ff057e24 */ /* 0x000fe2000f8e00ff */
[----:B------:R-:W-:Y:S01]  /*1580*/  ULDC.64 UR4, c[0x4][0xa0] ;  /* 0x0100280000047ab9 */ /* 0x000fe20000000a00 */
[----:B------:R-:W-:Y:S02]  /*1590*/  IMAD.U32 R10, RZ, RZ, UR6 ;  /* 0x00000006ff0a7e24 */ /* 0x000fe4000f8e00ff */
[----:B------:R-:W-:Y:S02]  /*15a0*/  IMAD.U32 R6, RZ, RZ, UR4 ;  /* 0x00000004ff067e24 */ /* 0x000fe4000f8e00ff */
[----:B------:R-:W-:-:S02]  /*15b0*/  IMAD.U32 R7, RZ, RZ, UR5 ;  /* 0x00000005ff077e24 */ /* 0x000fc4000f8e00ff */
[----:B------:R-:W-:Y:S02]  /*15c0*/  IMAD.U32 R11, RZ, RZ, UR7 ;  /* 0x00000007ff0b7e24 */ /* 0x000fe4000f8e00ff */
[----:B------:R-:W-:Y:S02]  /*15d0*/  IMAD.MOV.U32 R8, RZ, RZ, 0x70 ;  /* 0x00000070ff087424 */ /* 0x000fe400078e00ff */
[----:B------:R-:W-:Y:S02]  /*15e0*/  IMAD.MOV.U32 R12, RZ, RZ, 0x1 ;  /* 0x00000001ff0c7424 */ /* 0x000fe400078e00ff */
[----:B0-----:R-:W-:-:S07]  /*15f0*/  IMAD.MOV.U32 R13, RZ, RZ, RZ ;  /* 0x000000ffff0d7224 */ /* 0x001fce00078e00ff */
[----:B------:R-:W-:-:S07]  /*1600*/  LEPC R20, `(.L_x_13) ;  /* 0x000000001014794e */ /* 0x000fce0000000000 */
[----:B-1----:R-:W-:Y:S05]  /*1610*/  CALL.ABS.NOINC R14 ;  /* 0x000000000e007343 */ /* 0x002fea0003c00000 */
.L_x_13:
[----:B------:R-:W2:Y:S01]  /*1620*/  LDL.LU R20, [R1+0x10] ;  /* 0x0000100001147983 */ /* 0x000ea20000300800 */
[----:B------:R-:W-:-:S04]  /*1630*/  SHF.L.U32 R3, RZ, 0x1f, RZ ;  /* 0x0000001fff037819 */ /* 0x000fc800000006ff */
[----:B------:R-:W0:Y:S01]  /*1640*/  SYNCS.PHASECHK.TRANS64.TRYWAIT P1, [UR40+0x33400], R3 ;  /* 0x03340003ff0075a7 */ /* 0x000e220008020168 */
[----:B--2---:R-:W-:-:S04]  /*1650*/  LOP3.LUT R0, R20, 0x1, RZ, 0xfc, !PT ;  /* 0x0000000114007812 */ /* 0x004fc800078efcff */
[----:B------:R-:W-:Y:S01]  /*1660*/  ISETP.NE.AND P0, PT, R0, 0x3, PT ;  /* 0x000000030000780c */ /* 0x000fe20003f05270 */
[----:B0-----:R-:W-:-:S12]  /*1670*/  @!P1 BRA `(.L_x_14) ;  /* 0x000000dc00949947 */ /* 0x001fd80003800000 */
.L_x_99:
[----:B------:R-:W-:Y:S05]  /*1680*/  @!P0 BRA `(.L_x_15) ;  /* 0x0000000000048947 */ /* 0x000fea0003800000 */
[----:B------:R-:W-:Y:S01]  /*1690*/  BPT.TRAP 0x1 ;  /* 0x000000040000795c */ /* 0x000fe20000300000 */
.L_x_15:
[----:B------:R1:W2:Y:S01]  /*16a0*/  SYNCS.PHASECHK.TRANS64.TRYWAIT P2, [UR40+0x33430], R3 ;  /* 0x03343003ff0075a7 */ /* 0x0002a20008040168 */
[----:B------:R-:W-:Y:S05]  /*16b0*/  @!P0 BRA `(.L_x_16) ;  /* 0x0000000000048947 */ /* 0x000fea0003800000 */
[----:B------:R-:W-:Y:S01]  /*16c0*/  BPT.TRAP 0x1 ;  /* 0x000000040000795c */ /* 0x000fe20000300000 */
.L_x_16:
[----:B0-----:R-:W0:Y:S01]  /*16d0*/  S2R R0, SR_TID.X ;  /* 0x0000000000007919 */ /* 0x001e220000002100 */
[----:B------:R-:W-:Y:S01]  /*16e0*/  IMAD.U32 R4, RZ, RZ, UR42 ;  /* 0x0000002aff047e24 */ /* 0x000fe2000f8e00ff */
[----:B0-----:R-:W-:-:S04]  /*16f0*/  LOP3.LUT R0, R0, 0x7f, RZ, 0xc0, !PT ;  /* 0x0000007f00007812 */ /* 0x001fc800078ec0ff */
[----:B------:R-:W-:Y:S01]  /*1700*/  ISETP.NE.AND P1, PT, R0, RZ, PT ;  /* 0x000000ff0000720c */ /* 0x000fe20003f25270 */
[----:B--2---:R-:W-:-:S12]  /*1710*/  @P2 BRA `(.L_x_17) ;  /* 0x0000000000082947 */ /* 0x004fd80003800000 */
[----:B------:R-:W0:Y:S02]  /*1720*/  SYNCS.PHASECHK.TRANS64.TRYWAIT P2, [UR40+0x33430], R3 ;  /* 0x03343003ff0075a7 */ /* 0x000e240008040168 */
[----:B0-----:R-:W-:Y:S05]  /*1730*/  @!P2 BRA `(.L_x_18) ;  /* 0x000000dc007ca947 */ /* 0x001fea0003800000 */
.L_x_17:
[----:B------:R-:W-:Y:S05]  /*1740*/  WARPSYNC.ALL ;  /* 0x0000000000007948 */ /* 0x000fea0003800000 */
[----:B0-----:R-:W-:Y:S01]  /*1750*/  IMAD.MOV.U32 R0, RZ, RZ, RZ ;  /* 0x000000ffff007224 */ /* 0x001fe200078e00ff */
[----:B------:R-:W-:Y:S01]  /*1760*/  LOP3.LUT R4, R4, 0x10000, RZ, 0xfc, !PT ;  /* 0x0001000004047812 */ /* 0x000fe200078efcff */
[----:B------:R-:W-:Y:S02]  /*1770*/  IMAD.MOV.U32 R25, RZ, RZ, RZ ;  /* 0x000000ffff197224 */ /* 0x000fe400078e00ff */
[----:B------:R-:W-:Y:S01]  /*1780*/  IMAD.MOV.U32 R5, RZ, RZ, -0x7fffffe0 ;  /* 0x80000020ff057424 */ /* 0x000fe200078e00ff */
[----:B------:R-:W-:Y:S01]  /*1790*/  UIADD3 UR4, UR40, 0x24200, URZ ;  /* 0x0002420028047890 */ /* 0x000fe2000fffe03f */
[----:B------:R-:W-:Y:S01]  /*17a0*/  R2UR UR8, R4 ;  /* 0x00000000040872ca */ /* 0x000fe200000e0000 */
[----:B------:R-:W-:-:S02]  /*17b0*/  WARPGROUP.ARRIVE ;  /* 0x00000000000079c5 */ /* 0x000fc40000000000 */
[C---:B------:R-:W-:Y:S01]  /*17c0*/  R2UR UR9, R5.reuse ;  /* 0x00000000050972ca */ /* 0x040fe200000e0000 */
[----:B------:R-:W-:Y:S01]  /*17d0*/  USHF.R.U32.HI UR4, URZ, 0x4, UR4 ;  /* 0x000000043f047899 */ /* 0x000fe20008011604 */
[C---:B------:R-:W-:Y:S01]  /*17e0*/  R2UR UR16, R4.reuse ;  /* 0x00000000041072ca */ /* 0x040fe200000e0000 */
[----:B------:R-:W-:Y:S01]  /*17f0*/  UMOV UR11, 0x80000020 ;  /* 0x80000020000b7882 */ /* 0x000fe20000000000 */
[C---:B------:R-:W-:Y:S01]  /*1800*/  R2UR UR17, R5.reuse ;  /* 0x00000000051172ca */ /* 0x040fe200000e0000 */
[----:B------:R-:W-:Y:S01]  /*1810*/  ULOP3.LUT UR4, UR4, 0x3fff, URZ, 0xc0, !UPT ;  /* 0x00003fff04047892 */ /* 0x000fe2000f8ec03f */
[C---:B------:R-:W-:Y:S01]  /*1820*/  R2UR UR20, R4.reuse ;  /* 0x00000000041472ca */ /* 0x040fe200000e0000 */
[----:B------:R-:W-:Y:S01]  /*1830*/  UMOV UR19, 0x80000020 ;  /* 0x8000002000137882 */ /* 0x000fe20000000000 */
[C---:B------:R-:W-:Y:S01]  /*1840*/  R2UR UR21, R5.reuse ;  /* 0x00000000051572ca */ /* 0x040fe200000e0000 */
[----:B------:R-:W-:Y:S01]  /*1850*/  ULOP3.LUT UR42, UR4, 0x10000, URZ, 0xfc, !UPT ;  /* 0x00010000042a7892 */ /* 0x000fe2000f8efc3f */
[----:B------:R-:W-:Y:S01]  /*1860*/  R2UR UR12, R4 ;  /* 0x00000000040c72ca */ /* 0x000fe200000e0000 */
[----:B------:R-:W-:Y:S01]  /*1870*/  UMOV UR23, 0x80000020 ;  /* 0x8000002000177882 */ /* 0x000fe20000000000 */
[C---:B------:R-:W-:Y:S01]  /*1880*/  R2UR UR13, R5.reuse ;  /* 0x00000000050d72ca */ /* 0x040fe200000e0000 */
[----:B------:R-:W-:Y:S01]  /*1890*/  UIADD3 UR4, UR42, 0x80, URZ ;  /* 0x000000802a047890 */ /* 0x000fe2000fffe03f */
[----:B------:R-:W-:Y:S01]  /*18a0*/  LOP3.LUT R24, R24, 0xffffff80, RZ, 0xc0, !PT ;  /* 0xffffff8018187812 */ /* 0x000fe200078ec0ff */
[----:B------:R-:W-:Y:S01]  /*18b0*/  UIADD3 UR6, UR42, 0x100, URZ ;  /* 0x000001002a067890 */ /* 0x000fe2000fffe03f */
[----:B------:R-:W-:Y:S01]  /*18c0*/  IMAD.MOV.U32 R6, RZ, RZ, -0x2 ;  /* 0xfffffffeff067424 */ /* 0x000fe200078e00ff */
[----:B------:R-:W-:Y:S01]  /*18d0*/  UMOV UR10, UR42 ;  /* 0x0000002a000a7c82 */ /* 0x000fe20008000000 */
[----:B------:R-:W-:Y:S01]  /*18e0*/  UMOV UR15, 0x80000020 ;  /* 0x80000020000f7882 */ /* 0x000fe20000000000 */
[----:B------:R-:W-:Y:S01]  /*18f0*/  QGMMA.64x32x32.F32.E4M3.E4M3 R92, gdesc[UR8], RZ, !UPT, gsb0 ;  /* 0x00600000085c79f3 */ /* 0x000fe2000c0008ff */
[C---:B------:R-:W-:Y:S01]  /*1900*/  R2UR UR8, R4.reuse ;  /* 0x00000000040872ca */ /* 0x040fe200000e0000 */
[----:B------:R-:W-:Y:S01]  /*1910*/  UMOV UR10, UR4 ;  /* 0x00000004000a7c82 */ /* 0x000fe20008000000 */
[----:B------:R-:W-:Y:S01]  /*1920*/  R2UR UR9, R5 ;  /* 0x00000000050972ca */ /* 0x000fe200000e0000 */
[----:B------:R-:W-:Y:S01]  /*1930*/  UMOV UR11, 0x80000020 ;  /* 0x80000020000b7882 */ /* 0x000fe20000000000 */
[----:B------:R-:W-:Y:S01]  /*1940*/  UMOV UR18, UR6 ;  /* 0x0000000600127c82 */ /* 0x000fe20008000000 */
[----:B------:R-:W-:Y:S01]  /*1950*/  R2UR UR4, R4 ;  /* 0x00000000040472ca */ /* 0x000fe200000e0000 */
[----:B------:R-:W-:Y:S01]  /*1960*/  UIADD3 UR26, UR42, 0x2, URZ ;  /* 0x000000022a1a7890 */ /* 0x000fe2000fffe03f */
[----:B------:R-:W-:Y:S01]  /*1970*/  IMAD.IADD R24, R23, 0x1, -R24 ;  /* 0x0000000117187824 */ /* 0x000fe200078e0a18 */
[----:B------:R-:W-:Y:S01]  /*1980*/  UMOV UR25, 0x80000020 ;  /* 0x8000002000197882 */ /* 0x000fe20000000000 */
[----:B------:R-:W-:Y:S01]  /*1990*/  UMOV UR27, 0x80000020 ;  /* 0x80000020001b7882 */ /* 0x000fe20000000000 */
[----:B------:R-:W-:Y:S01]  /*19a0*/  UIADD3 UR5, UR42, 0x182, URZ ;  /* 0x000001822a057890 */ /* 0x000fe2000fffe03f */
[----:B------:R-:W-:Y:S01]  /*19b0*/  P2R R26, PR, RZ, 0x2 ;  /* 0x00000002ff1a7803 */ /* 0x000fe20000000000 */
[----:B------:R-:W-:Y:S01]  /*19c0*/  UIADD3 UR6, UR42, 0x202, URZ ;  /* 0x000002022a067890 */ /* 0x000fe2000fffe03f */
[----:B-1----:R-:W-:Y:S01]  /*19d0*/  SHF.R.S32.HI R3, RZ, 0x1f, R24 ;  /* 0x0000001fff037819 */ /* 0x002fe20000011418 */
[----:B------:R-:W-:Y:S01]  /*19e0*/  UIADD3 UR30, UR42, 0x280, URZ ;  /* 0x000002802a1e7890 */ /* 0x000fe2000fffe03f */
[----:B------:R-:W-:Y:S01]  /*19f0*/  P2R R108, PR, RZ, 0x1 ;  /* 0x00000001ff6c7803 */ /* 0x000fe20000000000 */
[----:B------:R-:W-:Y:S01]  /*1a00*/  UMOV UR29, 0x80000020 ;  /* 0x80000020001d7882 */ /* 0x000fe20000000000 */
[----:B------:R-:W-:Y:S01]  /*1a10*/  UMOV UR31, 0x80000020 ;  /* 0x80000020001f7882 */ /* 0x000fe20000000000 */
[----:B------:R-:W-:Y:S01]  /*1a20*/  UIADD3 UR24, UR4, 0x2, URZ ;  /* 0x0000000204187890 */ /* 0x000fe2000fffe03f */
[----:B------:R-:W-:Y:S01]  /*1a30*/  LEA.HI R3, R3, R24, RZ, 0x2 ;  /* 0x0000001803037211 */ /* 0x000fe200078f10ff */
[----:B------:R-:W-:Y:S01]  /*1a40*/  UIADD3 UR28, UR4, 0x200, URZ ;  /* 0x00000200041c7890 */ /* 0x000fe2000fffe03f */
[----:B------:R-:W0:Y:S01]  /*1a50*/  S2UR UR43, SR_CgaCtaId ;  /* 0x00000000002b79c3 */ /* 0x000e220000008800 */
[----:B------:R-:W-:Y:S01]  /*1a60*/  UIADD3 UR32, UR4, 0x202, URZ ;  /* 0x0000020204207890 */ /* 0x000fe2000fffe03f */
[----:B------:R-:W-:Y:S01]  /*1a70*/  LOP3.LUT R3, R3, 0x7ffffffc, RZ, 0xc0, !PT ;  /* 0x7ffffffc03037812 */ /* 0x000fe200078ec0ff */
[----:B------:R-:W-:Y:S01]  /*1a80*/  UIADD3 UR34, UR42, 0x282, URZ ;  /* 0x000002822a227890 */ /* 0x000fe2000fffe03f */
[----:B------:R-:W-:Y:S01]  /*1a90*/  IMAD.MOV.U32 R110, RZ, RZ, R25 ;  /* 0x000000ffff6e7224 */ /* 0x000fe200078e0019 */
[----:B------:R-:W-:Y:S01]  /*1aa0*/  UMOV UR33, 0x80000020 ;  /* 0x8000002000217882 */ /* 0x000fe20000000000 */
[----:B------:R-:W-:Y:S01]  /*1ab0*/  UMOV UR35, 0x80000020 ;  /* 0x8000002000237882 */ /* 0x000fe20000000000 */
[----:B------:R-:W-:Y:S01]  /*1ac0*/  UIADD3 UR44, UR4, 0x400, URZ ;  /* 0x00000400042c7890 */ /* 0x000fe2000fffe03f */
[----:B------:R-:W-:Y:S01]  /*1ad0*/  IMAD.IADD R3, R24, 0x1, -R3 ;  /* 0x0000000118037824 */ /* 0x000fe200078e0a03 */
[----:B------:R-:W-:Y:S01]  /*1ae0*/  UIADD3 UR46, UR42, 0x500, URZ ;  /* 0x000005002a2e7890 */ /* 0x000fe2000fffe03f */
[--C-:B------:R-:W-:Y:S01]  /*1af0*/  IMAD.MOV.U32 R112, RZ, RZ, R25.reuse ;  /* 0x000000ffff707224 */ /* 0x100fe200078e0019 */
[----:B------:R-:W-:Y:S01]  /*1b00*/  UMOV UR45, 0x80000020 ;  /* 0x80000020002d7882 */ /* 0x000fe20000000000 */
[----:B------:R-:W-:Y:S01]  /*1b10*/  UMOV UR47, 0x80000020 ;  /* 0x80000020002f7882 */ /* 0x000fe20000000000 */
[----:B------:R-:W-:Y:S01]  /*1b20*/  UIADD3 UR48, UR4, 0x402, URZ ;  /* 0x0000040204307890 */ /* 0x000fe2000fffe03f */
[----:B------:R-:W-:Y:S01]  /*1b30*/  IMAD R6, R3, R6, 0xa0 ;  /* 0x000000a003067424 */ /* 0x000fe200078e0206 */
[----:B------:R-:W-:Y:S01]  /*1b40*/  UIADD3 UR4, UR42, 0x680, URZ ;  /* 0x000006802a047890 */ /* 0x000fe2000fffe03f */
[----:B------:R-:W-:Y:S01]  /*1b50*/  IMAD.MOV.U32 R114, RZ, RZ, R25 ;  /* 0x000000ffff727224 */ /* 0x000fe200078e0019 */
[----:B------:R-:W-:Y:S01]  /*1b60*/  UIADD3 UR50, UR42, 0x502, URZ ;  /* 0x000005022a327890 */ /* 0x000fe2000fffe03f */
[----:B------:R-:W-:Y:S01]  /*1b70*/  IMAD.IADD R19, R6, 0x1, R19 ;  /* 0x0000000106137824 */ /* 0x000fe200078e0213 */
[----:B------:R-:W-:Y:S01]  /*1b80*/  UMOV UR49, 0x80000020 ;  /* 0x8000002000317882 */ /* 0x000fe20000000000 */
[----:B------:R-:W-:Y:S01]  /*1b90*/  UMOV UR51, 0x80000020 ;  /* 0x8000002000337882 */ /* 0x000fe20000000000 */
[----:B------:R-:W-:Y:S01]  /*1ba0*/  UMOV UR7, 0x80000020 ;  /* 0x8000002000077882 */ /* 0x000fe20000000000 */
[----:B------:R-:W-:-:S02]  /*1bb0*/  IMAD R6, R22, -0xa0, R19 ;  /* 0xffffff6016067824 */ /* 0x000fc400078e0213 */
[----:B------:R-:W-:Y:S02]  /*1bc0*/  VIADD R22, R22, 0xfffffffe ;  /* 0xfffffffe16167836 */ /* 0x000fe40000000000 */
[--C-:B------:R-:W-:Y:S01]  /*1bd0*/  IMAD.MOV.U32 R116, RZ, RZ, R25.reuse ;  /* 0x000000ffff747224 */ /* 0x100fe200078e0019 */
[C---:B------:R-:W-:Y:S01]  /*1be0*/  ISETP.GT.AND P6, PT, R6.reuse, RZ, PT ;  /* 0x000000ff0600720c */ /* 0x040fe20003fc4270 */
[----:B------:R-:W-:Y:S01]  /*1bf0*/  IMAD.MOV.U32 R118, RZ, RZ, R25 ;  /* 0x000000ffff767224 */ /* 0x000fe200078e0019 */
[C---:B------:R-:W-:Y:S02]  /*1c00*/  ISETP.GT.AND P2, PT, R6.reuse, 0x1, PT ;  /* 0x000000010600780c */ /* 0x040fe40003f44270 */
[C---:B------:R-:W-:Y:S02]  /*1c10*/  ISETP.GT.AND P3, PT, R6.reuse, 0x8, PT ;  /* 0x000000080600780c */ /* 0x040fe40003f64270 */
[C---:B------:R-:W-:Y:S02]  /*1c20*/  ISETP.GT.AND P4, PT, R6.reuse, 0x9, PT ;  /* 0x000000090600780c */ /* 0x040fe40003f84270 */
[----:B------:R-:W-:-:S02]  /*1c30*/  ISETP.GT.AND P5, PT, R6, 0x10, PT ;  /* 0x000000100600780c */ /* 0x000fc40003fa4270 */
[C---:B------:R-:W-:Y:S01]  /*1c40*/  ISETP.GT.AND P1, PT, R6.reuse, 0x79, PT ;  /* 0x000000790600780c */ /* 0x040fe20003f24270 */
[----:B------:R-:W-:Y:S02]  /*1c50*/  WARPGROUP.DEPBAR.LE gsb0, 0x0 ;  /* 0x00008000000079c5 */ /* 0x000fe40000010000 */
[----:B------:R-:W-:Y:S01]  /*1c60*/  WARPGROUP.ARRIVE ;  /* 0x00000000000079c5 */ /* 0x000fe20000000000 */
[----:B------:R-:W-:-:S05]  /*1c70*/  ISETP.GT.AND P0, PT, R6, 0x80, PT ;  /* 0x000000800600780c */ /* 0x000fca0003f04270 */
[----:B------:R-:W-:Y:S01]  /*1c80*/  QGMMA.64x32x32.F32.E4M3.E4M3 R76, gdesc[UR8], RZ, !UPT, gsb0 ;  /* 0x00600000084c79f3 */ /* 0x000fe2000c0008ff */
[----:B------:R-:W-:Y:S02]  /*1c90*/  UIADD3 UR8, UR42, 0x180, URZ ;  /* 0x000001802a087890 */ /* 0x000fe4000fffe03f */
[----:B------:R-:W-:Y:S01]  /*1ca0*/  UIADD3 UR10, UR42, 0x200, URZ ;  /* 0x000002002a0a7890 */ /* 0x000fe2000fffe03f */
[----:B------:R-:W-:Y:S01]  /*1cb0*/  UMOV UR9, UR49 ;  /* 0x0000003100097c82 */ /* 0x000fe20008000000 */
[----:B------:R-:W-:-:S03]  /*1cc0*/  UMOV UR11, 0x80000020 ;  /* 0x80000020000b7882 */ /* 0x000fc60000000000 */
[----:B------:R-:W-:Y:S01]  /*1cd0*/  UMOV UR22, UR8 ;  /* 0x0000000800167c82 */ /* 0x000fe20008000000 */
[----:B------:R-:W-:Y:S01]  /*1ce0*/  UMOV UR8, UR48 ;  /* 0x0000003000087c82 */ /* 0x000fe20008000000 */
[----:B------:R-:W-:Y:S01]  /*1cf0*/  UMOV UR14, UR10 ;  /* 0x0000000a000e7c82 */ /* 0x000fe20008000000 */
[----:B------:R-:W-:Y:S01]  /*1d00*/  UIADD3 UR10, UR42, 0x602, URZ ;  /* 0x000006022a0a7890 */ /* 0x000fe2000fffe03f */
[----:B------:R-:W-:Y:S02]  /*1d10*/  WARPGROUP.DEPBAR.LE gsb0, 0x0 ;  /* 0x00008000000079c5 */ /* 0x000fe40000010000 */
[----:B------:R-:W-:-:S06]  /*1d20*/  WARPGROUP.ARRIVE ;  /* 0x00000000000079c5 */ /* 0x000fcc0000000000 */
[----:B------:R-:W-:Y:S03]  /*1d30*/  QGMMA.64x32x32.F32.E4M3.E4M3 R60, gdesc[UR16], RZ, !UPT, gsb0 ;  /* 0x00600000103c79f3 */ /* 0x000fe6000c0008ff */
        /* <DEDUP_REMOVED lines=8> */
[----:B------:R-:W-:Y:S01]  /*1dc0*/  QGMMA.64x32x32.F32.E4M3.E4M3 R92, gdesc[UR24], R92, gsb0 ;  /* 0x00600000185c79f3 */ /* 0x000fe2000800085c */
[----:B------:R-:W-:Y:S01]  /*1dd0*/  UIADD3 UR26, UR42, 0x82, URZ ;  /* 0x000000822a1a7890 */ /* 0x000fe2000fffe03f */
[----:B------:R-:W-:Y:S01]  /*1de0*/  UMOV UR27, 0x80000020 ;  /* 0x80000020001b7882 */ /* 0x000fe20000000000 */
        /* <DEDUP_REMOVED lines=8> */
[----:B------:R-:W-:Y:S01]  /*1e70*/  UMOV UR26, UR5 ;  /* 0x00000005001a7c82 */ /* 0x000fe20008000000 */
[----:B------:R-:W-:Y:S01]  /*1e80*/  UMOV UR27, 0x80000020 ;  /* 0x80000020001b7882 */ /* 0x000fe20000000000 */
[----:B------:R-:W-:Y:S01]  /*1e90*/  UIADD3 UR5, UR42, 0x400, URZ ;  /* 0x000004002a057890 */ /* 0x000fe2000fffe03f */
        /* <DEDUP_REMOVED lines=8> */
[----:B------:R-:W-:Y:S03]  /*1f20*/  QGMMA.64x32x32.F32.E4M3.E4M3 R28, gdesc[UR24], R28, gsb0 ;  /* 0x00600000181c79f3 */ /* 0x000fe6000800081c */
        /* <DEDUP_REMOVED lines=65> */
[----:B------:R-:W-:Y:S01]  /*2340*/  UMOV UR4, UR48 ;  /* 0x0000003000047c82 */ /* 0x000fe20008000000 */
        /* <DEDUP_REMOVED lines=15> */
[----:B------:R-:W-:Y:S01]  /*2440*/  WARPGROUP.ARRIVE ;  /* 0x00000000000079c5 */ /* 0x000fe20000000000 */
[----:B------:R-:W-:Y:S01]  /*2450*/  FSEL R9, R94, -INF , P6 ;  /* 0xff8000005e097808 */ /* 0x000fe20003000000 */
[--C-:B------:R-:W-:Y:S01]  /*2460*/  IMAD.MOV.U32 R94, RZ, RZ, R25.reuse ;  /* 0x000000ffff5e7224 */ /* 0x100fe200078e0019 */
[----:B------:R-:W-:Y:S02]  /*2470*/  FSEL R95, R95, -INF , P2 ;  /* 0xff8000005f5f7808 */ /* 0x000fe40001000000 */
[----:B------:R-:W-:Y:S01]  /*2480*/  FSEL R109, R98, -INF , P3 ;  /* 0xff800000626d7808 */ /* 0x000fe20001800000 */
[----:B------:R-:W-:Y:S01]  /*2490*/  QGMMA.64x32x32.F32.E4M3.E4M3 R76, gdesc[UR48], R76, gsb0 ;  /* 0x00600000304c79f3 */ /* 0x000fe2000800084c */
[----:B------:R-:W-:Y:S01]  /*24a0*/  FMNMX.FTZ R8, R9, R95, !PT ;  /* 0x0000005f09087209 */ /* 0x000fe20007810000 */
[----:B------:R-:W-:Y:S01]  /*24b0*/  UIADD3 UR50, UR42, 0x702, URZ ;  /* 0x000007022a327890 */ /* 0x000fe2000fffe03f */
[----:B------:R-:W-:Y:S01]  /*24c0*/  FSEL R99, R99, -INF , P4 ;  /* 0xff80000063637808 */ /* 0x000fe20002000000 */
[----:B------:R-:W-:Y:S01]  /*24d0*/  UMOV UR51, 0x80000020 ;  /* 0x8000002000337882 */ /* 0x000fe20000000000 */
[----:B------:R-:W-:Y:S01]  /*24e0*/  FMNMX.FTZ R8, R109, R8, !PT ;  /* 0x000000086d087209 */ /* 0x000fe20007810000 */
[--C-:B------:R-:W-:Y:S01]  /*24f0*/  IMAD.MOV.U32 R98, RZ, RZ, R25.reuse ;  /* 0x000000ffff627224 */ /* 0x100fe200078e0019 */
[----:B------:R-:W-:Y:S01]  /*2500*/  FSEL R7, R92, -INF , P6 ;  /* 0xff8000005c077808 */ /* 0x000fe20003000000 */
[----:B------:R-:W-:Y:S01]  /*2510*/  IMAD.MOV.U32 R92, RZ, RZ, R25 ;  /* 0x000000ffff5c7224 */ /* 0x000fe200078e0019 */
[----:B------:R-:W-:-:S02]  /*2520*/  ISETP.GT.AND P6, PT, R6, 0x11, PT ;  /* 0x000000110600780c */ /* 0x000fc40003fc4270 */
[----:B------:R-:W-:Y:S01]  /*2530*/  FSEL R111, R102, -INF , P5 ;  /* 0xff800000666f7808 */ /* 0x000fe20002800000 */
[----:B------:R-:W-:Y:S01]  /*2540*/  IMAD.MOV.U32 R102, RZ, RZ, R25 ;  /* 0x000000ffff667224 */ /* 0x000fe200078e0019 */
[----:B------:R-:W-:Y:S02]  /*2550*/  FMNMX.FTZ R8, R99, R8, !PT ;  /* 0x0000000863087209 */ /* 0x000fe40007810000 */
[----:B------:R-:W-:Y:S02]  /*2560*/  FSEL R93, R93, -INF , P2 ;  /* 0xff8000005d5d7808 */ /* 0x000fe40001000000 */
[----:B------:R-:W-:Y:S02]  /*2570*/  ISETP.GT.AND P2, PT, R6, 0x18, PT ;  /* 0x000000180600780c */ /* 0x000fe40003f44270 */
[----:B------:R-:W-:Y:S02]  /*2580*/  FSEL R103, R103, -INF , P6 ;  /* 0xff80000067677808 */ /* 0x000fe40003000000 */
[----:B------:R-:W-:-:S02]  /*2590*/  FMNMX.FTZ R8, R111, R8, !PT ;  /* 0x000000086f087209 */ /* 0x000fc40007810000 */
[----:B------:R-:W-:Y:S01]  /*25a0*/  FSEL R11, R96, -INF , P3 ;  /* 0xff800000600b7808 */ /* 0x000fe20001800000 */
[--C-:B------:R-:W-:Y:S01]  /*25b0*/  IMAD.MOV.U32 R96, RZ, RZ, R25.reuse ;  /* 0x000000ffff607224 */ /* 0x100fe200078e0019 */
[----:B------:R-:W-:Y:S02]  /*25c0*/  ISETP.GT.AND P3, PT, R6, 0x19, PT ;  /* 0x000000190600780c */ /* 0x000fe40003f64270 */
[----:B------:R-:W-:Y:S01]  /*25d0*/  FSEL R113, R106, -INF , P2 ;  /* 0xff8000006a717808 */ /* 0x000fe20001000000 */
[----:B------:R-:W-:Y:S01]  /*25e0*/  IMAD.MOV.U32 R106, RZ, RZ, R25 ;  /* 0x000000ffff6a7224 */ /* 0x000fe200078e0019 */
[----:B------:R-:W-:Y:S02]  /*25f0*/  FMNMX.FTZ R8, R103, R8, !PT ;  /* 0x0000000867087209 */ /* 0x000fe40007810000 */
[----:B------:R-:W-:Y:S02]  /*2600*/  FSEL R97, R97, -INF , P4 ;  /* 0xff80000061617808 */ /* 0x000fe40002000000 */
[----:B------:R-:W-:-:S02]  /*2610*/  FSEL R107, R107, -INF , P3 ;  /* 0xff8000006b6b7808 */ /* 0x000fc40001800000 */
[C---:B------:R-:W-:Y:S02]  /*2620*/  ISETP.GT.AND P4, PT, R6.reuse, 0x20, PT ;  /* 0x000000200600780c */ /* 0x040fe40003f84270 */
[----:B------:R-:W-:Y:S02]  /*2630*/  FMNMX.FTZ R8, R113, R8, !PT ;  /* 0x0000000871087209 */ /* 0x000fe40007810000 */
[----:B------:R-:W-:Y:S02]  /*2640*/  FSEL R105, R105, -INF , P3 ;  /* 0xff80000069697808 */ /* 0x000fe40001800000 */
[----:B------:R-:W-:Y:S02]  /*2650*/  ISETP.GT.AND P3, PT, R6, 0x21, PT ;  /* 0x000000210600780c */ /* 0x000fe40003f64270 */
[----:B------:R-:W-:Y:S02]  /*2660*/  FMNMX.FTZ R8, R107, R8, !PT ;  /* 0x000000086b087209 */ /* 0x000fe40007810000 */
[----:B------:R-:W-:Y:S01]  /*2670*/  FSEL R15, R104, -INF , P2 ;  /* 0xff800000680f7808 */ /* 0x000fe20001000000 */
[----:B------:R-:W-:Y:S01]  /*2680*/  IMAD.MOV.U32 R104, RZ, RZ, R25 ;  /* 0x000000ffff687224 */ /* 0x000fe200078e0019 */
[----:B------:R-:W-:-:S02]  /*2690*/  ISETP.GT.AND P2, PT, R6, 0x28, PT ;  /* 0x000000280600780c */ /* 0x000fc40003f44270 */
[----:B------:R-:W-:Y:S02]  /*26a0*/  FSEL R101, R101, -INF , P6 ;  /* 0xff80000065657808 */ /* 0x000fe40003000000 */
[----:B------:R-:W-:Y:S02]  /*26b0*/  ISETP.GT.AND P6, PT, R6, 0x29, PT ;  /* 0x000000290600780c */ /* 0x000fe40003fc4270 */
[----:B------:R-:W-:Y:S01]  /*26c0*/  FSEL R13, R100, -INF , P5 ;  /* 0xff800000640d7808 */ /* 0x000fe20002800000 */
[----:B------:R-:W-:Y:S01]  /*26d0*/  IMAD.MOV.U32 R100, RZ, RZ, R25 ;  /* 0x000000ffff647224 */ /* 0x000fe200078e0019 */
[----:B------:R-:W-:Y:S01]  /*26e0*/  ISETP.GT.AND P5, PT, R6, 0x30, PT ;  /* 0x000000300600780c */ /* 0x000fe20003fa4270 */
[----:B------:R-:W-:Y:S02]  /*26f0*/  WARPGROUP.DEPBAR.LE gsb0, 0x0 ;  /* 0x00008000000079c5 */ /* 0x000fe40000010000 */
[----:B------:R-:W-:Y:S01]  /*2700*/  WARPGROUP.ARRIVE ;  /* 0x00000000000079c5 */ /* 0x000fe20000000000 */
[----:B------:R-:W-:-:S02]  /*2710*/  FSEL R115, R78, -INF , P4 ;  /* 0xff8000004e737808 */ /* 0x000fc40002000000 */
[----:B------:R-:W-:Y:S02]  /*2720*/  FSEL R117, R79, -INF , P3 ;  /* 0xff8000004f757808 */ /* 0x000fe40001800000 */
[----:B------:R-:W-:Y:S01]  /*2730*/  FMNMX.FTZ R8, R115, R8, !PT ;  /* 0x0000000873087209 */ /* 0x000fe20007810000 */
[----:B------:R-:W-:Y:S01]  /*2740*/  QGMMA.64x32x32.F32.E4M3.E4M3 R60, gdesc[UR8], R60, gsb0 ;  /* 0x00600000083c79f3 */ /* 0x000fe2000800083c */
[----:B------:R-:W-:Y:S02]  /*2750*/  FSEL R119, R82, -INF , P2 ;  /* 0xff80000052777808 */ /* 0x000fe40001000000 */
[----:B------:R-:W-:Y:S02]  /*2760*/  FMNMX.FTZ R8, R117, R8, !PT ;  /* 0x0000000875087209 */ /* 0x000fe40007810000 */
[----:B------:R-:W-:Y:S02]  /*2770*/  FSEL R121, R83, -INF , P6 ;  /* 0xff80000053797808 */ /* 0x000fe40003000000 */
[----:B------:R-:W-:-:S02]  /*2780*/  FMNMX.FTZ R8, R119, R8, !PT ;  /* 0x0000000877087209 */ /* 0x000fc40007810000 */
[----:B------:R-:W-:Y:S02]  /*2790*/  FSEL R19, R76, -INF , P4 ;  /* 0xff8000004c137808 */ /* 0x000fe40002000000 */
[----:B------:R-:W-:Y:S02]  /*27a0*/  ISETP.GT.AND P4, PT, R6, 0x31, PT ;  /* 0x000000310600780c */ /* 0x000fe40003f84270 */
[----:B------:R-:W-:Y:S02]  /*27b0*/  FSEL R123, R86, -INF , P5 ;  /* 0xff800000567b7808 */ /* 0x000fe40002800000 */
[----:B------:R-:W-:Y:S02]  /*27c0*/  FMNMX.FTZ R8, R121, R8, !PT ;  /* 0x0000000879087209 */ /* 0x000fe40007810000 */
[----:B------:R-:W-:Y:S02]  /*27d0*/  FSEL R77, R77, -INF , P3 ;  /* 0xff8000004d4d7808 */ /* 0x000fe40001800000 */
[----:B------:R-:W-:-:S02]  /*27e0*/  ISETP.GT.AND P3, PT, R6, 0x38, PT ;  /* 0x000000380600780c */ /* 0x000fc40003f64270 */
[----:B------:R-:W-:Y:S02]  /*27f0*/  FSEL R125, R87, -INF , P4 ;  /* 0xff800000577d7808 */ /* 0x000fe40002000000 */
[----:B------:R-:W-:Y:S02]  /*2800*/  FMNMX.FTZ R8, R123, R8, !PT ;  /* 0x000000087b087209 */ /* 0x000fe40007810000 */
[----:B------:R-:W-:Y:S02]  /*2810*/  FSEL R21, R80, -INF , P2 ;  /* 0xff80000050157808 */ /* 0x000fe40001000000 */
[----:B------:R-:W-:Y:S02]  /*2820*/  ISETP.GT.AND P2, PT, R6, 0x39, PT ;  /* 0x000000390600780c */ /* 0x000fe40003f44270 */
[----:B------:R-:W-:Y:S01]  /*2830*/  FSEL R127, R90, -INF , P3 ;  /* 0xff8000005a7f7808 */ /* 0x000fe20001800000 */
[----:B------:R-:W-:Y:S01]  /*2840*/  IMAD.MOV.U32 R90, RZ, RZ, R25 ;  /* 0x000000ffff5a7224 */ /* 0x000fe200078e0019 */
[----:B------:R-:W-:-:S02]  /*2850*/  FMNMX.FTZ R8, R125, R8, !PT ;  /* 0x000000087d087209 */ /* 0x000fc40007810000 */
[----:B------:R-:W-:Y:S02]  /*2860*/  FSEL R81, R81, -INF , P6 ;  /* 0xff80000051517808 */ /* 0x000fe40003000000 */
[----:B------:R-:W-:Y:S02]  /*2870*/  ISETP.GT.AND P6, PT, R6, 0x40, PT ;  /* 0x000000400600780c */ /* 0x000fe40003fc4270 */
[----:B------:R-:W-:Y:S02]  /*2880*/  FSEL R129, R91, -INF , P2 ;  /* 0xff8000005b817808 */ /* 0x000fe40001000000 */
[----:B------:R-:W-:Y:S02]  /*2890*/  FMNMX.FTZ R8, R127, R8, !PT ;  /* 0x000000087f087209 */ /* 0x000fe40007810000 */
[----:B------:R-:W-:Y:S02]  /*28a0*/  FSEL R23, R84, -INF , P5 ;  /* 0xff80000054177808 */ /* 0x000fe40002800000 */
[----:B------:R-:W-:-:S02]  /*28b0*/  ISETP.GT.AND P5, PT, R6, 0x41, PT ;  /* 0x000000410600780c */ /* 0x000fc40003fa4270 */
[----:B------:R-:W-:Y:S02]  /*28c0*/  FMNMX.FTZ R8, R129, R8, !PT ;  /* 0x0000000881087209 */ /* 0x000fe40007810000 */
[----:B------:R-:W-:Y:S02]  /*28d0*/  FSEL R85, R85, -INF , P4 ;  /* 0xff80000055557808 */ /* 0x000fe40002000000 */
[----:B------:R-:W-:Y:S02]  /*28e0*/  ISETP.GT.AND P4, PT, R6, 0x48, PT ;  /* 0x000000480600780c */ /* 0x000fe40003f84270 */
[----:B------:R-:W-:Y:S01]  /*28f0*/  FSEL R27, R88, -INF , P3 ;  /* 0xff800000581b7808 */ /* 0x000fe20001800000 */
[----:B------:R-:W-:Y:S01]  /*2900*/  IMAD.MOV.U32 R88, RZ, RZ, R25 ;  /* 0x000000ffff587224 */ /* 0x000fe200078e0019 */
[----:B------:R-:W-:Y:S02]  /*2910*/  ISETP.GT.AND P3, PT, R6, 0x49, PT ;  /* 0x000000490600780c */ /* 0x000fe40003f64270 */
[----:B------:R-:W-:-:S02]  /*2920*/  FSEL R89, R89, -INF , P2 ;  /* 0xff80000059597808 */ /* 0x000fc40001000000 */
[----:B------:R-:W-:Y:S01]  /*2930*/  ISETP.GT.AND P2, PT, R6, 0x50, PT ;  /* 0x000000500600780c */ /* 0x000fe20003f44270 */
[----:B------:R-:W-:Y:S02]  /*2940*/  WARPGROUP.DEPBAR.LE gsb0, 0x0 ;  /* 0x00008000000079c5 */ /* 0x000fe40000010000 */
[----:B------:R-:W-:Y:S01]  /*2950*/  WARPGROUP.ARRIVE ;  /* 0x00000000000079c5 */ /* 0x000fe20000000000 */
[----:B------:R-:W-:Y:S02]  /*2960*/  FSEL R131, R62, -INF , P6 ;  /* 0xff8000003e837808 */ /* 0x000fe40003000000 */
[----:B------:R-:W-:Y:S02]  /*2970*/  FSEL R133, R63, -INF , P5 ;  /* 0xff8000003f857808 */ /* 0x000fe40002800000 */
[----:B------:R-:W-:Y:S01]  /*2980*/  FMNMX.FTZ R8, R131, R8, !PT ;  /* 0x0000000883087209 */ /* 0x000fe20007810000 */
[----:B------:R-:W-:Y:S01]  /*2990*/  QGMMA.64x32x32.F32.E4M3.E4M3 R44, gdesc[UR4], R44, gsb0 ;  /* 0x00600000042c79f3 */ /* 0x000fe2000800082c */
[----:B------:R-:W-:-:S02]  /*29a0*/  FSEL R135, R66, -INF , P4 ;  /* 0xff80000042877808 */ /* 0x000fc40002000000 */
[----:B------:R-:W-:Y:S02]  /*29b0*/  FMNMX.FTZ R8, R133, R8, !PT ;  /* 0x0000000885087209 */ /* 0x000fe40007810000 */
[----:B------:R-:W-:Y:S02]  /*29c0*/  FSEL R137, R67, -INF , P3 ;  /* 0xff80000043897808 */ /* 0x000fe40001800000 */
[----:B------:R-:W-:Y:S02]  /*29d0*/  FMNMX.FTZ R8, R135, R8, !PT ;  /* 0x0000000887087209 */ /* 0x000fe40007810000 */
[----:B------:R-:W-:Y:S02]  /*29e0*/  FSEL R63, R60, -INF , P6 ;  /* 0xff8000003c3f7808 */ /* 0x000fe40003000000 */
[----:B------:R-:W-:Y:S02]  /*29f0*/  ISETP.GT.AND P6, PT, R6, 0x51, PT ;  /* 0x000000510600780c */ /* 0x000fe40003fc4270 */
[----:B------:R-:W-:-:S02]  /*2a00*/  FSEL R139, R70, -INF , P2 ;  /* 0xff800000468b7808 */ /* 0x000fc40001000000 */
[----:B------:R-:W-:Y:S02]  /*2a10*/  FMNMX.FTZ R8, R137, R8, !PT ;  /* 0x0000000889087209 */ /* 0x000fe40007810000 */
[----:B------:R-:W-:Y:S02]  /*2a20*/  FSEL R61, R61, -INF , P5 ;  /* 0xff8000003d3d7808 */ /* 0x000fe40002800000 */
[----:B------:R-:W-:Y:S02]  /*2a30*/  ISETP.GT.AND P5, PT, R6, 0x58, PT ;  /* 0x000000580600780c */ /* 0x000fe40003fa4270 */
[----:B------:R-:W-:Y:S02]  /*2a40*/  FSEL R141, R71, -INF , P6 ;  /* 0xff800000478d7808 */ /* 0x000fe40003000000 */
[----:B------:R-:W-:Y:S02]  /*2a50*/  FMNMX.FTZ R8, R139, R8, !PT ;  /* 0x000000088b087209 */ /* 0x000fe40007810000 */
[----:B------:R-:W-:-:S02]  /*2a60*/  FSEL R67, R64, -INF , P4 ;  /* 0xff80000040437808 */ /* 0x000fc40002000000 */
[----:B------:R-:W-:Y:S02]  /*2a70*/  ISETP.GT.AND P4, PT, R6, 0x59, PT ;  /* 0x000000590600780c */ /* 0x000fe40003f84270 */
[----:B------:R-:W-:Y:S02]  /*2a80*/  FSEL R143, R74, -INF , P5 ;  /* 0xff8000004a8f7808 */ /* 0x000fe40002800000 */
[----:B------:R-:W-:Y:S02]  /*2a90*/  FMNMX.FTZ R8, R141, R8, !PT ;  /* 0x000000088d087209 */ /* 0x000fe40007810000 */
[----:B------:R-:W-:Y:S02]  /*2aa0*/  FSEL R65, R65, -INF , P3 ;  /* 0xff80000041417808 */ /* 0x000fe40001800000 */
[----:B------:R-:W-:Y:S02]  /*2ab0*/  ISETP.GT.AND P3, PT, R6, 0x60, PT ;  /* 0x000000600600780c */ /* 0x000fe40003f64270 */
[----:B------:R-:W-:-:S02]  /*2ac0*/  FSEL R145, R75, -INF , P4 ;  /* 0xff8000004b917808 */ /* 0x000fc40002000000 */
[----:B------:R-:W-:Y:S02]  /*2ad0*/  FMNMX.FTZ R8, R143, R8, !PT ;  /* 0x000000088f087209 */ /* 0x000fe40007810000 */
[----:B------:R-:W-:Y:S02]  /*2ae0*/  FSEL R71, R68, -INF , P2 ;  /* 0xff80000044477808 */ /* 0x000fe40001000000 */
[C---:B------:R-:W-:Y:S02]  /*2af0*/  ISETP.GT.AND P2, PT, R6.reuse, 0x61, PT ;  /* 0x000000610600780c */ /* 0x040fe40003f44270 */
[----:B------:R-:W-:Y:S02]  /*2b00*/  FMNMX.FTZ R8, R145, R8, !PT ;  /* 0x0000000891087209 */ /* 0x000fe40007810000 */
[----:B------:R-:W-:Y:S02]  /*2b10*/  FSEL R69, R69, -INF , P6 ;  /* 0xff80000045457808 */ /* 0x000fe40003000000 */
[----:B------:R-:W-:-:S02]  /*2b20*/  ISETP.GT.AND P6, PT, R6, 0x68, PT ;  /* 0x000000680600780c */ /* 0x000fc40003fc4270 */
[----:B------:R-:W-:Y:S02]  /*2b30*/  FSEL R73, R73, -INF , P4 ;  /* 0xff80000049497808 */ /* 0x000fe40002000000 */
        /* <DEDUP_REMOVED lines=8> */
[----:B------:R-:W-:Y:S02]  /*2bc0*/  ISETP.GT.AND P5, PT, R6, 0x69, PT ;  /* 0x000000690600780c */ /* 0x000fe40003fa4270 */
[----:B------:R-:W-:Y:S02]  /*2bd0*/  FSEL R151, R50, -INF , P6 ;  /* 0xff80000032977808 */ /* 0x000fe40003000000 */
[----:B------:R-:W-:Y:S02]  /*2be0*/  FMNMX.FTZ R8, R149, R8, !PT ;  /* 0x0000000895087209 */ /* 0x000fe40007810000 */
        /* <DEDUP_REMOVED lines=11> */
[----:B------:R-:W-:Y:S02]  /*2ca0*/  FMNMX.FTZ R8, R157, R8, !PT ;  /* 0x000000089d087209 */ /* 0x000fe40007810000 */
[----:B------:R-:W-:Y:S02]  /*2cb0*/  FSEL R161, R59, -INF , P1 ;  /* 0xff8000003ba17808 */ /* 0x000fe40000800000 */
[----:B------:R-:W-:Y:S02]  /*2cc0*/  FMNMX.FTZ R8, R159, R8, !PT ;  /* 0x000000089f087209 */ /* 0x000fe40007810000 */
[----:B------:R-:W-:-:S02]  /*2cd0*/  ISETP.GT.AND P1, PT, R6, 0x81, PT ;  /* 0x000000810600780c */ /* 0x000fc40003f24270 */
[----:B------:R-:W-:Y:S02]  /*2ce0*/  FMNMX.FTZ R8, R161, R8, !PT ;  /* 0x00000008a1087209 */ /* 0x000fe40007810000 */
[----:B------:R-:W-:Y:S02]  /*2cf0*/  FSEL R53, R53, -INF , P3 ;  /* 0xff80000035357808 */ /* 0x000fe40001800000 */
[----:B------:R-:W-:Y:S02]  /*2d00*/  ISETP.GT.AND P3, PT, R6, 0x90, PT ;  /* 0x000000900600780c */ /* 0x000fe40003f64270 */
[----:B------:R-:W-:Y:S02]  /*2d10*/  FSEL R59, R52, -INF , P4 ;  /* 0xff800000343b7808 */ /* 0x000fe40002000000 */
[----:B------:R-:W-:Y:S02]  /*2d20*/  ISETP.GT.AND P4, PT, R6, 0x91, PT ;  /* 0x000000910600780c */ /* 0x000fe40003f84270 */
[----:B------:R-:W-:-:S02]  /*2d30*/  FSEL R49, R49, -INF , P5 ;  /* 0xff80000031317808 */ /* 0x000fc40002800000 */
[----:B------:R-:W-:Y:S02]  /*2d40*/  ISETP.GT.AND P5, PT, R6, 0x98, PT ;  /* 0x000000980600780c */ /* 0x000fe40003fa4270 */
[----:B------:R-:W-:Y:S02]  /*2d50*/  FSEL R55, R48, -INF , P6 ;  /* 0xff80000030377808 */ /* 0x000fe40003000000 */
[----:B------:R-:W-:Y:S02]  /*2d60*/  ISETP.GT.AND P6, PT, R6, 0x99, PT ;  /* 0x000000990600780c */ /* 0x000fe40003fc4270 */
[----:B------:R-:W-:Y:S01]  /*2d70*/  P2R R24, PR, RZ, 0x2 ;  /* 0x00000002ff187803 */ /* 0x000fe20000000000 */
[----:B------:R-:W-:Y:S02]  /*2d80*/  WARPGROUP.DEPBAR.LE gsb0, 0x0 ;  /* 0x00008000000079c5 */ /* 0x000fe40000010000 */
[----:B------:R-:W-:Y:S02]  /*2d90*/  FSEL R163, R30, -INF , P0 ;  /* 0xff8000001ea37808 */ /* 0x000fe40000000000 */
[----:B------:R-:W-:-:S02]  /*2da0*/  ISETP.GT.AND P0, PT, R6, 0x88, PT ;  /* 0x000000880600780c */ /* 0x000fc40003f04270 */
[----:B------:R-:W-:Y:S02]  /*2db0*/  FSEL R165, R31, -INF , P1 ;  /* 0xff8000001fa57808 */ /* 0x000fe40000800000 */
[----:B------:R-:W-:Y:S02]  /*2dc0*/  FMNMX.FTZ R8, R163, R8, !PT ;  /* 0x00000008a3087209 */ /* 0x000fe40007810000 */
[----:B------:R-:W-:Y:S02]  /*2dd0*/  FSEL R31, R56, -INF , P2 ;  /* 0xff800000381f7808 */ /* 0x000fe40001000000 */
[----:B------:R-:W-:Y:S02]  /*2de0*/  ISETP.GT.AND P2, PT, R6, 0x89, PT ;  /* 0x000000890600780c */ /* 0x000fe40003f44270 */
[----:B------:R-:W-:Y:S02]  /*2df0*/  FSEL R167, R34, -INF , P0 ;  /* 0xff80000022a77808 */ /* 0x000fe40000000000 */
[----:B------:R-:W-:-:S02]  /*2e00*/  FMNMX.FTZ R8, R165, R8, !PT ;  /* 0x00000008a5087209 */ /* 0x000fc40007810000 */
[----:B------:R-:W-:Y:S02]  /*2e10*/  FSEL R169, R35, -INF , P2 ;  /* 0xff80000023a97808 */ /* 0x000fe40001000000 */
[----:B------:R-:W-:Y:S02]  /*2e20*/  FMNMX.FTZ R8, R167, R8, !PT ;  /* 0x00000008a7087209 */ /* 0x000fe40007810000 */
[----:B------:R-:W-:Y:S02]  /*2e30*/  FSEL R171, R38, -INF , P3 ;  /* 0xff80000026ab7808 */ /* 0x000fe40001800000 */
[----:B------:R-:W-:Y:S02]  /*2e40*/  FMNMX.FTZ R8, R169, R8, !PT ;  /* 0x00000008a9087209 */ /* 0x000fe40007810000 */
[----:B------:R-:W-:Y:S02]  /*2e50*/  FSEL R173, R39, -INF , P4 ;  /* 0xff80000027ad7808 */ /* 0x000fe40002000000 */
[----:B------:R-:W-:-:S02]  /*2e60*/  FMNMX.FTZ R8, R171, R8, !PT ;  /* 0x00000008ab087209 */ /* 0x000fc40007810000 */
[----:B------:R-:W-:Y:S02]  /*2e70*/  FSEL R175, R42, -INF , P5 ;  /* 0xff8000002aaf7808 */ /* 0x000fe40002800000 */
[----:B------:R-:W-:Y:S02]  /*2e80*/  FMNMX.FTZ R8, R173, R8, !PT ;  /* 0x00000008ad087209 */ /* 0x000fe40007810000 */
[----:B------:R-:W-:Y:S02]  /*2e90*/  FSEL R177, R43, -INF , P6 ;  /* 0xff8000002bb17808 */ /* 0x000fe40003000000 */
[----:B------:R-:W-:Y:S02]  /*2ea0*/  FMNMX.FTZ R8, R175, R8, !PT ;  /* 0x00000008af087209 */ /* 0x000fe40007810000 */
[----:B------:R-:W-:Y:S02]  /*2eb0*/  P2R R14, PR, RZ, 0x4 ;  /* 0x00000004ff0e7803 */ /* 0x000fe40000000000 */
[----:B------:R-:W-:-:S02]  /*2ec0*/  FMNMX.FTZ R8, R177, R8, !PT ;  /* 0x00000008b1087209 */ /* 0x000fc40007810000 */
[----:B------:R-:W-:Y:S02]  /*2ed0*/  P2R R20, PR, RZ, 0x1 ;  /* 0x00000001ff147803 */ /* 0x000fe40000000000 */
[C---:B------:R-:W-:Y:S01]  /*2ee0*/  ISETP.GT.AND P0, PT, R6.reuse, 0x79, PT ;  /* 0x000000790600780c */ /* 0x040fe20003f04270 */
[----:B------:R-:W1:Y:S01]  /*2ef0*/  SHFL.BFLY PT, R3, R8, 0x2, 0x1f ;  /* 0x0c401f0008037f89 */ /* 0x000e6200000e0000 */
[----:B------:R-:W-:Y:S02]  /*2f00*/  ISETP.GT.AND P1, PT, R6, 0x80, PT ;  /* 0x000000800600780c */ /* 0x000fe40003f24270 */
[----:B------:R-:W-:Y:S02]  /*2f10*/  FSEL R57, R57, -INF , P0 ;  /* 0xff80000039397808 */ /* 0x000fe40000000000 */
[----:B------:R-:W-:Y:S02]  /*2f20*/  ISETP.NE.AND P0, PT, R20, RZ, PT ;  /* 0x000000ff1400720c */ /* 0x000fe40003f05270 */
[----:B------:R-:W-:-:S02]  /*2f30*/  FSEL R35, R28, -INF , P1 ;  /* 0xff8000001c237808 */ /* 0x000fc40000800000 */
[----:B------:R-:W-:Y:S02]  /*2f40*/  ISETP.NE.AND P1, PT, R24, RZ, PT ;  /* 0x000000ff1800720c */ /* 0x000fe40003f25270 */
[----:B------:R-:W-:Y:S02]  /*2f50*/  FSEL R39, R32, -INF , P0 ;  /* 0xff80000020277808 */ /* 0x000fe40000000000 */
[----:B------:R-:W-:Y:S02]  /*2f60*/  FSEL R29, R29, -INF , P1 ;  /* 0xff8000001d1d7808 */ /* 0x000fe40000800000 */
[----:B------:R-:W-:Y:S02]  /*2f70*/  ISETP.NE.AND P1, PT, R26, RZ, PT ;  /* 0x000000ff1a00720c */ /* 0x000fe40003f25270 */
[----:B------:R-:W-:Y:S01]  /*2f80*/  ISETP.NE.AND P0, PT, R108, RZ, PT ;  /* 0x000000ff6c00720c */ /* 0x000fe20003f05270 */
[----:B------:R-:W-:Y:S01]  /*2f90*/  IMAD.MOV.U32 R108, RZ, RZ, R25 ;  /* 0x000000ffff6c7224 */ /* 0x000fe200078e0019 */
[----:B-1----:R-:W-:-:S05]  /*2fa0*/  FMNMX.FTZ R10, R8, R3, !PT ;  /* 0x00000003080a7209 */ /* 0x002fca0007810000 */
[----:B------:R-:W1:Y:S02]  /*2fb0*/  SHFL.BFLY PT, R3, R10, 0x1, 0x1f ;  /* 0x0c201f000a037f89 */ /* 0x000e6400000e0000 */
[----:B-1----:R-:W-:-:S04]  /*2fc0*/  FMNMX.FTZ R3, R10, R3, !PT ;  /* 0x000000030a037209 */ /* 0x002fc80007810000 */
[----:B------:R-:W-:Y:S01]  /*2fd0*/  FSETP.NEU.FTZ.AND P2, PT, R3, -INF , PT ;  /* 0xff8000000300780b */ /* 0x000fe20003f5d000 */
[----:B------:R-:W-:-:S05]  /*2fe0*/  FFMA.FTZ R12, R2, R3, -8 ;  /* 0xc1000000020c7423 */ /* 0x000fca0000010003 */
[----:B------:R-:W-:Y:S02]  /*2ff0*/  FSEL R54, R12, RZ, P2 ;  /* 0x000000ff0c367208 */ /* 0x000fe40001000000 */
[----:B------:R-:W-:Y:S02]  /*3000*/  ISETP.NE.AND P2, PT, R14, RZ, PT ;  /* 0x000000ff0e00720c */ /* 0x000fe40003f45270 */
[----:B------:R-:W-:Y:S01]  /*3010*/  FMNMX.FTZ R14, R7, R93, !PT ;  /* 0x0000005d070e7209 */ /* 0x000fe20007810000 */
[C-C-:B------:R-:W-:Y:S01]  /*3020*/  FFMA.FTZ R123, R2.reuse, R123, -R54.reuse ;  /* 0x0000007b027b7223 */ /* 0x140fe20000010836 */
[C-C-:B------:R-:W-:Y:S01]  /*3030*/  FFMA.FTZ R43, R2.reuse, R95, -R54.reuse ;  /* 0x0000005f022b7223 */ /* 0x140fe20000010836 */
[C-C-:B------:R-:W-:Y:S01]  /*3040*/  FFMA.FTZ R95, R2.reuse, R125, -R54.reuse ;  /* 0x0000007d025f7223 */ /* 0x140fe20000010836 */
[----:B------:R-:W-:Y:S01]  /*3050*/  FMNMX.FTZ R14, R11, R14, !PT ;  /* 0x0000000e0b0e7209 */ /* 0x000fe20007810000 */
[--C-:B------:R-:W-:Y:S01]  /*3060*/  FFMA.FTZ R127, R2, R127, -R54.reuse ;  /* 0x0000007f027f7223 */ /* 0x100fe20000010836 */
[----:B------:R-:W-:Y:S01]  /*3070*/  FSEL R125, R36, -INF , P3 ;  /* 0xff800000247d7808 */ /* 0x000fe20001800000 */
[C-C-:B------:R-:W-:Y:S01]  /*3080*/  FFMA.FTZ R75, R2.reuse, R99, -R54.reuse ;  /* 0x00000063024b7223 */ /* 0x140fe20000010836 */
[----:B------:R-:W-:Y:S01]  /*3090*/  FMNMX.FTZ R20, R97, R14, !PT ;  /* 0x0000000e61147209 */ /* 0x000fe20007810000 */
[C-C-:B------:R-:W-:Y:S01]  /*30a0*/  FFMA.FTZ R99, R2.reuse, R129, -R54.reuse ;  /* 0x0000008102637223 */ /* 0x140fe20000010836 */
[--C-:B------:R-:W-:Y:S01]  /*30b0*/  FFMA.FTZ R131, R2, R131, -R54.reuse ;  /* 0x0000008302837223 */ /* 0x100fe20000010836 */
[----:B------:R-:W-:Y:S01]  /*30c0*/  FSEL R129, R40, -INF , P5 ;  /* 0xff80000028817808 */ /* 0x000fe20002800000 */
[C-C-:B------:R-:W-:Y:S01]  /*30d0*/  FFMA.FTZ R6, R2.reuse, R9, -R54.reuse ;  /* 0x0000000902067223 */ /* 0x140fe20000010836 */
[----:B------:R-:W-:Y:S01]  /*30e0*/  FMNMX.FTZ R20, R13, R20, !PT ;  /* 0x000000140d147209 */ /* 0x000fe20007810000 */
[C-C-:B------:R-:W-:Y:S01]  /*30f0*/  FFMA.FTZ R8, R2.reuse, R109, -R54.reuse ;  /* 0x0000006d02087223 */ /* 0x140fe20000010836 */
[----:B------:R-:W-:Y:S01]  /*3100*/  MUFU.EX2 R43, R43 ;  /* 0x0000002b002b7308 */ /* 0x000fe20000000800 */
[C-C-:B------:R-:W-:Y:S01]  /*3110*/  FFMA.FTZ R115, R2.reuse, R115, -R54.reuse ;  /* 0x0000007302737223 */ /* 0x140fe20000010836 */
[----:B------:R-:W-:Y:S01]  /*3120*/  FMNMX.FTZ R20, R101, R20, !PT ;  /* 0x0000001465147209 */ /* 0x000fe20007810000 */
[C-C-:B------:R-:W-:Y:S01]  /*3130*/  FFMA.FTZ R119, R2.reuse, R119, -R54.reuse ;  /* 0x0000007702777223 */ /* 0x140fe20000010836 */
[C-C-:B------:R-:W-:Y:S01]  /*3140*/  FFMA.FTZ R10, R2.reuse, R111, -R54.reuse ;  /* 0x0000006f020a7223 */ /* 0x140fe20000010836 */
        /* <DEDUP_REMOVED lines=19> */
[----:B------:R-:W1:Y:S01]  /*3280*/  MUFU.EX2 R75, R75 ;  /* 0x0000004b004b7308 */ /* 0x000e620000000800 */
[C-C-:B------:R-:W-:Y:S01]  /*3290*/  FFMA.FTZ R36, R2.reuse, R147, -R54.reuse ;  /* 0x0000009302247223 */ /* 0x140fe20000010836 */
[----:B------:R-:W-:Y:S01]  /*32a0*/  FMNMX.FTZ R26, R81, R24, !PT ;  /* 0x00000018511a7209 */ /* 0x000fe20007810000 */
[C-C-:B------:R-:W-:Y:S01]  /*32b0*/  FFMA.FTZ R151, R2.reuse, R151, -R54.reuse ;  /* 0x0000009702977223 */ /* 0x140fe20000010836 */
[C-C-:B------:R-:W-:Y:S01]  /*32c0*/  FFMA.FTZ R40, R2.reuse, R155, -R54.reuse ;  /* 0x0000009b02287223 */ /* 0x140fe20000010836 */
[C-C-:B------:R-:W-:Y:S01]  /*32d0*/  FFMA.FTZ R111, R2.reuse, R157, -R54.reuse ;  /* 0x0000009d026f7223 */ /* 0x140fe20000010836 */
[----:B------:R-:W-:Y:S01]  /*32e0*/  FMNMX.FTZ R26, R23, R26, !PT ;  /* 0x0000001a171a7209 */ /* 0x000fe20007810000 */
[C-C-:B------:R-:W-:Y:S01]  /*32f0*/  FFMA.FTZ R42, R2.reuse, R159, -R54.reuse ;  /* 0x0000009f022a7223 */ /* 0x140fe20000010836 */
[----:B------:R2:W-:Y:S01]  /*3300*/  MUFU.EX2 R24, R123 ;  /* 0x0000007b00187308 */ /* 0x0005e20000000800 */
[C-C-:B------:R-:W-:Y:S01]  /*3310*/  FFMA.FTZ R113, R2.reuse, R161, -R54.reuse ;  /* 0x000000a102717223 */ /* 0x140fe20000010836 */
[----:B------:R-:W-:Y:S01]  /*3320*/  FMNMX.FTZ R26, R85, R26, !PT ;  /* 0x0000001a551a7209 */ /* 0x000fe20007810000 */
[C-C-:B------:R-:W-:Y:S01]  /*3330*/  FFMA.FTZ R46, R2.reuse, R167, -R54.reuse ;  /* 0x000000a7022e7223 */ /* 0x140fe20000010836 */
[C-C-:B------:R-:W-:Y:S01]  /*3340*/  FFMA.FTZ R117, R2.reuse, R169, -R54.reuse ;  /* 0x000000a902757223 */ /* 0x140fe20000010836 */
[C-C-:B------:R-:W-:Y:S01]  /*3350*/  FFMA.FTZ R48, R2.reuse, R171, -R54.reuse ;  /* 0x000000ab02307223 */ /* 0x140fe20000010836 */
[----:B------:R-:W-:Y:S01]  /*3360*/  FMNMX.FTZ R26, R27, R26, !PT ;  /* 0x0000001a1b1a7209 */ /* 0x000fe20007810000 */
[----:B------:R-:W-:Y:S01]  /*3370*/  FFMA.FTZ R121, R2, R177, -R54 ;  /* 0x000000b102797223 */ /* 0x000fe20000010836 */
[----:B------:R3:W-:Y:S01]  /*3380*/  MUFU.EX2 R14, R115 ;  /* 0x00000073000e7308 */ /* 0x0007e20000000800 */
[----:B--2---:R-:W-:-:S02]  /*3390*/  FSEL R123, R33, -INF , P2 ;  /* 0xff800000217b7808 */ /* 0x004fc40001000000 */
[----:B------:R-:W-:Y:S02]  /*33a0*/  FMNMX.FTZ R28, R89, R26, !PT ;  /* 0x0000001a591c7209 */ /* 0x000fe40007810000 */
[----:B-1----:R-:W-:Y:S02]  /*33b0*/  F2FP.SATFINITE.E4M3.F32.PACK_AB_MERGE_C R201, R75, R8, RZ ;  /* 0x000000084bc9723e */ /* 0x002fe400048070ff */
[----:B------:R-:W-:Y:S01]  /*33c0*/  FMNMX.FTZ R28, R63, R28, !PT ;  /* 0x0000001c3f1c7209 */ /* 0x000fe20007810000 */
[----:B------:R1:W-:Y:S01]  /*33d0*/  MUFU.EX2 R26, R127 ;  /* 0x0000007f001a7308 */ /* 0x0003e20000000800 */
[----:B---3--:R-:W-:Y:S01]  /*33e0*/  FFMA.FTZ R115, R2, R165, -R54 ;  /* 0x000000a502737223 */ /* 0x008fe20000010836 */
[----:B------:R-:W-:Y:S02]  /*33f0*/  F2FP.SATFINITE.E4M3.F32.PACK_AB_MERGE_C R201, R43, R6, R201 ;  /* 0x000000062bc9723e */ /* 0x000fe400048070c9 */
[----:B------:R-:W-:-:S04]  /*3400*/  FMNMX.FTZ R28, R61, R28, !PT ;  /* 0x0000001c3d1c7209 */ /* 0x000fc80007810000 */
[----:B------:R-:W-:Y:S01]  /*3410*/  FMNMX.FTZ R28, R67, R28, !PT ;  /* 0x0000001c431c7209 */ /* 0x000fe20007810000 */
[----:B------:R2:W-:Y:S01]  /*3420*/  MUFU.EX2 R20, R119 ;  /* 0x0000007700147308 */ /* 0x0005e20000000800 */
[----:B-1----:R-:W-:Y:S01]  /*3430*/  FSEL R127, R37, -INF , P4 ;  /* 0xff800000257f7808 */ /* 0x002fe20002000000 */
[----:B------:R-:W-:Y:S01]  /*3440*/  FFMA.FTZ R37, R2, R149, -R54 ;  /* 0x0000009502257223 */ /* 0x000fe20000010836 */
[----:B------:R-:W-:-:S04]  /*3450*/  FMNMX.FTZ R30, R65, R28, !PT ;  /* 0x0000001c411e7209 */ /* 0x000fc80007810000 */
[----:B------:R-:W-:Y:S01]  /*3460*/  FMNMX.FTZ R30, R71, R30, !PT ;  /* 0x0000001e471e7209 */ /* 0x000fe20007810000 */
[----:B------:R1:W-:Y:S01]  /*3470*/  MUFU.EX2 R28, R131 ;  /* 0x00000083001c7308 */ /* 0x0003e20000000800 */
[----:B--2---:R-:W-:Y:S02]  /*3480*/  FFMA.FTZ R119, R2, R173, -R54 ;  /* 0x000000ad02777223 */ /* 0x004fe40000010836 */
[----:B------:R-:W-:-:S04]  /*3490*/  FMNMX.FTZ R30, R69, R30, !PT ;  /* 0x0000001e451e7209 */ /* 0x000fc80007810000 */
[----:B------:R-:W-:Y:S01]  /*34a0*/  FMNMX.FTZ R30, R47, R30, !PT ;  /* 0x0000001e2f1e7209 */ /* 0x000fe20007810000 */
[----:B------:R-:W2:Y:S01]  /*34b0*/  MUFU.EX2 R10, R10 ;  /* 0x0000000a000a7308 */ /* 0x000ea20000000800 */
[----:B-1----:R-:W-:Y:S01]  /*34c0*/  FSEL R131, R41, -INF , P6 ;  /* 0xff80000029837808 */ /* 0x002fe20003000000 */
[----:B------:R-:W-:Y:S01]  /*34d0*/  FFMA.FTZ R41, R2, R153, -R54 ;  /* 0x0000009902297223 */ /* 0x000fe20000010836 */
[----:B------:R-:W-:-:S04]  /*34e0*/  FMNMX.FTZ R32, R73, R30, !PT ;  /* 0x0000001e49207209 */ /* 0x000fc80007810000 */
[----:B------:R-:W-:Y:S01]  /*34f0*/  FMNMX.FTZ R32, R51, R32, !PT ;  /* 0x0000002033207209 */ /* 0x000fe20007810000 */
[----:B------:R-:W-:Y:S03]  /*3500*/  MUFU.EX2 R79, R79 ;  /* 0x0000004f004f7308 */ /* 0x000fe60000000800 */
        /* <DEDUP_REMOVED lines=21> */
[----:B------:R-:W-:-:S05]  /*3660*/  FMNMX.FTZ R9, R131, R38, !PT ;  /* 0x0000002683097209 */ /* 0x000fca0007810000 */
[----:B------:R-:W1:Y:S01]  /*3670*/  SHFL.BFLY PT, R44, R9, 0x2, 0x1f ;  /* 0x0c401f00092c7f89 */ /* 0x000e6200000e0000 */
[----:B------:R-:W-:Y:S08]  /*3680*/  MUFU.EX2 R30, R135 ;  /* 0x00000087001e7308 */ /* 0x000ff00000000800 */
[----:B------:R-:W-:Y:S08]  /*3690*/  MUFU.EX2 R107, R107 ;  /* 0x0000006b006b7308 */ /* 0x000ff00000000800 */
[----:B------:R-:W-:Y:S01]  /*36a0*/  MUFU.EX2 R32, R139 ;  /* 0x0000008b00207308 */ /* 0x000fe20000000800 */
[----:B-1----:R-:W-:Y:S01]  /*36b0*/  FMNMX.FTZ R50, R9, R44, !PT ;  /* 0x0000002c09327209 */ /* 0x002fe20007810000 */
[----:B------:R-:W-:-:S06]  /*36c0*/  FFMA.FTZ R44, R2, R163, -R54 ;  /* 0x000000a3022c7223 */ /* 0x000fcc0000010836 */
[----:B------:R-:W-:Y:S01]  /*36d0*/  MUFU.EX2 R109, R109 ;  /* 0x0000006d006d7308 */ /* 0x000fe20000000800 */
[----:B------:R-:W1:Y:S07]  /*36e0*/  SHFL.BFLY PT, R9, R50, 0x1, 0x1f ;  /* 0x0c201f0032097f89 */ /* 0x000e6e00000e0000 */
[----:B------:R-:W-:Y:S08]  /*36f0*/  MUFU.EX2 R34, R143 ;  /* 0x0000008f00227308 */ /* 0x000ff00000000800 */
[----:B------:R-:W-:Y:S08]  /*3700*/  MUFU.EX2 R33, R145 ;  /* 0x0000009100217308 */ /* 0x000ff00000000800 */
[----:B------:R-:W-:Y:S01]  /*3710*/  MUFU.EX2 R36, R36 ;  /* 0x0000002400247308 */ /* 0x000fe20000000800 */
[----:B-1----:R-:W-:Y:S01]  /*3720*/  FMNMX.FTZ R9, R50, R9, !PT ;  /* 0x0000000932097209 */ /* 0x002fe20007810000 */
[----:B------:R-:W-:-:S03]  /*3730*/  FFMA.FTZ R50, R2, R175, -R54 ;  /* 0x000000af02327223 */ /* 0x000fc60000010836 */
[----:B------:R-:W-:Y:S01]  /*3740*/  FSETP.NEU.FTZ.AND P2, PT, R9, -INF , PT ;  /* 0xff8000000900780b */ /* 0x000fe20003f5d000 */
[----:B------:R-:W-:Y:S02]  /*3750*/  FFMA.FTZ R52, R2, R9, -8 ;  /* 0xc100000002347423 */ /* 0x000fe40000010009 */
[----:B------:R-:W-:Y:S03]  /*3760*/  MUFU.EX2 R37, R37 ;  /* 0x0000002500257308 */ /* 0x000fe60000000800 */
[----:B------:R-:W-:Y:S02]  /*3770*/  FSEL R60, R52, RZ, P2 ;  /* 0x000000ff343c7208 */ /* 0x000fe40001000000 */
[----:B------:R-:W-:-:S03]  /*3780*/  ISETP.GE.AND P2, PT, R22, R17, PT ;  /* 0x000000111600720c */ /* 0x000fc60003f46270 */
[----:B------:R-:W-:Y:S01]  /*3790*/  MUFU.EX2 R38, R151 ;  /* 0x0000009700267308 */ /* 0x000fe20000000800 */
[C-C-:B------:R-:W-:Y:S01]  /*37a0*/  FFMA.FTZ R7, R2.reuse, R7, -R60.reuse ;  /* 0x0000000702077223 */ /* 0x140fe2000001083c */
[C-C-:B------:R-:W-:Y:S01]  /*37b0*/  FFMA.FTZ R52, R2.reuse, R93, -R60.reuse ;  /* 0x0000005d02347223 */ /* 0x140fe2000001083c */
[C-C-:B------:R-:W-:Y:S01]  /*37c0*/  FFMA.FTZ R56, R2.reuse, R11, -R60.reuse ;  /* 0x0000000b02387223 */ /* 0x140fe2000001083c */
[C-C-:B------:R-:W-:Y:S01]  /*37d0*/  FFMA.FTZ R97, R2.reuse, R97, -R60.reuse ;  /* 0x0000006102617223 */ /* 0x140fe2000001083c */
[C-C-:B------:R-:W-:Y:S01]  /*37e0*/  FFMA.FTZ R11, R2.reuse, R13, -R60.reuse ;  /* 0x0000000d020b7223 */ /* 0x140fe2000001083c */
[C-C-:B------:R-:W-:Y:S01]  /*37f0*/  FFMA.FTZ R54, R2.reuse, R101, -R60.reuse ;  /* 0x0000006502367223 */ /* 0x140fe2000001083c */
[C-C-:B------:R-:W-:Y:S01]  /*3800*/  FFMA.FTZ R15, R2.reuse, R15, -R60.reuse ;  /* 0x0000000f020f7223 */ /* 0x140fe2000001083c */
        /* <DEDUP_REMOVED lines=8> */
[----:B------:R-:W1:Y:S01]  /*3890*/  MUFU.EX2 R52, R52 ;  /* 0x0000003400347308 */ /* 0x000e620000000800 */
[C-C-:B------:R-:W-:Y:S01]  /*38a0*/  FFMA.FTZ R89, R2.reuse, R89, -R60.reuse ;  /* 0x0000005902597223 */ /* 0x140fe2000001083c */
[C-C-:B------:R-:W-:Y:S01]  /*38b0*/  FFMA.FTZ R19, R2.reuse, R63, -R60.reuse ;  /* 0x0000003f02137223 */ /* 0x140fe2000001083c */
[C-C-:B------:R-:W-:Y:S01]  /*38c0*/  FFMA.FTZ R67, R2.reuse, R67, -R60.reuse ;  /* 0x0000004302437223 */ /* 0x140fe2000001083c */
[C-C-:B------:R-:W-:Y:S01]  /*38d0*/  FFMA.FTZ R65, R2.reuse, R65, -R60.reuse ;  /* 0x0000004102417223 */ /* 0x140fe2000001083c */
[C-C-:B------:R-:W-:Y:S01]  /*38e0*/  FFMA.FTZ R71, R2.reuse, R71, -R60.reuse ;  /* 0x0000004702477223 */ /* 0x140fe2000001083c */
[C-C-:B------:R-:W-:Y:S01]  /*38f0*/  FFMA.FTZ R69, R2.reuse, R69, -R60.reuse ;  /* 0x0000004502457223 */ /* 0x140fe2000001083c */
[C-C-:B------:R-:W-:Y:S01]  /*3900*/  FFMA.FTZ R47, R2.reuse, R47, -R60.reuse ;  /* 0x0000002f022f7223 */ /* 0x140fe2000001083c */
[----:B------:R3:W4:Y:S01]  /*3910*/  MUFU.EX2 R62, R56 ;  /* 0x00000038003e7308 */ /* 0x0007220000000800 */
[C-C-:B------:R-:W-:Y:S01]  /*3920*/  FFMA.FTZ R73, R2.reuse, R73, -R60.reuse ;  /* 0x0000004902497223 */ /* 0x140fe2000001083c */
[C-C-:B------:R-:W-:Y:S01]  /*3930*/  FFMA.FTZ R51, R2.reuse, R51, -R60.reuse ;  /* 0x0000003302337223 */ /* 0x140fe2000001083c */
[C-C-:B------:R-:W-:Y:S01]  /*3940*/  FFMA.FTZ R45, R2.reuse, R45, -R60.reuse ;  /* 0x0000002d022d7223 */ /* 0x140fe2000001083c */
[C-C-:B------:R-:W-:Y:S01]  /*3950*/  FFMA.FTZ R55, R2.reuse, R55, -R60.reuse ;  /* 0x0000003702377223 */ /* 0x140fe2000001083c */
[C-C-:B------:R-:W-:Y:S01]  /*3960*/  FFMA.FTZ R49, R2.reuse, R49, -R60.reuse ;  /* 0x0000003102317223 */ /* 0x140fe2000001083c */
[C-C-:B------:R-:W-:Y:S01]  /*3970*/  FFMA.FTZ R59, R2.reuse, R59, -R60.reuse ;  /* 0x0000003b023b7223 */ /* 0x140fe2000001083c */
[C-C-:B------:R-:W-:Y:S01]  /*3980*/  FFMA.FTZ R53, R2.reuse, R53, -R60.reuse ;  /* 0x0000003502357223 */ /* 0x140fe2000001083c */
[----:B------:R-:W5:Y:S01]  /*3990*/  MUFU.EX2 R97, R97 ;  /* 0x0000006100617308 */ /* 0x000f620000000800 */
[C-C-:B---3--:R-:W-:Y:S01]  /*39a0*/  FFMA.FTZ R56, R2.reuse, R77, -R60.reuse ;  /* 0x0000004d02387223 */ /* 0x148fe2000001083c */
[C-C-:B------:R-:W-:Y:S01]  /*39b0*/  FFMA.FTZ R31, R2.reuse, R31, -R60.reuse ;  /* 0x0000001f021f7223 */ /* 0x140fe2000001083c */
[C-C-:B------:R-:W-:Y:S01]  /*39c0*/  FFMA.FTZ R57, R2.reuse, R57, -R60.reuse ;  /* 0x0000003902397223 */ /* 0x140fe2000001083c */
[C-C-:B------:R-:W-:Y:S01]  /*39d0*/  FFMA.FTZ R35, R2.reuse, R35, -R60.reuse ;  /* 0x0000002302237223 */ /* 0x140fe2000001083c */
[C-C-:B------:R-:W-:Y:S01]  /*39e0*/  FFMA.FTZ R29, R2.reuse, R29, -R60.reuse ;  /* 0x0000001d021d7223 */ /* 0x140fe2000001083c */
[C-C-:B------:R-:W-:Y:S01]  /*39f0*/  FFMA.FTZ R39, R2.reuse, R39, -R60.reuse ;  /* 0x0000002702277223 */ /* 0x140fe2000001083c */
[C-C-:B------:R-:W-:Y:S01]  /*3a00*/  FFMA.FTZ R123, R2.reuse, R123, -R60.reuse ;  /* 0x0000007b027b7223 */ /* 0x140fe2000001083c */
[----:B------:R-:W3:Y:S01]  /*3a10*/  MUFU.EX2 R11, R11 ;  /* 0x0000000b000b7308 */ /* 0x000ee20000000800 */
[C-C-:B------:R-:W-:Y:S01]  /*3a20*/  FFMA.FTZ R125, R2.reuse, R125, -R60.reuse ;  /* 0x0000007d027d7223 */ /* 0x140fe2000001083c */
[C-C-:B------:R-:W-:Y:S01]  /*3a30*/  FFMA.FTZ R127, R2.reuse, R127, -R60.reuse ;  /* 0x0000007f027f7223 */ /* 0x140fe2000001083c */
[----:B------:R-:W-:Y:S01]  /*3a40*/  FFMA.FTZ R129, R2, R129, -R60 ;  /* 0x0000008102817223 */ /* 0x000fe2000001083c */
[----:B------:R-:W-:-:S02]  /*3a50*/  IMAD.MOV.U32 R63, RZ, RZ, R25 ;  /* 0x000000ffff3f7224 */ /* 0x000fc400078e0019 */
[--C-:B------:R-:W-:Y:S02]  /*3a60*/  IMAD.MOV.U32 R77, RZ, RZ, R25.reuse ;  /* 0x000000ffff4d7224 */ /* 0x100fe400078e0019 */
[----:B------:R0:W-:Y:S01]  /*3a70*/  MUFU.EX2 R64, R15 ;  /* 0x0000000f00407308 */ /* 0x0001e20000000800 */
[--C-:B------:R-:W-:Y:S02]  /*3a80*/  IMAD.MOV.U32 R85, RZ, RZ, R25.reuse ;  /* 0x000000ffff557224 */ /* 0x100fe400078e0019 */
[--C-:B------:R-:W-:Y:S02]  /*3a90*/  IMAD.MOV.U32 R93, RZ, RZ, R25.reuse ;  /* 0x000000ffff5d7224 */ /* 0x100fe400078e0019 */
[----:B------:R-:W-:-:S03]  /*3aa0*/  IMAD.MOV.U32 R101, RZ, RZ, R25 ;  /* 0x000000ffff657224 */ /* 0x000fc600078e0019 */
[----:B------:R-:W3:Y:S01]  /*3ab0*/  MUFU.EX2 R54, R54 ;  /* 0x0000003600367308 */ /* 0x000ee20000000800 */
[--C-:B0-----:R-:W-:Y:S01]  /*3ac0*/  FFMA.FTZ R15, R2, R23, -R60.reuse ;  /* 0x00000017020f7223 */ /* 0x101fe2000001083c */
[----:B------:R-:W-:Y:S01]  /*3ad0*/  FADD.FTZ R23, R6, R43 ;  /* 0x0000002b06177221 */ /* 0x000fe20000010000 */
[----:B------:R-:W-:Y:S01]  /*3ae0*/  FFMA.FTZ R60, R2, R131, -R60 ;  /* 0x00000083023c7223 */ /* 0x000fe2000001083c */
[----:B------:R-:W-:Y:S02]  /*3af0*/  IMAD.MOV.U32 R43, RZ, RZ, R25 ;  /* 0x000000ffff2b7224 */ /* 0x000fe400078e0019 */
[----:B------:R-:W-:Y:S02]  /*3b00*/  FADD.FTZ R80, R8, R23 ;  /* 0x0000001708507221 */ /* 0x000fe40000010000 */
[----:B------:R1:W-:Y:S02]  /*3b10*/  MUFU.EX2 R66, R21 ;  /* 0x0000001500427308 */ /* 0x0003e40000000800 */
[----:B------:R-:W-:Y:S01]  /*3b20*/  FADD.FTZ R23, R75, R80 ;  /* 0x000000504b177221 */ /* 0x000fe20000010000 */
[----:B------:R-:W-:-:S03]  /*3b30*/  IMAD.MOV.U32 R75, RZ, RZ, R25 ;  /* 0x000000ffff4b7224 */ /* 0x000fc600078e0019 */
[----:B--2---:R-:W-:Y:S02]  /*3b40*/  FADD.FTZ R80, R10, R23 ;  /* 0x000000170a507221 */ /* 0x004fe40000010000 */
[----:B------:R-:W0:Y:S01]  /*3b50*/  MUFU.EX2 R105, R105 ;  /* 0x0000006900697308 */ /* 0x000e220000000800 */
[----:B-1----:R-:W-:-:S04]  /*3b60*/  FADD.FTZ R21, R7, R52 ;  /* 0x0000003407157221 */ /* 0x002fc80000010000 */
[----:B----4-:R-:W-:Y:S01]  /*3b70*/  FADD.FTZ R78, R62, R21 ;  /* 0x000000153e4e7221 */ /* 0x010fe20000010000 */
[C---:B-----5:R-:W-:Y:S02]  /*3b80*/  F2FP.SATFINITE.E4M3.F32.PACK_AB_MERGE_C R62, R97.reuse, R62, RZ ;  /* 0x0000003e613e723e */ /* 0x060fe400048070ff */
[----:B------:R1:W-:Y:S01]  /*3b90*/  MUFU.EX2 R70, R61 ;  /* 0x0000003d00467308 */ /* 0x0003e20000000800 */
[----:B------:R-:W-:Y:S01]  /*3ba0*/  FADD.FTZ R78, R97, R78 ;  /* 0x0000004e614e7221 */ /* 0x000fe20000010000 */
[----:B------:R-:W-:Y:S01]  /*3bb0*/  F2FP.SATFINITE.E4M3.F32.PACK_AB_MERGE_C R200, R52, R7, R62 ;  /* 0x0000000734c8723e */ /* 0x000fe2000480703e */
[--C-:B------:R-:W-:Y:S02]  /*3bc0*/  IMAD.MOV.U32 R52, RZ, RZ, R25.reuse ;  /* 0x000000ffff347224 */ /* 0x100fe400078e0019 */
[----:B---3--:R-:W-:Y:S01]  /*3bd0*/  FADD.FTZ R23, R11, R78 ;  /* 0x0000004e0b177221 */ /* 0x008fe20000010000 */
[----:B------:R-:W-:Y:S02]  /*3be0*/  IMAD.MOV.U32 R62, RZ, RZ, R25 ;  /* 0x000000ffff3e7224 */ /* 0x000fe400078e0019 */
[----:B------:R-:W2:Y:S01]  /*3bf0*/  MUFU.EX2 R13, R13 ;  /* 0x0000000d000d7308 */ /* 0x000ea20000000800 */
[----:B-1----:R-:W-:-:S02]  /*3c00*/  IMAD.U32 R61, RZ, RZ, UR40 ;  /* 0x00000028ff3d7e24 */ /* 0x002fc4000f8e00ff */
[----:B------:R-:W-:Y:S01]  /*3c10*/  FADD.FTZ R23, R54, R23 ;  /* 0x0000001736177221 */ /* 0x000fe20000010000 */
[----:B------:R-:W-:Y:S02]  /*3c20*/  IMAD.MOV.U32 R97, RZ, RZ, R25 ;  /* 0x000000ffff617224 */ /* 0x000fe400078e0019 */
[----:B------:R-:W-:Y:S02]  /*3c30*/  @!P1 VIADD R21, R61, 0x33440 ;  /* 0x000334403d159836 */ /* 0x000fe40000000000 */
[----:B------:R-:W-:Y:S01]  /*3c40*/  FADD.FTZ R61, R79, R80 ;  /* 0x000000504f3d7221 */ /* 0x000fe20000010000 */
[----:B------:R-:W-:Y:S01]  /*3c50*/  FADD.FTZ R80, R64, R23 ;  /* 0x0000001740507221 */ /* 0x000fe20000010000 */
[----:B------:R-:W1:Y:S01]  /*3c60*/  MUFU.EX2 R56, R56 ;  /* 0x0000003800387308 */ /* 0x000e620000000800 */
[C---:B0-----:R-:W-:Y:S01]  /*3c70*/  F2FP.SATFINITE.E4M3.F32.PACK_AB_MERGE_C R64, R105.reuse, R64, RZ ;  /* 0x000000406940723e */ /* 0x041fe200048070ff */
[----:B------:R-:W-:Y:S01]  /*3c80*/  FADD.FTZ R82, R12, R61 ;  /* 0x0000003d0c527221 */ /* 0x000fe20000010000 */
[----:B------:R-:W-:Y:S01]  /*3c90*/  @!P1 PRMT R21, RZ, 0x654, R21 ;  /* 0x00000654ff159816 */ /* 0x000fe20000000015 */
[----:B------:R-:W-:Y:S01]  /*3ca0*/  FADD.FTZ R80, R105, R80 ;  /* 0x0000005069507221 */ /* 0x000fe20000010000 */
[----:B------:R-:W-:Y:S01]  /*3cb0*/  F2FP.SATFINITE.E4M3.F32.PACK_AB_MERGE_C R202, R54, R11, R64 ;  /* 0x0000000b36ca723e */ /* 0x000fe20004807040 */
[--C-:B------:R-:W-:Y:S01]  /*3cc0*/  IMAD.MOV.U32 R54, RZ, RZ, R25.reuse ;  /* 0x000000ffff367224 */ /* 0x100fe200078e0019 */
[----:B------:R0:W-:Y:S01]  /*3cd0*/  @!P1 SYNCS.ARRIVE.TRANS64.RED.A1T0 RZ, [R21+URZ], RZ ;  /* 0x000000ff15ff99a7 */ /* 0x0001e2000810043f */
[----:B------:R-:W3:Y:S01]  /*3ce0*/  MUFU.EX2 R81, R81 ;  /* 0x0000005100517308 */ /* 0x000ee20000000800 */
[----:B------:R-:W-:-:S02]  /*3cf0*/  IMAD.MOV.U32 R61, RZ, RZ, R25 ;  /* 0x000000ffff3d7224 */ /* 0x000fc400078e0019 */
[--C-:B------:R-:W-:Y:S02]  /*3d00*/  IMAD.MOV.U32 R64, RZ, RZ, R25.reuse ;  /* 0x000000ffff407224 */ /* 0x100fe400078e0019 */
[----:B------:R-:W-:Y:S02]  /*3d10*/  IMAD.MOV.U32 R105, RZ, RZ, R25 ;  /* 0x000000ffff697224 */ /* 0x000fe400078e0019 */
[C---:B0-----:R-:W-:Y:S01]  /*3d20*/  FADD.FTZ R21, R83.reuse, R82 ;  /* 0x0000005253157221 */ /* 0x041fe20000010000 */
[----:B------:R-:W0:Y:S01]  /*3d30*/  MUFU.EX2 R15, R15 ;  /* 0x0000000f000f7308 */ /* 0x000e220000000800 */
[----:B------:R-:W-:Y:S02]  /*3d40*/  F2FP.SATFINITE.E4M3.F32.PACK_AB_MERGE_C R83, R83, R12, RZ ;  /* 0x0000000c5353723e */ /* 0x000fe400048070ff */
[----:B------:R-:W-:Y:S01]  /*3d50*/  FADD.FTZ R82, R14, R21 ;  /* 0x000000150e527221 */ /* 0x000fe20000010000 */
[----:B--2---:R-:W-:Y:S01]  /*3d60*/  FADD.FTZ R21, R13, R80 ;  /* 0x000000500d157221 */ /* 0x004fe20000010000 */
[----:B------:R-:W-:Y:S01]  /*3d70*/  F2FP.SATFINITE.E4M3.F32.PACK_AB_MERGE_C R203, R79, R10, R83 ;  /* 0x0000000a4fcb723e */ /* 0x000fe20004807053 */
[----:B------:R-:W-:-:S02]  /*3d80*/  IMAD.MOV.U32 R79, RZ, RZ, R25 ;  /* 0x000000ffff4f7224 */ /* 0x000fc400078e0019 */
[----:B------:R-:W-:Y:S01]  /*3d90*/  FADD.FTZ R23, R87, R82 ;  /* 0x0000005257177221 */ /* 0x000fe20000010000 */
[----:B------:R-:W2:Y:S01]  /*3da0*/  MUFU.EX2 R58, R58 ;  /* 0x0000003a003a7308 */ /* 0x000ea20000000800 */
[----:B-1----:R-:W-:Y:S01]  /*3db0*/  FADD.FTZ R21, R56, R21 ;  /* 0x0000001538157221 */ /* 0x002fe20000010000 */
[----:B------:R-:W-:Y:S02]  /*3dc0*/  IMAD.MOV.U32 R83, RZ, RZ, R25 ;  /* 0x000000ffff537224 */ /* 0x000fe400078e0019 */
[----:B------:R-:W-:Y:S01]  /*3dd0*/  FADD.FTZ R84, R20, R23 ;  /* 0x0000001714547221 */ /* 0x000fe20000010000 */
[----:B------:R-:W-:Y:S01]  /*3de0*/  FADD.FTZ R82, R66, R21 ;  /* 0x0000001542527221 */ /* 0x000fe20000010000 */
[----:B---3--:R-:W-:Y:S02]  /*3df0*/  F2FP.SATFINITE.E4M3.F32.PACK_AB_MERGE_C R66, R81, R66, RZ ;  /* 0x000000425142723e */ /* 0x008fe400048070ff */
[----:B------:R-:W-:Y:S01]  /*3e00*/  FADD.FTZ R21, R91, R84 ;  /* 0x000000545b157221 */ /* 0x000fe20000010000 */
[----:B------:R-:W1:Y:S01]  /*3e10*/  MUFU.EX2 R27, R27 ;  /* 0x0000001b001b7308 */ /* 0x000e620000000800 */
[----:B------:R-:W-:Y:S01]  /*3e20*/  FADD.FTZ R82, R81, R82 ;  /* 0x0000005251527221 */ /* 0x000fe20000010000 */
[----:B------:R-:W-:Y:S01]  /*3e30*/  F2FP.SATFINITE.E4M3.F32.PACK_AB_MERGE_C R91, R91, R20, RZ ;  /* 0x000000145b5b723e */ /* 0x000fe200048070ff */
[----:B------:R-:W-:Y:S01]  /*3e40*/  FADD.FTZ R84, R24, R21 ;  /* 0x0000001518547221 */ /* 0x000fe20000010000 */
[----:B------:R-:W-:Y:S01]  /*3e50*/  F2FP.SATFINITE.E4M3.F32.PACK_AB_MERGE_C R204, R56, R13, R66 ;  /* 0x0000000d38cc723e */ /* 0x000fe20004807042 */
[----:B0-----:R-:W-:Y:S01]  /*3e60*/  FADD.FTZ R21, R15, R82 ;  /* 0x000000520f157221 */ /* 0x001fe20000010000 */
[----:B------:R-:W-:Y:S01]  /*3e70*/  F2FP.SATFINITE.E4M3.F32.PACK_AB_MERGE_C R205, R87, R14, R91 ;  /* 0x0000000e57cd723e */ /* 0x000fe2000480705b */
[----:B------:R-:W-:Y:S01]  /*3e80*/  FADD.FTZ R23, R95, R84 ;  /* 0x000000545f177221 */ /* 0x000fe20000010000 */
[----:B------:R-:W0:Y:S01]  /*3e90*/  MUFU.EX2 R68, R89 ;  /* 0x0000005900447308 */ /* 0x000e220000000800 */
[----:B--2---:R-:W-:Y:S01]  /*3ea0*/  FADD.FTZ R84, R58, R21 ;  /* 0x000000153a547221 */ /* 0x004fe20000010000 */
[----:B------:R-:W-:-:S02]  /*3eb0*/  IMAD.MOV.U32 R56, RZ, RZ, R25 ;  /* 0x000000ffff387224 */ /* 0x000fc400078e0019 */
[----:B------:R-:W-:Y:S01]  /*3ec0*/  FADD.FTZ R86, R26, R23 ;  /* 0x000000171a567221 */ /* 0x000fe20000010000 */
[--C-:B------:R-:W-:Y:S02]  /*3ed0*/  IMAD.MOV.U32 R66, RZ, RZ, R25.reuse ;  /* 0x000000ffff427224 */ /* 0x100fe400078e0019 */
[----:B------:R-:W-:Y:S02]  /*3ee0*/  IMAD.MOV.U32 R81, RZ, RZ, R25 ;  /* 0x000000ffff517224 */ /* 0x000fe400078e0019 */
[----:B------:R-:W-:Y:S01]  /*3ef0*/  FADD.FTZ R23, R99, R86 ;  /* 0x0000005663177221 */ /* 0x000fe20000010000 */
[----:B------:R-:W2:Y:S01]  /*3f00*/  MUFU.EX2 R19, R19 ;  /* 0x0000001300137308 */ /* 0x000ea20000000800 */
[----:B-1----:R-:W-:Y:S01]  /*3f10*/  FADD.FTZ R21, R27, R84 ;  /* 0x000000541b157221 */ /* 0x002fe20000010000 */
[----:B------:R-:W-:Y:S01]  /*3f20*/  F2FP.SATFINITE.E4M3.F32.PACK_AB_MERGE_C R99, R99, R26, RZ ;  /* 0x0000001a6363723e */ /* 0x000fe200048070ff */
[----:B------:R-:W-:Y:S01]  /*3f30*/  FADD.FTZ R84, R28, R23 ;  /* 0x000000171c547221 */ /* 0x000fe20000010000 */
[----:B------:R-:W-:-:S02]  /*3f40*/  IMAD.MOV.U32 R87, RZ, RZ, R25 ;  /* 0x000000ffff577224 */ /* 0x000fc400078e0019 */
[----:B------:R-:W-:Y:S01]  /*3f50*/  F2FP.SATFINITE.E4M3.F32.PACK_AB_MERGE_C R207, R95, R24, R99 ;  /* 0x000000185fcf723e */ /* 0x000fe20004807063 */
[----:B------:R-:W-:Y:S01]  /*3f60*/  FADD.FTZ R23, R103, R84 ;  /* 0x0000005467177221 */ /* 0x000fe20000010000 */
[----:B------:R-:W1:Y:S01]  /*3f70*/  MUFU.EX2 R67, R67 ;  /* 0x0000004300437308 */ /* 0x000e620000000800 */
[C---:B0-----:R-:W-:Y:S01]  /*3f80*/  FADD.FTZ R8, R68.reuse, R21 ;  /* 0x0000001544087221 */ /* 0x041fe20000010000 */
[----:B------:R-:W-:Y:S01]  /*3f90*/  F2FP.SATFINITE.E4M3.F32.PACK_AB_MERGE_C R27, R68, R27, RZ ;  /* 0x0000001b441b723e */ /* 0x000fe200048070ff */
[----:B------:R-:W-:Y:S01]  /*3fa0*/  FADD.FTZ R20, R30, R23 ;  /* 0x000000171e147221 */ /* 0x000fe20000010000 */
[C---:B------:R-:W-:Y:S01]  /*3fb0*/  F2FP.SATFINITE.E4M3.F32.PACK_AB_MERGE_C R30, R107.reuse, R30, RZ ;  /* 0x0000001e6b1e723e */ /* 0x040fe200048070ff */
[----:B------:R-:W-:Y:S01]  /*3fc0*/  IMAD.MOV.U32 R24, RZ, RZ, R25 ;  /* 0x000000ffff187224 */ /* 0x000fe200078e0019 */
[----:B------:R-:W-:Y:S01]  /*3fd0*/  F2FP.SATFINITE.E4M3.F32.PACK_AB_MERGE_C R206, R58, R15, R27 ;  /* 0x0000000f3ace723e */ /* 0x000fe2000480701b */
[----:B------:R-:W-:Y:S01]  /*3fe0*/  FADD.FTZ R107, R107, R20 ;  /* 0x000000146b6b7221 */ /* 0x000fe20000010000 */
[----:B------:R-:W0:Y:S01]  /*3ff0*/  MUFU.EX2 R72, R65 ;  /* 0x0000004100487308 */ /* 0x000e220000000800 */
[----:B--2---:R-:W-:Y:S01]  /*4000*/  FADD.FTZ R21, R19, R8 ;  /* 0x0000000813157221 */ /* 0x004fe20000010000 */
[----:B------:R-:W-:Y:S01]  /*4010*/  F2FP.SATFINITE.E4M3.F32.PACK_AB_MERGE_C R209, R103, R28, R30 ;  /* 0x0000001c67d1723e */ /* 0x000fe2000480701e */
[----:B------:R-:W-:Y:S01]  /*4020*/  FADD.FTZ R20, R32, R107 ;  /* 0x0000006b20147221 */ /* 0x000fe20000010000 */
[----:B------:R-:W-:-:S02]  /*4030*/  IMAD.MOV.U32 R27, RZ, RZ, R25 ;  /* 0x000000ffff1b7224 */ /* 0x000fc400078e0019 */
[----:B------:R-:W-:Y:S01]  /*4040*/  FADD.FTZ R12, R70, R21 ;  /* 0x00000015460c7221 */ /* 0x000fe20000010000 */
[--C-:B------:R-:W-:Y:S02]  /*4050*/  IMAD.MOV.U32 R28, RZ, RZ, R25.reuse ;  /* 0x000000ffff1c7224 */ /* 0x100fe400078e0019 */
[----:B------:R-:W-:Y:S01]  /*4060*/  FADD.FTZ R23, R109, R20 ;  /* 0x000000146d177221 */ /* 0x000fe20000010000 */
[----:B------:R-:W2:Y:S01]  /*4070*/  MUFU.EX2 R71, R71 ;  /* 0x0000004700477308 */ /* 0x000ea20000000800 */
[----:B-1----:R-:W-:Y:S01]  /*4080*/  FADD.FTZ R21, R67, R12 ;  /* 0x0000000c43157221 */ /* 0x002fe20000010000 */
[----:B------:R-:W-:Y:S02]  /*4090*/  IMAD.MOV.U32 R30, RZ, RZ, R25 ;  /* 0x000000ffff1e7224 */ /* 0x000fe400078e0019 */
[----:B------:R-:W-:Y:S01]  /*40a0*/  FADD.FTZ R26, R34, R23 ;  /* 0x00000017221a7221 */ /* 0x000fe20000010000 */
[----:B------:R-:W-:Y:S01]  /*40b0*/  F2FP.SATFINITE.E4M3.F32.PACK_AB_MERGE_C R34, R33, R34, RZ ;  /* 0x000000222122723e */ /* 0x000fe200048070ff */
[----:B------:R-:W-:-:S02]  /*40c0*/  IMAD.MOV.U32 R58, RZ, RZ, R25 ;  /* 0x000000ffff3a7224 */ /* 0x000fc400078e0019 */
[----:B------:R-:W-:Y:S01]  /*40d0*/  FADD.FTZ R33, R33, R26 ;  /* 0x0000001a21217221 */ /* 0x000fe20000010000 */
[----:B------:R-:W1:Y:S01]  /*40e0*/  MUFU.EX2 R74, R69 ;  /* 0x00000045004a7308 */ /* 0x000e620000000800 */
[C---:B0-----:R-:W-:Y:S01]  /*40f0*/  FADD.FTZ R12, R72.reuse, R21 ;  /* 0x00000015480c7221 */ /* 0x041fe20000010000 */
[----:B------:R-:W-:Y:S01]  /*4100*/  F2FP.SATFINITE.E4M3.F32.PACK_AB_MERGE_C R67, R72, R67, RZ ;  /* 0x000000434843723e */ /* 0x000fe200048070ff */
[----:B------:R-:W-:Y:S01]  /*4110*/  FADD.FTZ R6, R36, R33 ;  /* 0x0000002124067221 */ /* 0x000fe20000010000 */
[----:B------:R-:W-:Y:S01]  /*4120*/  F2FP.SATFINITE.E4M3.F32.PACK_AB_MERGE_C R211, R109, R32, R34 ;  /* 0x000000206dd3723e */ /* 0x000fe20004807022 */
[----:B------:R-:W-:Y:S01]  /*4130*/  IMAD.MOV.U32 R26, RZ, RZ, R25 ;  /* 0x000000ffff1a7224 */ /* 0x000fe200078e0019 */
[----:B------:R-:W-:Y:S01]  /*4140*/  F2FP.SATFINITE.E4M3.F32.PACK_AB_MERGE_C R208, R70, R19, R67 ;  /* 0x0000001346d0723e */ /* 0x000fe20004807043 */
[----:B------:R-:W-:Y:S01]  /*4150*/  FADD.FTZ R23, R37, R6 ;  /* 0x0000000625177221 */ /* 0x000fe20000010000 */
[----:B------:R-:W0:Y:S01]  /*4160*/  MUFU.EX2 R47, R47 ;  /* 0x0000002f002f7308 */ /* 0x000e220000000800 */
[----:B--2---:R-:W-:Y:S01]  /*4170*/  FADD.FTZ R21, R71, R12 ;  /* 0x0000000c47157221 */ /* 0x004fe20000010000 */
[----:B------:R-:W-:-:S02]  /*4180*/  IMAD.MOV.U32 R33, RZ, RZ, R25 ;  /* 0x000000ffff217224 */ /* 0x000fc400078e0019 */
[----:B------:R-:W-:Y:S01]  /*4190*/  FADD.FTZ R14, R38, R23 ;  /* 0x00000017260e7221 */ /* 0x000fe20000010000 */
[--C-:B------:R-:W-:Y:S02]  /*41a0*/  IMAD.MOV.U32 R32, RZ, RZ, R25.reuse ;  /* 0x000000ffff207224 */ /* 0x100fe400078e0019 */
[----:B------:R-:W-:Y:S01]  /*41b0*/  IMAD.MOV.U32 R34, RZ, RZ, R25 ;  /* 0x000000ffff227224 */ /* 0x000fe200078e0019 */
[----:B------:R2:W3:Y:S01]  /*41c0*/  MUFU.EX2 R76, R73 ;  /* 0x00000049004c7308 */ /* 0x0004e20000000800 */
[----:B-1----:R-:W-:Y:S01]  /*41d0*/  FADD.FTZ R20, R74, R21 ;  /* 0x000000154a147221 */ /* 0x002fe20000010000 */
[--C-:B------:R-:W-:Y:S02]  /*41e0*/  IMAD.MOV.U32 R65, RZ, RZ, R25.reuse ;  /* 0x000000ffff417224 */ /* 0x100fe400078e0019 */
[--C-:B------:R-:W-:Y:S02]  /*41f0*/  IMAD.MOV.U32 R67, RZ, RZ, R25.reuse ;  /* 0x000000ffff437224 */ /* 0x100fe400078e0019 */
[----:B------:R-:W-:-:S02]  /*4200*/  IMAD.MOV.U32 R69, RZ, RZ, R25 ;  /* 0x000000ffff457224 */ /* 0x000fc400078e0019 */
[----:B------:R-:W1:Y:S01]  /*4210*/  MUFU.EX2 R51, R51 ;  /* 0x0000003300337308 */ /* 0x000e620000000800 */
[----:B0-----:R-:W-:Y:S01]  /*4220*/  FADD.FTZ R21, R47, R20 ;  /* 0x000000142f157221 */ /* 0x001fe20000010000 */
[--C-:B------:R-:W-:Y:S02]  /*4230*/  IMAD.MOV.U32 R68, RZ, RZ, R25.reuse ;  /* 0x000000ffff447224 */ /* 0x100fe400078e0019 */
[--C-:B------:R-:W-:Y:S02]  /*4240*/  IMAD.MOV.U32 R70, RZ, RZ, R25.reuse ;  /* 0x000000ffff467224 */ /* 0x100fe400078e0019 */
[----:B--2---:R-:W-:Y:S02]  /*4250*/  IMAD.MOV.U32 R73, RZ, RZ, R25 ;  /* 0x000000ffff497224 */ /* 0x004fe400078e0019 */
[----:B------:R0:W2:Y:S01]  /*4260*/  MUFU.EX2 R78, R45 ;  /* 0x0000002d004e7308 */ /* 0x0000a20000000800 */
[C---:B---3--:R-:W-:Y:S01]  /*4270*/  F2FP.SATFINITE.E4M3.F32.PACK_AB_MERGE_C R47, R76.reuse, R47, RZ ;  /* 0x0000002f4c2f723e */ /* 0x048fe200048070ff */
[----:B------:R-:W-:Y:S01]  /*4280*/  FADD.FTZ R76, R76, R21 ;  /* 0x000000154c4c7221 */ /* 0x000fe20000010000 */
[----:B------:R-:W-:-:S02]  /*4290*/  IMAD.MOV.U32 R72, RZ, RZ, R25 ;  /* 0x000000ffff487224 */ /* 0x000fc400078e0019 */
[----:B------:R-:W-:Y:S01]  /*42a0*/  F2FP.SATFINITE.E4M3.F32.PACK_AB_MERGE_C R210, R74, R71, R47 ;  /* 0x000000474ad2723e */ /* 0x000fe2000480702f */
[--C-:B------:R-:W-:Y:S02]  /*42b0*/  IMAD.MOV.U32 R47, RZ, RZ, R25.reuse ;  /* 0x000000ffff2f7224 */ /* 0x100fe400078e0019 */
[----:B------:R-:W3:Y:S01]  /*42c0*/  MUFU.EX2 R55, R55 ;  /* 0x0000003700377308 */ /* 0x000ee20000000800 */
[----:B-1----:R-:W-:Y:S01]  /*42d0*/  FADD.FTZ R21, R51, R76 ;  /* 0x0000004c33157221 */ /* 0x002fe20000010000 */
[--C-:B0-----:R-:W-:Y:S02]  /*42e0*/  IMAD.MOV.U32 R45, RZ, RZ, R25.reuse ;  /* 0x000000ffff2d7224 */ /* 0x101fe400078e0019 */
[--C-:B------:R-:W-:Y:S02]  /*42f0*/  IMAD.MOV.U32 R71, RZ, RZ, R25.reuse ;  /* 0x000000ffff477224 */ /* 0x100fe400078e0019 */
[----:B------:R-:W-:Y:S02]  /*4300*/  IMAD.MOV.U32 R74, RZ, RZ, R25 ;  /* 0x000000ffff4a7224 */ /* 0x000fe400078e0019 */
[----:B------:R0:W1:Y:S01]  /*4310*/  MUFU.EX2 R80, R49 ;  /* 0x0000003100507308 */ /* 0x0000620000000800 */
[----:B--2---:R-:W-:Y:S01]  /*4320*/  FADD.FTZ R10, R78, R21 ;  /* 0x000000154e0a7221 */ /* 0x004fe20000010000 */
[----:B------:R-:W-:-:S02]  /*4330*/  IMAD.MOV.U32 R76, RZ, RZ, R25 ;  /* 0x000000ffff4c7224 */ /* 0x000fc400078e0019 */
[--C-:B------:R-:W-:Y:S02]  /*4340*/  IMAD.MOV.U32 R84, RZ, RZ, R25.reuse ;  /* 0x000000ffff547224 */ /* 0x100fe400078e0019 */
[--C-:B------:R-:W-:Y:S02]  /*4350*/  IMAD.MOV.U32 R86, RZ, RZ, R25.reuse ;  /* 0x000000ffff567224 */ /* 0x100fe400078e0019 */
[----:B------:R-:W2:Y:S01]  /*4360*/  MUFU.EX2 R41, R41 ;  /* 0x0000002900297308 */ /* 0x000ea20000000800 */
[----:B---3--:R-:W-:Y:S01]  /*4370*/  FADD.FTZ R21, R55, R10 ;  /* 0x0000000a37157221 */ /* 0x008fe20000010000 */
[--C-:B0-----:R-:W-:Y:S02]  /*4380*/  IMAD.MOV.U32 R49, RZ, RZ, R25.reuse ;  /* 0x000000ffff317224 */ /* 0x101fe400078e0019 */
[--C-:B------:R-:W-:Y:S02]  /*4390*/  IMAD.MOV.U32 R89, RZ, RZ, R25.reuse ;  /* 0x000000ffff597224 */ /* 0x100fe400078e0019 */
[----:B------:R-:W-:-:S02]  /*43a0*/  IMAD.MOV.U32 R91, RZ, RZ, R25 ;  /* 0x000000ffff5b7224 */ /* 0x000fc400078e0019 */
[----:B------:R-:W0:Y:S01]  /*43b0*/  MUFU.EX2 R59, R59 ;  /* 0x0000003b003b7308 */ /* 0x000e220000000800 */
[C---:B-1----:R-:W-:Y:S01]  /*43c0*/  F2FP.SATFINITE.E4M3.F32.PACK_AB_MERGE_C R55, R80.reuse, R55, RZ ;  /* 0x000000375037723e */ /* 0x042fe200048070ff */
[----:B------:R-:W-:Y:S01]  /*43d0*/  FADD.FTZ R80, R80, R21 ;  /* 0x0000001550507221 */ /* 0x000fe20000010000 */
[----:B------:R-:W-:Y:S02]  /*43e0*/  IMAD.MOV.U32 R95, RZ, RZ, R25 ;  /* 0x000000ffff5f7224 */ /* 0x000fe400078e0019 */
[----:B------:R-:W-:Y:S01]  /*43f0*/  F2FP.SATFINITE.E4M3.F32.PACK_AB_MERGE_C R212, R78, R51, R55 ;  /* 0x000000334ed4723e */ /* 0x000fe20004807037 */
[--C-:B------:R-:W-:Y:S02]  /*4400*/  IMAD.MOV.U32 R51, RZ, RZ, R25.reuse ;  /* 0x000000ffff337224 */ /* 0x100fe400078e0019 */
[----:B------:R-:W1:Y:S01]  /*4410*/  MUFU.EX2 R40, R40 ;  /* 0x0000002800287308 */ /* 0x000e620000000800 */
[C---:B--2---:R-:W-:Y:S01]  /*4420*/  F2FP.SATFINITE.E4M3.F32.PACK_AB_MERGE_C R38, R41.reuse, R38, RZ ;  /* 0x000000262926723e */ /* 0x044fe200048070ff */
[----:B------:R-:W-:Y:S01]  /*4430*/  FADD.FTZ R41, R41, R14 ;  /* 0x0000000e29297221 */ /* 0x000fe20000010000 */
[----:B------:R-:W-:-:S02]  /*4440*/  IMAD.MOV.U32 R55, RZ, RZ, R25 ;  /* 0x000000ffff377224 */ /* 0x000fc400078e0019 */
[----:B------:R-:W-:Y:S01]  /*4450*/  F2FP.SATFINITE.E4M3.F32.PACK_AB_MERGE_C R213, R37, R36, R38 ;  /* 0x0000002425d5723e */ /* 0x000fe20004807026 */
[--C-:B------:R-:W-:Y:S02]  /*4460*/  IMAD.MOV.U32 R37, RZ, RZ, R25.reuse ;  /* 0x000000ffff257224 */ /* 0x100fe400078e0019 */
[----:B------:R2:W3:Y:S01]  /*4470*/  MUFU.EX2 R82, R53 ;  /* 0x0000003500527308 */ /* 0x0004e20000000800 */
[----:B0-----:R-:W-:Y:S01]  /*4480*/  FADD.FTZ R21, R59, R80 ;  /* 0x000000503b157221 */ /* 0x001fe20000010000 */
[--C-:B------:R-:W-:Y:S02]  /*4490*/  IMAD.MOV.U32 R36, RZ, RZ, R25.reuse ;  /* 0x000000ffff247224 */ /* 0x100fe400078e0019 */
[--C-:B------:R-:W-:Y:S02]  /*44a0*/  IMAD.MOV.U32 R38, RZ, RZ, R25.reuse ;  /* 0x000000ffff267224 */ /* 0x100fe400078e0019 */
[----:B------:R-:W-:Y:S02]  /*44b0*/  IMAD.MOV.U32 R78, RZ, RZ, R25 ;  /* 0x000000ffff4e7224 */ /* 0x000fe400078e0019 */
[----:B------:R-:W0:Y:S01]  /*44c0*/  MUFU.EX2 R111, R111 ;  /* 0x0000006f006f7308 */ /* 0x000e220000000800 */
[----:B-1----:R-:W-:Y:S01]  /*44d0*/  FADD.FTZ R10, R40, R41 ;  /* 0x00000029280a7221 */ /* 0x002fe20000010000 */
[----:B------:R-:W-:-:S02]  /*44e0*/  IMAD.MOV.U32 R41, RZ, RZ, R25 ;  /* 0x000000ffff297224 */ /* 0x000fc400078e0019 */
[--C-:B--2---:R-:W-:Y:S02]  /*44f0*/  IMAD.MOV.U32 R53, RZ, RZ, R25.reuse ;  /* 0x000000ffff357224 */ /* 0x104fe400078e0019 */
[----:B------:R-:W-:Y:S02]  /*4500*/  IMAD.MOV.U32 R80, RZ, RZ, R25 ;  /* 0x000000ffff507224 */ /* 0x000fe400078e0019 */
[----:B------:R-:W-:Y:S01]  /*4510*/  MUFU.EX2 R42, R42 ;  /* 0x0000002a002a7308 */ /* 0x000fe20000000800 */
[----:B---3--:R-:W-:Y:S01]  /*4520*/  FADD.FTZ R14, R82, R21 ;  /* 0x00000015520e7221 */ /* 0x008fe20000010000 */
[--C-:B------:R-:W-:Y:S02]  /*4530*/  IMAD.MOV.U32 R99, RZ, RZ, R25.reuse ;  /* 0x000000ffff637224 */ /* 0x100fe400078e0019 */
[--C-:B------:R-:W-:Y:S02]  /*4540*/  IMAD.MOV.U32 R103, RZ, RZ, R25.reuse ;  /* 0x000000ffff677224 */ /* 0x100fe400078e0019 */
[----:B------:R-:W-:-:S02]  /*4550*/  IMAD.MOV.U32 R107, RZ, RZ, R25 ;  /* 0x000000ffff6b7224 */ /* 0x000fc400078e0019 */
[----:B------:R-:W1:Y:S01]  /*4560*/  MUFU.EX2 R113, R113 ;  /* 0x0000007100717308 */ /* 0x000e620000000800 */
[----:B0-----:R-:W-:Y:S01]  /*4570*/  FADD.FTZ R23, R111, R10 ;  /* 0x0000000a6f177221 */ /* 0x001fe20000010000 */
[----:B------:R-:W-:-:S06]  /*4580*/  IMAD.MOV.U32 R109, RZ, RZ, R25 ;  /* 0x000000ffff6d7224 */ /* 0x000fcc00078e0019 */
[----:B------:R-:W0:Y:S08]  /*4590*/  MUFU.EX2 R31, R31 ;  /* 0x0000001f001f7308 */ /* 0x000e300000000800 */
[----:B------:R2:W3:Y:S01]  /*45a0*/  MUFU.EX2 R8, R57 ;  /* 0x0000003900087308 */ /* 0x0004e20000000800 */
[----:B-1----:R-:W-:Y:S01]  /*45b0*/  F2FP.SATFINITE.E4M3.F32.PACK_AB_MERGE_C R20, R113, R42, RZ ;  /* 0x0000002a7114723e */ /* 0x002fe200048070ff */
[----:B------:R-:W-:-:S03]  /*45c0*/  FADD.FTZ R42, R42, R23 ;  /* 0x000000172a2a7221 */ /* 0x000fc60000010000 */
[----:B------:R-:W-:Y:S01]  /*45d0*/  F2FP.SATFINITE.E4M3.F32.PACK_AB_MERGE_C R215, R111, R40, R20 ;  /* 0x000000286fd7723e */ /* 0x000fe20004807014 */
[----:B------:R-:W-:Y:S01]  /*45e0*/  FADD.FTZ R113, R113, R42 ;  /* 0x0000002a71717221 */ /* 0x000fe20000010000 */
[--C-:B------:R-:W-:Y:S01]  /*45f0*/  IMAD.MOV.U32 R40, RZ, RZ, R25.reuse ;  /* 0x000000ffff287224 */ /* 0x100fe200078e0019 */
[----:B------:R-:W-:Y:S01]  /*4600*/  MUFU.EX2 R46, R46 ;  /* 0x0000002e002e7308 */ /* 0x000fe20000000800 */
[----:B0-----:R-:W-:Y:S01]  /*4610*/  FADD.FTZ R21, R31, R14 ;  /* 0x0000000e1f157221 */ /* 0x001fe20000010000 */
[--C-:B------:R-:W-:Y:S02]  /*4620*/  IMAD.MOV.U32 R42, RZ, RZ, R25.reuse ;  /* 0x000000ffff2a7224 */ /* 0x100fe400078e0019 */
[--C-:B--2---:R-:W-:Y:S02]  /*4630*/  IMAD.MOV.U32 R57, RZ, RZ, R25.reuse ;  /* 0x000000ffff397224 */ /* 0x104fe400078e0019 */
[----:B------:R-:W-:Y:S02]  /*4640*/  IMAD.MOV.U32 R111, RZ, RZ, R25 ;  /* 0x000000ffff6f7224 */ /* 0x000fe400078e0019 */
[----:B------:R-:W0:Y:S01]  /*4650*/  MUFU.EX2 R117, R117 ;  /* 0x0000007500757308 */ /* 0x000e220000000800 */
[C---:B---3--:R-:W-:Y:S01]  /*4660*/  F2FP.SATFINITE.E4M3.F32.PACK_AB_MERGE_C R31, R8.reuse, R31, RZ ;  /* 0x0000001f081f723e */ /* 0x048fe200048070ff */
[----:B------:R-:W-:-:S03]  /*4670*/  FADD.FTZ R8, R8, R21 ;  /* 0x0000001508087221 */ /* 0x000fc60000010000 */
[----:B------:R-:W-:Y:S01]  /*4680*/  F2FP.SATFINITE.E4M3.F32.PACK_AB_MERGE_C R214, R82, R59, R31 ;  /* 0x0000003b52d6723e */ /* 0x000fe2000480701f */
[--C-:B------:R-:W-:Y:S02]  /*4690*/  IMAD.MOV.U32 R31, RZ, RZ, R25.reuse ;  /* 0x000000ffff1f7224 */ /* 0x100fe400078e0019 */
[----:B------:R-:W1:Y:S01]  /*46a0*/  MUFU.EX2 R35, R35 ;  /* 0x0000002300237308 */ /* 0x000e620000000800 */
[--C-:B------:R-:W-:Y:S02]  /*46b0*/  IMAD.MOV.U32 R59, RZ, RZ, R25.reuse ;  /* 0x000000ffff3b7224 */ /* 0x100fe400078e0019 */
[----:B------:R-:W-:-:S05]  /*46c0*/  IMAD.MOV.U32 R82, RZ, RZ, R25 ;  /* 0x000000ffff527224 */ /* 0x000fca00078e0019 */
[----:B------:R-:W2:Y:S01]  /*46d0*/  MUFU.EX2 R44, R44 ;  /* 0x0000002c002c7308 */ /* 0x000ea20000000800 */
[----:B0-----:R-:W-:-:S07]  /*46e0*/  F2FP.SATFINITE.E4M3.F32.PACK_AB_MERGE_C R20, R117, R46, RZ ;  /* 0x0000002e7514723e */ /* 0x001fce00048070ff */
[----:B------:R-:W0:Y:S01]  /*46f0*/  MUFU.EX2 R115, R115 ;  /* 0x0000007300737308 */ /* 0x000e220000000800 */
[----:B-1----:R-:W-:-:S07]  /*4700*/  FADD.FTZ R7, R35, R8 ;  /* 0x0000000823077221 */ /* 0x002fce0000010000 */
[----:B------:R1:W3:Y:S01]  /*4710*/  MUFU.EX2 R12, R29 ;  /* 0x0000001d000c7308 */ /* 0x0002e20000000800 */
[----:B--2---:R-:W-:Y:S01]  /*4720*/  FADD.FTZ R14, R44, R113 ;  /* 0x000000712c0e7221 */ /* 0x004fe20000010000 */
[----:B------:R-:W-:-:S06]  /*4730*/  IMAD.MOV.U32 R113, RZ, RZ, R25 ;  /* 0x000000ffff717224 */ /* 0x000fcc00078e0019 */
[----:B------:R-:W2:Y:S01]  /*4740*/  MUFU.EX2 R39, R39 ;  /* 0x0000002700277308 */ /* 0x000ea20000000800 */
[C---:B0-----:R-:W-:Y:S01]  /*4750*/  F2FP.SATFINITE.E4M3.F32.PACK_AB_MERGE_C R217, R115.reuse, R44, R20 ;  /* 0x0000002c73d9723e */ /* 0x041fe20004807014 */
[----:B------:R-:W-:Y:S01]  /*4760*/  FADD.FTZ R115, R115, R14 ;  /* 0x0000000e73737221 */ /* 0x000fe20000010000 */
[--C-:B-1----:R-:W-:Y:S02]  /*4770*/  IMAD.MOV.U32 R29, RZ, RZ, R25.reuse ;  /* 0x000000ffff1d7224 */ /* 0x102fe400078e0019 */
[----:B------:R-:W-:Y:S02]  /*4780*/  IMAD.MOV.U32 R44, RZ, RZ, R25 ;  /* 0x000000ffff2c7224 */ /* 0x000fe400078e0019 */
[----:B------:R-:W-:Y:S01]  /*4790*/  FADD.FTZ R46, R46, R115 ;  /* 0x000000732e2e7221 */ /* 0x000fe20000010000 */
[----:B------:R-:W-:Y:S01]  /*47a0*/  IMAD.MOV.U32 R115, RZ, RZ, R25 ;  /* 0x000000ffff737224 */ /* 0x000fe200078e0019 */
[----:B------:R-:W0:Y:S01]  /*47b0*/  MUFU.EX2 R6, R123 ;  /* 0x0000007b00067308 */ /* 0x000e220000000800 */
[----:B---3--:R-:W-:Y:S01]  /*47c0*/  FADD.FTZ R8, R12, R7 ;  /* 0x000000070c087221 */ /* 0x008fe20000010000 */
[----:B------:R-:W-:Y:S01]  /*47d0*/  FADD.FTZ R117, R117, R46 ;  /* 0x0000002e75757221 */ /* 0x000fe20000010000 */
[----:B------:R-:W-:-:S05]  /*47e0*/  IMAD.MOV.U32 R46, RZ, RZ, R25 ;  /* 0x000000ffff2e7224 */ /* 0x000fca00078e0019 */
[----:B------:R-:W-:Y:S01]  /*47f0*/  MUFU.EX2 R50, R50 ;  /* 0x0000003200327308 */ /* 0x000fe20000000800 */
[----:B--2---:R-:W-:-:S07]  /*4800*/  FADD.FTZ R7, R39, R8 ;  /* 0x0000000827077221 */ /* 0x004fce0000010000 */
[----:B------:R-:W1:Y:S01]  /*4810*/  MUFU.EX2 R121, R121 ;  /* 0x0000007900797308 */ /* 0x000e620000000800 */
[C---:B0-----:R-:W-:Y:S01]  /*4820*/  F2FP.SATFINITE.E4M3.F32.PACK_AB_MERGE_C R39, R6.reuse, R39, RZ ;  /* 0x000000270627723e */ /* 0x041fe200048070ff */
[----:B------:R-:W-:-:S03]  /*4830*/  FADD.FTZ R6, R6, R7 ;  /* 0x0000000706067221 */ /* 0x000fc60000010000 */
[----:B------:R-:W-:Y:S01]  /*4840*/  F2FP.SATFINITE.E4M3.F32.PACK_AB_MERGE_C R216, R12, R35, R39 ;  /* 0x000000230cd8723e */ /* 0x000fe20004807027 */
[--C-:B------:R-:W-:Y:S02]  /*4850*/  IMAD.MOV.U32 R35, RZ, RZ, R25.reuse ;  /* 0x000000ffff237224 */ /* 0x100fe400078e0019 */
[----:B------:R-:W0:Y:S01]  /*4860*/  MUFU.EX2 R125, R125 ;  /* 0x0000007d007d7308 */ /* 0x000e220000000800 */
[----:B------:R-:W-:-:S07]  /*4870*/  IMAD.MOV.U32 R39, RZ, RZ, R25 ;  /* 0x000000ffff277224 */ /* 0x000fce00078e0019 */
[----:B------:R-:W2:Y:S01]  /*4880*/  MUFU.EX2 R48, R48 ;  /* 0x0000003000307308 */ /* 0x000ea20000000800 */
[----:B-1----:R-:W-:-:S07]  /*4890*/  F2FP.SATFINITE.E4M3.F32.PACK_AB_MERGE_C R11, R121, R50, RZ ;  /* 0x00000032790b723e */ /* 0x002fce00048070ff */
[----:B------:R-:W1:Y:S01]  /*48a0*/  MUFU.EX2 R119, R119 ;  /* 0x0000007700777308 */ /* 0x000e620000000800 */
[----:B0-----:R-:W-:-:S07]  /*48b0*/  FADD.FTZ R7, R125, R6 ;  /* 0x000000067d077221 */ /* 0x001fce0000010000 */
[----:B------:R-:W0:Y:S01]  /*48c0*/  MUFU.EX2 R10, R127 ;  /* 0x0000007f000a7308 */ /* 0x000e220000000800 */
[----:B--2---:R-:W-:Y:S01]  /*48d0*/  FADD.FTZ R8, R48, R117 ;  /* 0x0000007530087221 */ /* 0x004fe20000010000 */
[----:B------:R-:W-:-:S06]  /*48e0*/  IMAD.MOV.U32 R117, RZ, RZ, R25 ;  /* 0x000000ffff757224 */ /* 0x000fcc00078e0019 */
[----:B------:R-:W2:Y:S01]  /*48f0*/  MUFU.EX2 R129, R129 ;  /* 0x0000008100817308 */ /* 0x000ea20000000800 */
[C---:B-1----:R-:W-:Y:S01]  /*4900*/  F2FP.SATFINITE.E4M3.F32.PACK_AB_MERGE_C R219, R119.reuse, R48, R11 ;  /* 0x0000003077db723e */ /* 0x042fe2000480700b */
[----:B------:R-:W-:Y:S01]  /*4910*/  FADD.FTZ R119, R119, R8 ;  /* 0x0000000877777221 */ /* 0x000fe20000010000 */
[----:B------:R-:W-:-:S03]  /*4920*/  IMAD.MOV.U32 R48, RZ, RZ, R25 ;  /* 0x000000ffff307224 */ /* 0x000fc600078e0019 */
[----:B------:R-:W-:Y:S01]  /*4930*/  FADD.FTZ R8, R50, R119 ;  /* 0x0000007732087221 */ /* 0x000fe20000010000 */
[----:B------:R-:W-:Y:S01]  /*4940*/  IMAD.MOV.U32 R50, RZ, RZ, R25 ;  /* 0x000000ffff327224 */ /* 0x000fe200078e0019 */
[----:B------:R-:W1:Y:S01]  /*4950*/  MUFU.EX2 R60, R60 ;  /* 0x0000003c003c7308 */ /* 0x000e620000000800 */
[----:B0-----:R-:W-:Y:S01]  /*4960*/  FADD.FTZ R6, R10, R7 ;  /* 0x000000070a067221 */ /* 0x001fe20000010000 */
[----:B------:R-:W-:Y:S01]  /*4970*/  FADD.FTZ R8, R121, R8 ;  /* 0x0000000879087221 */ /* 0x000fe20000010000 */
[----:B------:R-:W-:Y:S02]  /*4980*/  IMAD.MOV.U32 R119, RZ, RZ, R25 ;  /* 0x000000ffff777224 */ /* 0x000fe400078e0019 */
[----:B--2---:R-:W-:Y:S01]  /*4990*/  FADD.FTZ R7, R129, R6 ;  /* 0x0000000681077221 */ /* 0x004fe20000010000 */
[----:B------:R-:W-:Y:S01]  /*49a0*/  IMAD.MOV.U32 R6, RZ, RZ, RZ ;  /* 0x000000ffff067224 */ /* 0x000fe200078e00ff */
[C---:B-1----:R-:W-:Y:S02]  /*49b0*/  F2FP.SATFINITE.E4M3.F32.PACK_AB_MERGE_C R11, R60.reuse, R129, RZ ;  /* 0x000000813c0b723e */ /* 0x042fe400048070ff */
[----:B------:R-:W-:Y:S01]  /*49c0*/  FADD.FTZ R7, R60, R7 ;  /* 0x000000073c077221 */ /* 0x000fe20000010000 */
[----:B------:R-:W-:Y:S01]  /*49d0*/  IMAD.MOV.U32 R60, RZ, RZ, R25 ;  /* 0x000000ffff3c7224 */ /* 0x000fe200078e0019 */
[----:B------:R-:W-:Y:S01]  /*49e0*/  F2FP.SATFINITE.E4M3.F32.PACK_AB_MERGE_C R218, R10, R125, R11 ;  /* 0x0000007d0ada723e */ /* 0x000fe2000480700b */
[----:B------:R-:W-:Y:S06]  /*49f0*/  @!P2 BRA `(.L_x_19) ;  /* 0x000000300088a947 */ /* 0x000fec0003800000 */
[----:B------:R-:W-:Y:S01]  /*4a00*/  IMAD.MOV.U32 R0, RZ, RZ, R22 ;  /* 0x000000ffff007224 */ /* 0x000fe200078e0016 */
[----:B------:R-:W-:Y:S01]  /*4a10*/  CS2R R118, SRZ ;  /* 0x0000000000767805 */ /* 0x000fe2000001ff00 */
[----:B------:R-:W-:Y:S01]  /*4a20*/  IMAD.MOV.U32 R11, RZ, RZ, R3 ;  /* 0x000000ffff0b7224 */ /* 0x000fe200078e0003 */
[----:B------:R-:W-:Y:S01]  /*4a30*/  CS2R R116, SRZ ;  /* 0x0000000000747805 */ /* 0x000fe2000001ff00 */
[----:B------:R-:W-:Y:S01]  /*4a40*/  IMAD.MOV.U32 R10, RZ, RZ, R9 ;  /* 0x000000ffff0a7224 */ /* 0x000fe200078e0009 */
[----:B------:R-:W-:Y:S01]  /*4a50*/  CS2R R114, SRZ ;  /* 0x0000000000727805 */ /* 0x000fe2000001ff00 */
[----:B------:R-:W-:Y:S01]  /*4a60*/  IMAD.MOV.U32 R12, RZ, RZ, RZ ;  /* 0x000000ffff0c7224 */ /* 0x000fe200078e00ff */
        /* <DEDUP_REMOVED lines=44> */
[----:B------:R-:W-:Y:S01]  /*4d30*/  CS2R R24, SRZ ;  /* 0x0000000000187805 */ /* 0x000fe2000001ff00 */
[----:B------:R-:W-:-:S06]  /*4d40*/  UMOV UR53, URZ ;  /* 0x0000003f00357c82 */ /* 0x000fcc0008000000 */
.L_x_29:
[----:B------:R-:W-:Y:S01]  /*4d50*/  ISETP.NE.AND P3, PT, RZ, UR41, PT ;  /* 0x00000029ff007c0c */ /* 0x000fe2000bf65270 */
[----:B------:R-:W-:-:S04]  /*4d60*/  UISETP.NE.AND UP0, UPT, UR53, 0x1, UPT ;  /* 0x000000013500788c */ /* 0x000fc8000bf05270 */
[----:B------:R-:W-:-:S06]  /*4d70*/  USEL UR4, URZ, 0x1, UP0 ;  /* 0x000000013f047887 */ /* 0x000fcc0008000000 */
[----:B------:R-:W-:Y:S02]  /*4d80*/  LOP3.LUT R6, R12, UR4, RZ, 0x3c, !PT ;  /* 0x000000040c067c12 */ /* 0x000fe4000f8e3cff */
[----:B------:R-:W-:Y:S05]  /*4d90*/  @P3 BRA `(.L_x_20) ;  /* 0x0000000000343947 */ /* 0x000fea0003800000 */
[----:B------:R-:W-:Y:S05]  /*4da0*/  @!P0 BRA `(.L_x_21) ;  /* 0x0000000000048947 */ /* 0x000fea0003800000 */
[----:B------:R-:W-:Y:S01]  /*4db0*/  BPT.TRAP 0x1 ;  /* 0x000000040000795c */ /* 0x000fe20000300000 */
.L_x_21:
[----:B------:R-:W-:Y:S01]  /*4dc0*/  UIADD3 UR4, UR53, 0x1, URZ ;  /* 0x0000000135047890 */ /* 0x000fe2000fffe03f */
[----:B------:R-:W-:-:S03]  /*4dd0*/  SHF.L.U32 R3, R6, 0x1f, RZ ;  /* 0x0000001f06037819 */ /* 0x000fc600000006ff */
[----:B------:R-:W-:-:S04]  /*4de0*/  UISETP.NE.AND UP0, UPT, UR4, 0x2, UPT ;  /* 0x000000020400788c */ /* 0x000fc8000bf05270 */
[----:B------:R-:W-:-:S04]  /*4df0*/  USEL UR4, UR4, URZ, UP0 ;  /* 0x0000003f04047287 */ /* 0x000fc80008000000 */
[----:B------:R-:W-:-:S09]  /*4e00*/  ULEA UR4, UR4, UR40, 0x3 ;  /* 0x0000002804047291 */ /* 0x000fd2000f8e183f */
[----:B------:R0:W1:Y:S01]  /*4e10*/  SYNCS.PHASECHK.TRANS64.TRYWAIT P2, [UR4+0x33430], R3 ;  /* 0x03343003ff0075a7 */ /* 0x0000620008040144 */
[----:B------:R-:W-:Y:S05]  /*4e20*/  @!P0 BRA `(.L_x_22) ;  /* 0x0000000000048947 */ /* 0x000fea0003800000 */
[----:B------:R-:W-:Y:S01]  /*4e30*/  BPT.TRAP 0x1 ;  /* 0x000000040000795c */ /* 0x000fe20000300000 */
.L_x_22:
[----:B-1----:R-:W-:Y:S05]  /*4e40*/  @P2 BRA `(.L_x_20) ;  /* 0x0000000000082947 */ /* 0x002fea0003800000 */
[----:B------:R-:W1:Y:S02]  /*4e50*/  SYNCS.PHASECHK.TRANS64.TRYWAIT P2, [UR4+0x33430], R3 ;  /* 0x03343003ff0075a7 */ /* 0x000e640008040144 */
[----:B-1----:R-:W-:Y:S05]  /*4e60*/  @!P2 BRA `(.L_x_23) ;  /* 0x000000a400c8a947 */ /* 0x002fea0003800000 */
.L_x_20:
[----:B01----:R-:W-:Y:S01]  /*4e70*/  VIADD R3, R18, 0x8 ;  /* 0x0000000812037836 */ /* 0x003fe20000000000 */
[----:B------:R-:W-:Y:S01]  /*4e80*/  UIADD3 UR52, UR53, 0x1, URZ ;  /* 0x0000000135347890 */ /* 0x000fe2000fffe03f */
[C---:B------:R-:W-:Y:S01]  /*4e90*/  R2UR UR4, R4.reuse ;  /* 0x00000000040472ca */ /* 0x040fe200000e0000 */
[----:B------:R-:W-:Y:S01]  /*4ea0*/  UMOV UR7, 0x80000020 ;  /* 0x8000002000077882 */ /* 0x000fe20000000000 */
[C---:B------:R-:W-:Y:S01]  /*4eb0*/  R2UR UR5, R5.reuse ;  /* 0x00000000050572ca */ /* 0x040fe200000e0000 */
[----:B------:R0:W-:Y:S01]  /*4ec0*/  BAR.SYNC.DEFER_BLOCKING R3, 0x100 ;  /* 0x000400030000751d */ /* 0x0001e20000010000 */
[----:B------:R-:W-:Y:S01]  /*4ed0*/  UISETP.NE.AND UP0, UPT, UR52, 0x2, UPT ;  /* 0x000000023400788c */ /* 0x000fe2000bf05270 */
[C---:B------:R-:W-:Y:S02]  /*4ee0*/  R2UR UR8, R4.reuse ;  /* 0x00000000040872ca */ /* 0x040fe400000e0000 */
[C---:B------:R-:W-:Y:S01]  /*4ef0*/  R2UR UR9, R5.reuse ;  /* 0x00000000050972ca */ /* 0x040fe200000e0000 */
[----:B------:R-:W-:Y:S01]  /*4f00*/  USEL UR52, UR52, URZ, UP0 ;  /* 0x0000003f34347287 */ /* 0x000fe20008000000 */
[C---:B------:R-:W-:Y:S01]  /*4f10*/  R2UR UR12, R4.reuse ;  /* 0x00000000040c72ca */ /* 0x040fe200000e0000 */
[----:B------:R-:W-:Y:S01]  /*4f20*/  UMOV UR11, 0x80000020 ;  /* 0x80000020000b7882 */ /* 0x000fe20000000000 */
[C---:B------:R-:W-:Y:S01]  /*4f30*/  R2UR UR13, R5.reuse ;  /* 0x00000000050d72ca */ /* 0x040fe200000e0000 */
[----:B------:R-:W-:Y:S01]  /*4f40*/  UIMAD UR54, UR52, 0x780, UR42 ;  /* 0x00000780343678a4 */ /* 0x000fe2000f8e022a */
[C---:B------:R-:W-:Y:S01]  /*4f50*/  R2UR UR16, R4.reuse ;  /* 0x00000000041072ca */ /* 0x040fe200000e0000 */
[----:B------:R-:W-:Y:S01]  /*4f60*/  UMOV UR15, 0x80000020 ;  /* 0x80000020000f7882 */ /* 0x000fe20000000000 */
[C---:B------:R-:W-:Y:S01]  /*4f70*/  R2UR UR17, R5.reuse ;  /* 0x00000000051172ca */ /* 0x040fe200000e0000 */
[----:B------:R-:W-:Y:S01]  /*4f80*/  UIADD3 UR10, UR54, 0x80, URZ ;  /* 0x00000080360a7890 */ /* 0x000fe2000fffe03f */
[----:B------:R-:W-:Y:S01]  /*4f90*/  R2UR UR20, R4 ;  /* 0x00000000041472ca */ /* 0x000fe200000e0000 */
[----:B------:R-:W-:Y:S01]  /*4fa0*/  UIADD3 UR14, UR54, 0x100, URZ ;  /* 0x00000100360e7890 */ /* 0x000fe2000fffe03f */
[----:B------:R-:W-:Y:S01]  /*4fb0*/  R2UR UR21, R5 ;  /* 0x00000000051572ca */ /* 0x000fe200000e0000 */
[----:B------:R-:W-:Y:S01]  /*4fc0*/  UMOV UR6, UR54 ;  /* 0x0000003600067c82 */ /* 0x000fe20008000000 */
[----:B------:R-:W-:Y:S01]  /*4fd0*/  UIADD3 UR18, UR54, 0x180, URZ ;  /* 0x0000018036127890 */ /* 0x000fe2000fffe03f */
[----:B------:R-:W-:Y:S01]  /*4fe0*/  UMOV UR19, 0x80000020 ;  /* 0x8000002000137882 */ /* 0x000fe20000000000 */
[----:B------:R-:W-:Y:S01]  /*4ff0*/  UIADD3 UR22, UR54, 0x200, URZ ;  /* 0x0000020036167890 */ /* 0x000fe2000fffe03f */
[----:B------:R-:W-:Y:S01]  /*5000*/  UMOV UR23, 0x80000020 ;  /* 0x8000002000177882 */ /* 0x000fe20000000000 */
[----:B------:R-:W-:Y:S01]  /*5010*/  WARPGROUP.ARRIVE ;  /* 0x00000000000079c5 */ /* 0x000fe20000000000 */
[----:B------:R-:W-:Y:S01]  /*5020*/  UIADD3 UR26, UR54, 0x2, URZ ;  /* 0x00000002361a7890 */ /* 0x000fe2000fffe03f */
[----:B------:R-:W-:Y:S01]  /*5030*/  UMOV UR27, 0x80000020 ;  /* 0x80000020001b7882 */ /* 0x000fe20000000000 */
[----:B------:R-:W-:-:S03]  /*5040*/  UIADD3 UR30, UR54, 0x280, URZ ;  /* 0x00000280361e7890 */ /* 0x000fc6000fffe03f */
[----:B------:R-:W-:Y:S01]  /*5050*/  QGMMA.64x32x32.F32.E4M3.E4M3 R184, gdesc[UR4], RZ, !UPT, gsb0 ;  /* 0x0060000004b879f3 */ /* 0x000fe2000c0008ff */
[----:B------:R-:W-:Y:S01]  /*5060*/  UIADD3 UR6, UR54, 0x82, URZ ;  /* 0x0000008236067890 */ /* 0x000fe2000fffe03f */
[----:B------:R-:W-:Y:S01]  /*5070*/  UMOV UR4, UR24 ;  /* 0x0000001800047c82 */ /* 0x000fe20008000000 */
[----:B------:R-:W-:Y:S01]  /*5080*/  UMOV UR5, UR25 ;  /* 0x0000001900057c82 */ /* 0x000fe20008000000 */
[----:B------:R-:W-:Y:S01]  /*5090*/  UMOV UR7, 0x80000020 ;  /* 0x8000002000077882 */ /* 0x000fe20000000000 */
[----:B------:R-:W-:Y:S01]  /*50a0*/  UMOV UR31, 0x80000020 ;  /* 0x80000020001f7882 */ /* 0x000fe20000000000 */
[----:B------:R-:W-:Y:S01]  /*50b0*/  UIADD3 UR34, UR54, 0x282, URZ ;  /* 0x0000028236227890 */ /* 0x000fe2000fffe03f */
[----:B------:R-:W-:Y:S01]  /*50c0*/  UMOV UR35, 0x80000020 ;  /* 0x8000002000237882 */ /* 0x000fe20000000000 */
[----:B------:R-:W-:Y:S01]  /*50d0*/  UIADD3 UR46, UR54, 0x500, URZ ;  /* 0x00000500362e7890 */ /* 0x000fe2000fffe03f */
[----:B------:R-:W-:Y:S01]  /*50e0*/  UMOV UR47, 0x80000020 ;  /* 0x80000020002f7882 */ /* 0x000fe20000000000 */
[----:B------:R-:W-:Y:S01]  /*50f0*/  UIADD3 UR50, UR54, 0x502, URZ ;  /* 0x0000050236327890 */ /* 0x000fe2000fffe03f */
[----:B------:R-:W-:Y:S01]  /*5100*/  UMOV UR51, 0x80000020 ;  /* 0x8000002000337882 */ /* 0x000fe20000000000 */
[----:B------:R-:W-:-:S02]  /*5110*/  WARPGROUP.DEPBAR.LE gsb0, 0x0 ;  /* 0x00008000000079c5 */ /* 0x000fc40000010000 */
[----:B------:R-:W-:-:S06]  /*5120*/  WARPGROUP.ARRIVE ;  /* 0x00000000000079c5 */ /* 0x000fcc0000000000 */
[----:B------:R-:W-:Y:S01]  /*5130*/  QGMMA.64x32x32.F32.E4M3.E4M3 R168, gdesc[UR8], RZ, !UPT, gsb0 ;  /* 0x0060000008a879f3 */ /* 0x000fe2000c0008ff */
[----:B------:R-:W-:Y:S02]  /*5140*/  UIADD3 UR8, UR54, 0x102, URZ ;  /* 0x0000010236087890 */ /* 0x000fe4000fffe03f */
[----:B------:R-:W-:Y:S02]  /*5150*/  UIADD3 UR9, UR54, 0x182, URZ ;  /* 0x0000018236097890 */ /* 0x000fe4000fffe03f */
        /* <DEDUP_REMOVED lines=13> */
[----:B------:R-:W-:Y:S01]  /*5230*/  UMOV UR26, UR6 ;  /* 0x00000006001a7c82 */ /* 0x000fe20008000000 */
[----:B------:R-:W-:Y:S01]  /*5240*/  UMOV UR27, 0x80000020 ;  /* 0x80000020001b7882 */ /* 0x000fe20000000000 */
[----:B------:R-:W-:Y:S01]  /*5250*/  UMOV UR6, UR8 ;  /* 0x0000000800067c82 */ /* 0x000fe20008000000 */
        /* <DEDUP_REMOVED lines=10> */
[----:B------:R-:W-:Y:S01]  /*5300*/  UIADD3 UR6, UR54, 0x300, URZ ;  /* 0x0000030036067890 */ /* 0x000fe2000fffe03f */
[----:B------:R-:W-:Y:S01]  /*5310*/  UMOV UR4, UR28 ;  /* 0x0000001c00047c82 */ /* 0x000fe20008000000 */
[----:B------:R-:W-:Y:S01]  /*5320*/  UMOV UR5, UR29 ;  /* 0x0000001d00057c82 */ /* 0x000fe20008000000 */
        /* <DEDUP_REMOVED lines=120> */
[----:B0-----:R-:W-:Y:S05]  /*5ab0*/  @P3 BRA `(.L_x_24) ;  /* 0x0000000000283947 */ /* 0x001fea0003800000 */
[----:B------:R-:W-:Y:S05]  /*5ac0*/  @!P0 BRA `(.L_x_25) ;  /* 0x0000000000048947 */ /* 0x000fea0003800000 */
[----:B------:R-:W-:Y:S01]  /*5ad0*/  BPT.TRAP 0x1 ;  /* 0x000000040000795c */ /* 0x000fe20000300000 */
.L_x_25:
[----:B------:R-:W-:Y:S01]  /*5ae0*/  ULEA UR4, UR53, UR40, 0x3 ;  /* 0x0000002835047291 */ /* 0x000fe2000f8e183f */
[----:B------:R-:W-:-:S08]  /*5af0*/  SHF.L.U32 R3, R12, 0x1f, RZ ;  /* 0x0000001f0c037819 */ /* 0x000fd000000006ff */
[----:B------:R0:W1:Y:S01]  /*5b00*/  SYNCS.PHASECHK.TRANS64.TRYWAIT P2, [UR4+0x33450], R3 ;  /* 0x03345003ff0075a7 */ /* 0x0000620008040144 */
[----:B------:R-:W-:Y:S05]  /*5b10*/  @!P0 BRA `(.L_x_26) ;  /* 0x0000000000048947 */ /* 0x000fea0003800000 */
[----:B------:R-:W-:Y:S01]  /*5b20*/  BPT.TRAP 0x1 ;  /* 0x000000040000795c */ /* 0x000fe20000300000 */
.L_x_26:
[----:B-1----:R-:W-:Y:S05]  /*5b30*/  @P2 BRA `(.L_x_24) ;  /* 0x0000000000082947 */ /* 0x002fea0003800000 */
[----:B------:R-:W1:Y:S02]  /*5b40*/  SYNCS.PHASECHK.TRANS64.TRYWAIT P2, [UR4+0x33450], R3 ;  /* 0x03345003ff0075a7 */ /* 0x000e640008040144 */
[----:B-1----:R-:W-:Y:S05]  /*5b50*/  @!P2 BRA `(.L_x_27) ;  /* 0x0000009800a4a947 */ /* 0x002fea0003800000 */
.L_x_24:
[----:B------:R-:W-:Y:S01]  /*5b60*/  UIADD3 UR4, UR40, 0x200, URZ ;  /* 0x0000020028047890 */ /* 0x000fe2000fffe03f */
[----:B------:R-:W-:Y:S01]  /*5b70*/  WARPGROUP.ARRIVE ;  /* 0x00000000000079c5 */ /* 0x000fe20000000000 */
[----:B------:R-:W-:Y:S01]  /*5b80*/  UMOV UR7, 0xc0000010 ;  /* 0xc000001000077882 */ /* 0x000fe20000000000 */
[----:B-1----:R-:W-:Y:S01]  /*5b90*/  FMNMX.FTZ R12, R184, R10, !PT ;  /* 0x0000000ab80c7209 */ /* 0x002fe20007810000 */
[----:B------:R-:W-:Y:S01]  /*5ba0*/  USHF.R.U32.HI UR4, URZ, 0x4, UR4 ;  /* 0x000000043f047899 */ /* 0x000fe20008011604 */
[----:B------:R-:W-:Y:S02]  /*5bb0*/  FMNMX.FTZ R14, R186, R11, !PT ;  /* 0x0000000bba0e7209 */ /* 0x000fe40007810000 */
[----:B0-----:R-:W-:Y:S01]  /*5bc0*/  FMNMX.FTZ R3, R185, R12, !PT ;  /* 0x0000000cb9037209 */ /* 0x001fe20007810000 */
[----:B------:R-:W-:Y:S01]  /*5bd0*/  ULOP3.LUT UR4, UR4, 0x3fff, URZ, 0xc0, !UPT ;  /* 0x00003fff04047892 */ /* 0x000fe2000f8ec03f */
[----:B------:R-:W-:Y:S02]  /*5be0*/  FMNMX.FTZ R9, R187, R14, !PT ;  /* 0x0000000ebb097209 */ /* 0x000fe40007810000 */
[----:B------:R-:W-:Y:S01]  /*5bf0*/  FMNMX.FTZ R12, R188, R3, !PT ;  /* 0x00000003bc0c7209 */ /* 0x000fe20007810000 */
[----:B------:R-:W-:Y:S01]  /*5c00*/  ULOP3.LUT UR4, UR4, 0x10000, URZ, 0xfc, !UPT ;  /* 0x0001000004047892 */ /* 0x000fe2000f8efc3f */
[----:B------:R-:W-:-:S02]  /*5c10*/  FMNMX.FTZ R14, R190, R9, !PT ;  /* 0x00000009be0e7209 */ /* 0x000fc40007810000 */
[----:B------:R-:W-:Y:S01]  /*5c20*/  FMNMX.FTZ R3, R189, R12, !PT ;  /* 0x0000000cbd037209 */ /* 0x000fe20007810000 */
[----:B------:R-:W-:Y:S01]  /*5c30*/  UIMAD UR4, UR53, 0x780, UR4 ;  /* 0x00000780350478a4 */ /* 0x000fe2000f8e0204 */
[----:B------:R-:W-:Y:S02]  /*5c40*/  FMNMX.FTZ R9, R191, R14, !PT ;  /* 0x0000000ebf097209 */ /* 0x000fe40007810000 */
[----:B------:R-:W-:Y:S02]  /*5c50*/  FMNMX.FTZ R12, R192, R3, !PT ;  /* 0x00000003c00c7209 */ /* 0x000fe40007810000 */
[----:B------:R-:W-:Y:S02]  /*5c60*/  FMNMX.FTZ R14, R194, R9, !PT ;  /* 0x00000009c20e7209 */ /* 0x000fe40007810000 */
[----:B------:R-:W-:Y:S01]  /*5c70*/  UMOV UR6, UR4 ;  /* 0x0000000400067c82 */ /* 0x000fe20008000000 */
[----:B------:R-:W-:Y:S01]  /*5c80*/  FMNMX.FTZ R3, R193, R12, !PT ;  /* 0x0000000cc1037209 */ /* 0x000fe20007810000 */
[----:B------:R-:W-:Y:S01]  /*5c90*/  QGMMA.64x192x32.F32.E4M3.E4M3 R24, R200, gdesc[UR4], R24, gsb0 ;  /* 0x02e00004c8187df3 */ /* 0x000fe20008000818 */
[----:B------:R-:W-:Y:S01]  /*5ca0*/  UIADD3 UR6, UR4, 0x180, URZ ;  /* 0x0000018004067890 */ /* 0x000fe2000fffe03f */
[----:B------:R-:W-:Y:S01]  /*5cb0*/  FMNMX.FTZ R9, R195, R14, !PT ;  /* 0x0000000ec3097209 */ /* 0x000fe20007810000 */
[----:B------:R-:W-:Y:S01]  /*5cc0*/  UMOV UR7, 0xc0000010 ;  /* 0xc000001000077882 */ /* 0x000fe20000000000 */
[----:B------:R-:W-:-:S02]  /*5cd0*/  FMNMX.FTZ R12, R196, R3, !PT ;  /* 0x00000003c40c7209 */ /* 0x000fc40007810000 */
[----:B------:R-:W-:Y:S02]  /*5ce0*/  FMNMX.FTZ R14, R198, R9, !PT ;  /* 0x00000009c60e7209 */ /* 0x000fe40007810000 */
[----:B------:R-:W-:Y:S02]  /*5cf0*/  FMNMX.FTZ R3, R197, R12, !PT ;  /* 0x0000000cc5037209 */ /* 0x000fe40007810000 */
[----:B------:R-:W-:Y:S02]  /*5d00*/  FMNMX.FTZ R9, R199, R14, !PT ;  /* 0x0000000ec7097209 */ /* 0x000fe40007810000 */
[----:B------:R-:W-:Y:S02]  /*5d10*/  FMNMX.FTZ R12, R168, R3, !PT ;  /* 0x00000003a80c7209 */ /* 0x000fe40007810000 */
[----:B------:R-:W-:Y:S02]  /*5d20*/  FMNMX.FTZ R14, R170, R9, !PT ;  /* 0x00000009aa0e7209 */ /* 0x000fe40007810000 */
        /* <DEDUP_REMOVED lines=61> */
[----:B------:R-:W-:-:S03]  /*6100*/  FMNMX.FTZ R14, R135, R14, !PT ;  /* 0x0000000e870e7209 */ /* 0x000fc60007810000 */
[----:B------:R-:W0:Y:S04]  /*6110*/  SHFL.BFLY PT, R3, R12, 0x2, 0x1f ;  /* 0x0c401f000c037f89 */ /* 0x000e2800000e0000 */
[----:B------:R-:W1:Y:S01]  /*6120*/  SHFL.BFLY PT, R9, R14, 0x2, 0x1f ;  /* 0x0c401f000e097f89 */ /* 0x000e6200000e0000 */
[----:B0-----:R-:W-:Y:S02]  /*6130*/  FMNMX.FTZ R13, R12, R3, !PT ;  /* 0x000000030c0d7209 */ /* 0x001fe40007810000 */
[----:B-1----:R-:W-:-:S03]  /*6140*/  FMNMX.FTZ R15, R14, R9, !PT ;  /* 0x000000090e0f7209 */ /* 0x002fc60007810000 */
[----:B------:R-:W0:Y:S04]  /*6150*/  SHFL.BFLY PT, R20, R13, 0x1, 0x1f ;  /* 0x0c201f000d147f89 */ /* 0x000e2800000e0000 */
[----:B------:R-:W1:Y:S01]  /*6160*/  SHFL.BFLY PT, R22, R15, 0x1, 0x1f ;  /* 0x0c201f000f167f89 */ /* 0x000e6200000e0000 */
[----:B0-----:R-:W-:Y:S02]  /*6170*/  FMNMX.FTZ R9, R13, R20, !PT ;  /* 0x000000140d097209 */ /* 0x001fe40007810000 */
[----:B-1----:R-:W-:-:S03]  /*6180*/  FMNMX.FTZ R3, R15, R22, !PT ;  /* 0x000000160f037209 */ /* 0x002fc60007810000 */
[----:B------:R-:W-:Y:S01]  /*6190*/  FADD.FTZ R19, -R9, R10 ;  /* 0x0000000a09137221 */ /* 0x000fe20000010100 */
[----:B------:R-:W-:-:S03]  /*61a0*/  FFMA.FTZ R13, R2, R9, -8 ;  /* 0xc1000000020d7423 */ /* 0x000fc60000010009 */
[C---:B------:R-:W-:Y:S01]  /*61b0*/  FMUL.FTZ R10, R2.reuse, R19 ;  /* 0x00000013020a7220 */ /* 0x040fe20000410000 */
[----:B------:R-:W-:-:S01]  /*61c0*/  FFMA.FTZ R15, R2, R184, -R13 ;  /* 0x000000b8020f7223 */ /* 0x000fc2000001080d */
[C-C-:B------:R-:W-:Y:S01]  /*61d0*/  FFMA.FTZ R12, R2.reuse, R185, -R13.reuse ;  /* 0x000000b9020c7223 */ /* 0x140fe2000001080d */
[----:B------:R-:W-:Y:S02]  /*61e0*/  WARPGROUP.DEPBAR.LE gsb0, 0x0 ;  /* 0x00008000000079c5 */ /* 0x000fe40000010000 */
[----:B------:R-:W-:Y:S01]  /*61f0*/  WARPGROUP.ARRIVE ;  /* 0x00000000000079c5 */ /* 0x000fe20000000000 */
[----:B------:R-:W-:-:S01]  /*6200*/  FFMA.FTZ R14, R2, R188, -R13 ;  /* 0x000000bc020e7223 */ /* 0x000fc2000001080d */
[C-C-:B------:R-:W-:Y:S01]  /*6210*/  FFMA.FTZ R19, R2.reuse, R189, -R13.reuse ;  /* 0x000000bd02137223 */ /* 0x140fe2000001080d */
[----:B------:R-:W-:-:S01]  /*6220*/  FFMA.FTZ R20, R2, R192, -R13 ;  /* 0x000000c002147223 */ /* 0x000fc2000001080d */
[C-C-:B------:R-:W-:Y:S01]  /*6230*/  FFMA.FTZ R21, R2.reuse, R193, -R13.reuse ;  /* 0x000000c102157223 */ /* 0x140fe2000001080d */
[----:B------:R-:W-:-:S01]  /*6240*/  FFMA.FTZ R22, R2, R196, -R13 ;  /* 0x000000c402167223 */ /* 0x000fc2000001080d */
[----:B------:R-:W-:Y:S01]  /*6250*/  QGMMA.64x192x32.F32.E4M3.E4M3 R24, R204, gdesc[UR4], R24, gsb0 ;  /* 0x02e00004cc187df3 */ /* 0x000fe20008000818 */
[----:B------:R-:W-:Y:S01]  /*6260*/  UIADD3 UR6, UR4, 0x300, URZ ;  /* 0x0000030004067890 */ /* 0x000fe2000fffe03f */
[C-C-:B------:R-:W-:Y:S01]  /*6270*/  FFMA.FTZ R23, R2.reuse, R197, -R13.reuse ;  /* 0x000000c502177223 */ /* 0x140fe2000001080d */
[----:B------:R-:W-:Y:S01]  /*6280*/  UMOV UR7, 0xc0000010 ;  /* 0xc000001000077882 */ /* 0x000fe20000000000 */
[C-C-:B------:R-:W-:Y:S01]  /*6290*/  FFMA.FTZ R168, R2.reuse, R168, -R13.reuse ;  /* 0x000000a802a87223 */ /* 0x140fe2000001080d */
[----:B------:R-:W-:-:S01]  /*62a0*/  FFMA.FTZ R169, R2, R169, -R13 ;  /* 0x000000a902a97223 */ /* 0x000fc2000001080d */
        /* <DEDUP_REMOVED lines=30> */
[----:B------:R-:W-:Y:S01]  /*6490*/  FADD.FTZ R11, -R3, R11 ;  /* 0x0000000b030b7221 */ /* 0x000fe20000010100 */
[----:B------:R-:W-:-:S01]  /*64a0*/  FFMA.FTZ R13, R2, R3, -8 ;  /* 0xc1000000020d7423 */ /* 0x000fc20000010003 */
[----:B------:R-:W-:Y:S02]  /*64b0*/  MUFU.EX2 R10, R10 ;  /* 0x0000000a000a7308 */ /* 0x000fe40000000800 */
[C---:B------:R-:W-:Y:S01]  /*64c0*/  FMUL.FTZ R11, R2.reuse, R11 ;  /* 0x0000000b020b7220 */ /* 0x040fe20000410000 */
[C-C-:B------:R-:W-:Y:S01]  /*64d0*/  FFMA.FTZ R184, R2.reuse, R186, -R13.reuse ;  /* 0x000000ba02b87223 */ /* 0x140fe2000001080d */
[----:B------:R-:W-:-:S01]  /*64e0*/  FFMA.FTZ R185, R2, R187, -R13 ;  /* 0x000000bb02b97223 */ /* 0x000fc2000001080d */
[C-C-:B------:R-:W-:Y:S01]  /*64f0*/  FFMA.FTZ R186, R2.reuse, R190, -R13.reuse ;  /* 0x000000be02ba7223 */ /* 0x140fe2000001080d */
[----:B------:R-:W-:-:S01]  /*6500*/  FFMA.FTZ R187, R2, R191, -R13 ;  /* 0x000000bf02bb7223 */ /* 0x000fc2000001080d */
[C-C-:B------:R-:W-:Y:S01]  /*6510*/  FFMA.FTZ R188, R2.reuse, R194, -R13.reuse ;  /* 0x000000c202bc7223 */ /* 0x140fe2000001080d */
[----:B------:R-:W0:Y:S01]  /*6520*/  MUFU.EX2 R15, R15 ;  /* 0x0000000f000f7308 */ /* 0x000e220000000800 */
[----:B------:R-:W-:-:S01]  /*6530*/  FFMA.FTZ R189, R2, R195, -R13 ;  /* 0x000000c302bd7223 */ /* 0x000fc2000001080d */
[C-C-:B------:R-:W-:Y:S01]  /*6540*/  FFMA.FTZ R190, R2.reuse, R198, -R13.reuse ;  /* 0x000000c602be7223 */ /* 0x140fe2000001080d */
[----:B------:R-:W-:-:S01]  /*6550*/  FFMA.FTZ R191, R2, R199, -R13 ;  /* 0x000000c702bf7223 */ /* 0x000fc2000001080d */
[C-C-:B------:R-:W-:Y:S01]  /*6560*/  FFMA.FTZ R170, R2.reuse, R170, -R13.reuse ;  /* 0x000000aa02aa7223 */ /* 0x140fe2000001080d */
[----:B------:R-:W-:-:S01]  /*6570*/  FFMA.FTZ R171, R2, R171, -R13 ;  /* 0x000000ab02ab7223 */ /* 0x000fc2000001080d */
[C-C-:B------:R-:W-:Y:S01]  /*6580*/  FFMA.FTZ R174, R2.reuse, R174, -R13.reuse ;  /* 0x000000ae02ae7223 */ /* 0x140fe2000001080d */
[----:B------:R-:W-:-:S01]  /*6590*/  FFMA.FTZ R175, R2, R175, -R13 ;  /* 0x000000af02af7223 */ /* 0x000fc2000001080d */
[----:B------:R-:W-:Y:S01]  /*65a0*/  MUFU.EX2 R11, R11 ;  /* 0x0000000b000b7308 */ /* 0x000fe20000000800 */
[----:B------:R-:W-:-:S01]  /*65b0*/  FFMA.FTZ R178, R2, R178, -R13 ;  /* 0x000000b202b27223 */ /* 0x000fc2000001080d */
[C-C-:B------:R-:W-:Y:S01]  /*65c0*/  FFMA.FTZ R179, R2.reuse, R179, -R13.reuse ;  /* 0x000000b302b37223 */ /* 0x140fe2000001080d */
[----:B------:R-:W-:-:S01]  /*65d0*/  FFMA.FTZ R182, R2, R182, -R13 ;  /* 0x000000b602b67223 */ /* 0x000fc2000001080d */
[C-C-:B------:R-:W-:Y:S01]  /*65e0*/  FFMA.FTZ R183, R2.reuse, R183, -R13.reuse ;  /* 0x000000b702b77223 */ /* 0x140fe2000001080d */
[----:B------:R-:W-:-:S01]  /*65f0*/  FFMA.FTZ R154, R2, R154, -R13 ;  /* 0x0000009a029a7223 */ /* 0x000fc2000001080d */
[C-C-:B------:R-:W-:Y:S01]  /*6600*/  FFMA.FTZ R155, R2.reuse, R155, -R13.reuse ;  /* 0x0000009b029b7223 */ /* 0x140fe2000001080d */
[----:B------:R-:W-:-:S01]  /*6610*/  FFMA.FTZ R158, R2, R158, -R13 ;  /* 0x0000009e029e7223 */ /* 0x000fc2000001080d */
[----:B------:R-:W1:Y:S01]  /*6620*/  MUFU.EX2 R184, R184 ;  /* 0x000000b800b87308 */ /* 0x000e620000000800 */
[----:B0-----:R-:W-:-:S01]  /*6630*/  FFMA.FTZ R7, R10, R7, R15 ;  /* 0x000000070a077223 */ /* 0x001fc2000001000f */
[C-C-:B------:R-:W-:Y:S01]  /*6640*/  FFMA.FTZ R159, R2.reuse, R159, -R13.reuse ;  /* 0x0000009f029f7223 */ /* 0x140fe2000001080d */
[----:B------:R-:W-:-:S01]  /*6650*/  FFMA.FTZ R162, R2, R162, -R13 ;  /* 0x000000a202a27223 */ /* 0x000fc2000001080d */
[C-C-:B------:R-:W-:Y:S01]  /*6660*/  FFMA.FTZ R163, R2.reuse, R163, -R13.reuse ;  /* 0x000000a302a37223 */ /* 0x140fe2000001080d */
[----:B------:R-:W-:-:S01]  /*6670*/  FFMA.FTZ R166, R2, R166, -R13 ;  /* 0x000000a602a67223 */ /* 0x000fc2000001080d */
[C-C-:B------:R-:W-:Y:S01]  /*6680*/  FFMA.FTZ R167, R2.reuse, R167, -R13.reuse ;  /* 0x000000a702a77223 */ /* 0x140fe2000001080d */
[----:B------:R-:W-:-:S01]  /*6690*/  FFMA.FTZ R138, R2, R138, -R13 ;  /* 0x0000008a028a7223 */ /* 0x000fc2000001080d */
        /* <DEDUP_REMOVED lines=8> */
[----:B------:R-:W2:Y:S01]  /*6720*/  MUFU.EX2 R185, R185 ;  /* 0x000000b900b97308 */ /* 0x000ea20000000800 */
[----:B-1----:R-:W-:-:S01]  /*6730*/  FFMA.FTZ R8, R11, R8, R184 ;  /* 0x000000080b087223 */ /* 0x002fc200000100b8 */
[C-C-:B------:R-:W-:Y:S01]  /*6740*/  FFMA.FTZ R122, R2.reuse, R122, -R13.reuse ;  /* 0x0000007a027a7223 */ /* 0x140fe2000001080d */
[----:B------:R-:W-:-:S01]  /*6750*/  FFMA.FTZ R123, R2, R123, -R13 ;  /* 0x0000007b027b7223 */ /* 0x000fc2000001080d */
[----:B------:R-:W-:Y:S01]  /*6760*/  FFMA.FTZ R126, R2, R126, -R13 ;  /* 0x0000007e027e7223 */ /* 0x000fe2000001080d */
[----:B------:R-:W-:-:S02]  /*6770*/  IMAD.U32 R194, RZ, RZ, UR52 ;  /* 0x00000034ffc27e24 */ /* 0x000fc4000f8e00ff */
[----:B------:R-:W-:Y:S01]  /*6780*/  FFMA.FTZ R134, R2, R134, -R13 ;  /* 0x0000008602867223 */ /* 0x000fe2000001080d */
[----:B------:R-:W1:Y:S01]  /*6790*/  MUFU.EX2 R14, R14 ;  /* 0x0000000e000e7308 */ /* 0x000e620000000800 */
[----:B0-----:R-:W-:-:S01]  /*67a0*/  FADD.FTZ R7, R12, R7 ;  /* 0x000000070c077221 */ /* 0x001fc20000010000 */
[----:B------:R-:W-:-:S06]  /*67b0*/  @!P1 LEA R194, R194, UR40, 0x3 ;  /* 0x00000028c2c29c11 */ /* 0x000fcc000f8e18ff */
[----:B------:R-:W0:Y:S01]  /*67c0*/  MUFU.EX2 R186, R186 ;  /* 0x000000ba00ba7308 */ /* 0x000e220000000800 */
[----:B--2---:R-:W-:-:S07]  /*67d0*/  FADD.FTZ R193, R185, R8 ;  /* 0x00000008b9c17221 */ /* 0x004fce0000010000 */
[----:B------:R-:W2:Y:S01]  /*67e0*/  MUFU.EX2 R19, R19 ;  /* 0x0000001300137308 */ /* 0x000ea20000000800 */
[----:B-1----:R-:W-:-:S07]  /*67f0*/  FADD.FTZ R8, R14, R7 ;  /* 0x000000070e087221 */ /* 0x002fce0000010000 */
[----:B------:R-:W1:Y:S01]  /*6800*/  MUFU.EX2 R187, R187 ;  /* 0x000000bb00bb7308 */ /* 0x000e620000000800 */
[----:B0-----:R-:W-:-:S07]  /*6810*/  FADD.FTZ R192, R186, R193 ;  /* 0x000000c1bac07221 */ /* 0x001fce0000010000 */
        /* <DEDUP_REMOVED lines=21> */
[----:B-1----:R-:W-:-:S01]  /*6970*/  FADD.FTZ R8, R168, R7 ;  /* 0x00000007a8087221 */ /* 0x002fc20000010000 */
[----:B------:R-:W-:Y:S02]  /*6980*/  WARPGROUP.DEPBAR.LE gsb0, 0x0 ;  /* 0x00008000000079c5 */ /* 0x000fe40000010000 */
[----:B------:R-:W-:-:S04]  /*6990*/  WARPGROUP.ARRIVE ;  /* 0x00000000000079c5 */ /* 0x000fc80000000000 */
[----:B------:R-:W1:Y:S01]  /*69a0*/  MUFU.EX2 R171, R171 ;  /* 0x000000ab00ab7308 */ /* 0x000e620000000800 */
[----:B0-----:R-:W-:-:S01]  /*69b0*/  FADD.FTZ R192, R170, R193 ;  /* 0x000000c1aac07221 */ /* 0x001fc20000010000 */
[----:B------:R-:W-:Y:S01]  /*69c0*/  QGMMA.64x192x32.F32.E4M3.E4M3 R24, R208, gdesc[UR4], R24, gsb0 ;  /* 0x02e00004d0187df3 */ /* 0x000fe20008000818 */
[----:B------:R-:W-:Y:S01]  /*69d0*/  UIADD3 UR6, UR4, 0x480, URZ ;  /* 0x0000048004067890 */ /* 0x000fe2000fffe03f */
[----:B--2---:R-:W-:Y:S01]  /*69e0*/  FADD.FTZ R7, R169, R8 ;  /* 0x00000008a9077221 */ /* 0x004fe20000010000 */
[----:B------:R-:W-:Y:S01]  /*69f0*/  UMOV UR7, 0xc0000010 ;  /* 0xc000001000077882 */ /* 0x000fe20000000000 */
[----:B------:R-:W-:Y:S02]  /*6a00*/  UIADD3 UR4, UR4, 0x600, URZ ;  /* 0x0000060004047890 */ /* 0x000fe4000fffe03f */
[----:B------:R-:W0:Y:S01]  /*6a10*/  MUFU.EX2 R172, R172 ;  /* 0x000000ac00ac7308 */ /* 0x000e220000000800 */
[----:B-1----:R-:W-:-:S07]  /*6a20*/  FADD.FTZ R193, R171, R192 ;  /* 0x000000c0abc17221 */ /* 0x002fce0000010000 */
[----:B------:R-:W1:Y:S08]  /*6a30*/  MUFU.EX2 R174, R174 ;  /* 0x000000ae00ae7308 */ /* 0x000e700000000800 */
[----:B------:R-:W2:Y:S01]  /*6a40*/  MUFU.EX2 R173, R173 ;  /* 0x000000ad00ad7308 */ /* 0x000ea20000000800 */
[----:B0-----:R-:W-:-:S07]  /*6a50*/  FADD.FTZ R8, R172, R7 ;  /* 0x00000007ac087221 */ /* 0x001fce0000010000 */
[----:B------:R-:W0:Y:S01]  /*6a60*/  MUFU.EX2 R175, R175 ;  /* 0x000000af00af7308 */ /* 0x000e220000000800 */
[----:B-1----:R-:W-:-:S07]  /*6a70*/  FADD.FTZ R192, R174, R193 ;  /* 0x000000c1aec07221 */ /* 0x002fce0000010000 */
[----:B------:R-:W1:Y:S01]  /*6a80*/  MUFU.EX2 R176, R176 ;  /* 0x000000b000b07308 */ /* 0x000e620000000800 */
[----:B--2---:R-:W-:-:S07]  /*6a90*/  FADD.FTZ R7, R173, R8 ;  /* 0x00000008ad077221 */ /* 0x004fce0000010000 */
        /* <DEDUP_REMOVED lines=41> */
[----:B------:R-:W-:Y:S02]  /*6d30*/  WARPGROUP.DEPBAR.LE gsb0, 0x0 ;  /* 0x00008000000079c5 */ /* 0x000fe40000010000 */
[----:B------:R-:W-:Y:S01]  /*6d40*/  WARPGROUP.ARRIVE ;  /* 0x00000000000079c5 */ /* 0x000fe20000000000 */
[----:B--2---:R-:W-:-:S04]  /*6d50*/  FADD.FTZ R193, R163, R192 ;  /* 0x000000c0a3c17221 */ /* 0x004fc80000010000 */
[----:B------:R-:W2:Y:S01]  /*6d60*/  MUFU.EX2 R165, R165 ;  /* 0x000000a500a57308 */ /* 0x000ea20000000800 */
[----:B------:R-:W-:Y:S01]  /*6d70*/  QGMMA.64x192x32.F32.E4M3.E4M3 R24, R212, gdesc[UR4], R24, gsb0 ;  /* 0x02e00004d4187df3 */ /* 0x000fe20008000818 */
[----:B------:R-:W-:Y:S01]  /*6d80*/  UMOV UR6, UR4 ;  /* 0x0000000400067c82 */ /* 0x000fe20008000000 */
[----:B------:R-:W-:Y:S01]  /*6d90*/  UMOV UR7, 0xc0000010 ;  /* 0xc000001000077882 */ /* 0x000fe20000000000 */
[----:B0-----:R-:W-:-:S04]  /*6da0*/  FADD.FTZ R8, R164, R7 ;  /* 0x00000007a4087221 */ /* 0x001fc80000010000 */
        /* <DEDUP_REMOVED lines=9> */
[----:B--2---:R-:W-:-:S01]  /*6e40*/  FADD.FTZ R192, R138, R193 ;  /* 0x000000c18ac07221 */ /* 0x004fc20000010000 */
[C-C-:B------:R-:W-:Y:S01]  /*6e50*/  FFMA.FTZ R193, R2.reuse, R127, -R13.reuse ;  /* 0x0000007f02c17223 */ /* 0x140fe2000001080d */
[----:B------:R-:W-:-:S05]  /*6e60*/  FFMA.FTZ R127, R2, R130, -R13 ;  /* 0x00000082027f7223 */ /* 0x000fca000001080d */
        /* <DEDUP_REMOVED lines=13> */
[----:B0-----:R-:W-:-:S01]  /*6f40*/  FADD.FTZ R8, R144, R7 ;  /* 0x0000000790087221 */ /* 0x001fc20000010000 */
[----:B------:R-:W-:-:S06]  /*6f50*/  IADD3 R7, -R18, 0xb, RZ ;  /* 0x0000000b12077810 */ /* 0x000fcc0007ffe1ff */
[----:B------:R-:W0:Y:S01]  /*6f60*/  MUFU.EX2 R147, R147 ;  /* 0x0000009300937308 */ /* 0x000e220000000800 */
[----:B-1----:R-:W-:-:S07]  /*6f70*/  FADD.FTZ R130, R146, R195 ;  /* 0x000000c392827221 */ /* 0x002fce0000010000 */
[----:B------:R-:W1:Y:S01]  /*6f80*/  MUFU.EX2 R148, R148 ;  /* 0x0000009400947308 */ /* 0x000e620000000800 */
[----:B--2---:R-:W-:-:S07]  /*6f90*/  FADD.FTZ R195, R145, R8 ;  /* 0x0000000891c37221 */ /* 0x004fce0000010000 */
[----:B------:R-:W2:Y:S01]  /*6fa0*/  MUFU.EX2 R150, R150 ;  /* 0x0000009600967308 */ /* 0x000ea20000000800 */
[----:B0-----:R-:W-:-:S01]  /*6fb0*/  FADD.FTZ R197, R147, R130 ;  /* 0x0000008293c57221 */ /* 0x001fc20000010000 */
[C-C-:B------:R-:W-:Y:S01]  /*6fc0*/  FFMA.FTZ R130, R2.reuse, R131, -R13.reuse ;  /* 0x0000008302827223 */ /* 0x140fe2000001080d */
[----:B------:R-:W-:-:S05]  /*6fd0*/  FFMA.FTZ R13, R2, R135, -R13 ;  /* 0x00000087020d7223 */ /* 0x000fca000001080d */
        /* <DEDUP_REMOVED lines=16> */
[----:B------:R-:W-:Y:S01]  /*70e0*/  MUFU.EX2 R125, R125 ;  /* 0x0000007d007d7308 */ /* 0x000fe20000000800 */
[----:B0-----:R-:W-:-:S07]  /*70f0*/  FADD.FTZ R8, R124, R131 ;  /* 0x000000837c087221 */ /* 0x001fce0000010000 */
[----:B------:R-:W0:Y:S01]  /*7100*/  MUFU.EX2 R193, R193 ;  /* 0x000000c100c17308 */ /* 0x000e220000000800 */
[----:B-1----:R-:W-:-:S01]  /*7110*/  FADD.FTZ R192, R126, R195 ;  /* 0x000000c37ec07221 */ /* 0x002fc20000010000 */
[----:B------:R-:W-:Y:S02]  /*7120*/  WARPGROUP.DEPBAR.LE gsb0, 0x0 ;  /* 0x00008000000079c5 */ /* 0x000fe40000010000 */
[----:B------:R-:W-:-:S04]  /*7130*/  WARPGROUP.ARRIVE ;  /* 0x00000000000079c5 */ /* 0x000fc80000000000 */
[----:B------:R-:W1:Y:S02]  /*7140*/  MUFU.EX2 R128, R128 ;  /* 0x0000008000807308 */ /* 0x000e640000000800 */
[----:B------:R-:W-:Y:S01]  /*7150*/  QGMMA.64x192x32.F32.E4M3.E4M3 R24, R216, gdesc[UR4], R24, gsb0 ;  /* 0x02e00004d8187df3 */ /* 0x000fe20008000818 */
[----:B0-----:R-:W-:-:S05]  /*7160*/  FADD.FTZ R192, R193, R192 ;  /* 0x000000c0c1c07221 */ /* 0x001fca0000010000 */
[----:B------:R-:W0:Y:S08]  /*7170*/  MUFU.EX2 R127, R127 ;  /* 0x0000007f007f7308 */ /* 0x000e300000000800 */
[----:B------:R-:W2:Y:S08]  /*7180*/  MUFU.EX2 R129, R129 ;  /* 0x0000008100817308 */ /* 0x000eb00000000800 */
[----:B------:R-:W3:Y:S08]  /*7190*/  MUFU.EX2 R130, R130 ;  /* 0x0000008200827308 */ /* 0x000ef00000000800 */
[----:B------:R-:W4:Y:S08]  /*71a0*/  MUFU.EX2 R132, R132 ;  /* 0x0000008400847308 */ /* 0x000f300000000800 */
[----:B------:R-:W5:Y:S08]  /*71b0*/  MUFU.EX2 R134, R134 ;  /* 0x0000008600867308 */ /* 0x000f700000000800 */
[----:B------:R-:W5:Y:S08]  /*71c0*/  MUFU.EX2 R133, R133 ;  /* 0x0000008500857308 */ /* 0x000f700000000800 */
[----:B------:R-:W5:Y:S01]  /*71d0*/  MUFU.EX2 R13, R13 ;  /* 0x0000000d000d7308 */ /* 0x000f620000000800 */
[----:B------:R-:W-:-:S02]  /*71e0*/  WARPGROUP.DEPBAR.LE gsb0, 0x0 ;  /* 0x00008000000079c5 */ /* 0x000fc40000010000 */
[----:B------:R1:W-:Y:S06]  /*71f0*/  BAR.ARV R7, 0x100 ;  /* 0x000400070000751d */ /* 0x0003ec0000002000 */
[----:B-1----:R-:W-:-:S05]  /*7200*/  @!P1 VIADD R7, R194, 0x33440 ;  /* 0x00033440c2079836 */ /* 0x002fca0000000000 */
[----:B------:R-:W-:-:S04]  /*7210*/  @!P1 PRMT R7, RZ, 0x654, R7 ;  /* 0x00000654ff079816 */ /* 0x000fc80000000007 */
[----:B------:R1:W-:Y:S02]  /*7220*/  @!P1 SYNCS.ARRIVE.TRANS64.RED.A1T0 RZ, [R7+URZ], RZ ;  /* 0x000000ff07ff99a7 */ /* 0x0003e4000810043f */
[----:B-1----:R-:W-:-:S04]  /*7230*/  FADD.FTZ R7, R125, R8 ;  /* 0x000000087d077221 */ /* 0x002fc80000010000 */
[----:B------:R-:W-:Y:S01]  /*7240*/  FADD.FTZ R8, R128, R7 ;  /* 0x0000000780087221 */ /* 0x000fe20000010000 */
[----:B0-----:R-:W-:-:S03]  /*7250*/  FADD.FTZ R7, R127, R192 ;  /* 0x000000c07f077221 */ /* 0x001fc60000010000 */
[----:B--2---:R-:W-:Y:S01]  /*7260*/  FADD.FTZ R131, R129, R8 ;  /* 0x0000000881837221 */ /* 0x004fe20000010000 */
[----:B---3--:R-:W-:-:S03]  /*7270*/  FADD.FTZ R7, R130, R7 ;  /* 0x0000000782077221 */ /* 0x008fc60000010000 */
[----:B----4-:R-:W-:Y:S01]  /*7280*/  FADD.FTZ R8, R132, R131 ;  /* 0x0000008384087221 */ /* 0x010fe20000010000 */
[----:B-----5:R-:W-:-:S03]  /*7290*/  FADD.FTZ R131, R134, R7 ;  /* 0x0000000786837221 */ /* 0x020fc60000010000 */
[----:B------:R-:W-:Y:S01]  /*72a0*/  FADD.FTZ R7, R133, R8 ;  /* 0x0000000885077221 */ /* 0x000fe20000010000 */
[----:B------:R-:W-:-:S01]  /*72b0*/  FADD.FTZ R8, R13, R131 ;  /* 0x000000830d087221 */ /* 0x000fc20000010000 */
[----:B------:R-:W-:Y:S06]  /*72c0*/  @!P0 BRA `(.L_x_28) ;  /* 0x0000000000048947 */ /* 0x000fec0003800000 */
[----:B------:R-:W-:Y:S01]  /*72d0*/  BPT.TRAP 0x1 ;  /* 0x000000040000795c */ /* 0x000fe20000300000 */
.L_x_28:
[----:B------:R-:W-:Y:S01]  /*72e0*/  ULEA UR4, UR53, UR40, 0x3 ;  /* 0x0000002835047291 */ /* 0x000fe2000f8e183f */
[----:B------:R-:W-:Y:S01]  /*72f0*/  ISETP.GT.AND P2, PT, R0, R17, PT ;  /* 0x000000110000720c */ /* 0x000fe20003f44270 */
[----:B------:R-:W-:Y:S01]  /*7300*/  FMUL.FTZ R24, R24, R10 ;  /* 0x0000000a18187220 */ /* 0x000fe20000410000 */
[----:B------:R-:W-:Y:S01]  /*7310*/  F2FP.SATFINITE.E4M3.F32.PACK_AB_MERGE_C R14, R19, R14, RZ ;  /* 0x0000000e130e723e */ /* 0x000fe200048070ff */
[----:B------:R-:W-:Y:S01]  /*7320*/  UIADD3 UR4, UR4, 0x33460, URZ ;  /* 0x0003346004047890 */ /* 0x000fe2000fffe03f */
[----:B------:R-:W-:Y:S01]  /*7330*/  F2FP.SATFINITE.E4M3.F32.PACK_AB_MERGE_C R186, R187, R186, RZ ;  /* 0x000000babbba723e */ /* 0x000fe200048070ff */
[----:B------:R-:W-:Y:S01]  /*7340*/  UMOV UR53, UR52 ;  /* 0x0000003400357c82 */ /* 0x000fe20008000000 */
[----:B------:R-:W-:Y:S01]  /*7350*/  F2FP.SATFINITE.E4M3.F32.PACK_AB_MERGE_C R22, R23, R22, RZ ;  /* 0x000000161716723e */ /* 0x000fe200048070ff */
[----:B------:R-:W-:Y:S01]  /*7360*/  UPRMT UR4, UR43, 0x654, UR4 ;  /* 0x000006542b047896 */ /* 0x000fe20008000004 */
[----:B------:R-:W-:Y:S01]  /*7370*/  F2FP.SATFINITE.E4M3.F32.PACK_AB_MERGE_C R190, R191, R190, RZ ;  /* 0x000000bebfbe723e */ /* 0x000fe200048070ff */
[----:B------:R-:W-:Y:S01]  /*7380*/  FMUL.FTZ R25, R25, R10 ;  /* 0x0000000a19197220 */ /* 0x000fe20000410000 */
[----:B------:R-:W-:Y:S01]  /*7390*/  F2FP.SATFINITE.E4M3.F32.PACK_AB_MERGE_C R172, R173, R172, RZ ;  /* 0x000000acadac723e */ /* 0x000fe200048070ff */
[----:B------:R-:W-:Y:S01]  /*73a0*/  FMUL.FTZ R28, R28, R10 ;  /* 0x0000000a1c1c7220 */ /* 0x000fe20000410000 */
[----:B------:R-:W-:Y:S01]  /*73b0*/  F2FP.SATFINITE.E4M3.F32.PACK_AB_MERGE_C R174, R175, R174, RZ ;  /* 0x000000aeafae723e */ /* 0x000fe200048070ff */
[----:B------:R-:W-:Y:S01]  /*73c0*/  FMUL.FTZ R29, R29, R10 ;  /* 0x0000000a1d1d7220 */ /* 0x000fe20000410000 */
[----:B------:R-:W-:Y:S01]  /*73d0*/  F2FP.SATFINITE.E4M3.F32.PACK_AB_MERGE_C R180, R181, R180, RZ ;  /* 0x000000b4b5b4723e */ /* 0x000fe200048070ff */
[----:B------:R-:W-:Y:S01]  /*73e0*/  FMUL.FTZ R32, R32, R10 ;  /* 0x0000000a20207220 */ /* 0x000fe20000410000 */
[----:B------:R-:W-:Y:S01]  /*73f0*/  F2FP.SATFINITE.E4M3.F32.PACK_AB_MERGE_C R182, R183, R182, RZ ;  /* 0x000000b6b7b6723e */ /* 0x000fe200048070ff */
[----:B------:R-:W-:Y:S01]  /*7400*/  SYNCS.ARRIVE.TRANS64.RED.A1T0 RZ, [UR4], RZ ;  /* 0x000000ffffff79a7 */ /* 0x000fe20008100404 */
        /* <DEDUP_REMOVED lines=23> */
[-C--:B------:R-:W-:Y:S01]  /*7580*/  FMUL.FTZ R56, R56, R10.reuse ;  /* 0x0000000a38387220 */ /* 0x080fe20000410000 */
[----:B------:R-:W-:Y:S01]  /*7590*/  F2FP.SATFINITE.E4M3.F32.PACK_AB_MERGE_C R200, R12, R15, R14 ;  /* 0x0000000f0cc8723e */ /* 0x000fe2000480700e */
[-C--:B------:R-:W-:Y:S01]  /*75a0*/  FMUL.FTZ R57, R57, R10.reuse ;  /* 0x0000000a39397220 */ /* 0x080fe20000410000 */
        /* <DEDUP_REMOVED lines=29> */
[----:B------:R-:W-:Y:S01]  /*7780*/  FMUL.FTZ R117, R117, R10 ;  /* 0x0000000a75757220 */ /* 0x000fe20000410000 */
        /* <DEDUP_REMOVED lines=48> */
[----:B------:R-:W-:Y:S01]  /*7a90*/  F2FP.SATFINITE.E4M3.F32.PACK_AB_MERGE_C R201, R185, R184, R186 ;  /* 0x000000b8b9c9723e */ /* 0x000fe200048070ba */
[----:B------:R-:W-:Y:S01]  /*7aa0*/  VIADD R0, R0, 0xffffffff ;  /* 0xffffffff00007836 */ /* 0x000fe20000000000 */
[----:B------:R-:W-:Y:S01]  /*7ab0*/  F2FP.SATFINITE.E4M3.F32.PACK_AB_MERGE_C R202, R21, R20, R22 ;  /* 0x0000001415ca723e */ /* 0x000fe20004807016 */
[----:B------:R-:W-:Y:S01]  /*7ac0*/  IMAD.MOV.U32 R11, RZ, RZ, R3 ;  /* 0x000000ffff0b7224 */ /* 0x000fe200078e0003 */
[----:B------:R-:W-:Y:S01]  /*7ad0*/  F2FP.SATFINITE.E4M3.F32.PACK_AB_MERGE_C R203, R189, R188, R190 ;  /* 0x000000bcbdcb723e */ /* 0x000fe200048070be */
[----:B------:R-:W-:Y:S01]  /*7ae0*/  IMAD.MOV.U32 R10, RZ, RZ, R9 ;  /* 0x000000ffff0a7224 */ /* 0x000fe200078e0009 */
[----:B------:R-:W-:Y:S01]  /*7af0*/  F2FP.SATFINITE.E4M3.F32.PACK_AB_MERGE_C R204, R169, R168, R172 ;  /* 0x000000a8a9cc723e */ /* 0x000fe200048070ac */
[----:B------:R-:W-:Y:S01]  /*7b00*/  IMAD.MOV.U32 R12, RZ, RZ, R6 ;  /* 0x000000ffff0c7224 */ /* 0x000fe200078e0006 */
[----:B------:R-:W-:-:S02]  /*7b10*/  F2FP.SATFINITE.E4M3.F32.PACK_AB_MERGE_C R205, R171, R170, R174 ;  /* 0x000000aaabcd723e */ /* 0x000fc400048070ae */
[----:B------:R-:W-:Y:S02]  /*7b20*/  F2FP.SATFINITE.E4M3.F32.PACK_AB_MERGE_C R206, R177, R176, R180 ;  /* 0x000000b0b1ce723e */ /* 0x000fe400048070b4 */
[----:B------:R-:W-:Y:S02]  /*7b30*/  F2FP.SATFINITE.E4M3.F32.PACK_AB_MERGE_C R207, R179, R178, R182 ;  /* 0x000000b2b3cf723e */ /* 0x000fe400048070b6 */
[----:B------:R-:W-:Y:S02]  /*7b40*/  F2FP.SATFINITE.E4M3.F32.PACK_AB_MERGE_C R208, R153, R152, R156 ;  /* 0x0000009899d0723e */ /* 0x000fe4000480709c */
[----:B------:R-:W-:Y:S02]  /*7b50*/  F2FP.SATFINITE.E4M3.F32.PACK_AB_MERGE_C R209, R155, R154, R158 ;  /* 0x0000009a9bd1723e */ /* 0x000fe4000480709e */
[----:B------:R-:W-:Y:S02]  /*7b60*/  F2FP.SATFINITE.E4M3.F32.PACK_AB_MERGE_C R210, R161, R160, R164 ;  /* 0x000000a0a1d2723e */ /* 0x000fe400048070a4 */
        /* <DEDUP_REMOVED lines=8> */
[----:B------:R-:W-:Y:S01]  /*7bf0*/  F2FP.SATFINITE.E4M3.F32.PACK_AB_MERGE_C R219, R130, R127, R13 ;  /* 0x0000007f82db723e */ /* 0x000fe2000480700d */
[----:B------:R-:W-:Y:S06]  /*7c00*/  @P2 BRA `(.L_x_29) ;  /* 0xffffffd000502947 */ /* 0x000fec000383ffff */
[----:B------:R-:W-:-:S07]  /*7c10*/  IMAD.U32 R0, RZ, RZ, UR52 ;  /* 0x00000034ff007e24 */ /* 0x000fce000f8e00ff */
.L_x_19:
[----:B------:R-:W-:Y:S06]  /*7c20*/  BAR.ARV 0x8, 0x180 ;  /* 0x0206000000007b1d */ /* 0x000fec0000002000 */
[----:B------:R-:W-:Y:S05]  /*7c30*/  @!P0 BRA `(.L_x_30) ;  /* 0x0000000000048947 */ /* 0x000fea0003800000 */
[----:B------:R-:W-:Y:S01]  /*7c40*/  BPT.TRAP 0x1 ;  /* 0x000000040000795c */ /* 0x000fe20000300000 */
.L_x_30:
[----:B------:R-:W-:Y:S02]  /*7c50*/  R2UR UR5, R0 ;  /* 0x00000000000572ca */ /* 0x000fe400000e0000 */
[----:B------:R-:W-:-:S11]  /*7c60*/  SHF.L.U32 R6, R6, 0x1f, RZ ;  /* 0x0000001f06067819 */ /* 0x000fd600000006ff */
[----:B------:R-:W-:-:S09]  /*7c70*/  ULEA UR5, UR5, UR40, 0x3 ;  /* 0x0000002805057291 */ /* 0x000fd2000f8e183f */
[----:B------:R0:W1:Y:S01]  /*7c80*/  SYNCS.PHASECHK.TRANS64.TRYWAIT P1, [UR5+0x33450], R6 ;  /* 0x03345006ff0075a7 */ /* 0x0000620008020145 */
[----:B------:R-:W-:Y:S05]  /*7c90*/  @!P0 BRA `(.L_x_31) ;  /* 0x0000000000048947 */ /* 0x000fea0003800000 */
[----:B------:R-:W-:Y:S01]  /*7ca0*/  BPT.TRAP 0x1 ;  /* 0x000000040000795c */ /* 0x000fe20000300000 */
.L_x_31:
[----:B-1----:R-:W-:Y:S05]  /*7cb0*/  @P1 BRA `(.L_x_32) ;  /* 0x0000000000081947 */ /* 0x002fea0003800000 */
[----:B------:R-:W1:Y:S02]  /*7cc0*/  SYNCS.PHASECHK.TRANS64.TRYWAIT P1, [UR5+0x33450], R6 ;  /* 0x03345006ff0075a7 */ /* 0x000e640008020145 */
[----:B-1----:R-:W-:Y:S05]  /*7cd0*/  @!P1 BRA `(.L_x_33) ;  /* 0x00000078005c9947 */ /* 0x002fea0003800000 */
.L_x_32:
[----:B------:R-:W-:Y:S01]  /*7ce0*/  UIADD3 UR40, UR40, 0x200, URZ ;  /* 0x0000020028287890 */ /* 0x000fe2000fffe03f */
[----:B------:R-:W-:Y:S01]  /*7cf0*/  R2UR UR6, R0 ;  /* 0x00000000000672ca */ /* 0x000fe200000e0000 */
[----:B------:R-:W-:Y:S01]  /*7d00*/  WARPGROUP.ARRIVE ;  /* 0x00000000000079c5 */ /* 0x000fe20000000000 */
[----:B------:R-:W-:Y:S01]  /*7d10*/  UMOV UR7, 0xc0000010 ;  /* 0xc000001000077882 */ /* 0x000fe20000000000 */
[----:B------:R-:W-:Y:S01]  /*7d20*/  USHF.R.U32.HI UR40, URZ, 0x4, UR40 ;  /* 0x000000043f287899 */ /* 0x000fe20008011628 */
[----:B------:R-:W2:Y:S03]  /*7d30*/  LDC.64 R12, c[0x0][0x9a0] ;  /* 0x00026800ff0c7b82 */ /* 0x000ea60000000a00 */
[----:B------:R-:W-:-:S04]  /*7d40*/  ULOP3.LUT UR40, UR40, 0x3fff, URZ, 0xc0, !UPT ;  /* 0x00003fff28287892 */ /* 0x000fc8000f8ec03f */
[----:B------:R-:W-:-:S04]  /*7d50*/  ULOP3.LUT UR4, UR40, 0x10000, URZ, 0xfc, !UPT ;  /* 0x0001000028047892 */ /* 0x000fc8000f8efc3f */
[----:B------:R-:W-:-:S07]  /*7d60*/  UIMAD UR4, UR6, 0x780, UR4 ;  /* 0x00000780060478a4 */ /* 0x000fce000f8e0204 */
[----:B------:R-:W-:Y:S02]  /*7d70*/  UMOV UR6, UR4 ;  /* 0x0000000400067c82 */ /* 0x000fe40008000000 */
[----:B------:R-:W-:Y:S01]  /*7d80*/  QGMMA.64x192x32.F32.E4M3.E4M3 R24, R200, gdesc[UR4], R24, gsb0 ;  /* 0x02e00004c8187df3 */ /* 0x000fe20008000818 */
[----:B------:R-:W-:Y:S01]  /*7d90*/  UIADD3 UR6, UR4, 0x180, URZ ;  /* 0x0000018004067890 */ /* 0x000fe2000fffe03f */
[----:B------:R-:W-:Y:S01]  /*7da0*/  UMOV UR7, 0xc0000010 ;  /* 0xc000001000077882 */ /* 0x000fe20000000000 */
[----:B--2---:R-:W-:-:S04]  /*7db0*/  ISETP.NE.U32.AND P1, PT, R12, RZ, PT ;  /* 0x000000ff0c00720c */ /* 0x004fc80003f25070 */
[----:B------:R-:W-:-:S13]  /*7dc0*/  ISETP.NE.AND.EX P1, PT, R13, RZ, PT, P1 ;  /* 0x000000ff0d00720c */ /* 0x000fda0003f25310 */
[----:B------:R-:W2:Y:S01]  /*7dd0*/  @P1 LDC.64 R10, c[0x0][0x9c8] ;  /* 0x00027200ff0a1b82 */ /* 0x000ea20000000a00 */
[----:B------:R-:W-:-:S07]  /*7de0*/  @P1 SHF.R.S32.HI R17, RZ, 0x1f, R16 ;  /* 0x0000001fff111819 */ /* 0x000fce0000011410 */
[----:B------:R-:W3:Y:S01]  /*7df0*/  @P1 LDC.64 R14, c[0x0][0x9d0] ;  /* 0x00027400ff0e1b82 */ /* 0x000ee20000000a00 */
[C---:B--2---:R-:W-:Y:S02]  /*7e00*/  @P1 IMAD R0, R10.reuse, UR37, RZ ;  /* 0x000000250a001c24 */ /* 0x044fe4000f8e02ff */
[----:B-1----:R-:W-:-:S04]  /*7e10*/  @P1 IMAD.WIDE.U32 R4, R10, UR36, RZ ;  /* 0x000000240a041c25 */ /* 0x002fc8000f8e00ff */
[----:B------:R-:W-:Y:S02]  /*7e20*/  @P1 IMAD R11, R11, UR36, R0 ;  /* 0x000000240b0b1c24 */ /* 0x000fe4000f8e0200 */
[-C--:B---3--:R-:W-:Y:S02]  /*7e30*/  @P1 IMAD R0, R17, R14.reuse, RZ ;  /* 0x0000000e11001224 */ /* 0x088fe400078e02ff */
[----:B------:R-:W-:Y:S02]  /*7e40*/  @P1 IMAD.IADD R5, R5, 0x1, R11 ;  /* 0x0000000105051824 */ /* 0x000fe400078e020b */
[C---:B------:R-:W-:Y:S02]  /*7e50*/  @P1 IMAD R11, R16.reuse, R15, R0 ;  /* 0x0000000f100b1224 */ /* 0x040fe400078e0200 */
[----:B------:R-:W-:-:S04]  /*7e60*/  @P1 IMAD.WIDE.U32 R4, R16, R14, R4 ;  /* 0x0000000e10041225 */ /* 0x000fc800078e0004 */
[----:B------:R-:W-:Y:S01]  /*7e70*/  @P1 IMAD.IADD R0, R5, 0x1, R11 ;  /* 0x0000000105001824 */ /* 0x000fe200078e020b */
[----:B------:R-:W-:Y:S01]  /*7e80*/  @P1 LEA R10, P2, R4, R12, 0x2 ;  /* 0x0000000c040a1211 */ /* 0x000fe200078410ff */
[----:B------:R-:W-:-:S03]  /*7e90*/  IMAD.MOV.U32 R5, RZ, RZ, 0x3f800000 ;  /* 0x3f800000ff057424 */ /* 0x000fc600078e00ff */
[----:B------:R-:W-:-:S05]  /*7ea0*/  @P1 LEA.HI.X R11, R4, R13, R0, 0x2, P2 ;  /* 0x0000000d040b1211 */ /* 0x000fca00010f1400 */
[----:B------:R1:W2:Y:S01]  /*7eb0*/  @P1 LDG.E R5, desc[UR38][R10.64] ;  /* 0x000000260a051981 */ /* 0x0002a2000c1e1900 */
[----:B------:R-:W-:Y:S02]  /*7ec0*/  WARPGROUP.DEPBAR.LE gsb0, 0x0 ;  /* 0x00008000000079c5 */ /* 0x000fe40000010000 */
[----:B------:R-:W-:-:S06]  /*7ed0*/  WARPGROUP.ARRIVE ;  /* 0x00000000000079c5 */ /* 0x000fcc0000000000 */
[----:B------:R-:W-:Y:S01]  /*7ee0*/  QGMMA.64x192x32.F32.E4M3.E4M3 R24, R204, gdesc[UR4], R24, gsb0 ;  /* 0x02e00004cc187df3 */ /* 0x000fe20008000818 */
[----:B------:R-:W-:Y:S01]  /*7ef0*/  UIADD3 UR6, UR4, 0x300, URZ ;  /* 0x0000030004067890 */ /* 0x000fe2000fffe03f */
[----:B------:R-:W-:Y:S01]  /*7f00*/  UMOV UR7, 0xc0000010 ;  /* 0xc000001000077882 */ /* 0x000fe20000000000 */
[----:B------:R-:W-:Y:S02]  /*7f10*/  WARPGROUP.DEPBAR.LE gsb0, 0x0 ;  /* 0x00008000000079c5 */ /* 0x000fe40000010000 */
[----:B------:R-:W-:-:S15]  /*7f20*/  WARPGROUP.ARRIVE ;  /* 0x00000000000079c5 */ /* 0x000fde0000000000 */
[----:B------:R-:W-:Y:S01]  /*7f30*/  QGMMA.64x192x32.F32.E4M3.E4M3 R24, R208, gdesc[UR4], R24, gsb0 ;  /* 0x02e00004d0187df3 */ /* 0x000fe20008000818 */
[----:B------:R-:W-:Y:S01]  /*7f40*/  UIADD3 UR6, UR4, 0x480, URZ ;  /* 0x0000048004067890 */ /* 0x000fe2000fffe03f */
[----:B------:R-:W-:Y:S01]  /*7f50*/  UMOV UR7, 0xc0000010 ;  /* 0xc000001000077882 */ /* 0x000fe20000000000 */
[----:B------:R-:W-:Y:S01]  /*7f60*/  UIADD3 UR4, UR4, 0x600, URZ ;  /* 0x0000060004047890 */ /* 0x000fe2000fffe03f */
[----:B------:R-:W3:Y:S04]  /*7f70*/  SHFL.BFLY PT, R0, R7, 0x2, 0x1f ;  /* 0x0c401f0007007f89 */ /* 0x000ee800000e0000 */
[----:B------:R-:W4:Y:S01]  /*7f80*/  SHFL.BFLY PT, R15, R8, 0x2, 0x1f ;  /* 0x0c401f00080f7f89 */ /* 0x000f2200000e0000 */
[----:B------:R-:W-:Y:S02]  /*7f90*/  WARPGROUP.DEPBAR.LE gsb0, 0x0 ;  /* 0x00008000000079c5 */ /* 0x000fe40000010000 */
[----:B------:R-:W-:-:S09]  /*7fa0*/  WARPGROUP.ARRIVE ;  /* 0x00000000000079c5 */ /* 0x000fd20000000000 */
[----:B------:R-:W-:Y:S01]  /*7fb0*/  QGMMA.64x192x32.F32.E4M3.E4M3 R24, R212, gdesc[UR4], R24, gsb0 ;  /* 0x02e00004d4187df3 */ /* 0x000fe20008000818 */
[----:B------:R-:W-:Y:S01]  /*7fc0*/  UMOV UR6, UR4 ;  /* 0x0000000400067c82 */ /* 0x000fe20008000000 */
[----:B------:R-:W-:Y:S01]  /*7fd0*/  UMOV UR7, 0xc0000010 ;  /* 0xc000001000077882 */ /* 0x000fe20000000000 */
[----:B---3--:R-:W-:Y:S01]  /*7fe0*/  FADD.FTZ R0, R0, R7 ;  /* 0x0000000700007221 */ /* 0x008fe20000010000 */
[----:B----4-:R-:W-:-:S04]  /*7ff0*/  FADD.FTZ R15, R15, R8 ;  /* 0x000000080f0f7221 */ /* 0x010fc80000010000 */
[----:B------:R-:W3:Y:S04]  /*8000*/  SHFL.BFLY PT, R13, R0, 0x1, 0x1f ;  /* 0x0c201f00000d7f89 */ /* 0x000ee800000e0000 */
[----:B------:R-:W4:Y:S01]  /*8010*/  SHFL.BFLY PT, R4, R15, 0x1, 0x1f ;  /* 0x0c201f000f047f89 */ /* 0x000f2200000e0000 */
[----:B0-----:R-:W-:Y:S02]  /*8020*/  IMAD.MOV.U32 R6, RZ, RZ, RZ ;  /* 0x000000ffff067224 */ /* 0x001fe400078e00ff */
[----:B---3--:R-:W-:Y:S01]  /*8030*/  FADD.FTZ R13, R0, R13 ;  /* 0x0000000d000d7221 */ /* 0x008fe20000010000 */
[----:B----4-:R-:W-:-:S04]  /*8040*/  FADD.FTZ R12, R15, R4 ;  /* 0x000000040f0c7221 */ /* 0x010fc80000010000 */
[C---:B------:R-:W-:Y:S01]  /*8050*/  FSETP.NE.FTZ.AND P1, PT, R13.reuse, RZ, PT ;  /* 0x000000ff0d00720b */ /* 0x040fe20003f35000 */
[----:B------:R-:W-:Y:S01]  /*8060*/  FMUL.FTZ R14, R13, 0.00390625 ;  /* 0x3b8000000d0e7820 */ /* 0x000fe20000410000 */
[----:B-1----:R-:W-:-:S04]  /*8070*/  FMUL.FTZ R11, R12, 0.00390625 ;  /* 0x3b8000000c0b7820 */ /* 0x002fc80000410000 */
[----:B------:R-:W-:Y:S02]  /*8080*/  FSETP.NE.FTZ.AND P2, PT, R14, RZ, PT ;  /* 0x000000ff0e00720b */ /* 0x000fe40003f55000 */
[----:B------:R-:W-:-:S05]  /*8090*/  FSETP.NE.FTZ.AND P3, PT, R11, RZ, PT ;  /* 0x000000ff0b00720b */ /* 0x000fca0003f75000 */
[----:B------:R-:W-:Y:S01]  /*80a0*/  @P1 MUFU.RCP R6, R13 ;  /* 0x0000000d00061308 */ /* 0x000fe20000001000 */
[----:B------:R-:W-:Y:S01]  /*80b0*/  FSETP.NE.FTZ.AND P1, PT, R12, RZ, PT ;  /* 0x000000ff0c00720b */ /* 0x000fe20003f35000 */
[----:B------:R-:W-:-:S06]  /*80c0*/  IMAD.MOV.U32 R10, RZ, RZ, RZ ;  /* 0x000000ffff0a7224 */ /* 0x000fcc00078e00ff */
[----:B------:R-:W0:Y:S08]  /*80d0*/  @P3 MUFU.LG2 R11, R11 ;  /* 0x0000000b000b3308 */ /* 0x000e300000000c00 */
[----:B------:R-:W1:Y:S08]  /*80e0*/  @P2 MUFU.LG2 R7, R14 ;  /* 0x0000000e00072308 */ /* 0x000e700000000c00 */
[----:B------:R-:W3:Y:S01]  /*80f0*/  @P1 MUFU.RCP R10, R12 ;  /* 0x0000000c000a1308 */ /* 0x000ee20000001000 */
[----:B------:R-:W-:-:S02]  /*8100*/  WARPGROUP.DEPBAR.LE gsb0, 0x0 ;  /* 0x00008000000079c5 */ /* 0x000fc40000010000 */
[----:B------:R-:W-:-:S06]  /*8110*/  WARPGROUP.ARRIVE ;  /* 0x00000000000079c5 */ /* 0x000fcc0000000000 */
[----:B------:R-:W-:Y:S01]  /*8120*/  QGMMA.64x192x32.F32.E4M3.E4M3 R24, R216, gdesc[UR4], R24, gsb0 ;  /* 0x02e00004d8187df3 */ /* 0x000fe20008000818 */
[C---:B------:R-:W-:Y:S01]  /*8130*/  @P2 FMUL.FTZ R8, R2.reuse, 0.69314718246459960938 ;  /* 0x3f31721802082820 */ /* 0x040fe20000410000 */
[----:B------:R-:W-:Y:S01]  /*8140*/  @P3 FMUL.FTZ R15, R2, 0.69314718246459960938 ;  /* 0x3f317218020f3820 */ /* 0x000fe20000410000 */
[----:B0-----:R-:W-:Y:S01]  /*8150*/  @P3 FMUL.FTZ R2, R11, 0.69314718246459960938 ;  /* 0x3f3172180b023820 */ /* 0x001fe20000410000 */
[----:B-1----:R-:W-:Y:S01]  /*8160*/  @P2 FMUL.FTZ R7, R7, 0.69314718246459960938 ;  /* 0x3f31721807072820 */ /* 0x002fe20000410000 */
[----:B------:R-:W-:Y:S02]  /*8170*/  IMAD.MOV.U32 R0, RZ, RZ, -0x800000 ;  /* 0xff800000ff007424 */ /* 0x000fe400078e00ff */
[----:B------:R-:W-:Y:S01]  /*8180*/  @P3 FFMA.FTZ R0, R15, R3, R2 ;  /* 0x000000030f003223 */ /* 0x000fe20000010002 */
[----:B------:R-:W-:Y:S02]  /*8190*/  IMAD.MOV.U32 R4, RZ, RZ, -0x800000 ;  /* 0xff800000ff047424 */ /* 0x000fe400078e00ff */
[----:B--2---:R-:W-:Y:S01]  /*81a0*/  FMUL.FTZ R2, R6, R5 ;  /* 0x0000000506027220 */ /* 0x004fe20000410000 */
[----:B------:R-:W-:Y:S01]  /*81b0*/  @P2 FFMA.FTZ R4, R8, R9, R7 ;  /* 0x0000000908042223 */ /* 0x000fe20000010007 */
[----:B---3--:R-:W-:Y:S01]  /*81c0*/  FMUL.FTZ R5, R10, R5 ;  /* 0x000000050a057220 */ /* 0x008fe20000410000 */
[----:B------:R-:W-:-:S02]  /*81d0*/  WARPGROUP.DEPBAR.LE gsb0, 0x0 ;  /* 0x00008000000079c5 */ /* 0x000fc40000010000 */
[----:B------:R-:W-:Y:S05]  /*81e0*/  @!P0 BRA `(.L_x_34) ;  /* 0x0000000000048947 */ /* 0x000fea0003800000 */
[----:B------:R-:W-:Y:S01]  /*81f0*/  BPT.TRAP 0x1 ;  /* 0x000000040000795c */ /* 0x000fe20000300000 */
.L_x_34:
[----:B------:R-:W-:Y:S01]  /*8200*/  UIADD3 UR4, UR5, 0x33460, URZ ;  /* 0x0003346005047890 */ /* 0x000fe2000fffe03f */
[-C--:B------:R-:W-:Y:S01]  /*8210*/  FMUL.FTZ R9, R24, R2.reuse ;  /* 0x0000000218097220 */ /* 0x080fe20000410000 */
[-C--:B------:R-:W-:Y:S01]  /*8220*/  FMUL.FTZ R10, R25, R2.reuse ;  /* 0x00000002190a7220 */ /* 0x080fe20000410000 */
[-C--:B------:R-:W-:Y:S01]  /*8230*/  FMUL.FTZ R12, R32, R2.reuse ;  /* 0x00000002200c7220 */ /* 0x080fe20000410000 */
[----:B------:R-:W-:Y:S01]  /*8240*/  UPRMT UR4, UR43, 0x654, UR4 ;  /* 0x000006542b047896 */ /* 0x000fe20008000004 */
        /* <DEDUP_REMOVED lines=8> */
[----:B------:R-:W-:Y:S01]  /*82d0*/  SYNCS.ARRIVE.TRANS64.RED.A1T0 RZ, [UR4], RZ ;  /* 0x000000ffffff79a7 */ /* 0x000fe20008100404 */
        /* <DEDUP_REMOVED lines=79> */
[----:B------:R-:W-:Y:S01]  /*87d0*/  PLOP3.LUT P0, PT, PT, PT, PT, 0x8, 0x0 ;  /* 0x000000000000781c */ /* 0x000fe20003f0e170 */
[-C--:B------:R-:W-:Y:S01]  /*87e0*/  FMUL.FTZ R102, R102, R5.reuse ;  /* 0x0000000566667220 */ /* 0x080fe20000410000 */
[-C--:B------:R-:W-:Y:S01]  /*87f0*/  FMUL.FTZ R99, R99, R5.reuse ;  /* 0x0000000563637220 */ /* 0x080fe20000410000 */
[-C--:B------:R-:W-:Y:S01]  /*8800*/  FMUL.FTZ R110, R110, R5.reuse ;  /* 0x000000056e6e7220 */ /* 0x080fe20000410000 */
[-C--:B------:R-:W-:Y:S01]  /*8810*/  FMUL.FTZ R107, R107, R5.reuse ;  /* 0x000000056b6b7220 */ /* 0x080fe20000410000 */
[-C--:B------:R-:W-:Y:S01]  /*8820*/  FMUL.FTZ R118, R118, R5.reuse ;  /* 0x0000000576767220 */ /* 0x080fe20000410000 */
[----:B------:R-:W-:-:S07]  /*8830*/  FMUL.FTZ R115, R115, R5 ;  /* 0x0000000573737220 */ /* 0x000fce0000410000 */
.L_x_12:
[----:B------:R-:W-:Y:S05]  /*8840*/  @P0 BRA `(.L_x_35) ;  /* 0x0000002c00540947 */ /* 0x000fea0003800000 */
[----:B------:R-:W0:Y:S01]  /*8850*/  S2R R17, SR_TID.X ;  /* 0x0000000000117919 */ /* 0x000e220000002100 */
[----:B------:R-:W-:Y:S01]  /*8860*/  ULDC.64 UR4, c[0x4][0x38] ;  /* 0x01000e0000047ab9 */ /* 0x000fe20000000a00 */
[----:B------:R-:W1:Y:S01]  /*8870*/  LDC R129, c[0x0][0xbe8] ;  /* 0x0002fa00ff817b82 */ /* 0x000e620000000800 */
[----:B------:R-:W-:Y:S01]  /*8880*/  ULDC.64 UR6, c[0x0][0xb38] ;  /* 0x0002ce0000067ab9 */ /* 0x000fe20000000a00 */
[----:B------:R-:W-:Y:S01]  /*8890*/  ULDC.64 UR8, c[0x0][0xb28] ;  /* 0x0002ca0000087ab9 */ /* 0x000fe20000000a00 */
[----:B0-----:R-:W-:-:S05]  /*88a0*/  IMAD.SHL.U32 R2, R17, 0x4, RZ ;  /* 0x0000000411027824 */ /* 0x001fca00078e00ff */
[----:B------:R-:W-:Y:S01]  /*88b0*/  LOP3.LUT R2, R2, 0xc, RZ, 0xc0, !PT ;  /* 0x0000000c02027812 */ /* 0x000fe200078ec0ff */
[----:B------:R-:W-:Y:S03]  /*88c0*/  BAR.SYNC.DEFER_BLOCKING 0x1, 0x100 ;  /* 0x0044000000007b1d */ /* 0x000fe60000010000 */
[----:B------:R-:W-:-:S05]  /*88d0*/  IADD3 R2, P0, R2, UR4, RZ ;  /* 0x0000000402027c10 */ /* 0x000fca000ff1e0ff */
[----:B------:R-:W-:Y:S01]  /*88e0*/  IMAD.X R3, RZ, RZ, UR5, P0 ;  /* 0x00000005ff037e24 */ /* 0x000fe200080e06ff */
[----:B------:R-:W-:-:S04]  /*88f0*/  ULDC.64 UR4, c[0x0][0xbd0] ;  /* 0x0002f40000047ab9 */ /* 0x000fc80000000a00 */
[----:B------:R0:W2:Y:S01]  /*8900*/  LDG.E.CONSTANT R5, desc[UR38][R2.64] ;  /* 0x0000002602057981 */ /* 0x0000a2000c1e9900 */
[----:B------:R-:W-:Y:S01]  /*8910*/  LOP3.LUT P0, R8, R17, 0x3, RZ, 0xc0, !PT ;  /* 0x0000000311087812 */ /* 0x000fe2000780c0ff */
[----:B------:R-:W-:Y:S01]  /*8920*/  BSSY B0, `(.L_x_36) ;  /* 0x000021d000007945 */ /* 0x000fe20003800000 */
[----:B-1----:R-:W-:Y:S02]  /*8930*/  ISETP.NE.AND P2, PT, R129, 0x1, PT ;  /* 0x000000018100780c */ /* 0x002fe40003f45270 */
[----:B------:R-:W-:-:S04]  /*8940*/  ISETP.EQ.OR P0, PT, R8, 0x3, !P0 ;  /* 0x000000030800780c */ /* 0x000fc80004702670 */
[----:B------:R-:W-:Y:S02]  /*8950*/  SEL R146, R21, R42, P0 ;  /* 0x0000002a15927207 */ /* 0x000fe40000000000 */
[----:B------:R-:W-:Y:S01]  /*8960*/  SEL R46, R42, R21, P0 ;  /* 0x000000152a2e7207 */ /* 0x000fe20000000000 */
[----:B------:R-:W-:Y:S01]  /*8970*/  VIADD R42, R17, 0xffffff80 ;  /* 0xffffff80112a7836 */ /* 0x000fe20000000000 */
[----:B------:R-:W-:Y:S02]  /*8980*/  SEL R150, R44, R7, P0 ;  /* 0x000000072c967207 */ /* 0x000fe40000000000 */
[----:B------:R-:W-:Y:S02]  /*8990*/  SEL R44, R7, R44, P0 ;  /* 0x0000002c072c7207 */ /* 0x000fe40000000000 */
[----:B------:R-:W-:Y:S02]  /*89a0*/  SHF.R.S32.HI R7, RZ, 0x1f, R42 ;  /* 0x0000001fff077819 */ /* 0x000fe4000001142a */
[----:B------:R-:W-:-:S02]  /*89b0*/  SEL R156, R100, R101, P0 ;  /* 0x00000065649c7207 */ /* 0x000fc40000000000 */
[----:B0-----:R-:W-:Y:S02]  /*89c0*/  LEA.HI R2, R7, R42, RZ, 0x7 ;  /* 0x0000002a07027211 */ /* 0x001fe400078f38ff */
[----:B------:R-:W-:Y:S02]  /*89d0*/  SEL R34, R101, R100, P0 ;  /* 0x0000006465227207 */ /* 0x000fe40000000000 */
[----:B------:R-:W-:Y:S02]  /*89e0*/  LOP3.LUT R3, R2, 0xffffff80, RZ, 0xc0, !PT ;  /* 0xffffff8002037812 */ /* 0x000fe400078ec0ff */
[----:B------:R-:W-:Y:S02]  /*89f0*/  SEL R8, R9, R10, P0 ;  /* 0x0000000a09087207 */ /* 0x000fe40000000000 */
[----:B------:R-:W-:Y:S01]  /*8a00*/  SHF.R.S32.HI R17, RZ, 0x7, R2 ;  /* 0x00000007ff117819 */ /* 0x000fe20000011402 */
[----:B------:R-:W-:Y:S01]  /*8a10*/  IMAD.IADD R100, R42, 0x1, -R3 ;  /* 0x000000012a647824 */ /* 0x000fe200078e0a03 */
[----:B------:R-:W-:-:S02]  /*8a20*/  SEL R9, R10, R9, P0 ;  /* 0x000000090a097207 */ /* 0x000fc40000000000 */
[----:B------:R-:W-:Y:S02]  /*8a30*/  SEL R22, R12, R33, P0 ;  /* 0x000000210c167207 */ /* 0x000fe40000000000 */
[----:B------:R-:W-:Y:S02]  /*8a40*/  SHF.R.S32.HI R23, RZ, 0x1f, R100 ;  /* 0x0000001fff177819 */ /* 0x000fe40000011464 */
[----:B------:R-:W-:Y:S02]  /*8a50*/  SEL R10, R33, R12, P0 ;  /* 0x0000000c210a7207 */ /* 0x000fe40000000000 */
[----:B------:R-:W-:Y:S02]  /*8a60*/  SEL R40, R20, R41, P0 ;  /* 0x0000002914287207 */ /* 0x000fe40000000000 */
[----:B------:R-:W-:Y:S02]  /*8a70*/  SEL R12, R41, R20, P0 ;  /* 0x00000014290c7207 */ /* 0x000fe40000000000 */
[----:B------:R-:W-:-:S02]  /*8a80*/  SEL R140, R54, R55, P0 ;  /* 0x00000037368c7207 */ /* 0x000fc40000000000 */
[----:B------:R-:W-:Y:S02]  /*8a90*/  SEL R63, R55, R54, P0 ;  /* 0x00000036373f7207 */ /* 0x000fe40000000000 */
[----:B------:R-:W-:Y:S01]  /*8aa0*/  LEA.HI R41, R23, R100, RZ, 0x2 ;  /* 0x0000006417297211 */ /* 0x000fe200078f10ff */
[----:B------:R-:W0:Y:S01]  /*8ab0*/  S2R R54, SR_CTAID.X ;  /* 0x0000000000367919 */ /* 0x000e220000002500 */
[----:B------:R-:W-:Y:S02]  /*8ac0*/  LEA.HI R2, R2, R17, RZ, 0x1 ;  /* 0x0000001102027211 */ /* 0x000fe400078f08ff */
[----:B------:R-:W-:Y:S02]  /*8ad0*/  SEL R170, R69, R122, P0 ;  /* 0x0000007a45aa7207 */ /* 0x000fe40000000000 */
[----:B------:R-:W-:Y:S02]  /*8ae0*/  SEL R26, R122, R69, P0 ;  /* 0x000000457a1a7207 */ /* 0x000fe40000000000 */
[----:B------:R-:W-:-:S02]  /*8af0*/  SEL R36, R11, R6, P0 ;  /* 0x000000060b247207 */ /* 0x000fc40000000000 */
[----:B------:R-:W-:Y:S02]  /*8b00*/  SEL R122, R104, R105, P0 ;  /* 0x00000069687a7207 */ /* 0x000fe40000000000 */
[----:B------:R-:W-:Y:S02]  /*8b10*/  SEL R33, R105, R104, P0 ;  /* 0x0000006869217207 */ /* 0x000fe40000000000 */
[----:B------:R-:W-:Y:S02]  /*8b20*/  LEA.HI R7, R7, R42, RZ, 0x2 ;  /* 0x0000002a07077211 */ /* 0x000fe400078f10ff */
[----:B------:R-:W-:Y:S02]  /*8b30*/  SEL R11, R6, R11, P0 ;  /* 0x0000000b060b7207 */ /* 0x000fe40000000000 */
[----:B------:R-:W-:Y:S02]  /*8b40*/  SEL R104, R47, R48, P0 ;  /* 0x000000302f687207 */ /* 0x000fe40000000000 */
[----:B------:R-:W-:-:S02]  /*8b50*/  SEL R47, R48, R47, P0 ;  /* 0x0000002f302f7207 */ /* 0x000fc40000000000 */
[--C-:B------:R-:W-:Y:S02]  /*8b60*/  SHF.R.S32.HI R3, RZ, 0x2, R41.reuse ;  /* 0x00000002ff037819 */ /* 0x100fe40000011429 */
[----:B------:R-:W-:Y:S02]  /*8b70*/  SHF.R.S32.HI R6, RZ, 0x1f, R41 ;  /* 0x0000001fff067819 */ /* 0x000fe40000011429 */
[----:B------:R-:W-:Y:S02]  /*8b80*/  LOP3.LUT R2, R2, 0x3fffffe, RZ, 0xc0, !PT ;  /* 0x03fffffe02027812 */ /* 0x000fe400078ec0ff */
[----:B------:R-:W-:Y:S02]  /*8b90*/  SEL R142, R39, R50, P0 ;  /* 0x00000032278e7207 */ /* 0x000fe40000000000 */
[----:B------:R-:W-:Y:S01]  /*8ba0*/  SEL R48, R50, R39, P0 ;  /* 0x0000002732307207 */ /* 0x000fe20000000000 */
[----:B------:R-:W-:Y:S01]  /*8bb0*/  IMAD.IADD R17, R17, 0x1, -R2 ;  /* 0x0000000111117824 */ /* 0x000fe200078e0a02 */
[----:B------:R-:W-:-:S02]  /*8bc0*/  LOP3.LUT R7, R7, 0xfffffffc, RZ, 0xc0, !PT ;  /* 0xfffffffc07077812 */ /* 0x000fc400078ec0ff */
[----:B------:R-:W-:Y:S02]  /*8bd0*/  SHF.R.S32.HI R39, RZ, 0x1f, R16 ;  /* 0x0000001fff277819 */ /* 0x000fe40000011410 */
[----:B------:R-:W-:Y:S01]  /*8be0*/  LEA.HI R6, R6, R3, RZ, 0x3 ;  /* 0x0000000306067211 */ /* 0x000fe200078f18ff */
[----:B------:R-:W-:Y:S01]  /*8bf0*/  IMAD.IADD R21, R42, 0x1, -R7 ;  /* 0x000000012a157824 */ /* 0x000fe200078e0a07 */
[----:B------:R-:W-:Y:S01]  /*8c00*/  LEA.HI R2, R23, R100, RZ, 0x5 ;  /* 0x0000006417027211 */ /* 0x000fe200078f28ff */
[C---:B------:R-:W-:Y:S01]  /*8c10*/  IMAD R23, R39.reuse, UR4, RZ ;  /* 0x0000000427177c24 */ /* 0x040fe2000f8e02ff */
[----:B------:R-:W-:Y:S01]  /*8c20*/  LOP3.LUT R6, R6, 0xfffffff8, RZ, 0xc0, !PT ;  /* 0xfffffff806067812 */ /* 0x000fe200078ec0ff */
[----:B------:R-:W-:Y:S01]  /*8c30*/  IMAD R39, R39, UR6, RZ ;  /* 0x0000000627277c24 */ /* 0x000fe2000f8e02ff */
[----:B------:R-:W-:Y:S02]  /*8c40*/  SEL R144, R37, R56, P0 ;  /* 0x0000003825907207 */ /* 0x000fe40000000000 */
[----:B------:R-:W-:Y:S01]  /*8c50*/  SEL R51, R56, R37, P0 ;  /* 0x0000002538337207 */ /* 0x000fe20000000000 */
[C---:B------:R-:W-:Y:S01]  /*8c60*/  IMAD R37, R16.reuse, UR5, R23 ;  /* 0x0000000510257c24 */ /* 0x040fe2000f8e0217 */
[----:B------:R-:W-:Y:S01]  /*8c70*/  SHF.R.S32.HI R2, RZ, 0x5, R2 ;  /* 0x00000005ff027819 */ /* 0x000fe20000011402 */
[----:B------:R-:W-:Y:S01]  /*8c80*/  IMAD.IADD R3, R3, 0x1, -R6 ;  /* 0x0000000103037824 */ /* 0x000fe200078e0a06 */
[----:B------:R-:W-:Y:S01]  /*8c90*/  LEA.HI R23, R21, R21, RZ, 0x1 ;  /* 0x0000001515177211 */ /* 0x000fe200078f08ff */
[----:B------:R-:W-:Y:S01]  /*8ca0*/  IMAD R39, R16, UR7, R39 ;  /* 0x0000000710277c24 */ /* 0x000fe2000f8e0227 */
[----:B------:R-:W-:Y:S01]  /*8cb0*/  SEL R148, R49, R52, P0 ;  /* 0x0000003431947207 */ /* 0x000fe20000000000 */
[----:B------:R-:W-:Y:S01]  /*8cc0*/  IMAD R42, R2, 0x10, R3 ;  /* 0x00000010022a7824 */ /* 0x000fe200078e0203 */
[----:B------:R-:W-:Y:S01]  /*8cd0*/  SEL R49, R52, R49, P0 ;  /* 0x0000003134317207 */ /* 0x000fe20000000000 */
[----:B------:R-:W-:Y:S01]  /*8ce0*/  IMAD.WIDE.U32 R2, R16, UR6, RZ ;  /* 0x0000000610027c25 */ /* 0x000fe2000f8e00ff */
[----:B------:R-:W-:Y:S01]  /*8cf0*/  LOP3.LUT R52, R23, 0x1ffffffe, RZ, 0xc0, !PT ;  /* 0x1ffffffe17347812 */ /* 0x000fe200078ec0ff */
[----:B------:R-:W-:Y:S01]  /*8d00*/  ULDC.64 UR6, c[0x0][0xb48] ;  /* 0x0002d20000067ab9 */ /* 0x000fe20000000a00 */
[----:B------:R-:W-:Y:S01]  /*8d10*/  SEL R114, R84, R85, P0 ;  /* 0x0000005554727207 */ /* 0x000fe20000000000 */
[----:B------:R-:W-:Y:S01]  /*8d20*/  IMAD R17, R17, 0x40, R42 ;  /* 0x0000004011117824 */ /* 0x000fe200078e022a */
[----:B------:R-:W-:Y:S01]  /*8d30*/  SEL R30, R85, R84, P0 ;  /* 0x00000054551e7207 */ /* 0x000fe20000000000 */
[----:B------:R-:W-:Y:S01]  /*8d40*/  IMAD.IADD R52, R21, 0x1, -R52 ;  /* 0x0000000115347824 */ /* 0x000fe200078e0a34 */
[----:B------:R-:W-:Y:S01]  /*8d50*/  SEL R84, R53, R58, P0 ;  /* 0x0000003a35547207 */ /* 0x000fe20000000000 */
[--C-:B0-----:R-:W-:Y:S01]  /*8d60*/  IMAD R101, R54, 0x80, R17.reuse ;  /* 0x0000008036657824 */ /* 0x101fe200078e0211 */
[----:B------:R-:W-:Y:S01]  /*8d70*/  SEL R38, R13, R14, P0 ;  /* 0x0000000e0d267207 */ /* 0x000fe20000000000 */
[----:B------:R-:W-:Y:S01]  /*8d80*/  IMAD R52, R52, 0x8, R17 ;  /* 0x0000000834347824 */ /* 0x000fe200078e0211 */
[----:B------:R-:W-:Y:S01]  /*8d90*/  SEL R13, R14, R13, P0 ;  /* 0x0000000d0e0d7207 */ /* 0x000fe20000000000 */
[----:B------:R-:W-:Y:S01]  /*8da0*/  IMAD.WIDE.U32 R6, R16, UR4, RZ ;  /* 0x0000000410067c25 */ /* 0x000fe2000f8e00ff */
[----:B------:R-:W-:Y:S01]  /*8db0*/  SEL R176, R29, R28, P0 ;  /* 0x0000001c1db07207 */ /* 0x000fe20000000000 */
[----:B------:R-:W0:Y:S01]  /*8dc0*/  S2UR UR4, SR_CTAID.Y ;  /* 0x00000000000479c3 */ /* 0x000e220000002600 */
[----:B------:R-:W-:Y:S01]  /*8dd0*/  SEL R14, R28, R29, P0 ;  /* 0x0000001d1c0e7207 */ /* 0x000fe20000000000 */
[----:B------:R-:W-:Y:S01]  /*8de0*/  IMAD R54, R54, 0x80, R52 ;  /* 0x0000008036367824 */ /* 0x000fe200078e0234 */
[----:B------:R-:W-:Y:S01]  /*8df0*/  SEL R158, R88, R89, P0 ;  /* 0x00000059589e7207 */ /* 0x000fe20000000000 */
[----:B------:R-:W-:Y:S01]  /*8e00*/  IMAD.IADD R3, R3, 0x1, R39 ;  /* 0x0000000103037824 */ /* 0x000fe200078e0227 */
[----:B------:R-:W-:Y:S01]  /*8e10*/  SEL R29, R89, R88, P0 ;  /* 0x00000058591d7207 */ /* 0x000fe20000000000 */
[----:B------:R-:W-:Y:S01]  /*8e20*/  IMAD.IADD R7, R7, 0x1, R37 ;  /* 0x0000000107077824 */ /* 0x000fe200078e0225 */
[----:B------:R-:W-:-:S02]  /*8e30*/  SEL R180, R15, R24, P0 ;  /* 0x000000180fb47207 */ /* 0x000fc40000000000 */
[----:B------:R-:W-:Y:S02]  /*8e40*/  SEL R166, R76, R125, P0 ;  /* 0x0000007d4ca67207 */ /* 0x000fe40000000000 */
[----:B------:R-:W-:Y:S02]  /*8e50*/  SEL R28, R125, R76, P0 ;  /* 0x0000004c7d1c7207 */ /* 0x000fe40000000000 */
[----:B------:R-:W-:Y:S02]  /*8e60*/  SEL R88, R98, R99, P0 ;  /* 0x0000006362587207 */ /* 0x000fe40000000000 */
[----:B------:R-:W-:Y:S02]  /*8e70*/  SEL R15, R24, R15, P0 ;  /* 0x0000000f180f7207 */ /* 0x000fe40000000000 */
[----:B------:R-:W-:Y:S02]  /*8e80*/  SEL R178, R25, R32, P0 ;  /* 0x0000002019b27207 */ /* 0x000fe40000000000 */
        /* <DEDUP_REMOVED lines=45> */
[----:B------:R-:W-:Y:S02]  /*9160*/  LOP3.LUT R41, R41, 0x7ffffffc, RZ, 0xc0, !PT ;  /* 0x7ffffffc29297812 */ /* 0x000fe400078ec0ff */
[----:B------:R-:W-:Y:S02]  /*9170*/  SEL R120, R96, R97, P0 ;  /* 0x0000006160787207 */ /* 0x000fe40000000000 */
[----:B------:R-:W-:Y:S02]  /*9180*/  SEL R31, R97, R96, P0 ;  /* 0x00000060611f7207 */ /* 0x000fe40000000000 */
[----:B------:R-:W-:-:S02]  /*9190*/  SEL R65, R65, R110, P0 ;  /* 0x0000006e41417207 */ /* 0x000fc40000000000 */
[C---:B------:R-:W-:Y:S01]  /*91a0*/  LOP3.LUT P1, RZ, R100.reuse, 0x3, RZ, 0xc0, !PT ;  /* 0x0000000364ff7812 */ /* 0x040fe2000782c0ff */
[----:B------:R-:W-:Y:S01]  /*91b0*/  IMAD.IADD R100, R100, 0x1, -R41 ;  /* 0x0000000164647824 */ /* 0x000fe200078e0a29 */
[----:B------:R-:W-:Y:S02]  /*91c0*/  SEL R71, R91, R90, P0 ;  /* 0x0000005a5b477207 */ /* 0x000fe40000000000 */
[----:B------:R-:W-:Y:S02]  /*91d0*/  SEL R50, R58, R53, P0 ;  /* 0x000000353a327207 */ /* 0x000fe40000000000 */
[----:B------:R-:W-:Y:S02]  /*91e0*/  SEL R58, R61, R62, P0 ;  /* 0x0000003e3d3a7207 */ /* 0x000fe40000000000 */
[----:B------:R-:W-:Y:S02]  /*91f0*/  SEL R66, R103, R102, P0 ;  /* 0x0000006667427207 */ /* 0x000fe40000000000 */
[----:B------:R-:W-:Y:S01]  /*9200*/  SEL R62, R62, R61, P0 ;  /* 0x0000003d3e3e7207 */ /* 0x000fe20000000000 */
[----:B--2---:R1:W-:Y:S04]  /*9210*/  SHFL.IDX PT, R52, R84, R5, 0x1c1f ;  /* 0x001c1f0554347589 */ /* 0x0043e800000e0000 */
[----:B------:R-:W-:Y:S04]  /*9220*/  SHFL.IDX PT, R106, R166, R5, 0x1c1f ;  /* 0x001c1f05a66a7589 */ /* 0x000fe800000e0000 */
[----:B------:R-:W-:Y:S01]  /*9230*/  SHFL.IDX PT, R42, R88, R5, 0x1c1f ;  /* 0x001c1f05582a7589 */ /* 0x000fe200000e0000 */
[----:B-1----:R-:W-:-:S03]  /*9240*/  LOP3.LUT R84, R5, 0x2, RZ, 0x3c, !PT ;  /* 0x0000000205547812 */ /* 0x002fc600078e3cff */
[----:B------:R-:W-:Y:S04]  /*9250*/  SHFL.IDX PT, R117, R158, R5, 0x1c1f ;  /* 0x001c1f059e757589 */ /* 0x000fe800000e0000 */
        /* <DEDUP_REMOVED lines=13> */
[----:B------:R-:W1:Y:S04]  /*9330*/  SHFL.IDX PT, R34, R34, R84, 0x1c1f ;  /* 0x001c1f5422227589 */ /* 0x000e6800000e0000 */
[----:B------:R-:W-:Y:S04]  /*9340*/  SHFL.IDX PT, R78, R36, R5, 0x1c1f ;  /* 0x001c1f05244e7589 */ /* 0x000fe800000e0000 */
[----:B------:R-:W2:Y:S04]  /*9350*/  SHFL.IDX PT, R11, R11, R84, 0x1c1f ;  /* 0x001c1f540b0b7589 */ /* 0x000ea800000e0000 */
[----:B------:R-:W-:Y:S04]  /*9360*/  SHFL.IDX PT, R82, R22, R5, 0x1c1f ;  /* 0x001c1f0516527589 */ /* 0x000fe800000e0000 */
[----:B------:R-:W-:Y:S04]  /*9370*/  SHFL.IDX PT, R87, R40, R5, 0x1c1f ;  /* 0x001c1f0528577589 */ /* 0x000fe800000e0000 */
[----:B------:R-:W-:Y:S04]  /*9380*/  SHFL.IDX PT, R40, R86, R5, 0x1c1f ;  /* 0x001c1f0556287589 */ /* 0x000fe800000e0000 */
[----:B------:R-:W-:Y:S01]  /*9390*/  SHFL.IDX PT, R83, R38, R5, 0x1c1f ;  /* 0x001c1f0526537589 */ /* 0x000fe200000e0000 */
[----:B-1----:R-:W-:-:S03]  /*93a0*/  SEL R27, R34, R119, P0 ;  /* 0x00000077221b7207 */ /* 0x002fc60000000000 */
[----:B------:R-:W-:Y:S04]  /*93b0*/  SHFL.IDX PT, R8, R112, R5, 0x1c1f ;  /* 0x001c1f0570087589 */ /* 0x000fe800000e0000 */
[----:B------:R-:W-:Y:S01]  /*93c0*/  SHFL.IDX PT, R86, R13, R84, 0x1c1f ;  /* 0x001c1f540d567589 */ /* 0x000fe200000e0000 */
[----:B--2---:R-:W-:-:S03]  /*93d0*/  SEL R75, R78, R11, P0 ;  /* 0x0000000b4e4b7207 */ /* 0x004fc60000000000 */
[----:B------:R-:W-:Y:S04]  /*93e0*/  SHFL.IDX PT, R111, R164, R5, 0x1c1f ;  /* 0x001c1f05a46f7589 */ /* 0x000fe800000e0000 */
[----:B------:R1:W-:Y:S04]  /*93f0*/  SHFL.IDX PT, R112, R25, R84, 0x1c1f ;  /* 0x001c1f5419707589 */ /* 0x0003e800000e0000 */
[----:B------:R-:W-:Y:S04]  /*9400*/  SHFL.IDX PT, R122, R122, R5, 0x1c1f ;  /* 0x001c1f057a7a7589 */ /* 0x000fe800000e0000 */
[----:B------:R-:W-:Y:S01]  /*9410*/  SHFL.IDX PT, R124, R124, R5, 0x1c1f ;  /* 0x001c1f057c7c7589 */ /* 0x000fe200000e0000 */
[----:B-1----:R-:W-:-:S03]  /*9420*/  SEL R25, R119, R34, P0 ;  /* 0x0000002277197207 */ /* 0x002fc60000000000 */
[----:B------:R-:W-:Y:S01]  /*9430*/  SHFL.IDX PT, R12, R12, R84, 0x1c1f ;  /* 0x001c1f540c0c7589 */ /* 0x000fe200000e0000 */
[----:B------:R-:W1:Y:S03]  /*9440*/  @P2 LDC R119, c[0x0][0xbec] ;  /* 0x0002fb00ff772b82 */ /* 0x000e660000000800 */
[----:B------:R-:W-:Y:S04]  /*9450*/  SHFL.IDX PT, R99, R20, R84, 0x1c1f ;  /* 0x001c1f5414637589 */ /* 0x000fe800000e0000 */
[----:B------:R-:W2:Y:S04]  /*9460*/  SHFL.IDX PT, R33, R33, R84, 0x1c1f ;  /* 0x001c1f5421217589 */ /* 0x000ea800000e0000 */
[----:B------:R-:W3:Y:S04]  /*9470*/  SHFL.IDX PT, R35, R35, R84, 0x1c1f ;  /* 0x001c1f5423237589 */ /* 0x000ee800000e0000 */
[----:B------:R-:W-:Y:S04]  /*9480*/  SHFL.IDX PT, R85, R180, R5, 0x1c1f ;  /* 0x001c1f05b4557589 */ /* 0x000fe800000e0000 */
[----:B------:R-:W-:Y:S04]  /*9490*/  SHFL.IDX PT, R123, R152, R5, 0x1c1f ;  /* 0x001c1f05987b7589 */ /* 0x000fe800000e0000 */
[----:B------:R4:W-:Y:S01]  /*94a0*/  SHFL.IDX PT, R36, R134, R5, 0x1c1f ;  /* 0x001c1f0586247589 */ /* 0x0009e200000e0000 */
[----:B-1----:R-:W-:-:S03]  /*94b0*/  @P2 IMAD.HI.U32 R119, R54, R119, RZ ;  /* 0x0000007736772227 */ /* 0x002fc600078e00ff */
[----:B------:R1:W5:Y:S04]  /*94c0*/  SHFL.IDX PT, R20, R45, R84, 0x1c1f ;  /* 0x001c1f542d147589 */ /* 0x00036800000e0000 */
[----:B------:R-:W-:Y:S01]  /*94d0*/  SHFL.IDX PT, R92, R176, R5, 0x1c1f ;  /* 0x001c1f05b05c7589 */ /* 0x000fe200000e0000 */
[----:B--2---:R-:W-:Y:S01]  /*94e0*/  SEL R28, R122, R33, P0 ;  /* 0x000000217a1c7207 */ /* 0x004fe20000000000 */
[----:B----4-:R-:W2:Y:S02]  /*94f0*/  LDC.64 R134, c[0x0][0xbd8] ;  /* 0x0002f600ff867b82 */ /* 0x010ea40000000a00 */
[----:B------:R-:W-:Y:S01]  /*9500*/  SHFL.IDX PT, R93, R14, R84, 0x1c1f ;  /* 0x001c1f540e5d7589 */ /* 0x000fe200000e0000 */
[----:B---3--:R-:W-:Y:S02]  /*9510*/  SEL R32, R124, R35, P0 ;  /* 0x000000237c207207 */ /* 0x008fe40000000000 */
[----:B-1----:R-:W-:Y:S01]  /*9520*/  SEL R45, R116, R15, P0 ;  /* 0x0000000f742d7207 */ /* 0x002fe20000000000 */
[----:B------:R-:W-:Y:S01]  /*9530*/  SHFL.IDX PT, R114, R114, R5, 0x1c1f ;  /* 0x001c1f0572727589 */ /* 0x000fe200000e0000 */
[----:B------:R-:W-:-:S03]  /*9540*/  SEL R34, R35, R124, P0 ;  /* 0x0000007c23227207 */ /* 0x000fc60000000000 */
[----:B------:R-:W-:Y:S04]  /*9550*/  SHFL.IDX PT, R23, R126, R5, 0x1c1f ;  /* 0x001c1f057e177589 */ /* 0x000fe800000e0000 */
[----:B------:R1:W-:Y:S04]  /*9560*/  SHFL.IDX PT, R13, R30, R84, 0x1c1f ;  /* 0x001c1f541e0d7589 */ /* 0x0003e800000e0000 */
[----:B------:R-:W-:Y:S01]  /*9570*/  SHFL.IDX PT, R90, R178, R5, 0x1c1f ;  /* 0x001c1f05b25a7589 */ /* 0x000fe200000e0000 */
[----:B-----5:R-:W-:-:S03]  /*9580*/  SEL R35, R20, R123, P0 ;  /* 0x0000007b14237207 */ /* 0x020fc60000000000 */
[----:B------:R-:W-:Y:S01]  /*9590*/  SHFL.IDX PT, R96, R168, R5, 0x1c1f ;  /* 0x001c1f05a8607589 */ /* 0x000fe200000e0000 */
[----:B-1----:R-:W-:-:S03]  /*95a0*/  SEL R30, R33, R122, P0 ;  /* 0x0000007a211e7207 */ /* 0x002fc60000000000 */
[----:B------:R-:W-:Y:S01]  /*95b0*/  SHFL.IDX PT, R105, R150, R5, 0x1c1f ;  /* 0x001c1f0596697589 */ /* 0x000fe200000e0000 */
[----:B------:R-:W-:Y:S01]  /*95c0*/  SEL R33, R123, R20, P0 ;  /* 0x000000147b217207 */ /* 0x000fe20000000000 */
[----:B--2---:R-:W-:Y:S02]  /*95d0*/  IMAD R20, R134, UR37, RZ ;  /* 0x0000002586147c24 */ /* 0x004fe4000f8e02ff */
[----:B------:R-:W-:Y:S04]  /*95e0*/  SHFL.IDX PT, R104, R104, R5, 0x1c1f ;  /* 0x001c1f0568687589 */ /* 0x000fe800000e0000 */
[----:B------:R-:W-:Y:S04]  /*95f0*/  SHFL.IDX PT, R41, R128, R5, 0x1c1f ;  /* 0x001c1f0580297589 */ /* 0x000fe800000e0000 */
[----:B------:R-:W1:Y:S04]  /*9600*/  SHFL.IDX PT, R19, R19, R84, 0x1c1f ;  /* 0x001c1f5413137589 */ /* 0x000e6800000e0000 */
[----:B------:R2:W-:Y:S04]  /*9610*/  SHFL.IDX PT, R125, R47, R84, 0x1c1f ;  /* 0x001c1f542f7d7589 */ /* 0x0005e800000e0000 */
[----:B------:R3:W-:Y:S04]  /*9620*/  SHFL.IDX PT, R126, R44, R84, 0x1c1f ;  /* 0x001c1f542c7e7589 */ /* 0x0007e800000e0000 */
[----:B------:R-:W-:Y:S01]  /*9630*/  SHFL.IDX PT, R95, R172, R5, 0x1c1f ;  /* 0x001c1f05ac5f7589 */ /* 0x000fe200000e0000 */
[----:B--2---:R-:W-:-:S03]  /*9640*/  SEL R47, R15, R116, P0 ;  /* 0x000000740f2f7207 */ /* 0x004fc60000000000 */
[----:B------:R-:W-:Y:S01]  /*9650*/  SHFL.IDX PT, R59, R148, R5, 0x1c1f ;  /* 0x001c1f05943b7589 */ /* 0x000fe200000e0000 */
[----:B---3--:R-:W-:-:S03]  /*9660*/  SEL R44, R117, R118, P0 ;  /* 0x00000076752c7207 */ /* 0x008fc60000000000 */
[----:B------:R-:W-:Y:S04]  /*9670*/  SHFL.IDX PT, R18, R18, R84, 0x1c1f ;  /* 0x001c1f5412127589 */ /* 0x000fe800000e0000 */
[----:B------:R2:W3:Y:S01]  /*9680*/  SHFL.IDX PT, R128, R49, R84, 0x1c1f ;  /* 0x001c1f5431807589 */ /* 0x0004e200000e0000 */
[----:B-1----:R-:W-:-:S03]  /*9690*/  SEL R89, R90, R19, P0 ;  /* 0x000000135a597207 */ /* 0x002fc60000000000 */
[----:B------:R-:W-:Y:S04]  /*96a0*/  SHFL.IDX PT, R91, R174, R5, 0x1c1f ;  /* 0x001c1f05ae5b7589 */ /* 0x000fe800000e0000 */
[----:B------:R-:W-:Y:S01]  /*96b0*/  SHFL.IDX PT, R97, R170, R5, 0x1c1f ;  /* 0x001c1f05aa617589 */ /* 0x000fe200000e0000 */
[----:B--2---:R-:W-:-:S03]  /*96c0*/  SEL R49, R13, R114, P0 ;  /* 0x000000720d317207 */ /* 0x004fc60000000000 */
[----:B------:R-:W-:Y:S04]  /*96d0*/  SHFL.IDX PT, R24, R24, R84, 0x1c1f ;  /* 0x001c1f5418187589 */ /* 0x000fe800000e0000 */
[----:B------:R-:W-:Y:S04]  /*96e0*/  SHFL.IDX PT, R26, R26, R84, 0x1c1f ;  /* 0x001c1f541a1a7589 */ /* 0x000fe800000e0000 */
[----:B------:R-:W-:Y:S04]  /*96f0*/  SHFL.IDX PT, R14, R43, R84, 0x1c1f ;  /* 0x001c1f542b0e7589 */ /* 0x000fe800000e0000 */
[----:B------:R1:W-:Y:S01]  /*9700*/  SHFL.IDX PT, R110, R63, R84, 0x1c1f ;  /* 0x001c1f543f6e7589 */ /* 0x0003e200000e0000 */
[----:B---3--:R-:W-:-:S03]  /*9710*/  SEL R15, R59, R128, P0 ;  /* 0x000000803b0f7207 */ /* 0x008fc60000000000 */
[----:B------:R2:W-:Y:S04]  /*9720*/  SHFL.IDX PT, R43, R65, R84, 0x1c1f ;  /* 0x001c1f54412b7589 */ /* 0x0005e800000e0000 */
[----:B------:R-:W-:Y:S01]  /*9730*/  SHFL.IDX PT, R120, R120, R5, 0x1c1f ;  /* 0x001c1f0578787589 */ /* 0x000fe200000e0000 */
[----:B-1----:R-:W-:-:S03]  /*9740*/  SEL R63, R106, R113, P0 ;  /* 0x000000716a3f7207 */ /* 0x002fc60000000000 */
[----:B------:R-:W-:Y:S01]  /*9750*/  SHFL.IDX PT, R31, R31, R84, 0x1c1f ;  /* 0x001c1f541f1f7589 */ /* 0x000fe200000e0000 */
[----:B--2---:R-:W-:-:S03]  /*9760*/  SEL R65, R113, R106, P0 ;  /* 0x0000006a71417207 */ /* 0x004fc60000000000 */
[----:B------:R-:W1:Y:S01]  /*9770*/  SHFL.IDX PT, R121, R154, R5, 0x1c1f ;  /* 0x001c1f059a797589 */ /* 0x000e6200000e0000 */
[----:B------:R-:W2:Y:S03]  /*9780*/  @P2 LDC R113, c[0x0][0xbec] ;  /* 0x0002fb00ff712b82 */ /* 0x000ea60000000800 */
[----:B------:R3:W-:Y:S04]  /*9790*/  SHFL.IDX PT, R127, R46, R84, 0x1c1f ;  /* 0x001c1f542e7f7589 */ /* 0x0007e800000e0000 */
[----:B------:R-:W-:Y:S01]  /*97a0*/  SHFL.IDX PT, R102, R146, R5, 0x1c1f ;  /* 0x001c1f0592667589 */ /* 0x000fe200000e0000 */
[----:B------:R-:W0:Y:S03]  /*97b0*/  LDC R106, c[0x0][0xc50] ;  /* 0x00031400ff6a7b82 */ /* 0x000e260000000800 */
[----:B------:R-:W-:Y:S01]  /*97c0*/  SHFL.IDX PT, R39, R132, R5, 0x1c1f ;  /* 0x001c1f0584277589 */ /* 0x000fe200000e0000 */
[----:B---3--:R-:W-:-:S03]  /*97d0*/  SEL R46, R118, R117, P0 ;  /* 0x00000075762e7207 */ /* 0x008fc60000000000 */
[----:B------:R-:W-:Y:S01]  /*97e0*/  SHFL.IDX PT, R55, R142, R5, 0x1c1f ;  /* 0x001c1f058e377589 */ /* 0x000fe200000e0000 */
[----:B------:R-:W3:Y:S03]  /*97f0*/  LDC.64 R116, c[0x0][0xb40] ;  /* 0x0002d000ff747b82 */ /* 0x000ee60000000a00 */
[----:B------:R4:W5:Y:S04]  /*9800*/  SHFL.IDX PT, R132, R48, R84, 0x1c1f ;  /* 0x001c1f5430847589 */ /* 0x00096800000e0000 */
[----:B------:R4:W-:Y:S01]  /*9810*/  SHFL.IDX PT, R103, R50, R84, 0x1c1f ;  /* 0x001c1f5432677589 */ /* 0x0009e200000e0000 */
[----:B-1----:R-:W-:-:S03]  /*9820*/  SEL R29, R121, R14, P0 ;  /* 0x0000000e791d7207 */ /* 0x002fc60000000000 */
[----:B------:R-:W-:Y:S01]  /*9830*/  SHFL.IDX PT, R21, R144, R5, 0x1c1f ;  /* 0x001c1f0590157589 */ /* 0x000fe200000e0000 */
[----:B----4-:R-:W-:-:S03]  /*9840*/  SEL R48, R10, R115, P0 ;  /* 0x000000730a307207 */ /* 0x010fc60000000000 */
[----:B------:R-:W-:Y:S01]  /*9850*/  SHFL.IDX PT, R53, R140, R5, 0x1c1f ;  /* 0x001c1f058c357589 */ /* 0x000fe200000e0000 */
[----:B------:R-:W-:-:S03]  /*9860*/  SEL R50, R115, R10, P0 ;  /* 0x0000000a73327207 */ /* 0x000fc60000000000 */
[----:B------:R-:W-:Y:S01]  /*9870*/  SHFL.IDX PT, R58, R58, R5, 0x1c1f ;  /* 0x001c1f053a3a7589 */ /* 0x000fe200000e0000 */
[----:B------:R-:W1:Y:S01]  /*9880*/  @P2 LDC R115, c[0x0][0xbf0] ;  /* 0x0002fc00ff732b82 */ /* 0x000e620000000800 */
[----:B------:R-:W-:Y:S02]  /*9890*/  SEL R10, R105, R126, P0 ;  /* 0x0000007e690a7207 */ /* 0x000fe40000000000 */
[----:B------:R-:W-:Y:S01]  /*98a0*/  SHFL.IDX PT, R56, R56, R5, 0x1c1f ;  /* 0x001c1f0538387589 */ /* 0x000fe200000e0000 */
[----:B---3--:R-:W-:-:S03]  /*98b0*/  IMAD.WIDE.U32 R2, R116, UR36, R2 ;  /* 0x0000002474027c25 */ /* 0x008fc6000f8e0002 */
[----:B------:R-:W-:Y:S04]  /*98c0*/  SHFL.IDX PT, R60, R60, R5, 0x1c1f ;  /* 0x001c1f053c3c7589 */ /* 0x000fe800000e0000 */
[----:B------:R-:W-:Y:S04]  /*98d0*/  SHFL.IDX PT, R61, R138, R5, 0x1c1f ;  /* 0x001c1f058a3d7589 */ /* 0x000fe800000e0000 */
[----:B------:R-:W-:Y:S04]  /*98e0*/  SHFL.IDX PT, R37, R136, R5, 0x1c1f ;  /* 0x001c1f0588257589 */ /* 0x000fe800000e0000 */
[----:B------:R-:W-:Y:S04]  /*98f0*/  SHFL.IDX PT, R38, R130, R5, 0x1c1f ;  /* 0x001c1f0582267589 */ /* 0x000fe800000e0000 */
[----:B------:R3:W-:Y:S04]  /*9900*/  SHFL.IDX PT, R22, R98, R5, 0x1c1f ;  /* 0x001c1f0562167589 */ /* 0x0007e800000e0000 */
[----:B------:R4:W-:Y:S04]  /*9910*/  SHFL.IDX PT, R17, R94, R5, 0x1c1f ;  /* 0x001c1f055e117589 */ /* 0x0009e800000e0000 */
[----:B------:R5:W-:Y:S01]  /*9920*/  SHFL.IDX PT, R109, R62, R84, 0x1c1f ;  /* 0x001c1f543e6d7589 */ /* 0x000be200000e0000 */
[----:B---3--:R-:W-:-:S03]  /*9930*/  SEL R98, R96, R99, P0 ;  /* 0x0000006360627207 */ /* 0x008fc60000000000 */
[----:B------:R3:W-:Y:S01]  /*9940*/  SHFL.IDX PT, R107, R64, R84, 0x1c1f ;  /* 0x001c1f54406b7589 */ /* 0x0007e200000e0000 */
[----:B------:R-:W-:Y:S02]  /*9950*/  SEL R96, R99, R96, P0 ;  /* 0x0000006063607207 */ /* 0x000fe40000000000 */
[----:B----4-:R-:W-:Y:S01]  /*9960*/  SEL R5, R74, R9, P0 ;  /* 0x000000094a057207 */ /* 0x010fe20000000000 */
[----:B------:R4:W1:Y:S01]  /*9970*/  SHFL.IDX PT, R130, R51, R84, 0x1c1f ;  /* 0x001c1f5433827589 */ /* 0x00086200000e0000 */
[----:B------:R-:W-:Y:S02]  /*9980*/  SEL R9, R9, R74, P0 ;  /* 0x0000004a09097207 */ /* 0x000fe40000000000 */
[----:B------:R-:W-:Y:S01]  /*9990*/  SEL R74, R80, R81, P0 ;  /* 0x00000051504a7207 */ /* 0x000fe20000000000 */
[----:B------:R-:W1:Y:S01]  /*99a0*/  SHFL.IDX PT, R57, R57, R84, 0x1c1f ;  /* 0x001c1f5439397589 */ /* 0x000e6200000e0000 */
[----:B------:R-:W-:Y:S02]  /*99b0*/  SEL R80, R81, R80, P0 ;  /* 0x0000005051507207 */ /* 0x000fe40000000000 */
[----:B------:R-:W-:Y:S01]  /*99c0*/  SEL R81, R11, R78, P0 ;  /* 0x0000004e0b517207 */ /* 0x000fe20000000000 */
[----:B------:R-:W1:Y:S01]  /*99d0*/  SHFL.IDX PT, R108, R108, R84, 0x1c1f ;  /* 0x001c1f546c6c7589 */ /* 0x000e6200000e0000 */
[----:B------:R-:W-:-:S02]  /*99e0*/  SEL R78, R82, R79, P0 ;  /* 0x0000004f524e7207 */ /* 0x000fc40000000000 */
[----:B------:R-:W-:Y:S01]  /*99f0*/  SEL R82, R79, R82, P0 ;  /* 0x000000524f527207 */ /* 0x000fe20000000000 */
[----:B------:R-:W-:Y:S01]  /*9a00*/  SHFL.IDX PT, R76, R76, R84, 0x1c1f ;  /* 0x001c1f544c4c7589 */ /* 0x000fe200000e0000 */
[----:B------:R-:W-:Y:S02]  /*9a10*/  SEL R79, R83, R86, P0 ;  /* 0x00000056534f7207 */ /* 0x000fe40000000000 */
[----:B------:R-:W-:Y:S01]  /*9a20*/  SEL R83, R86, R83, P0 ;  /* 0x0000005356537207 */ /* 0x000fe20000000000 */
[----:B------:R-:W-:Y:S01]  /*9a30*/  SHFL.IDX PT, R77, R77, R84, 0x1c1f ;  /* 0x001c1f544d4d7589 */ /* 0x000fe200000e0000 */
[----:B-----5:R-:W-:Y:S02]  /*9a40*/  SEL R62, R111, R112, P0 ;  /* 0x000000706f3e7207 */ /* 0x020fe40000000000 */
[----:B---3--:R-:W-:Y:S01]  /*9a50*/  SEL R64, R112, R111, P0 ;  /* 0x0000006f70407207 */ /* 0x008fe20000000000 */
[----:B------:R-:W-:Y:S01]  /*9a60*/  SHFL.IDX PT, R72, R72, R84, 0x1c1f ;  /* 0x001c1f5448487589 */ /* 0x000fe200000e0000 */
[----:B------:R-:W-:Y:S01]  /*9a70*/  SEL R86, R87, R12, P0 ;  /* 0x0000000c57567207 */ /* 0x000fe20000000000 */
[----:B------:R-:W3:Y:S01]  /*9a80*/  @P2 LDC R112, c[0x0][0xbf0] ;  /* 0x0002fc00ff702b82 */ /* 0x000ee20000000800 */
[----:B----4-:R-:W-:Y:S01]  /*9a90*/  SEL R51, R114, R13, P0 ;  /* 0x0000000d72337207 */ /* 0x010fe20000000000 */
[----:B------:R-:W-:Y:S01]  /*9aa0*/  SHFL.IDX PT, R73, R73, R84, 0x1c1f ;  /* 0x001c1f5449497589 */ /* 0x000fe200000e0000 */
[----:B------:R-:W-:Y:S01]  /*9ab0*/  SEL R11, R104, R125, P0 ;  /* 0x0000007d680b7207 */ /* 0x000fe20000000000 */
[----:B------:R-:W-:Y:S01]  /*9ac0*/  IMAD R111, R135, UR36, R20 ;  /* 0x00000024876f7c24 */ /* 0x000fe2000f8e0214 */
[----:B------:R-:W-:Y:S01]  /*9ad0*/  SEL R13, R125, R104, P0 ;  /* 0x000000687d0d7207 */ /* 0x000fe20000000000 */
[----:B------:R-:W-:Y:S01]  /*9ae0*/  SHFL.IDX PT, R70, R70, R84, 0x1c1f ;  /* 0x001c1f5446467589 */ /* 0x000fe200000e0000 */
[----:B------:R-:W-:-:S02]  /*9af0*/  SEL R94, R95, R18, P0 ;  /* 0x000000125f5e7207 */ /* 0x000fc40000000000 */
[----:B------:R-:W-:Y:S01]  /*9b00*/  SEL R99, R97, R26, P0 ;  /* 0x0000001a61637207 */ /* 0x000fe20000000000 */
[----:B------:R-:W-:Y:S01]  /*9b10*/  SHFL.IDX PT, R71, R71, R84, 0x1c1f ;  /* 0x001c1f5447477589 */ /* 0x000fe200000e0000 */
[----:B------:R-:W-:Y:S02]  /*9b20*/  SEL R97, R26, R97, P0 ;  /* 0x000000611a617207 */ /* 0x000fe40000000000 */
[----:B------:R-:W-:Y:S01]  /*9b30*/  SEL R26, R31, R120, P0 ;  /* 0x000000781f1a7207 */ /* 0x000fe20000000000 */
[----:B------:R-:W-:Y:S01]  /*9b40*/  SHFL.IDX PT, R66, R66, R84, 0x1c1f ;  /* 0x001c1f5442427589 */ /* 0x000fe200000e0000 */
[----:B------:R-:W-:-:S03]  /*9b50*/  SEL R20, R132, R55, P0 ;  /* 0x0000003784147207 */ /* 0x000fc60000000000 */
[----:B------:R-:W-:Y:S04]  /*9b60*/  SHFL.IDX PT, R69, R69, R84, 0x1c1f ;  /* 0x001c1f5445457589 */ /* 0x000fe800000e0000 */
[----:B------:R-:W-:Y:S04]  /*9b70*/  SHFL.IDX PT, R67, R67, R84, 0x1c1f ;  /* 0x001c1f5443437589 */ /* 0x000fe800000e0000 */
[----:B------:R4:W-:Y:S02]  /*9b80*/  SHFL.IDX PT, R68, R68, R84, 0x1c1f ;  /* 0x001c1f5444447589 */ /* 0x0009e400000e0000 */
[----:B----4-:R-:W-:-:S02]  /*9b90*/  SEL R84, R12, R87, P0 ;  /* 0x000000570c547207 */ /* 0x010fc40000000000 */
[----:B------:R-:W-:Y:S02]  /*9ba0*/  SEL R87, R85, R88, P0 ;  /* 0x0000005855577207 */ /* 0x000fe40000000000 */
[----:B------:R-:W-:Y:S02]  /*9bb0*/  SEL R85, R88, R85, P0 ;  /* 0x0000005558557207 */ /* 0x000fe40000000000 */
[----:B------:R-:W-:Y:S02]  /*9bc0*/  SEL R88, R92, R93, P0 ;  /* 0x0000005d5c587207 */ /* 0x000fe40000000000 */
[----:B------:R-:W-:Y:S02]  /*9bd0*/  SEL R92, R93, R92, P0 ;  /* 0x0000005c5d5c7207 */ /* 0x000fe40000000000 */
[----:B------:R-:W-:Y:S02]  /*9be0*/  SEL R93, R19, R90, P0 ;  /* 0x0000005a135d7207 */ /* 0x000fe40000000000 */
[----:B------:R-:W-:Y:S01]  /*9bf0*/  SEL R12, R126, R105, P0 ;  /* 0x000000697e0c7207 */ /* 0x000fe20000000000 */
[----:B------:R-:W-:Y:S01]  /*9c00*/  IMAD.WIDE.U32 R104, R134, UR36, R6 ;  /* 0x0000002486687c25 */ /* 0x000fe2000f8e0006 */
[----:B------:R-:W-:-:S02]  /*9c10*/  SEL R90, R18, R95, P0 ;  /* 0x0000005f125a7207 */ /* 0x000fc40000000000 */
[----:B------:R-:W-:Y:S01]  /*9c20*/  SEL R19, R128, R59, P0 ;  /* 0x0000003b80137207 */ /* 0x000fe20000000000 */
[----:B------:R-:W-:Y:S01]  /*9c30*/  IMAD.MOV R59, RZ, RZ, -R16 ;  /* 0x000000ffff3b7224 */ /* 0x000fe200078e0a10 */
[----:B------:R-:W-:Y:S01]  /*9c40*/  SEL R95, R91, R24, P0 ;  /* 0x000000185b5f7207 */ /* 0x000fe20000000000 */
[----:B------:R-:W-:Y:S01]  /*9c50*/  IMAD.IADD R105, R105, 0x1, R111 ;  /* 0x0000000169697824 */ /* 0x000fe200078e026f */
[----:B------:R-:W-:Y:S01]  /*9c60*/  SEL R91, R24, R91, P0 ;  /* 0x0000005b185b7207 */ /* 0x000fe20000000000 */
[----:B--2---:R-:W-:Y:S01]  /*9c70*/  @P2 IMAD.HI.U32 R16, R54, R113, RZ ;  /* 0x0000007136102227 */ /* 0x004fe200078e00ff */
[----:B------:R-:W-:Y:S02]  /*9c80*/  SEL R24, R120, R31, P0 ;  /* 0x0000001f78187207 */ /* 0x000fe40000000000 */
[----:B------:R-:W-:Y:S01]  /*9c90*/  SEL R31, R14, R121, P0 ;  /* 0x000000790e1f7207 */ /* 0x000fe20000000000 */
[----:B0-----:R-:W-:Y:S01]  /*9ca0*/  IMAD R111, R106, R59, UR4 ;  /* 0x000000046a6f7e24 */ /* 0x001fe2000f8e023b */
[----:B------:R-:W-:Y:S01]  /*9cb0*/  SEL R14, R102, R127, P0 ;  /* 0x0000007f660e7207 */ /* 0x000fe20000000000 */
[----:B------:R-:W-:Y:S01]  /*9cc0*/  ULDC.64 UR4, c[0x0][0xbe0] ;  /* 0x0002f80000047ab9 */ /* 0x000fe20000000a00 */
[----:B------:R-:W-:Y:S01]  /*9cd0*/  SEL R18, R127, R102, P0 ;  /* 0x000000667f127207 */ /* 0x000fe20000000000 */
[----:B------:R-:W-:Y:S01]  /*9ce0*/  IMAD R102, R116, UR37, RZ ;  /* 0x0000002574667c24 */ /* 0x000fe2000f8e02ff */
[----:B------:R-:W-:Y:S01]  /*9cf0*/  SEL R6, R55, R132, P0 ;  /* 0x0000008437067207 */ /* 0x000fe20000000000 */
[----:B------:R-:W-:Y:S01]  /*9d00*/  IMAD.MOV.U32 R55, RZ, RZ, R54 ;  /* 0x000000ffff377224 */ /* 0x000fe200078e0036 */
[----:B-1----:R-:W-:Y:S01]  /*9d10*/  @P2 SHF.R.U32.HI R55, RZ, R115, R16 ;  /* 0x00000073ff372219 */ /* 0x002fe20000011610 */
[----:B------:R-:W-:Y:S01]  /*9d20*/  IMAD R113, R117, UR36, R102 ;  /* 0x0000002475717c24 */ /* 0x000fe2000f8e0266 */
[----:B------:R-:W-:Y:S01]  /*9d30*/  SHF.R.S32.HI R16, RZ, 0x1f, R111 ;  /* 0x0000001fff107819 */ /* 0x000fe2000001146f */
[----:B------:R-:W-:Y:S01]  /*9d40*/  IMAD.MOV.U32 R59, RZ, RZ, R54 ;  /* 0x000000ffff3b7224 */ /* 0x000fe200078e0036 */
[----:B---3--:R-:W-:Y:S01]  /*9d50*/  @P2 SHF.R.U32.HI R59, RZ, R112, R119 ;  /* 0x00000070ff3b2219 */ /* 0x008fe20000011677 */
[----:B------:R-:W-:Y:S01]  /*9d60*/  IMAD.IADD R113, R3, 0x1, R113 ;  /* 0x0000000103717824 */ /* 0x000fe200078e0271 */
[----:B------:R-:W-:Y:S01]  /*9d70*/  SEL R7, R21, R130, P0 ;  /* 0x0000008215077207 */ /* 0x000fe20000000000 */
[----:B------:R-:W-:Y:S01]  /*9d80*/  IMAD R3, R16, UR4, RZ ;  /* 0x0000000410037c24 */ /* 0x000fe2000f8e02ff */
[----:B------:R-:W-:Y:S01]  /*9d90*/  SEL R21, R130, R21, P0 ;  /* 0x0000001582157207 */ /* 0x000fe20000000000 */
[----:B------:R-:W-:-:S02]  /*9da0*/  IMAD.MOV.U32 R112, RZ, RZ, R2 ;  /* 0x000000ffff707224 */ /* 0x000fc400078e0002 */
[C---:B------:R-:W-:Y:S02]  /*9db0*/  IMAD R102, R111.reuse, UR5, R3 ;  /* 0x000000056f667c24 */ /* 0x040fe4000f8e0203 */
[----:B------:R-:W-:Y:S02]  /*9dc0*/  IMAD R16, R16, UR6, RZ ;  /* 0x0000000610107c24 */ /* 0x000fe4000f8e02ff */
[----:B------:R-:W-:Y:S01]  /*9dd0*/  IMAD.WIDE.U32 R2, R111, UR4, R104 ;  /* 0x000000046f027c25 */ /* 0x000fe2000f8e0068 */
[----:B------:R-:W-:-:S03]  /*9de0*/  ULDC.64 UR4, c[0x0][0xb30] ;  /* 0x0002cc0000047ab9 */ /* 0x000fc60000000a00 */
[----:B------:R-:W-:Y:S01]  /*9df0*/  IMAD R115, R111, UR7, R16 ;  /* 0x000000076f737c24 */ /* 0x000fe2000f8e0210 */
[----:B------:R-:W-:Y:S01]  /*9e00*/  IADD3 R2, P2, R55, R2, RZ ;  /* 0x0000000237027210 */ /* 0x000fe20007f5e0ff */
[----:B------:R-:W-:Y:S01]  /*9e10*/  IMAD.WIDE.U32 R104, R111, UR6, R112 ;  /* 0x000000066f687c25 */ /* 0x000fe2000f8e0070 */
[----:B------:R-:W-:Y:S01]  /*9e20*/  SHF.R.S32.HI R111, RZ, 0x1f, R55 ;  /* 0x0000001fff6f7819 */ /* 0x000fe20000011437 */
[----:B------:R-:W-:Y:S01]  /*9e30*/  ULDC.64 UR6, c[0x0][0xbc8] ;  /* 0x0002f20000067ab9 */ /* 0x000fe20000000a00 */
[----:B------:R-:W-:Y:S01]  /*9e40*/  SHF.R.S32.HI R16, RZ, 0x1f, R59 ;  /* 0x0000001fff107819 */ /* 0x000fe2000001143b */
[----:B------:R-:W-:Y:S01]  /*9e50*/  IMAD.MOV R55, RZ, RZ, -R55 ;  /* 0x000000ffff377224 */ /* 0x000fe200078e0a37 */
[----:B------:R-:W-:Y:S01]  /*9e60*/  IADD3.X R3, R111, R3, R102, P2, !PT ;  /* 0x000000036f037210 */ /* 0x000fe200017fe466 */
[----:B------:R-:W-:Y:S02]  /*9e70*/  IMAD.MOV R113, RZ, RZ, -R59 ;  /* 0x000000ffff717224 */ /* 0x000fe400078e0a3b */
[----:B------:R-:W-:-:S02]  /*9e80*/  IMAD R16, R16, UR4, RZ ;  /* 0x0000000410107c24 */ /* 0x000fc4000f8e02ff */
[C-C-:B------:R-:W-:Y:S02]  /*9e90*/  IMAD R55, R129.reuse, R55, R54.reuse ;  /* 0x0000003781377224 */ /* 0x140fe400078e0236 */
[----:B------:R-:W-:Y:S02]  /*9ea0*/  IMAD R113, R129, R113, R54 ;  /* 0x0000007181717224 */ /* 0x000fe400078e0236 */
[----:B------:R-:W-:Y:S01]  /*9eb0*/  IMAD R111, R59, UR5, R16 ;  /* 0x000000053b6f7c24 */ /* 0x000fe2000f8e0210 */
[----:B------:R-:W-:Y:S01]  /*9ec0*/  SHF.R.S32.HI R16, RZ, 0x1f, R55 ;  /* 0x0000001fff107819 */ /* 0x000fe20000011437 */
[----:B------:R-:W-:Y:S01]  /*9ed0*/  IMAD.IADD R105, R105, 0x1, R115 ;  /* 0x0000000169697824 */ /* 0x000fe200078e0273 */
[----:B------:R-:W-:Y:S01]  /*9ee0*/  SHF.R.S32.HI R54, RZ, 0x1f, R113 ;  /* 0x0000001fff367819 */ /* 0x000fe20000011471 */
[----:B------:R-:W0:Y:S02]  /*9ef0*/  S2UR UR5, SR_CgaCtaId ;  /* 0x00000000000579c3 */ /* 0x000e240000008800 */
[----:B------:R-:W-:-:S02]  /*9f00*/  IMAD R16, R16, UR6, RZ ;  /* 0x0000000610107c24 */ /* 0x000fc4000f8e02ff */
[----:B------:R-:W-:Y:S01]  /*9f10*/  IMAD.WIDE.U32 R104, R59, UR4, R104 ;  /* 0x000000043b687c25 */ /* 0x000fe2000f8e0068 */
[----:B------:R-:W-:-:S03]  /*9f20*/  UMOV UR4, 0x400 ;  /* 0x0000040000047882 */ /* 0x000fc60000000000 */
[----:B------:R-:W-:Y:S02]  /*9f30*/  IMAD R102, R54, UR8, RZ ;  /* 0x0000000836667c24 */ /* 0x000fe4000f8e02ff */
[----:B------:R-:W-:Y:S02]  /*9f40*/  IMAD R59, R55, UR7, R16 ;  /* 0x00000007373b7c24 */ /* 0x000fe4000f8e0210 */
[----:B------:R-:W-:Y:S02]  /*9f50*/  IMAD.IADD R105, R105, 0x1, R111 ;  /* 0x0000000169697824 */ /* 0x000fe400078e026f */
[----:B------:R-:W-:Y:S01]  /*9f60*/  IMAD.WIDE.U32 R54, R55, UR6, R2 ;  /* 0x0000000637367c25 */ /* 0x000fe2000f8e0002 */
[----:B------:R-:W-:Y:S01]  /*9f70*/  ULDC.64 UR6, c[0x0][0xba8] ;  /* 0x0002ea0000067ab9 */ /* 0x000fe20000000a00 */
[----:B------:R-:W-:Y:S02]  /*9f80*/  SEL R2, R52, R103, P0 ;  /* 0x0000006734027207 */ /* 0x000fe40000000000 */
[C---:B------:R-:W-:Y:S01]  /*9f90*/  IMAD R3, R113.reuse, UR9, R102 ;  /* 0x0000000971037c24 */ /* 0x040fe2000f8e0266 */
[----:B------:R-:W-:Y:S01]  /*9fa0*/  LEA R111, P2, R54, UR6, 0x2 ;  /* 0x00000006366f7c11 */ /* 0x000fe2000f8410ff */
[----:B------:R-:W-:Y:S01]  /*9fb0*/  IMAD.WIDE.U32 R112, R113, UR8, R104 ;  /* 0x0000000871707c25 */ /* 0x000fe2000f8e0068 */
[----:B------:R-:W-:Y:S01]  /*9fc0*/  ULDC.64 UR8, c[0x0][0xb00] ;  /* 0x0002c00000087ab9 */ /* 0x000fe20000000a00 */
[----:B------:R-:W-:Y:S01]  /*9fd0*/  ULDC UR6, c[0x0][0xa88] ;  /* 0x0002a20000067ab9 */ /* 0x000fe20000000800 */
[----:B------:R-:W-:Y:S01]  /*9fe0*/  SEL R52, R103, R52, P0 ;  /* 0x0000003467347207 */ /* 0x000fe20000000000 */
[----:B------:R-:W-:Y:S01]  /*9ff0*/  IMAD.IADD R55, R55, 0x1, R59 ;  /* 0x0000000137377824 */ /* 0x000fe200078e023b */
[----:B------:R-:W-:Y:S01]  /*a000*/  LEA R104, P3, R112, UR8, 0x2 ;  /* 0x0000000870687c11 */ /* 0x000fe2000f8610ff */
[----:B------:R-:W-:Y:S01]  /*a010*/  IMAD.IADD R3, R113, 0x1, R3 ;  /* 0x0000000171037824 */ /* 0x000fe200078e0203 */
[----:B------:R-:W-:Y:S01]  /*a020*/  SHFL.IDX PT, R114, R111, 0x1, 0x1c1f ;  /* 0x003c1f006f727f89 */ /* 0x000fe200000e0000 */
[----:B0-----:R-:W-:Y:S01]  /*a030*/  ULEA UR4, UR5, UR4, 0x18 ;  /* 0x0000000405047291 */ /* 0x001fe2000f8ec03f */
[----:B------:R-:W-:Y:S01]  /*a040*/  LEA.HI.X R116, R54, UR7, R55, 0x2, P2 ;  /* 0x0000000736747c11 */ /* 0x000fe200090f1437 */
[----:B------:R-:W-:Y:S01]  /*a050*/  IMAD R16, R129, UR6, RZ ;  /* 0x0000000681107c24 */ /* 0x000fe2000f8e02ff */
[----:B------:R-:W-:Y:S01]  /*a060*/  LEA.HI.X R106, R112, UR9, R3, 0x2, P3 ;  /* 0x00000009706a7c11 */ /* 0x000fe200098f1403 */
[C---:B------:R-:W-:Y:S01]  /*a070*/  VIADD R105, R101.reuse, 0x8 ;  /* 0x0000000865697836 */ /* 0x040fe20000000000 */
[----:B------:R-:W-:Y:S01]  /*a080*/  SHFL.IDX PT, R112, R111, RZ, 0x1c1f ;  /* 0x001c1fff6f707589 */ /* 0x000fe200000e0000 */
[----:B------:R-:W-:Y:S01]  /*a090*/  UIADD3 UR4, UR4, 0x33420, URZ ;  /* 0x0003342004047890 */ /* 0x000fe2000fffe03f */
[----:B------:R-:W-:-:S02]  /*a0a0*/  ISETP.GE.OR P2, PT, R101, R16, P1 ;  /* 0x000000106500720c */ /* 0x000fc40000f46670 */
[----:B------:R-:W0:Y:S01]  /*a0b0*/  SHFL.IDX PT, R113, R116, RZ, 0x1c1f ;  /* 0x001c1fff74717589 */ /* 0x000e2200000e0000 */
[-C--:B------:R-:W-:Y:S01]  /*a0c0*/  ISETP.GE.OR P1, PT, R105, R16.reuse, P1 ;  /* 0x000000106900720c */ /* 0x080fe20000f26670 */
[----:B------:R-:W-:Y:S01]  /*a0d0*/  UPRMT UR4, URZ, 0x654, UR4 ;  /* 0x000006543f047896 */ /* 0x000fe20008000004 */
[----:B------:R-:W-:Y:S01]  /*a0e0*/  ISETP.GE.AND P3, PT, R101, R16, PT ;  /* 0x000000106500720c */ /* 0x000fe20003f66270 */
[----:B------:R-:W1:Y:S01]  /*a0f0*/  SHFL.IDX PT, R115, R116, 0x1, 0x1c1f ;  /* 0x003c1f0074737f89 */ /* 0x000e6200000e0000 */
[----:B------:R-:W-:Y:S01]  /*a100*/  SEL R55, R56, R57, P0 ;  /* 0x0000003938377207 */ /* 0x000fe20000000000 */
[----:B------:R-:W-:Y:S01]  /*a110*/  IMAD.SHL.U32 R101, R100, 0x2, RZ ;  /* 0x0000000264657824 */ /* 0x000fe200078e00ff */
[----:B------:R-:W-:Y:S01]  /*a120*/  SEL R59, R57, R56, P0 ;  /* 0x00000038393b7207 */ /* 0x000fe20000000000 */
[----:B------:R2:W3:Y:S01]  /*a130*/  SHFL.IDX PT, R102, R104, RZ, 0x1c1f ;  /* 0x001c1fff68667589 */ /* 0x0004e200000e0000 */
[----:B------:R-:W-:Y:S02]  /*a140*/  SEL R3, R53, R110, P0 ;  /* 0x0000006e35037207 */ /* 0x000fe40000000000 */
[----:B------:R-:W-:Y:S01]  /*a150*/  SYNCS.ARRIVE.TRANS64.RED.A1T0 RZ, [UR4], RZ ;  /* 0x000000ffffff79a7 */ /* 0x000fe20008100404 */
[----:B------:R2:W4:Y:S01]  /*a160*/  SHFL.IDX PT, R103, R106, RZ, 0x1c1f ;  /* 0x001c1fff6a677589 */ /* 0x00052200000e0000 */
[----:B------:R-:W-:-:S02]  /*a170*/  SEL R54, R58, R109, P0 ;  /* 0x0000006d3a367207 */ /* 0x000fc40000000000 */
[----:B------:R-:W-:Y:S02]  /*a180*/  SEL R56, R60, R107, P0 ;  /* 0x0000006b3c387207 */ /* 0x000fe40000000000 */
[----:B------:R-:W-:Y:S02]  /*a190*/  SEL R57, R61, R108, P0 ;  /* 0x0000006c3d397207 */ /* 0x000fe40000000000 */
[----:B------:R-:W-:Y:S02]  /*a1a0*/  SEL R53, R110, R53, P0 ;  /* 0x000000356e357207 */ /* 0x000fe40000000000 */
[----:B------:R-:W-:Y:S02]  /*a1b0*/  SEL R58, R109, R58, P0 ;  /* 0x0000003a6d3a7207 */ /* 0x000fe40000000000 */
[----:B------:R-:W-:Y:S01]  /*a1c0*/  SEL R60, R107, R60, P0 ;  /* 0x0000003c6b3c7207 */ /* 0x000fe20000000000 */
[----:B0-----:R2:W-:Y:S01]  /*a1d0*/  @!P2 ST.E desc[UR38][R112.64], R4 ;  /* 0x000000047000a985 */ /* 0x0015e2000c101926 */
[----:B------:R-:W-:-:S03]  /*a1e0*/  SEL R61, R108, R61, P0 ;  /* 0x0000003d6c3d7207 */ /* 0x000fc60000000000 */
[----:B-1----:R2:W-:Y:S01]  /*a1f0*/  @!P1 ST.E desc[UR38][R114.64], R0 ;  /* 0x0000000072009985 */ /* 0x0025e2000c101926 */
[----:B------:R-:W-:Y:S05]  /*a200*/  @P3 BRA `(.L_x_37) ;  /* 0x0000000800383947 */ /* 0x000fea0003800000 */
[C---:B--2---:R-:W-:Y:S01]  /*a210*/  VIADD R0, R101.reuse, 0x8 ;  /* 0x0000000865007836 */ /* 0x044fe20000000000 */
[----:B------:R-:W-:Y:S01]  /*a220*/  ULDC UR4, c[0x0][0xac8] ;  /* 0x0002b20000047ab9 */ /* 0x000fe20000000800 */
[C---:B------:R-:W-:Y:S01]  /*a230*/  VIADD R100, R101.reuse, 0x10 ;  /* 0x0000001065647836 */ /* 0x040fe20000000000 */
[C---:B------:R-:W-:Y:S01]  /*a240*/  ISETP.GE.AND P4, PT, R101.reuse, UR4, PT ;  /* 0x0000000465007c0c */ /* 0x040fe2000bf86270 */
[C---:B------:R-:W-:Y:S01]  /*a250*/  VIADD R107, R101.reuse, 0x18 ;  /* 0x00000018656b7836 */ /* 0x040fe20000000000 */
[----:B------:R-:W-:Y:S01]  /*a260*/  ISETP.GE.AND P5, PT, R0, UR4, PT ;  /* 0x0000000400007c0c */ /* 0x000fe2000bfa6270 */
[C---:B------:R-:W-:Y:S01]  /*a270*/  VIADD R112, R101.reuse, 0x20 ;  /* 0x0000002065707836 */ /* 0x040fe20000000000 */
[----:B------:R-:W-:Y:S01]  /*a280*/  ISETP.GE.AND P3, PT, R100, UR4, PT ;  /* 0x0000000464007c0c */ /* 0x000fe2000bf66270 */
[----:B------:R-:W-:Y:S01]  /*a290*/  VIADD R114, R101, 0x28 ;  /* 0x0000002865727836 */ /* 0x000fe20000000000 */
[----:B------:R-:W-:Y:S01]  /*a2a0*/  ISETP.GE.AND P1, PT, R107, UR4, PT ;  /* 0x000000046b007c0c */ /* 0x000fe2000bf26270 */
[----:B------:R-:W-:Y:S01]  /*a2b0*/  VIADD R115, R101, 0x30 ;  /* 0x0000003065737836 */ /* 0x000fe20000000000 */
[----:B------:R-:W-:-:S05]  /*a2c0*/  ISETP.GE.AND P2, PT, R112, UR4, PT ;  /* 0x0000000470007c0c */ /* 0x000fca000bf46270 */
[--C-:B---34-:R-:W-:Y:S02]  /*a2d0*/  @!P4 IMAD.WIDE R108, R101, 0x4, R102.reuse ;  /* 0x00000004656cc825 */ /* 0x118fe400078e0266 */
[----:B------:R-:W-:Y:S02]  /*a2e0*/  @!P5 LEA.HI R0, R0, R0, RZ, 0x1 ;  /* 0x000000000000d211 */ /* 0x000fe400078f08ff */
[----:B------:R-:W-:Y:S01]  /*a2f0*/  @!P3 LEA.HI R100, R100, R100, RZ, 0x1 ;  /* 0x000000646464b211 */ /* 0x000fe200078f08ff */
[----:B------:R0:W-:Y:S01]  /*a300*/  @!P4 ST.E.64 desc[UR38][R108.64], R74 ;  /* 0x0000004a6c00c985 */ /* 0x0001e2000c101b26 */
[----:B------:R-:W-:Y:S02]  /*a310*/  @!P5 LOP3.LUT R111, R0, 0xfffffffe, RZ, 0xc0, !PT ;  /* 0xfffffffe006fd812 */ /* 0x000fe400078ec0ff */
[----:B------:R-:W-:Y:S02]  /*a320*/  @!P1 LEA.HI R0, R107, R107, RZ, 0x1 ;  /* 0x0000006b6b009211 */ /* 0x000fe400078f08ff */
[----:B------:R-:W-:Y:S01]  /*a330*/  @!P3 LOP3.LUT R107, R100, 0xfffffffe, RZ, 0xc0, !PT ;  /* 0xfffffffe646bb812 */ /* 0x000fe200078ec0ff */
[----:B------:R-:W-:Y:S01]  /*a340*/  @!P5 IMAD.WIDE R110, R111, 0x4, R102 ;  /* 0x000000046f6ed825 */ /* 0x000fe200078e0266 */
[----:B------:R-:W-:-:S02]  /*a350*/  @!P1 LOP3.LUT R113, R0, 0xfffffffe, RZ, 0xc0, !PT ;  /* 0xfffffffe00719812 */ /* 0x000fc400078ec0ff */
[----:B------:R-:W-:Y:S01]  /*a360*/  ISETP.GE.AND P4, PT, R114, UR4, PT ;  /* 0x0000000472007c0c */ /* 0x000fe2000bf86270 */
[C---:B------:R-:W-:Y:S01]  /*a370*/  VIADD R0, R101.reuse, 0x40 ;  /* 0x0000004065007836 */ /* 0x040fe20000000000 */
[----:B------:R1:W-:Y:S01]  /*a380*/  @!P5 ST.E.64 desc[UR38][R110.64], R80 ;  /* 0x000000506e00d985 */ /* 0x0003e2000c101b26 */
[----:B------:R-:W-:Y:S01]  /*a390*/  VIADD R100, R101, 0x38 ;  /* 0x0000003865647836 */ /* 0x000fe20000000000 */
[----:B------:R-:W-:Y:S01]  /*a3a0*/  @!P2 LEA.HI R112, R112, R112, RZ, 0x1 ;  /* 0x000000707070a211 */ /* 0x000fe200078f08ff */
[----:B0-----:R-:W-:Y:S01]  /*a3b0*/  @!P3 IMAD.WIDE R74, R107, 0x4, R102 ;  /* 0x000000046b4ab825 */ /* 0x001fe200078e0266 */
[----:B------:R-:W-:Y:S02]  /*a3c0*/  ISETP.GE.AND P5, PT, R115, UR4, PT ;  /* 0x0000000473007c0c */ /* 0x000fe4000bfa6270 */
[----:B------:R-:W-:Y:S02]  /*a3d0*/  @!P2 LOP3.LUT R109, R112, 0xfffffffe, RZ, 0xc0, !PT ;  /* 0xfffffffe706da812 */ /* 0x000fe400078ec0ff */
[----:B------:R0:W-:Y:S01]  /*a3e0*/  @!P3 ST.E.64 desc[UR38][R74.64], R78 ;  /* 0x0000004e4a00b985 */ /* 0x0001e2000c101b26 */
[----:B------:R-:W-:-:S02]  /*a3f0*/  ISETP.GE.AND P3, PT, R0, UR4, PT ;  /* 0x0000000400007c0c */ /* 0x000fc4000bf66270 */
[----:B------:R-:W-:Y:S01]  /*a400*/  @!P4 LEA.HI R114, R114, R114, RZ, 0x1 ;  /* 0x000000727272c211 */ /* 0x000fe200078f08ff */
[--C-:B------:R-:W-:Y:S01]  /*a410*/  @!P2 IMAD.WIDE R108, R109, 0x4, R102.reuse ;  /* 0x000000046d6ca825 */ /* 0x100fe200078e0266 */
[----:B------:R-:W-:Y:S02]  /*a420*/  ISETP.GE.AND P6, PT, R100, UR4, PT ;  /* 0x0000000464007c0c */ /* 0x000fe4000bfc6270 */
[----:B------:R-:W-:Y:S01]  /*a430*/  @!P4 LOP3.LUT R107, R114, 0xfffffffe, RZ, 0xc0, !PT ;  /* 0xfffffffe726bc812 */ /* 0x000fe200078ec0ff */
[----:B-1----:R-:W-:Y:S01]  /*a440*/  @!P1 IMAD.WIDE R80, R113, 0x4, R102 ;  /* 0x0000000471509825 */ /* 0x002fe200078e0266 */
[----:B------:R-:W-:-:S03]  /*a450*/  @!P5 LEA.HI R115, R115, R115, RZ, 0x1 ;  /* 0x000000737373d211 */ /* 0x000fc600078f08ff */
[C---:B------:R-:W-:Y:S01]  /*a460*/  VIADD R110, R101.reuse, 0x48 ;  /* 0x00000048656e7836 */ /* 0x040fe20000000000 */
[----:B------:R1:W-:Y:S01]  /*a470*/  @!P1 ST.E.64 desc[UR38][R80.64], R82 ;  /* 0x0000005250009985 */ /* 0x0003e2000c101b26 */
[----:B------:R-:W-:Y:S01]  /*a480*/  @!P3 LEA.HI R0, R0, R0, RZ, 0x1 ;  /* 0x000000000000b211 */ /* 0x000fe200078f08ff */
[----:B------:R-:W-:Y:S01]  /*a490*/  VIADD R111, R101, 0x50 ;  /* 0x00000050656f7836 */ /* 0x000fe20000000000 */
[----:B0-----:R-:W-:Y:S01]  /*a4a0*/  @!P5 LOP3.LUT R79, R115, 0xfffffffe, RZ, 0xc0, !PT ;  /* 0xfffffffe734fd812 */ /* 0x001fe200078ec0ff */
[--C-:B------:R-:W-:Y:S01]  /*a4b0*/  @!P4 IMAD.WIDE R74, R107, 0x4, R102.reuse ;  /* 0x000000046b4ac825 */ /* 0x100fe200078e0266 */
[----:B------:R-:W-:Y:S01]  /*a4c0*/  ISETP.GE.AND P1, PT, R110, UR4, PT ;  /* 0x000000046e007c0c */ /* 0x000fe2000bf26270 */
[----:B------:R-:W-:Y:S01]  /*a4d0*/  @!P2 ST.E.64 desc[UR38][R108.64], R86 ;  /* 0x000000566c00a985 */ /* 0x000fe2000c101b26 */
[----:B------:R-:W-:Y:S01]  /*a4e0*/  ISETP.GE.AND P2, PT, R111, UR4, PT ;  /* 0x000000046f007c0c */ /* 0x000fe2000bf46270 */
[--C-:B------:R-:W-:Y:S01]  /*a4f0*/  @!P5 IMAD.WIDE R78, R79, 0x4, R102.reuse ;  /* 0x000000044f4ed825 */ /* 0x100fe200078e0266 */
[----:B------:R-:W-:Y:S01]  /*a500*/  @!P6 LEA.HI R100, R100, R100, RZ, 0x1 ;  /* 0x000000646464e211 */ /* 0x000fe200078f08ff */
[----:B------:R0:W-:Y:S01]  /*a510*/  @!P4 ST.E.64 desc[UR38][R74.64], R84 ;  /* 0x000000544a00c985 */ /* 0x0001e2000c101b26 */
[----:B-1----:R-:W-:Y:S01]  /*a520*/  @!P3 LOP3.LUT R83, R0, 0xfffffffe, RZ, 0xc0, !PT ;  /* 0xfffffffe0053b812 */ /* 0x002fe200078ec0ff */
[----:B------:R-:W-:Y:S01]  /*a530*/  VIADD R0, R101, 0x58 ;  /* 0x0000005865007836 */ /* 0x000fe20000000000 */
[----:B------:R-:W-:Y:S01]  /*a540*/  @!P6 LOP3.LUT R81, R100, 0xfffffffe, RZ, 0xc0, !PT ;  /* 0xfffffffe6451e812 */ /* 0x000fe200078ec0ff */
[----:B------:R1:W-:Y:S04]  /*a550*/  @!P5 ST.E.64 desc[UR38][R78.64], R88 ;  /* 0x000000584e00d985 */ /* 0x0003e8000c101b26 */
[----:B------:R-:W-:Y:S01]  /*a560*/  @!P1 LEA.HI R110, R110, R110, RZ, 0x1 ;  /* 0x0000006e6e6e9211 */ /* 0x000fe200078f08ff */
[----:B------:R-:W-:Y:S01]  /*a570*/  @!P3 IMAD.WIDE R82, R83, 0x4, R102 ;  /* 0x000000045352b825 */ /* 0x000fe200078e0266 */
[----:B------:R-:W-:-:S02]  /*a580*/  ISETP.GE.AND P4, PT, R0, UR4, PT ;  /* 0x0000000400007c0c */ /* 0x000fc4000bf86270 */
[----:B------:R-:W-:Y:S01]  /*a590*/  @!P2 LEA.HI R111, R111, R111, RZ, 0x1 ;  /* 0x0000006f6f6fa211 */ /* 0x000fe200078f08ff */
[--C-:B------:R-:W-:Y:S01]  /*a5a0*/  @!P6 IMAD.WIDE R80, R81, 0x4, R102.reuse ;  /* 0x000000045150e825 */ /* 0x100fe200078e0266 */
[----:B0-----:R-:W-:Y:S02]  /*a5b0*/  @!P1 LOP3.LUT R75, R110, 0xfffffffe, RZ, 0xc0, !PT ;  /* 0xfffffffe6e4b9812 */ /* 0x001fe400078ec0ff */
[----:B------:R-:W-:Y:S01]  /*a5c0*/  @!P2 LOP3.LUT R111, R111, 0xfffffffe, RZ, 0xc0, !PT ;  /* 0xfffffffe6f6fa812 */ /* 0x000fe200078ec0ff */
[----:B------:R-:W-:Y:S01]  /*a5d0*/  VIADD R86, R101, 0x60 ;  /* 0x0000006065567836 */ /* 0x000fe20000000000 */
[----:B------:R0:W-:Y:S01]  /*a5e0*/  @!P6 ST.E.64 desc[UR38][R80.64], R92 ;  /* 0x0000005c5000e985 */ /* 0x0001e2000c101b26 */
[----:B------:R-:W-:-:S03]  /*a5f0*/  @!P1 IMAD.WIDE R74, R75, 0x4, R102 ;  /* 0x000000044b4a9825 */ /* 0x000fc600078e0266 */
[----:B------:R2:W-:Y:S01]  /*a600*/  @!P3 ST.E.64 desc[UR38][R82.64], R94 ;  /* 0x0000005e5200b985 */ /* 0x0005e2000c101b26 */
[----:B------:R-:W-:Y:S01]  /*a610*/  @!P4 LEA.HI R0, R0, R0, RZ, 0x1 ;  /* 0x000000000000c211 */ /* 0x000fe200078f08ff */
[----:B------:R-:W-:Y:S01]  /*a620*/  VIADD R84, R101, 0x70 ;  /* 0x0000007065547836 */ /* 0x000fe20000000000 */
[----:B------:R-:W-:Y:S01]  /*a630*/  ISETP.GE.AND P3, PT, R86, UR4, PT ;  /* 0x0000000456007c0c */ /* 0x000fe2000bf66270 */
[----:B-1----:R-:W-:Y:S01]  /*a640*/  @!P2 IMAD.WIDE R78, R111, 0x4, R102 ;  /* 0x000000046f4ea825 */ /* 0x002fe200078e0266 */
[----:B------:R1:W-:Y:S02]  /*a650*/  @!P1 ST.E.64 desc[UR38][R74.64], R90 ;  /* 0x0000005a4a009985 */ /* 0x0003e4000c101b26 */
[----:B------:R-:W-:Y:S01]  /*a660*/  ISETP.GE.AND P6, PT, R84, UR4, PT ;  /* 0x0000000454007c0c */ /* 0x000fe2000bfc6270 */
[C---:B------:R-:W-:Y:S01]  /*a670*/  VIADD R85, R101.reuse, 0x78 ;  /* 0x0000007865557836 */ /* 0x040fe20000000000 */
[----:B------:R3:W-:Y:S01]  /*a680*/  @!P2 ST.E.64 desc[UR38][R78.64], R98 ;  /* 0x000000624e00a985 */ /* 0x0007e2000c101b26 */
[C---:B0-----:R-:W-:Y:S01]  /*a690*/  VIADD R80, R101.reuse, 0x68 ;  /* 0x0000006865507836 */ /* 0x041fe20000000000 */
[----:B------:R-:W-:Y:S01]  /*a6a0*/  @!P4 LOP3.LUT R81, R0, 0xfffffffe, RZ, 0xc0, !PT ;  /* 0xfffffffe0051c812 */ /* 0x000fe200078ec0ff */
[----:B------:R-:W-:Y:S01]  /*a6b0*/  VIADD R0, R101, 0x88 ;  /* 0x0000008865007836 */ /* 0x000fe20000000000 */
[----:B------:R-:W-:Y:S01]  /*a6c0*/  ISETP.GE.AND P5, PT, R85, UR4, PT ;  /* 0x0000000455007c0c */ /* 0x000fe2000bfa6270 */
[----:B--2---:R-:W-:Y:S01]  /*a6d0*/  VIADD R82, R101, 0x80 ;  /* 0x0000008065527836 */ /* 0x004fe20000000000 */
[----:B------:R-:W-:-:S02]  /*a6e0*/  ISETP.GE.AND P1, PT, R80, UR4, PT ;  /* 0x0000000450007c0c */ /* 0x000fc4000bf26270 */
[----:B------:R-:W-:Y:S01]  /*a6f0*/  @!P3 LEA.HI R86, R86, R86, RZ, 0x1 ;  /* 0x000000565656b211 */ /* 0x000fe200078f08ff */
[----:B-1----:R-:W-:Y:S01]  /*a700*/  @!P4 IMAD.WIDE R74, R81, 0x4, R102 ;  /* 0x00000004514ac825 */ /* 0x002fe200078e0266 */
[----:B------:R-:W-:Y:S02]  /*a710*/  ISETP.GE.AND P2, PT, R82, UR4, PT ;  /* 0x0000000452007c0c */ /* 0x000fe4000bf46270 */
[----:B------:R-:W-:Y:S02]  /*a720*/  @!P6 LEA.HI R84, R84, R84, RZ, 0x1 ;  /* 0x000000545454e211 */ /* 0x000fe400078f08ff */
[----:B------:R0:W-:Y:S01]  /*a730*/  @!P4 ST.E.64 desc[UR38][R74.64], R96 ;  /* 0x000000604a00c985 */ /* 0x0001e2000c101b26 */
[----:B------:R-:W-:Y:S02]  /*a740*/  ISETP.GE.AND P4, PT, R0, UR4, PT ;  /* 0x0000000400007c0c */ /* 0x000fe4000bf86270 */
[----:B---3--:R-:W-:Y:S02]  /*a750*/  @!P3 LOP3.LUT R79, R86, 0xfffffffe, RZ, 0xc0, !PT ;  /* 0xfffffffe564fb812 */ /* 0x008fe400078ec0ff */
[----:B------:R-:W-:-:S02]  /*a760*/  @!P1 LEA.HI R80, R80, R80, RZ, 0x1 ;  /* 0x0000005050509211 */ /* 0x000fc400078f08ff */
[----:B------:R-:W-:Y:S01]  /*a770*/  @!P5 LEA.HI R85, R85, R85, RZ, 0x1 ;  /* 0x000000555555d211 */ /* 0x000fe200078f08ff */
[--C-:B------:R-:W-:Y:S01]  /*a780*/  @!P3 IMAD.WIDE R78, R79, 0x4, R102.reuse ;  /* 0x000000044f4eb825 */ /* 0x100fe200078e0266 */
[----:B------:R-:W-:Y:S02]  /*a790*/  @!P1 LOP3.LUT R81, R80, 0xfffffffe, RZ, 0xc0, !PT ;  /* 0xfffffffe50519812 */ /* 0x000fe400078ec0ff */
[----:B------:R-:W-:Y:S02]  /*a7a0*/  @!P2 LEA.HI R82, R82, R82, RZ, 0x1 ;  /* 0x000000525252a211 */ /* 0x000fe400078f08ff */
[----:B------:R-:W-:Y:S01]  /*a7b0*/  @!P6 LOP3.LUT R83, R84, 0xfffffffe, RZ, 0xc0, !PT ;  /* 0xfffffffe5453e812 */ /* 0x000fe200078ec0ff */
[--C-:B------:R-:W-:Y:S01]  /*a7c0*/  @!P1 IMAD.WIDE R80, R81, 0x4, R102.reuse ;  /* 0x0000000451509825 */ /* 0x100fe200078e0266 */
[----:B------:R-:W-:Y:S01]  /*a7d0*/  @!P4 LEA.HI R0, R0, R0, RZ, 0x1 ;  /* 0x000000000000c211 */ /* 0x000fe200078f08ff */
[----:B------:R1:W-:Y:S01]  /*a7e0*/  @!P3 ST.E.64 desc[UR38][R78.64], R62 ;  /* 0x0000003e4e00b985 */ /* 0x0003e2000c101b26 */
[----:B------:R-:W-:Y:S01]  /*a7f0*/  @!P5 LOP3.LUT R85, R85, 0xfffffffe, RZ, 0xc0, !PT ;  /* 0xfffffffe5555d812 */ /* 0x000fe200078ec0ff */
[--C-:B0-----:R-:W-:Y:S01]  /*a800*/  @!P6 IMAD.WIDE R74, R83, 0x4, R102.reuse ;  /* 0x00000004534ae825 */ /* 0x101fe200078e0266 */
[----:B------:R-:W-:Y:S01]  /*a810*/  @!P2 LOP3.LUT R87, R82, 0xfffffffe, RZ, 0xc0, !PT ;  /* 0xfffffffe5257a812 */ /* 0x000fe200078ec0ff */
[----:B------:R0:W-:Y:S02]  /*a820*/  @!P1 ST.E.64 desc[UR38][R80.64], R64 ;  /* 0x0000004050009985 */ /* 0x0001e4000c101b26 */
[----:B------:R-:W-:-:S02]  /*a830*/  @!P5 IMAD.WIDE R82, R85, 0x4, R102 ;  /* 0x000000045552d825 */ /* 0x000fc400078e0266 */
[----:B------:R2:W-:Y:S04]  /*a840*/  @!P6 ST.E.64 desc[UR38][R74.64], R50 ;  /* 0x000000324a00e985 */ /* 0x0005e8000c101b26 */
[----:B------:R-:W-:Y:S01]  /*a850*/  @!P5 ST.E.64 desc[UR38][R82.64], R48 ;  /* 0x000000305200d985 */ /* 0x000fe2000c101b26 */
[----:B-1----:R-:W-:Y:S01]  /*a860*/  @!P4 LOP3.LUT R79, R0, 0xfffffffe, RZ, 0xc0, !PT ;  /* 0xfffffffe004fc812 */ /* 0x002fe200078ec0ff */
[----:B------:R-:W-:-:S04]  /*a870*/  @!P2 IMAD.WIDE R62, R87, 0x4, R102 ;  /* 0x00000004573ea825 */ /* 0x000fc800078e0266 */
[----:B------:R-:W-:Y:S01]  /*a880*/  VIADD R0, R101, 0x90 ;  /* 0x0000009065007836 */ /* 0x000fe20000000000 */
[----:B------:R1:W-:Y:S01]  /*a890*/  @!P2 ST.E.64 desc[UR38][R62.64], R44 ;  /* 0x0000002c3e00a985 */ /* 0x0003e2000c101b26 */
[----:B0-----:R-:W-:-:S03]  /*a8a0*/  @!P4 IMAD.WIDE R64, R79, 0x4, R102 ;  /* 0x000000044f40c825 */ /* 0x001fc600078e0266 */
[----:B------:R-:W-:Y:S01]  /*a8b0*/  ISETP.GE.AND P1, PT, R0, UR4, PT ;  /* 0x0000000400007c0c */ /* 0x000fe2000bf26270 */
[C---:B------:R-:W-:Y:S01]  /*a8c0*/  VIADD R78, R101.reuse, 0x98 ;  /* 0x00000098654e7836 */ /* 0x040fe20000000000 */
[----:B------:R0:W-:Y:S01]  /*a8d0*/  @!P4 ST.E.64 desc[UR38][R64.64], R46 ;  /* 0x0000002e4000c985 */ /* 0x0001e2000c101b26 */
[C---:B------:R-:W-:Y:S02]  /*a8e0*/  VIADD R79, R101.reuse, 0xa0 ;  /* 0x000000a0654f7836 */ /* 0x040fe40000000000 */
[C---:B------:R-:W-:Y:S01]  /*a8f0*/  VIADD R80, R101.reuse, 0xa8 ;  /* 0x000000a865507836 */ /* 0x040fe20000000000 */
[----:B------:R-:W-:Y:S01]  /*a900*/  ISETP.GE.AND P2, PT, R78, UR4, PT ;  /* 0x000000044e007c0c */ /* 0x000fe2000bf46270 */
[----:B--2---:R-:W-:Y:S01]  /*a910*/  VIADD R50, R101, 0xb0 ;  /* 0x000000b065327836 */ /* 0x004fe20000000000 */
[----:B------:R-:W-:Y:S01]  /*a920*/  ISETP.GE.AND P3, PT, R79, UR4, PT ;  /* 0x000000044f007c0c */ /* 0x000fe2000bf66270 */
[----:B------:R-:W-:Y:S01]  /*a930*/  VIADD R51, R101, 0xb8 ;  /* 0x000000b865337836 */ /* 0x000fe20000000000 */
[----:B------:R-:W-:-:S02]  /*a940*/  ISETP.GE.AND P4, PT, R80, UR4, PT ;  /* 0x0000000450007c0c */ /* 0x000fc4000bf86270 */
[----:B------:R-:W-:Y:S02]  /*a950*/  ISETP.GE.AND P5, PT, R50, UR4, PT ;  /* 0x0000000432007c0c */ /* 0x000fe4000bfa6270 */
[----:B------:R-:W-:Y:S02]  /*a960*/  ISETP.GE.AND P6, PT, R51, UR4, PT ;  /* 0x0000000433007c0c */ /* 0x000fe4000bfc6270 */
[----:B------:R-:W-:-:S03]  /*a970*/  @!P1 LEA.HI R0, R0, R0, RZ, 0x1 ;  /* 0x0000000000009211 */ /* 0x000fc600078f08ff */
[----:B------:R-:W-:Y:S02]  /*a980*/  @!P2 LEA.HI R78, R78, R78, RZ, 0x1 ;  /* 0x0000004e4e4ea211 */ /* 0x000fe400078f08ff */
[----:B------:R-:W-:Y:S02]  /*a990*/  @!P3 LEA.HI R79, R79, R79, RZ, 0x1 ;  /* 0x0000004f4f4fb211 */ /* 0x000fe400078f08ff */
[----:B------:R-:W-:Y:S02]  /*a9a0*/  @!P4 LEA.HI R80, R80, R80, RZ, 0x1 ;  /* 0x000000505050c211 */ /* 0x000fe400078f08ff */
[----:B------:R-:W-:Y:S02]  /*a9b0*/  @!P5 LEA.HI R50, R50, R50, RZ, 0x1 ;  /* 0x000000323232d211 */ /* 0x000fe400078f08ff */
[----:B-1----:R-:W-:Y:S02]  /*a9c0*/  @!P6 LEA.HI R44, R51, R51, RZ, 0x1 ;  /* 0x00000033332ce211 */ /* 0x002fe400078f08ff */
[----:B------:R-:W-:-:S02]  /*a9d0*/  @!P1 LOP3.LUT R45, R0, 0xfffffffe, RZ, 0xc0, !PT ;  /* 0xfffffffe002d9812 */ /* 0x000fc400078ec0ff */
[----:B0-----:R-:W-:Y:S02]  /*a9e0*/  @!P2 LOP3.LUT R47, R78, 0xfffffffe, RZ, 0xc0, !PT ;  /* 0xfffffffe4e2fa812 */ /* 0x001fe400078ec0ff */
[----:B------:R-:W-:Y:S02]  /*a9f0*/  @!P3 LOP3.LUT R49, R79, 0xfffffffe, RZ, 0xc0, !PT ;  /* 0xfffffffe4f31b812 */ /* 0x000fe400078ec0ff */
[----:B------:R-:W-:Y:S01]  /*aa00*/  @!P4 LOP3.LUT R51, R80, 0xfffffffe, RZ, 0xc0, !PT ;  /* 0xfffffffe5033c812 */ /* 0x000fe200078ec0ff */
[--C-:B------:R-:W-:Y:S01]  /*aa10*/  @!P2 IMAD.WIDE R46, R47, 0x4, R102.reuse ;  /* 0x000000042f2ea825 */ /* 0x100fe200078e0266 */
[----:B------:R-:W-:Y:S02]  /*aa20*/  @!P5 LOP3.LUT R63, R50, 0xfffffffe, RZ, 0xc0, !PT ;  /* 0xfffffffe323fd812 */ /* 0x000fe400078ec0ff */
[----:B------:R-:W-:Y:S01]  /*aa30*/  @!P6 LOP3.LUT R65, R44, 0xfffffffe, RZ, 0xc0, !PT ;  /* 0xfffffffe2c41e812 */ /* 0x000fe200078ec0ff */
[----:B------:R-:W-:-:S04]  /*aa40*/  @!P1 IMAD.WIDE R44, R45, 0x4, R102 ;  /* 0x000000042d2c9825 */ /* 0x000fc800078e0266 */
[--C-:B------:R-:W-:Y:S01]  /*aa50*/  @!P3 IMAD.WIDE R48, R49, 0x4, R102.reuse ;  /* 0x000000043130b825 */ /* 0x100fe200078e0266 */
[----:B------:R0:W-:Y:S03]  /*aa60*/  @!P1 ST.E.64 desc[UR38][R44.64], R24 ;  /* 0x000000182c009985 */ /* 0x0001e6000c101b26 */
[--C-:B------:R-:W-:Y:S01]  /*aa70*/  @!P4 IMAD.WIDE R50, R51, 0x4, R102.reuse ;  /* 0x000000043332c825 */ /* 0x100fe200078e0266 */
[----:B------:R0:W-:Y:S03]  /*aa80*/  @!P2 ST.E.64 desc[UR38][R46.64], R26 ;  /* 0x0000001a2e00a985 */ /* 0x0001e6000c101b26 */
[--C-:B------:R-:W-:Y:S01]  /*aa90*/  @!P5 IMAD.WIDE R62, R63, 0x4, R102.reuse ;  /* 0x000000043f3ed825 */ /* 0x100fe200078e0266 */
[----:B------:R0:W-:Y:S03]  /*aaa0*/  @!P3 ST.E.64 desc[UR38][R48.64], R28 ;  /* 0x0000001c3000b985 */ /* 0x0001e6000c101b26 */
[----:B------:R-:W-:Y:S01]  /*aab0*/  @!P6 IMAD.WIDE R102, R65, 0x4, R102 ;  /* 0x000000044166e825 */ /* 0x000fe200078e0266 */
[----:B------:R0:W-:Y:S04]  /*aac0*/  @!P4 ST.E.64 desc[UR38][R50.64], R30 ;  /* 0x0000001e3200c985 */ /* 0x0001e8000c101b26 */
[----:B------:R0:W-:Y:S04]  /*aad0*/  @!P5 ST.E.64 desc[UR38][R62.64], R32 ;  /* 0x000000203e00d985 */ /* 0x0001e8000c101b26 */
[----:B------:R0:W-:Y:S02]  /*aae0*/  @!P6 ST.E.64 desc[UR38][R102.64], R34 ;  /* 0x000000226600e985 */ /* 0x0001e4000c101b26 */
.L_x_37:
[----:B------:R-:W-:Y:S05]  /*aaf0*/  BSYNC B0 ;  /* 0x0000000000007941 */ /* 0x000fea0003800000 */
.L_x_36:
[----:B------:R-:W-:Y:S01]  /*ab00*/  ISETP.GE.AND P1, PT, R105, R16, PT ;  /* 0x000000106900720c */ /* 0x000fe20003f26270 */
[----:B0-----:R1:W0:Y:S01]  /*ab10*/  SHFL.IDX PT, R25, R106, 0x1, 0x1c1f ;  /* 0x003c1f006a197f89 */ /* 0x00122200000e0000 */
[----:B------:R-:W-:Y:S02]  /*ab20*/  SEL R47, R23, R66, P0 ;  /* 0x00000042172f7207 */ /* 0x000fe40000000000 */
[----:B------:R-:W-:Y:S01]  /*ab30*/  SEL R27, R66, R23, P0 ;  /* 0x00000017421b7207 */ /* 0x000fe20000000000 */
[----:B------:R1:W0:Y:S01]  /*ab40*/  SHFL.IDX PT, R24, R104, 0x1, 0x1c1f ;  /* 0x003c1f0068187f89 */ /* 0x00022200000e0000 */
        /* <DEDUP_REMOVED lines=18> */
[----:B--2---:R-:W-:Y:S02]  /*ac70*/  SEL R4, R17, R68, P0 ;  /* 0x0000004411047207 */ /* 0x004fe40000000000 */
[----:B------:R-:W-:Y:S01]  /*ac80*/  SEL R8, R68, R17, P0 ;  /* 0x0000001144087207 */ /* 0x000fe20000000000 */
[----:B01----:R-:W-:Y:S06]  /*ac90*/  @P1 BRA `(.L_x_10) ;  /* 0x0000004800041947 */ /* 0x003fec0003800000 */
[C---:B------:R-:W-:Y:S01]  /*aca0*/  VIADD R0, R101.reuse, 0x8 ;  /* 0x0000000865007836 */ /* 0x040fe20000000000 */
        /* <DEDUP_REMOVED lines=10> */
[----:B------:R-:W-:-:S02]  /*ad50*/  ISETP.GE.AND P2, PT, R48, UR4, PT ;  /* 0x0000000430007c0c */ /* 0x000fc4000bf46270 */
[----:B------:R-:W-:Y:S02]  /*ad60*/  ISETP.GE.AND P3, PT, R50, UR4, PT ;  /* 0x0000000432007c0c */ /* 0x000fe4000bf66270 */
[----:B------:R-:W-:Y:S01]  /*ad70*/  ISETP.GE.AND P4, PT, R51, UR4, PT ;  /* 0x0000000433007c0c */ /* 0x000fe2000bf86270 */
[----:B------:R-:W-:Y:S02]  /*ad80*/  @!P0 IMAD.WIDE R16, R101, 0x4, R24 ;  /* 0x0000000465108825 */ /* 0x000fe400078e0218 */
[----:B------:R-:W-:Y:S02]  /*ad90*/  @!P1 LEA.HI R0, R0, R0, RZ, 0x1 ;  /* 0x0000000000009211 */ /* 0x000fe400078f08ff */
[----:B------:R-:W-:Y:S01]  /*ada0*/  @!P5 LEA.HI R30, R30, R30, RZ, 0x1 ;  /* 0x0000001e1e1ed211 */ /* 0x000fe200078f08ff */
[----:B------:R0:W-:Y:S01]  /*adb0*/  @!P0 ST.E.64 desc[UR38][R16.64], R10 ;  /* 0x0000000a10008985 */ /* 0x0001e2000c101b26 */
[----:B------:R-:W-:Y:S02]  /*adc0*/  @!P6 LEA.HI R42, R31, R31, RZ, 0x1 ;  /* 0x0000001f1f2ae211 */ /* 0x000fe400078f08ff */
[----:B------:R-:W-:Y:S01]  /*add0*/  @!P1 LOP3.LUT R31, R0, 0xfffffffe, RZ, 0xc0, !PT ;  /* 0xfffffffe001f9812 */ /* 0x000fe200078ec0ff */
[----:B------:R-:W-:Y:S01]  /*ade0*/  VIADD R0, R101, 0x38 ;  /* 0x0000003865007836 */ /* 0x000fe20000000000 */
[----:B------:R-:W-:-:S02]  /*adf0*/  @!P5 LOP3.LUT R43, R30, 0xfffffffe, RZ, 0xc0, !PT ;  /* 0xfffffffe1e2bd812 */ /* 0x000fc400078ec0ff */
[----:B------:R-:W-:Y:S01]  /*ae00*/  @!P6 LOP3.LUT R49, R42, 0xfffffffe, RZ, 0xc0, !PT ;  /* 0xfffffffe2a31e812 */ /* 0x000fe200078ec0ff */
[----:B------:R-:W-:Y:S01]  /*ae10*/  VIADD R42, R101, 0x40 ;  /* 0x00000040652a7836 */ /* 0x000fe20000000000 */
[----:B------:R-:W-:Y:S02]  /*ae20*/  @!P2 LEA.HI R48, R48, R48, RZ, 0x1 ;  /* 0x000000303030a211 */ /* 0x000fe400078f08ff */
[----:B------:R-:W-:Y:S02]  /*ae30*/  @!P3 LEA.HI R50, R50, R50, RZ, 0x1 ;  /* 0x000000323232b211 */ /* 0x000fe400078f08ff */
[----:B------:R-:W-:Y:S01]  /*ae40*/  @!P4 LEA.HI R51, R51, R51, RZ, 0x1 ;  /* 0x000000333333c211 */ /* 0x000fe200078f08ff */
[----:B0-----:R-:W-:-:S04]  /*ae50*/  @!P1 IMAD.WIDE R10, R31, 0x4, R24 ;  /* 0x000000041f0a9825 */ /* 0x001fc800078e0218 */
[--C-:B------:R-:W-:Y:S01]  /*ae60*/  @!P5 IMAD.WIDE R16, R43, 0x4, R24.reuse ;  /* 0x000000042b10d825 */ /* 0x100fe200078e0218 */
[----:B------:R0:W-:Y:S01]  /*ae70*/  @!P1 ST.E.64 desc[UR38][R10.64], R12 ;  /* 0x0000000c0a009985 */ /* 0x0001e2000c101b26 */
[----:B------:R-:W-:Y:S02]  /*ae80*/  ISETP.GE.AND P1, PT, R42, UR4, PT ;  /* 0x000000042a007c0c */ /* 0x000fe4000bf26270 */
[----:B------:R-:W-:Y:S01]  /*ae90*/  @!P6 IMAD.WIDE R30, R49, 0x4, R24 ;  /* 0x00000004311ee825 */ /* 0x000fe200078e0218 */
[----:B------:R1:W-:Y:S01]  /*aea0*/  @!P5 ST.E.64 desc[UR38][R16.64], R14 ;  /* 0x0000000e1000d985 */ /* 0x0003e2000c101b26 */
[----:B------:R-:W-:Y:S02]  /*aeb0*/  ISETP.GE.AND P5, PT, R0, UR4, PT ;  /* 0x0000000400007c0c */ /* 0x000fe4000bfa6270 */
[----:B------:R-:W-:Y:S01]  /*aec0*/  VIADD R49, R101, 0x48 ;  /* 0x0000004865317836 */ /* 0x000fe20000000000 */
[----:B------:R-:W-:Y:S01]  /*aed0*/  @!P2 LOP3.LUT R43, R48, 0xfffffffe, RZ, 0xc0, !PT ;  /* 0xfffffffe302ba812 */ /* 0x000fe200078ec0ff */
[----:B------:R2:W-:Y:S03]  /*aee0*/  @!P6 ST.E.64 desc[UR38][R30.64], R18 ;  /* 0x000000121e00e985 */ /* 0x0005e6000c101b26 */
[----:B------:R-:W-:-:S02]  /*aef0*/  ISETP.GE.AND P0, PT, R49, UR4, PT ;  /* 0x0000000431007c0c */ /* 0x000fc4000bf06270 */
[----:B0-----:R-:W-:Y:S01]  /*af00*/  @!P3 LOP3.LUT R13, R50, 0xfffffffe, RZ, 0xc0, !PT ;  /* 0xfffffffe320db812 */ /* 0x001fe200078ec0ff */
[--C-:B------:R-:W-:Y:S01]  /*af10*/  @!P2 IMAD.WIDE R10, R43, 0x4, R24.reuse ;  /* 0x000000042b0aa825 */ /* 0x100fe200078e0218 */
[----:B------:R-:W-:Y:S02]  /*af20*/  @!P1 LEA.HI R42, R42, R42, RZ, 0x1 ;  /* 0x0000002a2a2a9211 */ /* 0x000fe400078f08ff */
[----:B-1----:R-:W-:Y:S01]  /*af30*/  @!P4 LOP3.LUT R15, R51, 0xfffffffe, RZ, 0xc0, !PT ;  /* 0xfffffffe330fc812 */ /* 0x002fe200078ec0ff */
[--C-:B------:R-:W-:Y:S01]  /*af40*/  @!P3 IMAD.WIDE R12, R13, 0x4, R24.reuse ;  /* 0x000000040d0cb825 */ /* 0x100fe200078e0218 */
[----:B------:R-:W-:Y:S01]  /*af50*/  @!P5 LEA.HI R0, R0, R0, RZ, 0x1 ;  /* 0x000000000000d211 */ /* 0x000fe200078f08ff */
[----:B------:R0:W-:Y:S02]  /*af60*/  @!P2 ST.E.64 desc[UR38][R10.64], R6 ;  /* 0x000000060a00a985 */ /* 0x0001e4000c101b26 */
[----:B------:R-:W-:Y:S01]  /*af70*/  VIADD R16, R101, 0x50 ;  /* 0x0000005065107836 */ /* 0x000fe20000000000 */
[----:B------:R-:W-:Y:S01]  /*af80*/  @!P5 LOP3.LUT R17, R0, 0xfffffffe, RZ, 0xc0, !PT ;  /* 0xfffffffe0011d812 */ /* 0x000fe200078ec0ff */
[----:B------:R-:W-:Y:S01]  /*af90*/  @!P4 IMAD.WIDE R14, R15, 0x4, R24 ;  /* 0x000000040f0ec825 */ /* 0x000fe200078e0218 */
[----:B------:R-:W-:Y:S01]  /*afa0*/  @!P0 LEA.HI R49, R49, R49, RZ, 0x1 ;  /* 0x0000003131318211 */ /* 0x000fe200078f08ff */
[----:B------:R1:W-:Y:S01]  /*afb0*/  @!P3 ST.E.64 desc[UR38][R12.64], R20 ;  /* 0x000000140c00b985 */ /* 0x0003e2000c101b26 */
[----:B------:R-:W-:Y:S01]  /*afc0*/  ISETP.GE.AND P2, PT, R16, UR4, PT ;  /* 0x0000000410007c0c */ /* 0x000fe2000bf46270 */
[----:B------:R-:W-:Y:S01]  /*afd0*/  VIADD R0, R101, 0x58 ;  /* 0x0000005865007836 */ /* 0x000fe20000000000 */
[----:B------:R-:W-:Y:S01]  /*afe0*/  @!P0 LOP3.LUT R49, R49, 0xfffffffe, RZ, 0xc0, !PT ;  /* 0xfffffffe31318812 */ /* 0x000fe200078ec0ff */
[----:B------:R5:W-:Y:S01]  /*aff0*/  @!P4 ST.E.64 desc[UR38][R14.64], R2 ;  /* 0x000000020e00c985 */ /* 0x000be2000c101b26 */
[----:B--2---:R-:W-:-:S02]  /*b000*/  VIADD R18, R101, 0x60 ;  /* 0x0000006065127836 */ /* 0x004fc40000000000 */
[----:B------:R-:W-:Y:S01]  /*b010*/  ISETP.GE.AND P3, PT, R0, UR4, PT ;  /* 0x0000000400007c0c */ /* 0x000fe2000bf66270 */
[--C-:B0-----:R-:W-:Y:S01]  /*b020*/  @!P5 IMAD.WIDE R6, R17, 0x4, R24.reuse ;  /* 0x000000041106d825 */ /* 0x101fe200078e0218 */
[----:B------:R-:W-:Y:S02]  /*b030*/  @!P1 LOP3.LUT R11, R42, 0xfffffffe, RZ, 0xc0, !PT ;  /* 0xfffffffe2a0b9812 */ /* 0x000fe400078ec0ff */
[----:B------:R-:W-:Y:S02]  /*b040*/  ISETP.GE.AND P4, PT, R18, UR4, PT ;  /* 0x0000000412007c0c */ /* 0x000fe4000bf86270 */
[----:B------:R0:W-:Y:S01]  /*b050*/  @!P5 ST.E.64 desc[UR38][R6.64], R52 ;  /* 0x000000340600d985 */ /* 0x0001e2000c101b26 */
[----:B-1----:R-:W-:Y:S01]  /*b060*/  VIADD R12, R101, 0x68 ;  /* 0x00000068650c7836 */ /* 0x002fe20000000000 */
[----:B------:R-:W-:Y:S01]  /*b070*/  @!P2 LEA.HI R16, R16, R16, RZ, 0x1 ;  /* 0x000000101010a211 */ /* 0x000fe200078f08ff */
[----:B-----5:R-:W-:-:S03]  /*b080*/  @!P1 IMAD.WIDE R2, R11, 0x4, R24 ;  /* 0x000000040b029825 */ /* 0x020fc600078e0218 */
[----:B------:R-:W-:Y:S02]  /*b090*/  ISETP.GE.AND P5, PT, R12, UR4, PT ;  /* 0x000000040c007c0c */ /* 0x000fe4000bfa6270 */
[----:B------:R-:W-:Y:S01]  /*b0a0*/  @!P3 LEA.HI R0, R0, R0, RZ, 0x1 ;  /* 0x000000000000b211 */ /* 0x000fe200078f08ff */
[----:B------:R-:W-:Y:S01]  /*b0b0*/  VIADD R14, R101, 0x70 ;  /* 0x00000070650e7836 */ /* 0x000fe20000000000 */
[----:B------:R1:W-:Y:S01]  /*b0c0*/  @!P1 ST.E.64 desc[UR38][R2.64], R54 ;  /* 0x0000003602009985 */ /* 0x0003e2000c101b26 */
[----:B------:R-:W-:Y:S01]  /*b0d0*/  @!P0 IMAD.WIDE R10, R49, 0x4, R24 ;  /* 0x00000004310a8825 */ /* 0x000fe200078e0218 */
[----:B------:R-:W-:Y:S02]  /*b0e0*/  @!P3 LOP3.LUT R13, R0, 0xfffffffe, RZ, 0xc0, !PT ;  /* 0xfffffffe000db812 */ /* 0x000fe400078ec0ff */
[----:B------:R-:W-:Y:S01]  /*b0f0*/  ISETP.GE.AND P1, PT, R14, UR4, PT ;  /* 0x000000040e007c0c */ /* 0x000fe2000bf26270 */
[C---:B------:R-:W-:Y:S01]  /*b100*/  VIADD R15, R101.reuse, 0x78 ;  /* 0x00000078650f7836 */ /* 0x040fe20000000000 */
[----:B------:R2:W-:Y:S01]  /*b110*/  @!P0 ST.E.64 desc[UR38][R10.64], R58 ;  /* 0x0000003a0a008985 */ /* 0x0005e2000c101b26 */
[----:B0-----:R-:W-:Y:S01]  /*b120*/  @!P2 LOP3.LUT R7, R16, 0xfffffffe, RZ, 0xc0, !PT ;  /* 0xfffffffe1007a812 */ /* 0x001fe200078ec0ff */
[----:B------:R-:W-:Y:S01]  /*b130*/  VIADD R16, R101, 0x80 ;  /* 0x0000008065107836 */ /* 0x000fe20000000000 */
[----:B------:R-:W-:-:S02]  /*b140*/  @!P4 LEA.HI R18, R18, R18, RZ, 0x1 ;  /* 0x000000121212c211 */ /* 0x000fc400078f08ff */
[----:B------:R-:W-:Y:S02]  /*b150*/  ISETP.GE.AND P0, PT, R15, UR4, PT ;  /* 0x000000040f007c0c */ /* 0x000fe4000bf06270 */
[----:B------:R-:W-:Y:S01]  /*b160*/  @!P5 LEA.HI R12, R12, R12, RZ, 0x1 ;  /* 0x0000000c0c0cd211 */ /* 0x000fe200078f08ff */
[----:B-1----:R-:W-:-:S03]  /*b170*/  @!P2 IMAD.WIDE R2, R7, 0x4, R24 ;  /* 0x000000040702a825 */ /* 0x002fc600078e0218 */
[----:B------:R-:W-:Y:S01]  /*b180*/  @!P1 LEA.HI R14, R14, R14, RZ, 0x1 ;  /* 0x0000000e0e0e9211 */ /* 0x000fe200078f08ff */
[--C-:B------:R-:W-:Y:S01]  /*b190*/  @!P3 IMAD.WIDE R6, R13, 0x4, R24.reuse ;  /* 0x000000040d06b825 */ /* 0x100fe200078e0218 */
[----:B------:R-:W-:Y:S01]  /*b1a0*/  @!P5 LOP3.LUT R13, R12, 0xfffffffe, RZ, 0xc0, !PT ;  /* 0xfffffffe0c0dd812 */ /* 0x000fe200078ec0ff */
[----:B------:R0:W-:Y:S01]  /*b1b0*/  @!P2 ST.E.64 desc[UR38][R2.64], R56 ;  /* 0x000000380200a985 */ /* 0x0001e2000c101b26 */
[----:B--2---:R-:W-:Y:S02]  /*b1c0*/  @!P4 LOP3.LUT R11, R18, 0xfffffffe, RZ, 0xc0, !PT ;  /* 0xfffffffe120bc812 */ /* 0x004fe400078ec0ff */
[----:B------:R-:W-:Y:S01]  /*b1d0*/  ISETP.GE.AND P2, PT, R16, UR4, PT ;  /* 0x0000000410007c0c */ /* 0x000fe2000bf46270 */
[--C-:B------:R-:W-:Y:S01]  /*b1e0*/  @!P5 IMAD.WIDE R12, R13, 0x4, R24.reuse ;  /* 0x000000040d0cd825 */ /* 0x100fe200078e0218 */
[----:B------:R-:W-:Y:S01]  /*b1f0*/  @!P0 LEA.HI R0, R15, R15, RZ, 0x1 ;  /* 0x0000000f0f008211 */ /* 0x000fe200078f08ff */
[----:B------:R1:W-:Y:S01]  /*b200*/  @!P3 ST.E.64 desc[UR38][R6.64], R60 ;  /* 0x0000003c0600b985 */ /* 0x0003e2000c101b26 */
[----:B------:R-:W-:Y:S01]  /*b210*/  @!P1 LOP3.LUT R15, R14, 0xfffffffe, RZ, 0xc0, !PT ;  /* 0xfffffffe0e0f9812 */ /* 0x000fe200078ec0ff */
[----:B------:R-:W-:Y:S01]  /*b220*/  @!P4 IMAD.WIDE R10, R11, 0x4, R24 ;  /* 0x000000040b0ac825 */ /* 0x000fe200078e0218 */
[----:B------:R-:W-:-:S03]  /*b230*/  @!P0 LOP3.LUT R17, R0, 0xfffffffe, RZ, 0xc0, !PT ;  /* 0xfffffffe00118812 */ /* 0x000fc600078ec0ff */
[----:B------:R-:W-:Y:S01]  /*b240*/  VIADD R0, R101, 0x90 ;  /* 0x0000009065007836 */ /* 0x000fe20000000000 */
[----:B------:R2:W-:Y:S01]  /*b250*/  @!P4 ST.E.64 desc[UR38][R10.64], R32 ;  /* 0x000000200a00c985 */ /* 0x0005e2000c101b26 */
[--C-:B0-----:R-:W-:Y:S02]  /*b260*/  @!P1 IMAD.WIDE R2, R15, 0x4, R24.reuse ;  /* 0x000000040f029825 */ /* 0x101fe400078e0218 */
[----:B------:R-:W-:Y:S01]  /*b270*/  @!P2 LEA.HI R16, R16, R16, RZ, 0x1 ;  /* 0x000000101010a211 */ /* 0x000fe200078f08ff */
[----:B------:R0:W-:Y:S01]  /*b280*/  @!P5 ST.E.64 desc[UR38][R12.64], R36 ;  /* 0x000000240c00d985 */ /* 0x0001e2000c101b26 */
[----:B------:R-:W-:Y:S02]  /*b290*/  VIADD R14, R101, 0x88 ;  /* 0x00000088650e7836 */ /* 0x000fe40000000000 */
[----:B-1----:R-:W-:Y:S01]  /*b2a0*/  @!P0 IMAD.WIDE R6, R17, 0x4, R24 ;  /* 0x0000000411068825 */ /* 0x002fe200078e0218 */
[----:B------:R1:W-:Y:S01]  /*b2b0*/  @!P1 ST.E.64 desc[UR38][R2.64], R34 ;  /* 0x0000002202009985 */ /* 0x0003e2000c101b26 */
[----:B------:R-:W-:-:S02]  /*b2c0*/  ISETP.GE.AND P1, PT, R0, UR4, PT ;  /* 0x0000000400007c0c */ /* 0x000fc4000bf26270 */
[----:B------:R-:W-:Y:S01]  /*b2d0*/  ISETP.GE.AND P3, PT, R14, UR4, PT ;  /* 0x000000040e007c0c */ /* 0x000fe2000bf66270 */
[----:B------:R5:W-:Y:S01]  /*b2e0*/  @!P0 ST.E.64 desc[UR38][R6.64], R38 ;  /* 0x0000002606008985 */ /* 0x000be2000c101b26 */
[C---:B------:R-:W-:Y:S01]  /*b2f0*/  VIADD R15, R101.reuse, 0xa8 ;  /* 0x000000a8650f7836 */ /* 0x040fe20000000000 */
[----:B--2---:R-:W-:Y:S01]  /*b300*/  @!P2 LOP3.LUT R11, R16, 0xfffffffe, RZ, 0xc0, !PT ;  /* 0xfffffffe100ba812 */ /* 0x004fe200078ec0ff */
[C---:B------:R-:W-:Y:S02]  /*b310*/  VIADD R10, R101.reuse, 0x98 ;  /* 0x00000098650a7836 */ /* 0x040fe40000000000 */
[----:B------:R-:W-:Y:S01]  /*b320*/  VIADD R17, R101, 0xb0 ;  /* 0x000000b065117836 */ /* 0x000fe20000000000 */
[----:B------:R-:W-:Y:S01]  /*b330*/  ISETP.GE.AND P5, PT, R15, UR4, PT ;  /* 0x000000040f007c0c */ /* 0x000fe2000bfa6270 */
[C---:B0-----:R-:W-:Y:S01]  /*b340*/  VIADD R12, R101.reuse, 0xa0 ;  /* 0x000000a0650c7836 */ /* 0x041fe20000000000 */
[----:B------:R-:W-:Y:S01]  /*b350*/  ISETP.GE.AND P0, PT, R10, UR4, PT ;  /* 0x000000040a007c0c */ /* 0x000fe2000bf06270 */
[----:B------:R-:W-:Y:S01]  /*b360*/  VIADD R101, R101, 0xb8 ;  /* 0x000000b865657836 */ /* 0x000fe20000000000 */
[----:B------:R-:W-:Y:S01]  /*b370*/  ISETP.GE.AND P6, PT, R17, UR4, PT ;  /* 0x0000000411007c0c */ /* 0x000fe2000bfc6270 */
[----:B-1----:R-:W-:Y:S01]  /*b380*/  @!P2 IMAD.WIDE R2, R11, 0x4, R24 ;  /* 0x000000040b02a825 */ /* 0x002fe200078e0218 */
[----:B------:R-:W-:-:S02]  /*b390*/  ISETP.GE.AND P4, PT, R12, UR4, PT ;  /* 0x000000040c007c0c */ /* 0x000fc4000bf86270 */
[----:B------:R-:W-:Y:S02]  /*b3a0*/  @!P1 LEA.HI R0, R0, R0, RZ, 0x1 ;  /* 0x0000000000009211 */ /* 0x000fe400078f08ff */
[----:B------:R-:W-:Y:S01]  /*b3b0*/  @!P3 LEA.HI R14, R14, R14, RZ, 0x1 ;  /* 0x0000000e0e0eb211 */ /* 0x000fe200078f08ff */
[----:B------:R0:W-:Y:S01]  /*b3c0*/  @!P2 ST.E.64 desc[UR38][R2.64], R44 ;  /* 0x0000002c0200a985 */ /* 0x0001e2000c101b26 */
[----:B------:R-:W-:Y:S02]  /*b3d0*/  @!P1 LOP3.LUT R11, R0, 0xfffffffe, RZ, 0xc0, !PT ;  /* 0xfffffffe000b9812 */ /* 0x000fe400078ec0ff */
[----:B-----5:R-:W-:Y:S02]  /*b3e0*/  @!P3 LOP3.LUT R7, R14, 0xfffffffe, RZ, 0xc0, !PT ;  /* 0xfffffffe0e07b812 */ /* 0x020fe400078ec0ff */
[----:B------:R-:W-:Y:S01]  /*b3f0*/  @!P0 LEA.HI R0, R10, R10, RZ, 0x1 ;  /* 0x0000000a0a008211 */ /* 0x000fe200078f08ff */
[----:B------:R-:W-:Y:S01]  /*b400*/  @!P1 IMAD.WIDE R10, R11, 0x4, R24 ;  /* 0x000000040b0a9825 */ /* 0x000fe200078e0218 */
[----:B------:R-:W-:-:S02]  /*b410*/  @!P6 LEA.HI R14, R17, R17, RZ, 0x1 ;  /* 0x00000011110ee211 */ /* 0x000fc400078f08ff */
[----:B------:R-:W-:Y:S01]  /*b420*/  @!P4 LEA.HI R12, R12, R12, RZ, 0x1 ;  /* 0x0000000c0c0cc211 */ /* 0x000fe200078f08ff */
[--C-:B------:R-:W-:Y:S01]  /*b430*/  @!P3 IMAD.WIDE R6, R7, 0x4, R24.reuse ;  /* 0x000000040706b825 */ /* 0x100fe200078e0218 */
[----:B------:R-:W-:Y:S02]  /*b440*/  @!P0 LOP3.LUT R13, R0, 0xfffffffe, RZ, 0xc0, !PT ;  /* 0xfffffffe000d8812 */ /* 0x000fe400078ec0ff */
[----:B------:R-:W-:Y:S02]  /*b450*/  @!P5 LEA.HI R0, R15, R15, RZ, 0x1 ;  /* 0x0000000f0f00d211 */ /* 0x000fe400078f08ff */
[----:B------:R-:W-:Y:S01]  /*b460*/  @!P4 LOP3.LUT R15, R12, 0xfffffffe, RZ, 0xc0, !PT ;  /* 0xfffffffe0c0fc812 */ /* 0x000fe200078ec0ff */
[--C-:B------:R-:W-:Y:S01]  /*b470*/  @!P0 IMAD.WIDE R12, R13, 0x4, R24.reuse ;  /* 0x000000040d0c8825 */ /* 0x100fe200078e0218 */
[----:B------:R-:W-:Y:S01]  /*b480*/  @!P5 LOP3.LUT R17, R0, 0xfffffffe, RZ, 0xc0, !PT ;  /* 0xfffffffe0011d812 */ /* 0x000fe200078ec0ff */
[----:B------:R1:W-:Y:S01]  /*b490*/  @!P3 ST.E.64 desc[UR38][R6.64], R40 ;  /* 0x000000280600b985 */ /* 0x0003e2000c101b26 */
[----:B------:R-:W-:Y:S01]  /*b4a0*/  @!P6 LOP3.LUT R19, R14, 0xfffffffe, RZ, 0xc0, !PT ;  /* 0xfffffffe0e13e812 */ /* 0x000fe200078ec0ff */
[----:B0-----:R-:W-:-:S02]  /*b4b0*/  @!P4 IMAD.WIDE R2, R15, 0x4, R24 ;  /* 0x000000040f02c825 */ /* 0x001fc400078e0218 */
[----:B------:R2:W-:Y:S02]  /*b4c0*/  @!P1 ST.E.64 desc[UR38][R10.64], R46 ;  /* 0x0000002e0a009985 */ /* 0x0005e4000c101b26 */
[----:B------:R-:W-:Y:S02]  /*b4d0*/  @!P6 IMAD.WIDE R14, R19, 0x4, R24 ;  /* 0x00000004130ee825 */ /* 0x000fe400078e0218 */
[----:B------:R2:W-:Y:S01]  /*b4e0*/  @!P0 ST.E.64 desc[UR38][R12.64], R26 ;  /* 0x0000001a0c008985 */ /* 0x0005e2000c101b26 */
[----:B------:R-:W-:-:S03]  /*b4f0*/  ISETP.GE.AND P0, PT, R101, UR4, PT ;  /* 0x0000000465007c0c */ /* 0x000fc6000bf06270 */
[----:B------:R2:W-:Y:S01]  /*b500*/  @!P4 ST.E.64 desc[UR38][R2.64], R28 ;  /* 0x0000001c0200c985 */ /* 0x0005e2000c101b26 */
[----:B-1----:R-:W-:-:S05]  /*b510*/  @!P5 IMAD.WIDE R6, R17, 0x4, R24 ;  /* 0x000000041106d825 */ /* 0x002fca00078e0218 */
[----:B------:R2:W-:Y:S04]  /*b520*/  @!P5 ST.E.64 desc[UR38][R6.64], R22 ;  /* 0x000000160600d985 */ /* 0x0005e8000c101b26 */
[----:B------:R2:W-:Y:S01]  /*b530*/  @!P6 ST.E.64 desc[UR38][R14.64], R4 ;  /* 0x000000040e00e985 */ /* 0x0005e2000c101b26 */
[----:B------:R-:W-:Y:S05]  /*b540*/  @P0 BRA `(.L_x_10) ;  /* 0x0000003c00d80947 */ /* 0x000fea0003800000 */
[----:B------:R-:W-:-:S04]  /*b550*/  LEA.HI R101, R101, R101, RZ, 0x1 ;  /* 0x0000006565657211 */ /* 0x000fc800078f08ff */
[----:B------:R-:W-:-:S05]  /*b560*/  LOP3.LUT R101, R101, 0xfffffffe, RZ, 0xc0, !PT ;  /* 0xfffffffe65657812 */ /* 0x000fca00078ec0ff */
[----:B------:R-:W-:-:S05]  /*b570*/  IMAD.WIDE R24, R101, 0x4, R24 ;  /* 0x0000000465187825 */ /* 0x000fca00078e0218 */
[----:B------:R1:W-:Y:S01]  /*b580*/  ST.E.64 desc[UR38][R24.64], R8 ;  /* 0x0000000818007985 */ /* 0x0003e2000c101b26 */
[----:B------:R-:W-:Y:S05]  /*b590*/  BRA `(.L_x_10) ;  /* 0x0000003c00c47947 */ /* 0x000fea0003800000 */
.L_x_35:
[----:B------:R-:W0:Y:S02]  /*b5a0*/  S2R R0, SR_TID.X ;  /* 0x0000000000007919 */ /* 0x000e240000002100 */
[----:B0-----:R-:W-:-:S05]  /*b5b0*/  VIADD R2, R0, 0xffffff80 ;  /* 0xffffff8000027836 */ /* 0x001fca0000000000 */
[----:B------:R-:W-:-:S13]  /*b5c0*/  ISETP.GT.AND P0, PT, R2, 0x7f, PT ;  /* 0x0000007f0200780c */ /* 0x000fda0003f04270 */
[----:B------:R-:W-:Y:S05]  /*b5d0*/  @P0 BRA `(.L_x_10) ;  /* 0x0000003c00b40947 */ /* 0x000fea0003800000 */
[----:B------:R-:W0:Y:S01]  /*b5e0*/  S2R R3, SR_CTAID.X ;  /* 0x0000000000037919 */ /* 0x000e220000002500 */
[----:B------:R-:W1:Y:S01]  /*b5f0*/  LDC R6, c[0x0][0xbe8] ;  /* 0x0002fa00ff067b82 */ /* 0x000e620000000800 */
[----:B------:R-:W-:Y:S01]  /*b600*/  ULDC UR4, c[0x0][0xa88] ;  /* 0x0002a20000047ab9 */ /* 0x000fe20000000800 */
[----:B0-----:R-:W-:Y:S02]  /*b610*/  IMAD R0, R3, 0x80, R0 ;  /* 0x0000008003007824 */ /* 0x001fe400078e0200 */
[----:B-1----:R-:W-:Y:S02]  /*b620*/  IMAD R3, R6, UR4, RZ ;  /* 0x0000000406037c24 */ /* 0x002fe4000f8e02ff */
[----:B------:R-:W-:-:S05]  /*b630*/  VIADD R0, R0, 0xffffff80 ;  /* 0xffffff8000007836 */ /* 0x000fca0000000000 */
[----:B------:R-:W-:-:S13]  /*b640*/  ISETP.GE.AND P0, PT, R0, R3, PT ;  /* 0x000000030000720c */ /* 0x000fda0003f06270 */
[----:B------:R-:W-:Y:S05]  /*b650*/  @P0 BRA `(.L_x_10) ;  /* 0x0000003c00940947 */ /* 0x000fea0003800000 */
[----:B------:R-:W-:Y:S01]  /*b660*/  ISETP.NE.AND P0, PT, R6, 0x1, PT ;  /* 0x000000010600780c */ /* 0x000fe20003f05270 */
[----:B------:R-:W0:Y:S01]  /*b670*/  LDC.64 R12, c[0x0][0xbd8] ;  /* 0x0002f600ff0c7b82 */ /* 0x000e220000000a00 */
[----:B------:R-:W-:Y:S01]  /*b680*/  SHF.R.S32.HI R5, RZ, 0x1f, R16 ;  /* 0x0000001fff057819 */ /* 0x000fe20000011410 */
[----:B------:R-:W-:Y:S02]  /*b690*/  ULDC.64 UR4, c[0x0][0xbd0] ;  /* 0x0002f40000047ab9 */ /* 0x000fe40000000a00 */
[----:B------:R-:W-:-:S04]  /*b6a0*/  IMAD.WIDE.U32 R2, R16, UR4, RZ ;  /* 0x0000000410027c25 */ /* 0x000fc8000f8e00ff */
[----:B------:R-:W1:Y:S01]  /*b6b0*/  S2UR UR6, SR_CTAID.Y ;  /* 0x00000000000679c3 */ /* 0x000e620000002600 */
[----:B------:R-:W-:-:S04]  /*b6c0*/  IMAD R5, R5, UR4, RZ ;  /* 0x0000000405057c24 */ /* 0x000fc8000f8e02ff */
[----:B------:R-:W-:Y:S01]  /*b6d0*/  IMAD R5, R16, UR5, R5 ;  /* 0x0000000510057c24 */ /* 0x000fe2000f8e0205 */
[----:B------:R-:W-:Y:S01]  /*b6e0*/  ULDC.64 UR4, c[0x0][0xbe0] ;  /* 0x0002f80000047ab9 */ /* 0x000fe20000000a00 */
[----:B------:R-:W-:Y:S01]  /*b6f0*/  IMAD.MOV R16, RZ, RZ, -R16 ;  /* 0x000000ffff107224 */ /* 0x000fe200078e0a10 */
[----:B------:R-:W2:Y:S01]  /*b700*/  @P0 LDC R9, c[0x0][0xbec] ;  /* 0x0002fb00ff090b82 */ /* 0x000ea20000000800 */
[----:B------:R-:W-:Y:S02]  /*b710*/  IMAD.IADD R3, R3, 0x1, R5 ;  /* 0x0000000103037824 */ /* 0x000fe400078e0205 */
[----:B------:R-:W-:-:S05]  /*b720*/  IMAD.MOV.U32 R5, RZ, RZ, R0 ;  /* 0x000000ffff057224 */ /* 0x000fca00078e0000 */
[----:B------:R-:W1:Y:S01]  /*b730*/  LDC R7, c[0x0][0xc50] ;  /* 0x00031400ff077b82 */ /* 0x000e620000000800 */
[C---:B0-----:R-:W-:Y:S02]  /*b740*/  IMAD R8, R12.reuse, UR37, RZ ;  /* 0x000000250c087c24 */ /* 0x041fe4000f8e02ff */
[----:B------:R-:W-:-:S04]  /*b750*/  IMAD.WIDE.U32 R2, R12, UR36, R2 ;  /* 0x000000240c027c25 */ /* 0x000fc8000f8e0002 */
[----:B------:R-:W-:Y:S01]  /*b760*/  IMAD R13, R13, UR36, R8 ;  /* 0x000000240d0d7c24 */ /* 0x000fe2000f8e0208 */
[----:B------:R-:W0:Y:S03]  /*b770*/  @P0 LDC R11, c[0x0][0xbf0] ;  /* 0x0002fc00ff0b0b82 */ /* 0x000e260000000800 */
[----:B------:R-:W-:Y:S02]  /*b780*/  IMAD.IADD R3, R13, 0x1, R3 ;  /* 0x000000010d037824 */ /* 0x000fe400078e0203 */
[----:B--2---:R-:W-:-:S04]  /*b790*/  @P0 IMAD.HI.U32 R4, R0, R9, RZ ;  /* 0x0000000900040227 */ /* 0x004fc800078e00ff */
[----:B-1----:R-:W-:-:S04]  /*b7a0*/  IMAD R9, R7, R16, UR6 ;  /* 0x0000000607097e24 */ /* 0x002fc8000f8e0210 */
[----:B------:R-:W-:Y:S01]  /*b7b0*/  IMAD.WIDE.U32 R2, R9, UR4, R2 ;  /* 0x0000000409027c25 */ /* 0x000fe2000f8e0002 */
[----:B0-----:R-:W-:Y:S02]  /*b7c0*/  @P0 SHF.R.U32.HI R5, RZ, R11, R4 ;  /* 0x0000000bff050219 */ /* 0x001fe40000011604 */
[----:B------:R-:W-:Y:S02]  /*b7d0*/  SHF.R.S32.HI R4, RZ, 0x1f, R9 ;  /* 0x0000001fff047819 */ /* 0x000fe40000011409 */
[----:B------:R-:W-:Y:S01]  /*b7e0*/  IADD3 R2, P0, R5, R2, RZ ;  /* 0x0000000205027210 */ /* 0x000fe20007f1e0ff */
[----:B------:R-:W-:Y:S02]  /*b7f0*/  IMAD.MOV R7, RZ, RZ, -R5 ;  /* 0x000000ffff077224 */ /* 0x000fe400078e0a05 */
[----:B------:R-:W-:Y:S02]  /*b800*/  IMAD R4, R4, UR4, RZ ;  /* 0x0000000404047c24 */ /* 0x000fe4000f8e02ff */
[----:B------:R-:W-:-:S02]  /*b810*/  IMAD R7, R6, R7, R0 ;  /* 0x0000000706077224 */ /* 0x000fc400078e0200 */
[----:B------:R-:W-:Y:S01]  /*b820*/  IMAD R4, R9, UR5, R4 ;  /* 0x0000000509047c24 */ /* 0x000fe2000f8e0204 */
[----:B------:R-:W-:Y:S01]  /*b830*/  SHF.R.S32.HI R9, RZ, 0x1f, R5 ;  /* 0x0000001fff097819 */ /* 0x000fe20000011405 */
[----:B------:R-:W-:Y:S01]  /*b840*/  ULDC.64 UR4, c[0x0][0xbc8] ;  /* 0x0002f20000047ab9 */ /* 0x000fe20000000a00 */
[----:B------:R-:W-:Y:S02]  /*b850*/  SHF.R.S32.HI R0, RZ, 0x1f, R7 ;  /* 0x0000001fff007819 */ /* 0x000fe40000011407 */
[----:B------:R-:W-:-:S03]  /*b860*/  IADD3.X R3, R9, R3, R4, P0, !PT ;  /* 0x0000000309037210 */ /* 0x000fc600007fe404 */
[----:B------:R-:W-:Y:S02]  /*b870*/  IMAD R0, R0, UR4, RZ ;  /* 0x0000000400007c24 */ /* 0x000fe4000f8e02ff */
[----:B------:R-:W-:-:S04]  /*b880*/  IMAD.WIDE.U32 R2, R7, UR4, R2 ;  /* 0x0000000407027c25 */ /* 0x000fc8000f8e0002 */
[----:B------:R-:W-:Y:S01]  /*b890*/  IMAD R5, R7, UR5, R0 ;  /* 0x0000000507057c24 */ /* 0x000fe2000f8e0200 */
[----:B------:R-:W-:Y:S02]  /*b8a0*/  ULDC.64 UR4, c[0x0][0xba8] ;  /* 0x0002ea0000047ab9 */ /* 0x000fe40000000a00 */
[----:B------:R-:W-:Y:S01]  /*b8b0*/  LEA R4, P0, R2, UR4, 0x2 ;  /* 0x0000000402047c11 */ /* 0x000fe2000f8010ff */
[----:B------:R-:W-:-:S05]  /*b8c0*/  IMAD.IADD R3, R3, 0x1, R5 ;  /* 0x0000000103037824 */ /* 0x000fca00078e0205 */
[----:B------:R-:W-:Y:S01]  /*b8d0*/  LEA.HI.X R5, R2, UR5, R3, 0x2, P0 ;  /* 0x0000000502057c11 */ /* 0x000fe200080f1403 */
[----:B------:R-:W-:-:S05]  /*b8e0*/  IMAD.MOV.U32 R3, RZ, RZ, -0x800000 ;  /* 0xff800000ff037424 */ /* 0x000fca00078e00ff */
[----:B------:R0:W-:Y:S01]  /*b8f0*/  STG.E desc[UR38][R4.64], R3 ;  /* 0x0000000304007986 */ /* 0x0001e2000c101926 */
[----:B------:R-:W-:Y:S05]  /*b900*/  BRA `(.L_x_10) ;  /* 0x0000003800e87947 */ /* 0x000fea0003800000 */
.L_x_8:
[----:B------:R-:W-:-:S08]  /*b910*/  NOP ;  /* 0x0000000000007918 */ /* 0x000fd00000000000 */
[----:B--2---:R-:W0:-:S00]  /*b920*/  USETMAXREG.DEALLOC.CTAPOOL 0x18 ;  /* 0x00000018000079c8 */ /* 0x004e0000080e0500 */
[----:B0-----:R-:W-:Y:S01]  /*b930*/  LOP3.LUT R0, R0, 0x3, RZ, 0xc0, !PT ;  /* 0x0000000300007812 */ /* 0x001fe200078ec0ff */
[----:B------:R-:W0:Y:S05]  /*b940*/  S2R R19, SR_CTAID.Z ;  /* 0x0000000000137919 */ /* 0x000e2a0000002700 */
[----:B------:R-:W1:Y:S01]  /*b950*/  S2UR UR6, SR_CTAID.Y ;  /* 0x00000000000679c3 */ /* 0x000e620000002600 */
[----:B------:R-:W2:Y:S02]  /*b960*/  SHFL.IDX PT, R0, R0, RZ, 0x1f ;  /* 0x00001fff00007589 */ /* 0x000ea400000e0000 */
[----:B--2---:R-:W-:-:S13]  /*b970*/  ISETP.NE.AND P0, PT, R0, RZ, PT ;  /* 0x000000ff0000720c */ /* 0x004fda0003f05270 */
[----:B01----:R-:W-:Y:S05]  /*b980*/  @!P0 BRA `(.L_x_38) ;  /* 0x0000000000288947 */ /* 0x003fea0003800000 */
[----:B------:R-:W-:Y:S01]  /*b990*/  ULDC UR7, c[0x0][0xc50] ;  /* 0x0003140000077ab9 */ /* 0x000fe20000000800 */
[----:B------:R-:W-:Y:S01]  /*b9a0*/  UMOV UR36, UR6 ;  /* 0x0000000600247c82 */ /* 0x000fe20008000000 */
[----:B------:R-:W-:-:S06]  /*b9b0*/  UISETP.NE.AND UP0, UPT, UR7, 0x1, UPT ;  /* 0x000000010700788c */ /* 0x000fcc000bf05270 */
[----:B------:R-:W-:-:S13]  /*b9c0*/  PLOP3.LUT P0, PT, PT, PT, UP0, 0x80, 0x0 ;  /* 0x000000000000781c */ /* 0x000fda0003f0f008 */
[----:B------:R-:W-:Y:S05]  /*b9d0*/  @!P0 BRA `(.L_x_39) ;  /* 0x0000000000308947 */ /* 0x000fea0003800000 */
[----:B------:R-:W-:Y:S01]  /*b9e0*/  ULDC UR4, c[0x0][0xc54] ;  /* 0x0003150000047ab9 */ /* 0x000fe20000000800 */
[----:B------:R-:W-:Y:S01]  /*b9f0*/  ULDC UR36, c[0x0][0xc58] ;  /* 0x0003160000247ab9 */ /* 0x000fe20000000800 */
[----:B------:R-:W-:-:S04]  /*ba00*/  UIMAD.WIDE.U32 UR4, UR6, UR4, URZ ;  /* 0x00000004060472a5 */ /* 0x000fc8000f8e003f */
[----:B------:R-:W-:Y:S01]  /*ba10*/  USHF.R.U32.HI UR36, URZ, UR36, UR5 ;  /* 0x000000243f247299 */ /* 0x000fe20008011605 */
[----:B------:R-:W-:Y:S11]  /*ba20*/  BRA `(.L_x_39) ;  /* 0x00000000001c7947 */ /* 0x000ff60003800000 */
.L_x_38:
[----:B------:R-:W-:Y:S01]  /*ba30*/  ULDC UR7, c[0x0][0xc50] ;  /* 0x0003140000077ab9 */ /* 0x000fe20000000800 */
[----:B------:R-:W-:Y:S01]  /*ba40*/  UMOV UR36, UR6 ;  /* 0x0000000600247c82 */ /* 0x000fe20008000000 */
[----:B------:R-:W-:-:S11]  /*ba50*/  UISETP.NE.AND UP0, UPT, UR7, 0x1, UPT ;  /* 0x000000010700788c */ /* 0x000fd6000bf05270 */
[----:B------:R-:W-:Y:S01]  /*ba60*/  @UP0 ULDC UR4, c[0x0][0xc54] ;  /* 0x0003150000040ab9 */ /* 0x000fe20000000800 */
[----:B------:R-:W-:Y:S01]  /*ba70*/  @UP0 ULDC UR8, c[0x0][0xc58] ;  /* 0x0003160000080ab9 */ /* 0x000fe20000000800 */
[----:B------:R-:W-:-:S04]  /*ba80*/  UIMAD.WIDE.U32 UR4, UR6, UR4, URZ ;  /* 0x00000004060472a5 */ /* 0x000fc8000f8e003f */
[----:B------:R-:W-:-:S12]  /*ba90*/  @UP0 USHF.R.U32.HI UR36, URZ, UR8, UR5 ;  /* 0x000000083f240299 */ /* 0x000fd80008011605 */
.L_x_39:
[----:B------:R-:W-:Y:S01]  /*baa0*/  ISETP.GE.AND P0, PT, R19, RZ, PT ;  /* 0x000000ff1300720c */ /* 0x000fe20003f06270 */
[----:B------:R-:W-:Y:S01]  /*bab0*/  UIADD3 UR4, -UR36, URZ, URZ ;  /* 0x0000003f24047290 */ /* 0x000fe2000fffe13f */
[----:B------:R-:W-:Y:S02]  /*bac0*/  IMAD.MOV.U32 R14, RZ, RZ, 0x1 ;  /* 0x00000001ff0e7424 */ /* 0x000fe400078e00ff */
[----:B------:R-:W-:Y:S01]  /*bad0*/  IMAD.MOV.U32 R0, RZ, RZ, RZ ;  /* 0x000000ffff007224 */ /* 0x000fe200078e00ff */
[----:B------:R-:W-:Y:S01]  /*bae0*/  UIMAD UR6, UR7, UR4, UR6 ;  /* 0x00000004070672a4 */ /* 0x000fe2000f8e0206 */
[----:B------:R-:W-:-:S07]  /*baf0*/  IMAD.MOV.U32 R2, RZ, RZ, 0x1 ;  /* 0x00000001ff027424 */ /* 0x000fce00078e00ff */
[----:B------:R-:W-:Y:S05]  /*bb00*/  @!P0 BRA `(.L_x_40) ;  /* 0x00000034009c8947 */ /* 0x000fea0003800000 */
[----:B------:R-:W-:Y:S01]  /*bb10*/  ULDC.64 UR4, c[0x0][0x418] ;  /* 0x0001060000047ab9 */ /* 0x000fe20000000a00 */
[----:B------:R-:W-:Y:S01]  /*bb20*/  ULOP3.LUT UR8, UR6, 0xffff, URZ, 0xc0, !UPT ;  /* 0x0000ffff06087892 */ /* 0x000fe2000f8ec03f */
[----:B------:R-:W-:Y:S01]  /*bb30*/  IMAD.MOV.U32 R17, RZ, RZ, RZ ;  /* 0x000000ffff117224 */ /* 0x000fe200078e00ff */
[----:B------:R-:W-:-:S03]  /*bb40*/  UISETP.NE.U32.AND UP0, UPT, UR4, URZ, UPT ;  /* 0x0000003f0400728c */ /* 0x000fc6000bf05070 */
[----:B------:R-:W-:Y:S01]  /*bb50*/  ULDC UR4, c[0x0][0x424] ;  /* 0x0001090000047ab9 */ /* 0x000fe20000000800 */
[----:B------:R-:W-:-:S03]  /*bb60*/  UISETP.NE.AND.EX UP0, UPT, UR5, URZ, UPT, UP0 ;  /* 0x0000003f0500728c */ /* 0x000fc6000bf05300 */
[----:B------:R-:W-:Y:S01]  /*bb70*/  ULDC UR5, c[0x0][0x2f0] ;  /* 0x0000bc0000057ab9 */ /* 0x000fe20000000800 */
[----:B------:R-:W-:-:S04]  /*bb80*/  USEL UR4, UR4, 0x1, UP0 ;  /* 0x0000000104047887 */ /* 0x000fc80008000000 */
[----:B------:R-:W-:-:S04]  /*bb90*/  UIMAD UR4, UR4, UR5, URZ ;  /* 0x00000005040472a4 */ /* 0x000fc8000f8e023f */
[----:B------:R-:W-:Y:S02]  /*bba0*/  UISETP.GE.AND UP0, UPT, UR4, 0x1, UPT ;  /* 0x000000010400788c */ /* 0x000fe4000bf06270 */
[----:B------:R-:W-:-:S04]  /*bbb0*/  UIADD3 UR5, UR4, 0x9f, URZ ;  /* 0x0000009f04057890 */ /* 0x000fc8000fffe03f */
[----:B------:R-:W-:Y:S01]  /*bbc0*/  PLOP3.LUT P0, PT, PT, PT, UP0, 0x80, 0x0 ;  /* 0x000000000000781c */ /* 0x000fe20003f0f008 */
[----:B------:R-:W-:-:S04]  /*bbd0*/  UIMAD.WIDE UR4, UR5, 0x66666667, URZ ;  /* 0x66666667050478a5 */ /* 0x000fc8000f8e023f */
[----:B------:R-:W-:-:S04]  /*bbe0*/  USHF.R.U32.HI UR4, URZ, 0x1f, UR5 ;  /* 0x0000001f3f047899 */ /* 0x000fc80008011605 */
[----:B------:R-:W-:-:S04]  /*bbf0*/  ULEA.HI.SX32 UR7, UR5, UR4, 0x1a ;  /* 0x0000000405077291 */ /* 0x000fc8000f8fd23f */
[----:B------:R-:W-:Y:S08]  /*bc00*/  @!P0 BRA `(.L_x_41) ;  /* 0x00000000007c8947 */ /* 0x000ff00003800000 */
[----:B------:R-:W-:-:S04]  /*bc10*/  USHF.R.U32.HI UR4, URZ, 0x10, UR6 ;  /* 0x000000103f047899 */ /* 0x000fc80008011606 */
[----:B------:R-:W-:-:S11]  /*bc20*/  UISETP.NE.AND UP0, UPT, UR4, URZ, UPT ;  /* 0x0000003f0400728c */ /* 0x000fd6000bf05270 */
[----:B------:R-:W-:Y:S02]  /*bc30*/  @!UP0 ULDC UR4, c[0x0][0x9f0] ;  /* 0x00027c0000048ab9 */ /* 0x000fe40000000800 */
[----:B------:R-:W-:Y:S01]  /*bc40*/  IMAD.U32 R6, RZ, RZ, UR4 ;  /* 0x00000004ff067e24 */ /* 0x000fe2000f8e00ff */
[----:B------:R-:W-:-:S04]  /*bc50*/  UIADD3 UR5, UR7, -0x1, UR4 ;  /* 0xffffffff07057890 */ /* 0x000fc8000fffe004 */
[-C--:B------:R-:W-:Y:S02]  /*bc60*/  IABS R0, R6.reuse ;  /* 0x0000000600007213 */ /* 0x080fe40000000000 */
[----:B------:R-:W-:Y:S02]  /*bc70*/  IABS R6, R6 ;  /* 0x0000000600067213 */ /* 0x000fe40000000000 */
[----:B------:R-:W0:Y:S08]  /*bc80*/  I2F.RP R4, R0 ;  /* 0x0000000000047306 */ /* 0x000e300000209400 */
[----:B0-----:R-:W0:Y:S02]  /*bc90*/  MUFU.RCP R4, R4 ;  /* 0x0000000400047308 */ /* 0x001e240000001000 */
[----:B0-----:R-:W-:-:S06]  /*bca0*/  VIADD R2, R4, 0xffffffe ;  /* 0x0ffffffe04027836 */ /* 0x001fcc0000000000 */
[----:B------:R0:W1:Y:S02]  /*bcb0*/  F2I.FTZ.U32.TRUNC.NTZ R3, R2 ;  /* 0x0000000200037305 */ /* 0x000064000021f000 */
[----:B0-----:R-:W-:Y:S02]  /*bcc0*/  IMAD.MOV.U32 R2, RZ, RZ, RZ ;  /* 0x000000ffff027224 */ /* 0x001fe400078e00ff */
[----:B-1----:R-:W-:-:S04]  /*bcd0*/  IMAD.MOV R5, RZ, RZ, -R3 ;  /* 0x000000ffff057224 */ /* 0x002fc800078e0a03 */
[----:B------:R-:W-:-:S04]  /*bce0*/  IMAD R5, R5, R0, RZ ;  /* 0x0000000005057224 */ /* 0x000fc800078e02ff */
[----:B------:R-:W-:-:S04]  /*bcf0*/  IMAD.HI.U32 R3, R3, R5, R2 ;  /* 0x0000000503037227 */ /* 0x000fc800078e0002 */
[----:B------:R-:W-:Y:S01]  /*bd00*/  IMAD.U32 R5, RZ, RZ, UR5 ;  /* 0x00000005ff057e24 */ /* 0x000fe2000f8e00ff */
[----:B------:R-:W-:-:S04]  /*bd10*/  ULOP3.LUT UR5, UR5, UR4, URZ, 0x3c, !UPT ;  /* 0x0000000405057292 */ /* 0x000fc8000f8e3c3f */
[----:B------:R-:W-:Y:S01]  /*bd20*/  IABS R2, R5 ;  /* 0x0000000500027213 */ /* 0x000fe20000000000 */
[----:B------:R-:W-:Y:S01]  /*bd30*/  IMAD.MOV R5, RZ, RZ, -R6 ;  /* 0x000000ffff057224 */ /* 0x000fe200078e0a06 */
[----:B------:R-:W-:-:S03]  /*bd40*/  ISETP.LE.AND P2, PT, RZ, UR5, PT ;  /* 0x00000005ff007c0c */ /* 0x000fc6000bf43270 */
[----:B------:R-:W-:-:S04]  /*bd50*/  IMAD.HI.U32 R3, R3, R2, RZ ;  /* 0x0000000203037227 */ /* 0x000fc800078e00ff */
[----:B------:R-:W-:-:S05]  /*bd60*/  IMAD R5, R3, R5, R2 ;  /* 0x0000000503057224 */ /* 0x000fca00078e0202 */
[----:B------:R-:W-:-:S13]  /*bd70*/  ISETP.GT.U32.AND P1, PT, R0, R5, PT ;  /* 0x000000050000720c */ /* 0x000fda0003f24070 */
[----:B------:R-:W-:Y:S02]  /*bd80*/  @!P1 IMAD.IADD R5, R5, 0x1, -R0 ;  /* 0x0000000105059824 */ /* 0x000fe400078e0a00 */
[----:B------:R-:W-:Y:S01]  /*bd90*/  @!P1 VIADD R3, R3, 0x1 ;  /* 0x0000000103039836 */ /* 0x000fe20000000000 */
[----:B------:R-:W-:Y:S02]  /*bda0*/  ISETP.NE.AND P1, PT, RZ, UR4, PT ;  /* 0x00000004ff007c0c */ /* 0x000fe4000bf25270 */
[----:B------:R-:W-:-:S13]  /*bdb0*/  ISETP.GE.U32.AND P0, PT, R5, R0, PT ;  /* 0x000000000500720c */ /* 0x000fda0003f06070 */
[----:B------:R-:W-:-:S04]  /*bdc0*/  @P0 VIADD R3, R3, 0x1 ;  /* 0x0000000103030836 */ /* 0x000fc80000000000 */
[----:B------:R-:W-:Y:S01]  /*bdd0*/  @!P2 IMAD.MOV R3, RZ, RZ, -R3 ;  /* 0x000000ffff03a224 */ /* 0x000fe200078e0a03 */
[----:B------:R-:W-:-:S05]  /*bde0*/  @!P1 LOP3.LUT R3, RZ, UR4, RZ, 0x33, !PT ;  /* 0x00000004ff039c12 */ /* 0x000fca000f8e33ff */
[----:B------:R-:W-:-:S07]  /*bdf0*/  IMAD.MOV.U32 R17, RZ, RZ, R3 ;  /* 0x000000ffff117224 */ /* 0x000fce00078e0003 */
.L_x_41:
[----:B------:R-:W-:Y:S02]  /*be00*/  IMAD R0, R17, UR8, RZ ;  /* 0x0000000811007c24 */ /* 0x000fe4000f8e02ff */
[----:B------:R-:W-:-:S03]  /*be10*/  IMAD.MOV.U32 R2, RZ, RZ, 0x1 ;  /* 0x00000001ff027424 */ /* 0x000fc600078e00ff */
[----:B------:R-:W-:Y:S01]  /*be20*/  VIADDMNMX R17, R0, R17, UR7, PT ;  /* 0x0000000700117e46 */ /* 0x000fe2000b800111 */
[----:B------:R0:W-:Y:S03]  /*be30*/  STL [R1], R0 ;  /* 0x0000000001007387 */ /* 0x0001e60000100800 */
[----:B------:R-:W-:Y:S01]  /*be40*/  ISETP.GT.AND P0, PT, R17, R0, PT ;  /* 0x000000001100720c */ /* 0x000fe20003f04270 */
[----:B0-----:R-:W-:-:S12]  /*be50*/  IMAD.MOV.U32 R0, RZ, RZ, RZ ;  /* 0x000000ffff007224 */ /* 0x001fd800078e00ff */
[----:B------:R-:W-:Y:S05]  /*be60*/  @!P0 BRA `(.L_x_40) ;  /* 0x0000003000c48947 */ /* 0x000fea0003800000 */
[----:B------:R-:W0:Y:S01]  /*be70*/  S2UR UR4, SR_CgaCtaId ;  /* 0x00000000000479c3 */ /* 0x000e220000008800 */
[----:B------:R-:W-:Y:S02]  /*be80*/  UMOV UR40, 0x400 ;  /* 0x0000040000287882 */ /* 0x000fe40000000000 */
[----:B0-----:R-:W-:-:S04]  /*be90*/  ULEA UR40, UR4, UR40, 0x18 ;  /* 0x0000002804287291 */ /* 0x001fc8000f8ec03f */
[----:B------:R-:W-:-:S04]  /*bea0*/  UIADD3 UR4, UR40, 0x24200, URZ ;  /* 0x0002420028047890 */ /* 0x000fc8000fffe03f */
[----:B------:R-:W-:-:S06]  /*beb0*/  ULOP3.LUT UP0, URZ, UR4, 0x1bf, URZ, 0xc0, !UPT ;  /* 0x000001bf043f7892 */ /* 0x000fcc000f80c03f */
[----:B------:R-:W-:-:S13]  /*bec0*/  PLOP3.LUT P0, PT, PT, PT, UP0, 0x80, 0x0 ;  /* 0x000000000000781c */ /* 0x000fda0003f0f008 */
[----:B------:R-:W-:Y:S05]  /*bed0*/  @!P0 BRA `(.L_x_42) ;  /* 0x0000000000408947 */ /* 0x000fea0003800000 */
[----:B------:R-:W-:Y:S01]  /*bee0*/  MOV R2, 0x0 ;  /* 0x0000000000027802 */ /* 0x000fe20000000f00 */
[----:B------:R-:W-:Y:S01]  /*bef0*/  ULDC.64 UR6, c[0x4][0x98] ;  /* 0x0100260000067ab9 */ /* 0x000fe20000000a00 */
[----:B------:R-:W-:Y:S01]  /*bf00*/  ULDC.64 UR8, c[0x4][0xa0] ;  /* 0x0100280000087ab9 */ /* 0x000fe20000000a00 */
[----:B------:R-:W-:Y:S01]  /*bf10*/  ULDC.64 UR4, c[0x4][0x8] ;  /* 0x0100020000047ab9 */ /* 0x000fe20000000a00 */
[----:B------:R-:W-:Y:S02]  /*bf20*/  IMAD.U32 R4, RZ, RZ, UR6 ;  /* 0x00000006ff047e24 */ /* 0x000fe4000f8e00ff */
[----:B------:R-:W0:Y:S01]  /*bf30*/  LDC.64 R2, c[0x4][R2] ;  /* 0x0100000002027b82 */ /* 0x000e220000000a00 */
[----:B------:R-:W-:Y:S02]  /*bf40*/  IMAD.U32 R5, RZ, RZ, UR7 ;  /* 0x00000007ff057e24 */ /* 0x000fe4000f8e00ff */
[----:B------:R-:W-:Y:S02]  /*bf50*/  IMAD.U32 R6, RZ, RZ, UR8 ;  /* 0x00000008ff067e24 */ /* 0x000fe4000f8e00ff */
[----:B------:R-:W-:-:S02]  /*bf60*/  IMAD.U32 R7, RZ, RZ, UR9 ;  /* 0x00000009ff077e24 */ /* 0x000fc4000f8e00ff */
[----:B------:R-:W-:Y:S02]  /*bf70*/  IMAD.U32 R10, RZ, RZ, UR4 ;  /* 0x00000004ff0a7e24 */ /* 0x000fe4000f8e00ff */
[----:B------:R-:W-:Y:S02]  /*bf80*/  IMAD.U32 R11, RZ, RZ, UR5 ;  /* 0x00000005ff0b7e24 */ /* 0x000fe4000f8e00ff */
[----:B------:R-:W-:Y:S02]  /*bf90*/  IMAD.MOV.U32 R8, RZ, RZ, 0x70 ;  /* 0x00000070ff087424 */ /* 0x000fe400078e00ff */
[----:B------:R-:W-:Y:S02]  /*bfa0*/  IMAD.MOV.U32 R12, RZ, RZ, 0x1 ;  /* 0x00000001ff0c7424 */ /* 0x000fe400078e00ff */
[----:B------:R-:W-:-:S07]  /*bfb0*/  IMAD.MOV.U32 R13, RZ, RZ, RZ ;  /* 0x000000ffff0d7224 */ /* 0x000fce00078e00ff */
[----:B------:R-:W-:-:S07]  /*bfc0*/  LEPC R20, `(.L_x_42) ;  /* 0x000000001014794e */ /* 0x000fce0000000000 */
[----:B0-----:R-:W-:Y:S05]  /*bfd0*/  CALL.ABS.NOINC R2 ;  /* 0x0000000002007343 */ /* 0x001fea0003c00000 */
.L_x_42:
[----:B------:R-:W-:-:S06]  /*bfe0*/  UIADD3 UR4, UR40, 0xf200, URZ ;  /* 0x0000f20028047890 */ /* 0x000fcc000fffe03f */
[----:B------:R-:W-:-:S05]  /*bff0*/  IMAD.U32 R16, RZ, RZ, UR4 ;  /* 0x00000004ff107e24 */ /* 0x000fca000f8e00ff */
[----:B------:R-:W-:-:S13]  /*c000*/  LOP3.LUT P0, RZ, R16, 0x1bf, RZ, 0xc0, !PT ;  /* 0x000001bf10ff7812 */ /* 0x000fda000780c0ff */
        /* <DEDUP_REMOVED lines=17> */
.L_x_43:
        /* <DEDUP_REMOVED lines=20> */
.L_x_44:
        /* <DEDUP_REMOVED lines=18> */
.L_x_45:
[----:B------:R-:W0:Y:S01]  /*c380*/  LDC.64 R2, c[0x0][0x9f8] ;  /* 0x00027e00ff027b82 */ /* 0x000e220000000a00 */
[----:B------:R-:W1:Y:S01]  /*c390*/  S2R R6, SR_TID.X ;  /* 0x0000000000067919 */ /* 0x000e620000002100 */
[----:B0-----:R-:W-:-:S04]  /*c3a0*/  ISETP.NE.U32.AND P0, PT, R2, RZ, PT ;  /* 0x000000ff0200720c */ /* 0x001fc80003f05070 */
[----:B------:R-:W-:-:S13]  /*c3b0*/  ISETP.NE.AND.EX P0, PT, R3, RZ, PT, P0 ;  /* 0x000000ff0300720c */ /* 0x000fda0003f05300 */
[----:B------:R-:W0:Y:S02]  /*c3c0*/  @P0 LDC.64 R2, c[0x0][0x9f8] ;  /* 0x00027e00ff020b82 */ /* 0x000e240000000a00 */
[----:B0-----:R-:W-:-:S05]  /*c3d0*/  @P0 IMAD.WIDE R2, R19, 0x4, R2 ;  /* 0x0000000413020825 */ /* 0x001fca00078e0202 */
[----:B------:R0:W2:Y:S01]  /*c3e0*/  @P0 LDG.E R19, desc[UR38][R2.64] ;  /* 0x0000002602130981 */ /* 0x0000a2000c1e1900 */
[C---:B-1----:R-:W-:Y:S01]  /*c3f0*/  IMAD.SHL.U32 R0, R6.reuse, 0x40, RZ ;  /* 0x0000004006007824 */ /* 0x042fe200078e00ff */
[----:B------:R-:W-:Y:S01]  /*c400*/  SHF.R.U32.HI R5, RZ, 0x1, R6 ;  /* 0x00000001ff057819 */ /* 0x000fe20000011606 */
[----:B------:R-:W-:Y:S01]  /*c410*/  UMOV UR4, 0xffffffff ;  /* 0xffffffff00047882 */ /* 0x000fe20000000000 */
[----:B------:R-:W-:Y:S02]  /*c420*/  LOP3.LUT R8, R6, 0x7f, RZ, 0xc0, !PT ;  /* 0x0000007f06087812 */ /* 0x000fe400078ec0ff */
[----:B------:R-:W-:Y:S02]  /*c430*/  LOP3.LUT R4, R0, 0x180, RZ, 0xc0, !PT ;  /* 0x0000018000047812 */ /* 0x000fe400078ec0ff */
[----:B------:R-:W-:Y:S02]  /*c440*/  LOP3.LUT R18, R18, 0xfffffffe, RZ, 0xc0, !PT ;  /* 0xfffffffe12127812 */ /* 0x000fe400078ec0ff */
[----:B------:R-:W-:Y:S01]  /*c450*/  LOP3.LUT R4, R4, 0x30, R5, 0xf8, !PT ;  /* 0x0000003004047812 */ /* 0x000fe200078ef805 */
[----:B------:R-:W-:Y:S01]  /*c460*/  IMAD.SHL.U32 R5, R6, 0x8, RZ ;  /* 0x0000000806057824 */ /* 0x000fe200078e00ff */
[----:B0-----:R-:W0:Y:S04]  /*c470*/  LDC.64 R2, c[0x0][0x418] ;  /* 0x00010600ff027b82 */ /* 0x001e280000000a00 */
[----:B------:R-:W-:-:S04]  /*c480*/  LOP3.LUT R5, R4, 0x30, R5, 0x78, !PT ;  /* 0x0000003004057812 */ /* 0x000fc800078e7805 */
[----:B------:R-:W-:Y:S01]  /*c490*/  LOP3.LUT R4, R5, 0x640, R0, 0xf8, !PT ;  /* 0x0000064005047812 */ /* 0x000fe200078ef800 */
[----:B------:R-:W-:Y:S02]  /*c4a0*/  IMAD.SHL.U32 R0, R6, 0x20, RZ ;  /* 0x0000002006007824 */ /* 0x000fe400078e00ff */
[----:B------:R-:W-:Y:S02]  /*c4b0*/  IMAD.SHL.U32 R5, R8, 0x10, RZ ;  /* 0x0000001008057824 */ /* 0x000fe400078e00ff */
[----:B------:R1:W-:Y:S03]  /*c4c0*/  STL [R1+0x8], R4 ;  /* 0x0000080401007387 */ /* 0x0003e60000100800 */
[----:B------:R-:W-:Y:S01]  /*c4d0*/  LOP3.LUT R7, R5, 0x600, RZ, 0xc0, !PT ;  /* 0x0000060005077812 */ /* 0x000fe200078ec0ff */
[----:B------:R-:W-:Y:S01]  /*c4e0*/  IMAD.SHL.U32 R5, R6, 0x4, RZ ;  /* 0x0000000406057824 */ /* 0x000fe200078e00ff */
[----:B-1----:R-:W-:-:S02]  /*c4f0*/  LOP3.LUT R4, R0, 0x80, RZ, 0xc0, !PT ;  /* 0x0000008000047812 */ /* 0x002fc400078ec0ff */
[----:B0-----:R-:W-:Y:S02]  /*c500*/  ISETP.NE.U32.AND P0, PT, R2, RZ, PT ;  /* 0x000000ff0200720c */ /* 0x001fe40003f05070 */
[----:B------:R-:W-:Y:S02]  /*c510*/  LOP3.LUT R4, R4, 0x10, R6, 0xf8, !PT ;  /* 0x0000001004047812 */ /* 0x000fe400078ef806 */
[----:B------:R-:W-:Y:S02]  /*c520*/  ISETP.NE.AND.EX P1, PT, R3, RZ, PT, P0 ;  /* 0x000000ff0300720c */ /* 0x000fe40003f25300 */
[----:B------:R-:W-:Y:S02]  /*c530*/  LOP3.LUT R4, R4, 0x10, R5, 0x78, !PT ;  /* 0x0000001004047812 */ /* 0x000fe400078e7805 */
[----:B------:R-:W-:Y:S02]  /*c540*/  LOP3.LUT R5, R7, 0x60, R0, 0xf8, !PT ;  /* 0x0000006007057812 */ /* 0x000fe400078ef800 */
[----:B------:R-:W-:-:S02]  /*c550*/  SHF.R.U32.HI R6, RZ, 0x5, R6 ;  /* 0x00000005ff067819 */ /* 0x000fc40000011606 */
[----:B------:R-:W-:Y:S02]  /*c560*/  LOP3.LUT R5, R5, 0x100, R0, 0xf8, !PT ;  /* 0x0000010005057812 */ /* 0x000fe400078ef800 */
[----:B------:R-:W-:Y:S02]  /*c570*/  LOP3.LUT R6, R6, 0x3, RZ, 0xc0, !PT ;  /* 0x0000000306067812 */ /* 0x000fe400078ec0ff */
[----:B------:R-:W-:Y:S02]  /*c580*/  LOP3.LUT R0, R5, R4, RZ, 0xfc, !PT ;  /* 0x0000000405007212 */ /* 0x000fe400078efcff */
[----:B------:R-:W-:-:S03]  /*c590*/  @P1 LOP3.LUT R18, R18, 0x1, RZ, 0xfc, !PT ;  /* 0x0000000112121812 */ /* 0x000fc600078efcff */
[----:B------:R0:W-:Y:S01]  /*c5a0*/  STL [R1+0xc], R0 ;  /* 0x00000c0001007387 */ /* 0x0001e20000100800 */
[----:B--2---:R-:W-:Y:S02]  /*c5b0*/  SHF.R.S32.HI R9, RZ, 0x1f, R19 ;  /* 0x0000001fff097819 */ /* 0x004fe40000011413 */
[----:B------:R-:W-:-:S03]  /*c5c0*/  SEL R16, R19, RZ, !P1 ;  /* 0x000000ff13107207 */ /* 0x000fc60004800000 */
[----:B------:R0:W-:Y:S01]  /*c5d0*/  STL [R1+0x4], R9 ;  /* 0x0000040901007387 */ /* 0x0001e20000100800 */
[----:B------:R-:W-:Y:S05]  /*c5e0*/  BRA.DIV UR4, `(.L_x_46) ;  /* 0x0000003204307947 */ /* 0x000fea000b800000 */
[----:B------:R1:W2:Y:S02]  /*c5f0*/  SHFL.IDX PT, R14, R6, RZ, 0x1f ;  /* 0x00001fff060e7589 */ /* 0x0002a400000e0000 */
.L_x_101:
[----:B--2---:R-:W-:Y:S02]  /*c600*/  ISETP.NE.AND P0, PT, R14, RZ, PT ;  /* 0x000000ff0e00720c */ /* 0x004fe40003f05270 */
[----:B------:R-:W-:Y:S02]  /*c610*/  PLOP3.LUT P2, PT, PT, PT, PT, 0x8, 0x0 ;  /* 0x000000000000781c */ /* 0x000fe40003f4e170 */
[----:B------:R-:W-:-:S11]  /*c620*/  LOP3.LUT R18, R18, 0xfffffffd, RZ, 0xc0, !PT ;  /* 0xfffffffd12127812 */ /* 0x000fd600078ec0ff */
[----:B------:R-:W-:Y:S01]  /*c630*/  @P2 LOP3.LUT R18, R18, 0x2, RZ, 0xfc, !PT ;  /* 0x0000000212122812 */ /* 0x000fe200078efcff */
[----:B------:R-:W-:Y:S06]  /*c640*/  @P0 BRA `(.L_x_47) ;  /* 0x0000000400900947 */ /* 0x000fec0003800000 */
[----:B------:R-:W-:Y:S01]  /*c650*/  UMOV UR4, 0xffffffff ;  /* 0xffffffff00047882 */ /* 0x000fe20000000000 */
[----:B0-----:R-:W-:Y:S02]  /*c660*/  VIADD R0, R17, 0xffffffff ;  /* 0xffffffff11007836 */ /* 0x001fe40000000000 */
[----:B------:R-:W-:Y:S05]  /*c670*/  BRA.DIV UR4, `(.L_x_48) ;  /* 0x00000032042c7947 */ /* 0x000fea000b800000 */
[----:B------:R-:W-:-:S13]  /*c680*/  ELECT P6, URZ, PT ;  /* 0x00000000003f782f */ /* 0x000fda00038c0000 */
.L_x_104:
[----:B------:R-:W-:Y:S05]  /*c690*/  @!P6 BRA `(.L_x_47) ;  /* 0x00000004007ce947 */ /* 0x000fea0003800000 */
[----:B------:R-:W-:Y:S01]  /*c6a0*/  IMAD.MOV.U32 R16, RZ, RZ, R19 ;  /* 0x000000ffff107224 */ /* 0x000fe200078e0013 */
[----:B------:R-:W-:Y:S06]  /*c6b0*/  @!P1 BRA `(.L_x_49) ;  /* 0x0000000000449947 */ /* 0x000fec0003800000 */
[----:B------:R-:W0:Y:S01]  /*c6c0*/  LDC R7, c[0x0][0x43c] ;  /* 0x00010f00ff077b82 */ /* 0x000e220000000800 */
[----:B------:R-:W-:Y:S01]  /*c6d0*/  ULDC.64 UR4, c[0x0][0x428] ;  /* 0x00010a0000047ab9 */ /* 0x000fe20000000a00 */
[----:B0-----:R-:W-:-:S13]  /*c6e0*/  ISETP.NE.AND P0, PT, R7, 0x1, PT ;  /* 0x000000010700780c */ /* 0x001fda0003f05270 */
[----:B------:R-:W1:Y:S02]  /*c6f0*/  @P0 LDC.64 R4, c[0x0][0x440] ;  /* 0x00011000ff040b82 */ /* 0x000e640000000a00 */
[----:B-1----:R-:W-:-:S04]  /*c700*/  @P0 IMAD.HI.U32 R6, R0, R4, RZ ;  /* 0x0000000400060227 */ /* 0x002fc800078e00ff */
[----:B------:R-:W-:Y:S01]  /*c710*/  IMAD.MOV.U32 R4, RZ, RZ, R0 ;  /* 0x000000ffff047224 */ /* 0x000fe200078e0000 */
[----:B------:R-:W-:Y:S01]  /*c720*/  @P0 SHF.R.U32.HI R4, RZ, R5, R6 ;  /* 0x00000005ff040219 */ /* 0x000fe20000011606 */
[----:B------:R-:W-:-:S04]  /*c730*/  IMAD R6, R9, UR4, RZ ;  /* 0x0000000409067c24 */ /* 0x000fc8000f8e02ff */
[----:B------:R-:W-:Y:S02]  /*c740*/  IMAD.MOV R5, RZ, RZ, -R4 ;  /* 0x000000ffff057224 */ /* 0x000fe400078e0a04 */
[----:B------:R-:W-:Y:S02]  /*c750*/  IMAD R6, R19, UR5, R6 ;  /* 0x0000000513067c24 */ /* 0x000fe4000f8e0206 */
[----:B------:R-:W-:Y:S01]  /*c760*/  IMAD R0, R7, R5, R0 ;  /* 0x0000000507007224 */ /* 0x000fe200078e0200 */
[----:B------:R-:W-:-:S03]  /*c770*/  SHF.R.S32.HI R5, RZ, 0x1f, R4 ;  /* 0x0000001fff057819 */ /* 0x000fc60000011404 */
[----:B------:R-:W-:-:S04]  /*c780*/  IMAD.WIDE.U32 R4, R19, UR4, R4 ;  /* 0x0000000413047c25 */ /* 0x000fc8000f8e0004 */
[----:B------:R-:W-:Y:S01]  /*c790*/  IMAD.IADD R6, R5, 0x1, R6 ;  /* 0x0000000105067824 */ /* 0x000fe200078e0206 */
[----:B------:R-:W-:-:S04]  /*c7a0*/  LEA R2, P0, R4, R2, 0x2 ;  /* 0x0000000204027211 */ /* 0x000fc800078010ff */
[----:B------:R-:W-:-:S05]  /*c7b0*/  LEA.HI.X R3, R4, R3, R6, 0x2, P0 ;  /* 0x0000000304037211 */ /* 0x000fca00000f1406 */
[----:B------:R0:W5:Y:S04]  /*c7c0*/  LDG.E R16, desc[UR38][R2.64] ;  /* 0x0000002602107981 */ /* 0x000168000c1e1900 */
.L_x_49:
[----:B0-----:R-:W-:Y:S01]  /*c7d0*/  IMAD.MOV.U32 R2, RZ, RZ, 0x1 ;  /* 0x00000001ff027424 */ /* 0x001fe200078e00ff */
[----:B------:R-:W-:-:S04]  /*c7e0*/  ISETP.NE.AND P1, PT, R8, RZ, PT ;  /* 0x000000ff0800720c */ /* 0x000fc80003f25270 */
[----:B------:R-:W-:-:S04]  /*c7f0*/  SHF.L.U32 R2, R2, 0x1f, RZ ;  /* 0x0000001f02027819 */ /* 0x000fc800000006ff */
[----:B------:R-:W0:Y:S02]  /*c800*/  SYNCS.PHASECHK.TRANS64.TRYWAIT P0, [UR40+0x33480], R2 ;  /* 0x03348002ff0075a7 */ /* 0x000e240008000168 */
[----:B0-----:R-:W-:Y:S05]  /*c810*/  @!P0 BRA `(.L_x_50) ;  /* 0x0000002c00e48947 */ /* 0x001fea0003800000 */
.L_x_105:
[----:B------:R-:W-:Y:S05]  /*c820*/  @P1 BRA `(.L_x_51) ;  /* 0x0000000000181947 */ /* 0x000fea0003800000 */
[----:B------:R-:W2:Y:S01]  /*c830*/  S2R R4, SR_TID.X ;  /* 0x0000000000047919 */ /* 0x000ea20000002100 */
[----:B0-----:R-:W-:-:S04]  /*c840*/  IMAD.MOV.U32 R3, RZ, RZ, 0x7800 ;  /* 0x00007800ff037424 */ /* 0x001fc800078e00ff */
[----:B------:R3:W-:Y:S01]  /*c850*/  SYNCS.ARRIVE.TRANS64 RZ, [UR40+0x33470], R3 ;  /* 0x03347003ffff79a7 */ /* 0x0007e20008000028 */
[----:B--2---:R-:W-:-:S13]  /*c860*/  LOP3.LUT P0, RZ, R4, 0x1f, RZ, 0xc0, !PT ;  /* 0x0000001f04ff7812 */ /* 0x004fda000780c0ff */
[----:B---3--:R-:W-:Y:S05]  /*c870*/  @!P0 BRA `(.L_x_51) ;  /* 0x0000000000048947 */ /* 0x008fea0003800000 */
[----:B------:R-:W-:Y:S01]  /*c880*/  BPT.TRAP 0x1 ;  /* 0x000000040000795c */ /* 0x000fe20000300000 */
.L_x_51:
[----:B------:R-:W-:Y:S01]  /*c890*/  IMAD R0, R0, 0xa0, RZ ;  /* 0x000000a000007824 */ /* 0x000fe200078e02ff */
[----:B------:R-:W-:Y:S01]  /*c8a0*/  ULDC.64 UR4, c[0x0][0x198] ;  /* 0x0000660000047ab9 */ /* 0x000fe20000000a00 */
[----:B-----5:R-:W-:Y:S01]  /*c8b0*/  R2UR UR13, R16 ;  /* 0x00000000100d72ca */ /* 0x020fe200000e0000 */
[----:B------:R-:W-:Y:S02]  /*c8c0*/  UIADD3 UR4, UP0, UR4, 0x470, URZ ;  /* 0x0000047004047890 */ /* 0x000fe4000ff1e03f */
[----:B------:R-:W-:Y:S01]  /*c8d0*/  R2UR UR11, R0 ;  /* 0x00000000000b72ca */ /* 0x000fe200000e0000 */
[----:B------:R-:W-:Y:S02]  /*c8e0*/  UIADD3 UR8, UR40, 0xf200, URZ ;  /* 0x0000f20028087890 */ /* 0x000fe4000fffe03f */
[----:B------:R-:W-:Y:S02]  /*c8f0*/  UIADD3 UR9, UR40, 0x33470, URZ ;  /* 0x0003347028097890 */ /* 0x000fe4000fffe03f */
[----:B------:R-:W-:-:S02]  /*c900*/  UIADD3.X UR5, URZ, UR5, URZ, UP0, !UPT ;  /* 0x000000053f057290 */ /* 0x000fc400087fe43f */
[----:B------:R-:W-:Y:S02]  /*c910*/  UIADD3 UR16, UR40, 0x11a00, URZ ;  /* 0x00011a0028107890 */ /* 0x000fe4000fffe03f */
[----:B------:R-:W-:Y:S01]  /*c920*/  UIADD3 UR32, UR40, 0x14200, URZ ;  /* 0x0001420028207890 */ /* 0x000fe2000fffe03f */
[----:B------:R-:W-:Y:S01]  /*c930*/  UMOV UR6, 0x0 ;  /* 0x0000000000067882 */ /* 0x000fe20000000000 */
[----:B------:R-:W-:Y:S01]  /*c940*/  UMOV UR7, 0x14f00000 ;  /* 0x14f0000000077882 */ /* 0x000fe20000000000 */
[----:B------:R-:W-:Y:S01]  /*c950*/  UMOV UR10, URZ ;  /* 0x0000003f000a7c82 */ /* 0x000fe20008000000 */
[----:B------:R-:W-:Y:S01]  /*c960*/  UMOV UR12, UR36 ;  /* 0x00000024000c7c82 */ /* 0x000fe20008000000 */
[----:B------:R-:W-:Y:S01]  /*c970*/  UMOV UR18, 0x40 ;  /* 0x0000004000127882 */ /* 0x000fe20000000000 */
[----:B------:R-:W-:Y:S01]  /*c980*/  UMOV UR20, UR36 ;  /* 0x0000002400147c82 */ /* 0x000fe20008000000 */
[----:B------:R-:W-:Y:S01]  /*c990*/  UMOV UR17, UR9 ;  /* 0x0000000900117c82 */ /* 0x000fe20008000000 */
[----:B------:R-:W-:Y:S01]  /*c9a0*/  UMOV UR21, UR13 ;  /* 0x0000000d00157c82 */ /* 0x000fe20008000000 */
[----:B------:R-:W-:Y:S01]  /*c9b0*/  UMOV UR19, UR11 ;  /* 0x0000000b00137c82 */ /* 0x000fe20008000000 */
[----:B------:R-:W-:Y:S01]  /*c9c0*/  UMOV UR34, 0x80 ;  /* 0x0000008000227882 */ /* 0x000fe20000000000 */
[----:B------:R-:W-:Y:S01]  /*c9d0*/  UMOV UR33, UR9 ;  /* 0x0000000900217c82 */ /* 0x000fe20008000000 */
[----:B------:R-:W-:Y:S01]  /*c9e0*/  UMOV UR37, UR13 ;  /* 0x0000000d00257c82 */ /* 0x000fe20008000000 */
[----:B------:R2:W-:Y:S01]  /*c9f0*/  UTMALDG.4D [UR8], [UR4], desc[UR6] ;  /* 0x00000608040075b4 */ /* 0x0005e20008019000 */
[----:B------:R-:W-:Y:S01]  /*ca00*/  UMOV UR35, UR11 ;  /* 0x0000000b00237c82 */ /* 0x000fe20008000000 */
[----:B------:R2:W-:Y:S01]  /*ca10*/  UTMALDG.4D [UR16], [UR4], desc[UR6] ;  /* 0x00000610040075b4 */ /* 0x0005e20008019000 */
[----:B------:R2:W-:Y:S01]  /*ca20*/  UTMALDG.4D [UR32], [UR4], desc[UR6] ;  /* 0x00000620040075b4 */ /* 0x0005e20008019000 */
[----:B------:R-:W3:Y:S02]  /*ca30*/  SYNCS.PHASECHK.TRANS64.TRYWAIT P0, [UR40+0x33440], R2 ;  /* 0x03344002ff0075a7 */ /* 0x000ee40008000168 */
[----:B--23--:R-:W-:Y:S05]  /*ca40*/  @!P0 BRA `(.L_x_52) ;  /* 0x0000002c00708947 */ /* 0x00cfea0003800000 */
.L_x_106:
[----:B------:R-:W-:Y:S05]  /*ca50*/  @P1 BRA `(.L_x_53) ;  /* 0x0000000000181947 */ /* 0x000fea0003800000 */
[----:B0-----:R-:W0:Y:S01]  /*ca60*/  S2R R3, SR_TID.X ;  /* 0x0000000000037919 */ /* 0x001e220000002100 */
[----:B------:R-:W-:-:S04]  /*ca70*/  IMAD.MOV.U32 R2, RZ, RZ, 0x7800 ;  /* 0x00007800ff027424 */ /* 0x000fc800078e00ff */
[----:B------:R2:W-:Y:S01]  /*ca80*/  SYNCS.ARRIVE.TRANS64 RZ, [UR40+0x33430], R2 ;  /* 0x03343002ffff79a7 */ /* 0x0005e20008000028 */
[----:B0-----:R-:W-:-:S13]  /*ca90*/  LOP3.LUT P0, RZ, R3, 0x1f, RZ, 0xc0, !PT ;  /* 0x0000001f03ff7812 */ /* 0x001fda000780c0ff */
[----:B--2---:R-:W-:Y:S05]  /*caa0*/  @!P0 BRA `(.L_x_53) ;  /* 0x0000000000048947 */ /* 0x004fea0003800000 */
[----:B------:R-:W-:Y:S01]  /*cab0*/  BPT.TRAP 0x1 ;  /* 0x000000040000795c */ /* 0x000fe20000300000 */
.L_x_53:
[----:B------:R-:W-:Y:S01]  /*cac0*/  ULDC.64 UR4, c[0x0][0x198] ;  /* 0x0000660000047ab9 */ /* 0x000fe20000000a00 */
[----:B------:R-:W-:Y:S01]  /*cad0*/  R2UR UR11, R0 ;  /* 0x00000000000b72ca */ /* 0x000fe200000e0000 */
[----:B------:R-:W-:Y:S01]  /*cae0*/  UIADD3 UR4, UP0, UR4, 0x370, URZ ;  /* 0x0000037004047890 */ /* 0x000fe2000ff1e03f */
[----:B------:R-:W-:Y:S01]  /*caf0*/  R2UR UR13, R16 ;  /* 0x00000000100d72ca */ /* 0x000fe200000e0000 */
[----:B------:R-:W-:Y:S01]  /*cb00*/  UIADD3 UR8, UR40, 0x24200, URZ ;  /* 0x0002420028087890 */ /* 0x000fe2000fffe03f */
[----:B------:R-:W-:Y:S01]  /*cb10*/  PLOP3.LUT P0, PT, PT, PT, PT, 0x80, 0x0 ;  /* 0x000000000000781c */ /* 0x000fe20003f0f070 */
[----:B------:R-:W-:Y:S01]  /*cb20*/  UIADD3 UR9, UR40, 0x33430, URZ ;  /* 0x0003343028097890 */ /* 0x000fe2000fffe03f */
[----:B------:R-:W-:Y:S01]  /*cb30*/  LOP3.LUT R18, R18, 0xfffffffd, RZ, 0xc0, !PT ;  /* 0xfffffffd12127812 */ /* 0x000fe200078ec0ff */
[----:B------:R-:W-:Y:S02]  /*cb40*/  UIADD3.X UR5, URZ, UR5, URZ, UP0, !UPT ;  /* 0x000000053f057290 */ /* 0x000fe400087fe43f */
[----:B------:R-:W-:-:S02]  /*cb50*/  UIADD3 UR16, UR40, 0x26a00, URZ ;  /* 0x00026a0028107890 */ /* 0x000fc4000fffe03f */
        /* <DEDUP_REMOVED lines=15> */
[----:B------:R-:W-:Y:S01]  /*cc50*/  @P0 LOP3.LUT R18, R18, 0x2, RZ, 0xfc, !PT ;  /* 0x0000000212120812 */ /* 0x000fe200078efcff */
[----:B------:R2:W-:Y:S01]  /*cc60*/  UTMALDG.4D [UR16], [UR4], desc[UR6] ;  /* 0x00000610040075b4 */ /* 0x0005e20008019000 */
[----:B------:R2:W-:Y:S02]  /*cc70*/  UTMALDG.4D [UR32], [UR4], desc[UR6] ;  /* 0x00000620040075b4 */ /* 0x0005e40008019000 */
[----:B--2---:R-:W-:-:S03]  /*cc80*/  NOP ;  /* 0x0000000000007918 */ /* 0x004fc60000000000 */
.L_x_47:
[----:B------:R-:W-:Y:S05]  /*cc90*/  WARPSYNC.ALL ;  /* 0x0000000000007948 */ /* 0x000fea0003800000 */
[----:B------:R-:W-:Y:S01]  /*cca0*/  UIADD3 UR4, UR40, 0x1e200, URZ ;  /* 0x0001e20028047890 */ /* 0x000fe2000fffe03f */
[----:B------:R-:W-:Y:S03]  /*ccb0*/  BAR.SYNC.DEFER_BLOCKING 0x8, 0x180 ;  /* 0x0206000000007b1d */ /* 0x000fe60000010000 */
[----:B------:R-:W-:-:S06]  /*ccc0*/  ULOP3.LUT UP0, URZ, UR4, 0x1bf, URZ, 0xc0, !UPT ;  /* 0x000001bf043f7892 */ /* 0x000fcc000f80c03f */
[----:B------:R-:W-:-:S13]  /*ccd0*/  PLOP3.LUT P0, PT, PT, PT, UP0, 0x80, 0x0 ;  /* 0x000000000000781c */ /* 0x000fda0003f0f008 */
[----:B------:R-:W-:Y:S05]  /*cce0*/  @!P0 BRA `(.L_x_54) ;  /* 0x0000000000408947 */ /* 0x000fea0003800000 */
[----:B0-----:R-:W-:Y:S01]  /*ccf0*/  MOV R2, 0x0 ;  /* 0x0000000000027802 */ /* 0x001fe20000000f00 */
[----:B------:R-:W-:Y:S01]  /*cd00*/  ULDC.64 UR6, c[0x4][0x98] ;  /* 0x0100260000067ab9 */ /* 0x000fe20000000a00 */
[----:B------:R-:W-:Y:S01]  /*cd10*/  ULDC.64 UR8, c[0x4][0xa0] ;  /* 0x0100280000087ab9 */ /* 0x000fe20000000a00 */
[----:B------:R-:W-:Y:S01]  /*cd20*/  ULDC.64 UR4, c[0x4][0x28] ;  /* 0x01000a0000047ab9 */ /* 0x000fe20000000a00 */
[----:B------:R-:W-:Y:S02]  /*cd30*/  IMAD.U32 R4, RZ, RZ, UR6 ;  /* 0x00000006ff047e24 */ /* 0x000fe4000f8e00ff */
[----:B------:R-:W0:Y:S01]  /*cd40*/  LDC.64 R2, c[0x4][R2] ;  /* 0x0100000002027b82 */ /* 0x000e220000000a00 */
[----:B------:R-:W-:Y:S02]  /*cd50*/  IMAD.U32 R5, RZ, RZ, UR7 ;  /* 0x00000007ff057e24 */ /* 0x000fe4000f8e00ff */
[----:B-1----:R-:W-:Y:S02]  /*cd60*/  IMAD.U32 R6, RZ, RZ, UR8 ;  /* 0x00000008ff067e24 */ /* 0x002fe4000f8e00ff */
        /* <DEDUP_REMOVED lines=8> */
.L_x_54:
[----:B0-----:R-:W0:Y:S01]  /*cdf0*/  S2R R2, SR_TID.X ;  /* 0x0000000000027919 */ /* 0x001e220000002100 */
[----:B------:R-:W2:Y:S01]  /*ce00*/  LDC R9, c[0x0][0x448] ;  /* 0x00011200ff097b82 */ /* 0x000ea20000000800 */
[----:B------:R-:W-:Y:S01]  /*ce10*/  USHF.R.S32.HI UR4, URZ, 0x1f, UR36 ;  /* 0x0000001f3f047899 */ /* 0x000fe20008011424 */
[----:B-1----:R-:W1:Y:S01]  /*ce20*/  S2R R6, SR_TID.X ;  /* 0x0000000000067919 */ /* 0x002e620000002100 */
[----:B------:R-:W-:Y:S02]  /*ce30*/  ULDC.64 UR8, c[0x0][0x2d8] ;  /* 0x0000b60000087ab9 */ /* 0x000fe40000000a00 */
[----:B------:R-:W-:Y:S01]  /*ce40*/  UIMAD UR6, UR4, UR8, URZ ;  /* 0x00000008040672a4 */ /* 0x000fe2000f8e023f */
[----:B------:R-:W3:Y:S01]  /*ce50*/  S2R R7, SR_CTAID.Z ;  /* 0x0000000000077919 */ /* 0x000ee20000002700 */
[----:B------:R-:W-:Y:S02]  /*ce60*/  UIMAD.WIDE.U32 UR4, UR36, UR8, URZ ;  /* 0x00000008240472a5 */ /* 0x000fe4000f8e003f */
[----:B------:R-:W-:Y:S01]  /*ce70*/  UIMAD UR6, UR36, UR9, UR6 ;  /* 0x00000009240672a4 */ /* 0x000fe2000f8e0206 */
[----:B------:R-:W4:Y:S03]  /*ce80*/  S2R R10, SR_CTAID.X ;  /* 0x00000000000a7919 */ /* 0x000f260000002500 */
[----:B------:R-:W-:Y:S01]  /*ce90*/  UIADD3 UR5, UR5, UR6, URZ ;  /* 0x0000000605057290 */ /* 0x000fe2000fffe03f */
[----:B--2---:R-:W-:-:S02]  /*cea0*/  ISETP.NE.AND P0, PT, R9, 0x1, PT ;  /* 0x000000010900780c */ /* 0x004fc40003f05270 */
[----:B0-----:R-:W-:Y:S02]  /*ceb0*/  SHF.R.U32.HI R0, RZ, 0x3, R2 ;  /* 0x00000003ff007819 */ /* 0x001fe40000011602 */
[----:B------:R-:W-:Y:S01]  /*cec0*/  LOP3.LUT R2, R2, 0x7f, RZ, 0xc0, !PT ;  /* 0x0000007f02027812 */ /* 0x000fe200078ec0ff */
[C---:B-1----:R-:W-:Y:S01]  /*ced0*/  IMAD.SHL.U32 R8, R6.reuse, 0x10, RZ ;  /* 0x0000001006087824 */ /* 0x042fe200078e00ff */
[----:B------:R-:W-:Y:S01]  /*cee0*/  LOP3.LUT R11, R6, 0x7f, RZ, 0xc0, !PT ;  /* 0x0000007f060b7812 */ /* 0x000fe200078ec0ff */
[C---:B------:R-:W-:Y:S02]  /*cef0*/  IMAD.SHL.U32 R3, R0.reuse, 0x80, RZ ;  /* 0x0000008000037824 */ /* 0x040fe400078e00ff */
[----:B------:R-:W-:Y:S01]  /*cf00*/  IMAD.SHL.U32 R0, R0, 0x10, RZ ;  /* 0x0000001000007824 */ /* 0x000fe200078e00ff */
[----:B------:R-:W-:Y:S01]  /*cf10*/  LOP3.LUT R8, R8, 0x30, RZ, 0xe2, !PT ;  /* 0x0000003008087812 */ /* 0x000fe200078ee2ff */
[----:B------:R-:W-:Y:S01]  /*cf20*/  IMAD.SHL.U32 R2, R2, 0x10, RZ ;  /* 0x0000001002027824 */ /* 0x000fe200078e00ff */
[----:B---3--:R-:W-:-:S02]  /*cf30*/  SHF.R.S32.HI R5, RZ, 0x1f, R7 ;  /* 0x0000001fff057819 */ /* 0x008fc40000011407 */
[----:B------:R-:W-:Y:S02]  /*cf40*/  LOP3.LUT R3, R8, 0x180, R3, 0xf8, !PT ;  /* 0x0000018008037812 */ /* 0x000fe400078ef803 */
[----:B------:R-:W-:Y:S02]  /*cf50*/  LOP3.LUT R2, R2, 0x600, RZ, 0xc0, !PT ;  /* 0x0000060002027812 */ /* 0x000fe400078ec0ff */
[----:B------:R-:W-:Y:S01]  /*cf60*/  LOP3.LUT R3, R3, 0x30, R0, 0x78, !PT ;  /* 0x0000003003037812 */ /* 0x000fe200078e7800 */
[----:B------:R-:W-:-:S05]  /*cf70*/  IMAD.SHL.U32 R0, R6, 0x10, RZ ;  /* 0x0000001006007824 */ /* 0x000fca00078e00ff */
[----:B------:R-:W-:-:S04]  /*cf80*/  LOP3.LUT R0, R0, 0x40, RZ, 0xc0, !PT ;  /* 0x0000004000007812 */ /* 0x000fc800078ec0ff */
[----:B------:R-:W-:Y:S02]  /*cf90*/  IADD3 R0, R3, R0, R2 ;  /* 0x0000000003007210 */ /* 0x000fe40007ffe002 */
[----:B------:R-:W0:Y:S02]  /*cfa0*/  LDC.64 R2, c[0x0][0x2e0] ;  /* 0x0000b800ff027b82 */ /* 0x000e240000000a00 */
[----:B0-----:R-:W-:-:S04]  /*cfb0*/  IMAD R4, R5, R2, RZ ;  /* 0x0000000205047224 */ /* 0x001fc800078e02ff */
[C---:B------:R-:W-:Y:S02]  /*cfc0*/  IMAD R5, R7.reuse, R3, R4 ;  /* 0x0000000307057224 */ /* 0x040fe400078e0204 */
[----:B------:R-:W0:Y:S01]  /*cfd0*/  @P0 LDC R4, c[0x0][0x44c] ;  /* 0x00011300ff040b82 */ /* 0x000e220000000800 */
[----:B------:R-:W-:Y:S01]  /*cfe0*/  IMAD.WIDE.U32 R2, R7, R2, UR4 ;  /* 0x0000000407027e25 */ /* 0x000fe2000f8e0002 */
[----:B------:R-:W-:-:S03]  /*cff0*/  ULDC.64 UR4, c[0x0][0x2d0] ;  /* 0x0000b40000047ab9 */ /* 0x000fc60000000a00 */
[----:B------:R-:W-:Y:S02]  /*d000*/  IMAD.SHL.U32 R7, R6, 0x20, RZ ;  /* 0x0000002006077824 */ /* 0x000fe400078e00ff */
[----:B------:R-:W-:Y:S01]  /*d010*/  IMAD.IADD R3, R3, 0x1, R5 ;  /* 0x0000000103037824 */ /* 0x000fe200078e0205 */
[----:B------:R-:W1:Y:S02]  /*d020*/  @P0 LDC R6, c[0x0][0x450] ;  /* 0x00011400ff060b82 */ /* 0x000e640000000800 */
[----:B------:R-:W-:-:S04]  /*d030*/  LOP3.LUT R7, R7, 0x60, RZ, 0xc0, !PT ;  /* 0x0000006007077812 */ /* 0x000fc800078ec0ff */
[----:B------:R-:W-:-:S05]  /*d040*/  LEA.HI R7, R11, R7, RZ, 0x1e ;  /* 0x000000070b077211 */ /* 0x000fca00078ff0ff */
[----:B----4-:R-:W-:-:S04]  /*d050*/  IMAD R7, R10, 0x80, R7 ;  /* 0x000000800a077824 */ /* 0x010fc800078e0207 */
[----:B------:R-:W-:Y:S02]  /*d060*/  IMAD.MOV.U32 R5, RZ, RZ, R7 ;  /* 0x000000ffff057224 */ /* 0x000fe400078e0007 */
[----:B0-----:R-:W-:-:S05]  /*d070*/  @P0 IMAD.HI.U32 R4, R7, R4, RZ ;  /* 0x0000000407040227 */ /* 0x001fca00078e00ff */
[----:B-1----:R-:W-:-:S04]  /*d080*/  @P0 SHF.R.U32.HI R5, RZ, R6, R4 ;  /* 0x00000006ff050219 */ /* 0x002fc80000011604 */
[--C-:B------:R-:W-:Y:S01]  /*d090*/  SHF.R.S32.HI R6, RZ, 0x1f, R5.reuse ;  /* 0x0000001fff067819 */ /* 0x100fe20000011405 */
[----:B------:R-:W-:Y:S02]  /*d0a0*/  IMAD.MOV R4, RZ, RZ, -R5 ;  /* 0x000000ffff047224 */ /* 0x000fe400078e0a05 */
[----:B------:R-:W-:-:S04]  /*d0b0*/  IMAD.WIDE.U32 R2, R5, UR4, R2 ;  /* 0x0000000405027c25 */ /* 0x000fc8000f8e0002 */
[----:B------:R-:W-:Y:S02]  /*d0c0*/  IMAD R6, R6, UR4, RZ ;  /* 0x0000000406067c24 */ /* 0x000fe4000f8e02ff */
[----:B------:R-:W-:Y:S01]  /*d0d0*/  IMAD R4, R9, R4, R7 ;  /* 0x0000000409047224 */ /* 0x000fe200078e0207 */
[----:B------:R-:W-:Y:S01]  /*d0e0*/  SHF.R.U32.HI R7, RZ, 0x2, R11 ;  /* 0x00000002ff077819 */ /* 0x000fe2000001160b */
[----:B------:R-:W-:Y:S01]  /*d0f0*/  IMAD R5, R5, UR5, R6 ;  /* 0x0000000505057c24 */ /* 0x000fe2000f8e0206 */
[----:B------:R-:W-:-:S03]  /*d100*/  ULDC.64 UR4, c[0x0][0x2c8] ;  /* 0x0000b20000047ab9 */ /* 0x000fc60000000a00 */
[----:B------:R-:W-:Y:S01]  /*d110*/  IMAD.IADD R3, R3, 0x1, R5 ;  /* 0x0000000103037824 */ /* 0x000fe200078e0205 */
[----:B------:R-:W-:Y:S01]  /*d120*/  SHF.R.S32.HI R5, RZ, 0x1f, R4 ;  /* 0x0000001fff057819 */ /* 0x000fe20000011404 */
[----:B------:R-:W-:-:S04]  /*d130*/  IMAD.WIDE.U32 R2, R4, UR4, R2 ;  /* 0x0000000404027c25 */ /* 0x000fc8000f8e0002 */
[----:B------:R-:W-:-:S04]  /*d140*/  IMAD R5, R5, UR4, RZ ;  /* 0x0000000405057c24 */ /* 0x000fc8000f8e02ff */
[----:B------:R-:W-:Y:S01]  /*d150*/  IMAD R5, R4, UR5, R5 ;  /* 0x0000000504057c24 */ /* 0x000fe2000f8e0205 */
[----:B------:R-:W-:Y:S02]  /*d160*/  ULDC.64 UR4, c[0x0][0x280] ;  /* 0x0000a00000047ab9 */ /* 0x000fe40000000a00 */
[----:B------:R-:W-:Y:S01]  /*d170*/  IADD3 R6, P0, R2, UR4, RZ ;  /* 0x0000000402067c10 */ /* 0x000fe2000ff1e0ff */
[----:B------:R-:W-:Y:S01]  /*d180*/  VIADD R2, R8, 0x40 ;  /* 0x0000004008027836 */ /* 0x000fe20000000000 */
[----:B------:R-:W-:Y:S02]  /*d190*/  ULDC UR4, c[0x0][0x2b8] ;  /* 0x0000ae0000047ab9 */ /* 0x000fe40000000800 */
[----:B------:R-:W-:Y:S02]  /*d1a0*/  IADD3.X R5, R3, UR5, R5, P0, !PT ;  /* 0x0000000503057c10 */ /* 0x000fe400087fe405 */
[----:B------:R-:W-:Y:S01]  /*d1b0*/  ISETP.GE.AND P0, PT, R2, UR4, PT ;  /* 0x0000000402007c0c */ /* 0x000fe2000bf06270 */
[C---:B------:R-:W-:Y:S01]  /*d1c0*/  VIADD R2, R8.reuse, 0x80 ;  /* 0x0000008008027836 */ /* 0x040fe20000000000 */
[----:B------:R-:W-:-:S04]  /*d1d0*/  ISETP.GE.AND P2, PT, R8, UR4, PT ;  /* 0x0000000408007c0c */ /* 0x000fc8000bf46270 */
[----:B------:R-:W-:Y:S01]  /*d1e0*/  ISETP.GE.AND P1, PT, R2, UR4, PT ;  /* 0x0000000402007c0c */ /* 0x000fe2000bf26270 */
[----:B------:R-:W-:-:S03]  /*d1f0*/  UMOV UR4, 0xffffffff ;  /* 0xffffffff00047882 */ /* 0x000fc60000000000 */
[----:B------:R-:W-:Y:S09]  /*d200*/  BRA.DIV UR4, `(.L_x_55) ;  /* 0x0000002604987947 */ /* 0x000ff2000b800000 */
[----:B------:R-:W0:Y:S01]  /*d210*/  S2R R2, SR_CTAID.X ;  /* 0x0000000000027919 */ /* 0x000e220000002500 */
[----:B------:R-:W-:Y:S02]  /*d220*/  ULDC UR4, c[0x0][0x288] ;  /* 0x0000a20000047ab9 */ /* 0x000fe40000000800 */
[----:B------:R-:W-:Y:S01]  /*d230*/  IMAD R4, R9, UR4, RZ ;  /* 0x0000000409047c24 */ /* 0x000fe2000f8e02ff */
[----:B------:R-:W1:Y:S01]  /*d240*/  SHFL.IDX PT, R14, R6, RZ, 0x1c1f ;  /* 0x001c1fff060e7589 */ /* 0x000e6200000e0000 */
[----:B0-----:R-:W-:-:S03]  /*d250*/  IMAD R7, R2, 0x80, R7 ;  /* 0x0000008002077824 */ /* 0x001fc600078e0207 */
[----:B------:R-:W0:Y:S01]  /*d260*/  SHFL.IDX PT, R2, R5, RZ, 0x1c1f ;  /* 0x001c1fff05027589 */ /* 0x000e2200000e0000 */
[C---:B------:R-:W-:Y:S01]  /*d270*/  VIADD R11, R7.reuse, 0x20 ;  /* 0x00000020070b7836 */ /* 0x040fe20000000000 */
[----:B------:R-:W-:-:S13]  /*d280*/  ISETP.GE.AND P4, PT, R7, R4, PT ;  /* 0x000000040700720c */ /* 0x000fda0003f86270 */
[----:B-1----:R-:W-:Y:S01]  /*d290*/  @!P4 IADD3 R10, P3, R8, R14, RZ ;  /* 0x0000000e080ac210 */ /* 0x002fe20007f7e0ff */
[----:B------:R-:W-:Y:S01]  /*d2a0*/  @!P4 VIADD R9, R0, UR40 ;  /* 0x000000280009cc36 */ /* 0x000fe20008000000 */
[----:B------:R-:W1:Y:S03]  /*d2b0*/  SHFL.IDX PT, R14, R6, 0x1, 0x1c1f ;  /* 0x003c1f00060e7f89 */ /* 0x000e6600000e0000 */
[----:B0-----:R-:W-:Y:S01]  /*d2c0*/  @!P4 IMAD.X R3, RZ, RZ, R2, P3 ;  /* 0x000000ffff03c224 */ /* 0x001fe200018e0602 */
[----:B------:R-:W-:Y:S01]  /*d2d0*/  ISETP.GE.AND P3, PT, R11, R4, PT ;  /* 0x000000040b00720c */ /* 0x000fe20003f66270 */
[----:B------:R-:W-:-:S05]  /*d2e0*/  @!P4 IMAD.MOV.U32 R2, RZ, RZ, R10 ;  /* 0x000000ffff02c224 */ /* 0x000fca00078e000a */
[----:B------:R-:W-:Y:S04]  /*d2f0*/  @!P4 LDGSTS.E.BYPASS.LTC128B.128 [R9+0x1e200], desc[UR38][R2.64], !P2 ;  /* 0x1e2000000209cfae */ /* 0x000fe8000d101d66 */
[----:B------:R-:W-:Y:S03]  /*d300*/  @!P4 LDGSTS.E.BYPASS.LTC128B.128 [R9+0x20200], desc[UR38][R2.64+0x40], !P0 ;  /* 0x202000400209cfae */ /* 0x000fe6000c101d66 */
[----:B------:R-:W-:Y:S01]  /*d310*/  @!P3 VIADD R21, R0, UR40 ;  /* 0x000000280015bc36 */ /* 0x000fe20008000000 */
[----:B------:R0:W-:Y:S01]  /*d320*/  @!P4 LDGSTS.E.BYPASS.LTC128B.128 [R9+0x22200], desc[UR38][R2.64+0x80], !P1 ;  /* 0x222000800209cfae */ /* 0x0001e2000c901d66 */
[----:B-1----:R-:W-:-:S03]  /*d330*/  @!P3 IADD3 R10, P4, R8, R14, RZ ;  /* 0x0000000e080ab210 */ /* 0x002fc60007f9e0ff */
[----:B0-----:R-:W0:Y:S01]  /*d340*/  SHFL.IDX PT, R2, R5, 0x1, 0x1c1f ;  /* 0x003c1f0005027f89 */ /* 0x001e2200000e0000 */
[----:B------:R-:W-:Y:S02]  /*d350*/  VIADD R9, R7, 0x40 ;  /* 0x0000004007097836 */ /* 0x000fe40000000000 */
[----:B0-----:R-:W-:Y:S02]  /*d360*/  @!P3 IMAD.X R14, RZ, RZ, R2, P4 ;  /* 0x000000ffff0eb224 */ /* 0x001fe400020e0602 */
[----:B------:R-:W-:Y:S02]  /*d370*/  @!P3 IMAD.MOV.U32 R2, RZ, RZ, R10 ;  /* 0x000000ffff02b224 */ /* 0x000fe400078e000a */
[----:B------:R-:W-:Y:S02]  /*d380*/  @!P3 IMAD.MOV.U32 R3, RZ, RZ, R14 ;  /* 0x000000ffff03b224 */ /* 0x000fe400078e000e */
[----:B------:R-:W0:Y:S04]  /*d390*/  SHFL.IDX PT, R14, R6, 0x2, 0x1c1f ;  /* 0x005c1f00060e7f89 */ /* 0x000e2800000e0000 */
[----:B------:R-:W-:Y:S04]  /*d3a0*/  @!P3 LDGSTS.E.BYPASS.LTC128B.128 [R21+0x1ea00], desc[UR38][R2.64], !P2 ;  /* 0x1ea000000215bfae */ /* 0x000fe8000d101d66 */
[----:B------:R-:W-:Y:S04]  /*d3b0*/  @!P3 LDGSTS.E.BYPASS.LTC128B.128 [R21+0x20a00], desc[UR38][R2.64+0x40], !P0 ;  /* 0x20a000400215bfae */ /* 0x000fe8000c101d66 */
[----:B------:R1:W-:Y:S01]  /*d3c0*/  @!P3 LDGSTS.E.BYPASS.LTC128B.128 [R21+0x22a00], desc[UR38][R2.64+0x80], !P1 ;  /* 0x22a000800215bfae */ /* 0x0003e2000c901d66 */
[----:B------:R-:W-:-:S03]  /*d3d0*/  ISETP.GE.AND P3, PT, R9, R4, PT ;  /* 0x000000040900720c */ /* 0x000fc60003f66270 */
[----:B-1----:R-:W1:Y:S10]  /*d3e0*/  SHFL.IDX PT, R2, R5, 0x2, 0x1c1f ;  /* 0x005c1f0005027f89 */ /* 0x002e7400000e0000 */
[----:B0-----:R-:W-:Y:S01]  /*d3f0*/  @!P3 IADD3 R10, P4, R8, R14, RZ ;  /* 0x0000000e080ab210 */ /* 0x001fe20007f9e0ff */
[----:B------:R-:W-:Y:S01]  /*d400*/  @!P3 VIADD R9, R0, UR40 ;  /* 0x000000280009bc36 */ /* 0x000fe20008000000 */
[----:B------:R-:W0:Y:S03]  /*d410*/  SHFL.IDX PT, R5, R5, 0x3, 0x1c1f ;  /* 0x007c1f0005057f89 */ /* 0x000e2600000e0000 */
[----:B-1----:R-:W-:-:S02]  /*d420*/  @!P3 IMAD.X R14, RZ, RZ, R2, P4 ;  /* 0x000000ffff0eb224 */ /* 0x002fc400020e0602 */
[----:B------:R-:W-:Y:S02]  /*d430*/  @!P3 IMAD.MOV.U32 R2, RZ, RZ, R10 ;  /* 0x000000ffff02b224 */ /* 0x000fe400078e000a */
[----:B------:R-:W-:Y:S02]  /*d440*/  @!P3 IMAD.MOV.U32 R3, RZ, RZ, R14 ;  /* 0x000000ffff03b224 */ /* 0x000fe400078e000e */
[----:B------:R1:W2:Y:S04]  /*d450*/  SHFL.IDX PT, R14, R6, 0x3, 0x1c1f ;  /* 0x007c1f00060e7f89 */ /* 0x0002a800000e0000 */
[----:B------:R1:W-:Y:S04]  /*d460*/  @!P3 LDGSTS.E.BYPASS.LTC128B.128 [R9+0x1f200], desc[UR38][R2.64], !P2 ;  /* 0x1f2000000209bfae */ /* 0x0003e8000d101d66 */
[----:B------:R1:W-:Y:S04]  /*d470*/  @!P3 LDGSTS.E.BYPASS.LTC128B.128 [R9+0x21200], desc[UR38][R2.64+0x40], !P0 ;  /* 0x212000400209bfae */ /* 0x0003e8000c101d66 */
[----:B0-----:R1:W-:Y:S02]  /*d480*/  @!P3 LDGSTS.E.BYPASS.LTC128B.128 [R9+0x23200], desc[UR38][R2.64+0x80], !P1 ;  /* 0x232000800209bfae */ /* 0x0013e4000c901d66 */
.L_x_115:
[----:B------:R-:W-:Y:S01]  /*d490*/  VIADD R7, R7, 0x60 ;  /* 0x0000006007077836 */ /* 0x000fe20000000000 */
[----:B------:R-:W-:Y:S04]  /*d4a0*/  BSSY B0, `(.L_x_56) ;  /* 0x000000c000007945 */ /* 0x000fe80003800000 */
[----:B------:R-:W-:-:S13]  /*d4b0*/  ISETP.GE.AND P3, PT, R7, R4, PT ;  /* 0x000000040700720c */ /* 0x000fda0003f66270 */
[----:B------:R-:W-:Y:S05]  /*d4c0*/  @P3 BRA `(.L_x_57) ;  /* 0x0000000000243947 */ /* 0x000fea0003800000 */
[----:B-12---:R-:W-:-:S05]  /*d4d0*/  IADD3 R2, P3, R8, R14, RZ ;  /* 0x0000000e08027210 */ /* 0x006fca0007f7e0ff */
[----:B------:R-:W-:Y:S02]  /*d4e0*/  IMAD.X R3, RZ, RZ, R5, P3 ;  /* 0x000000ffff037224 */ /* 0x000fe400018e0605 */
[----:B------:R-:W-:-:S05]  /*d4f0*/  VIADD R5, R0, UR40 ;  /* 0x0000002800057c36 */ /* 0x000fca0008000000 */
[----:B------:R-:W-:Y:S01]  /*d500*/  @!PT LDS RZ, [RZ] ;  /* 0x00000000fffff984 */ /* 0x000fe20000000800 */
[----:B------:R-:W-:Y:S01]  /*d510*/  @!PT LDS RZ, [RZ] ;  /* 0x00000000fffff984 */ /* 0x000fe20000000800 */
[----:B------:R-:W-:Y:S01]  /*d520*/  @!PT LDS RZ, [RZ] ;  /* 0x00000000fffff984 */ /* 0x000fe20000000800 */
[----:B------:R0:W-:Y:S04]  /*d530*/  LDGSTS.E.BYPASS.LTC128B.128 [R5+0x1fa00], desc[UR38][R2.64], !P2 ;  /* 0x1fa0000002057fae */ /* 0x0001e8000d101d66 */
[----:B------:R0:W-:Y:S04]  /*d540*/  LDGSTS.E.BYPASS.LTC128B.128 [R5+0x21a00], desc[UR38][R2.64+0x40], !P0 ;  /* 0x21a0004002057fae */ /* 0x0001e8000c101d66 */
[----:B------:R0:W-:Y:S02]  /*d550*/  LDGSTS.E.BYPASS.LTC128B.128 [R5+0x23a00], desc[UR38][R2.64+0x80], !P1 ;  /* 0x23a0008002057fae */ /* 0x0001e4000c901d66 */
.L_x_57:
[----:B------:R-:W-:Y:S05]  /*d560*/  BSYNC B0 ;  /* 0x0000000000007941 */ /* 0x000fea0003800000 */
.L_x_56:
[----:B------:R-:W-:Y:S01]  /*d570*/  NOP ;  /* 0x0000000000007918 */ /* 0x000fe20000000000 */
[----:B------:R-:W-:Y:S01]  /*d580*/  SYNCS.ARRIVE.TRANS64.RED.A0T1 RZ, [UR40+0x33400], RZ ;  /* 0x033400ffffff79a7 */ /* 0x000fe20008200428 */
[----:B------:R-:W-:Y:S01]  /*d590*/  IMAD.MOV.U32 R0, RZ, RZ, 0x1 ;  /* 0x00000001ff007424 */ /* 0x000fe200078e00ff */
[----:B------:R-:W-:Y:S04]  /*d5a0*/  ARRIVES.LDGSTSBAR.64.TRANSCNT [UR40+0x33400] ;  /* 0x03340000ff0079b0 */ /* 0x000fe80008000aa8 */
[----:B------:R-:W-:Y:S01]  /*d5b0*/  SHF.L.U32 R0, R0, 0x1f, RZ ;  /* 0x0000001f00007819 */ /* 0x000fe200000006ff */
[----:B------:R-:W-:Y:S01]  /*d5c0*/  NOP ;  /* 0x0000000000007918 */ /* 0x000fe20000000000 */
[----:B01----:R-:W3:Y:S01]  /*d5d0*/  LDL R3, [R1] ;  /* 0x0000000001037983 */ /* 0x003ee20000100800 */
[----:B------:R-:W-:Y:S01]  /*d5e0*/  SYNCS.ARRIVE.TRANS64.A1T0 RZ, [UR40+0x33400], RZ ;  /* 0x033400ffffff79a7 */ /* 0x000fe20008100028 */
[----:B------:R-:W-:Y:S01]  /*d5f0*/  VIADD R2, R17, 0xfffffffe ;  /* 0xfffffffe11027836 */ /* 0x000fe20000000000 */
[----:B------:R-:W0:Y:S04]  /*d600*/  SYNCS.PHASECHK.TRANS64.TRYWAIT P0, [UR40+0x33420], R0 ;  /* 0x03342000ff0075a7 */ /* 0x000e280008000168 */
[----:B---3--:R-:W-:Y:S01]  /*d610*/  ISETP.GE.AND P1, PT, R2, R3, PT ;  /* 0x000000030200720c */ /* 0x008fe20003f26270 */
[----:B0-----:R-:W-:-:S12]  /*d620*/  @!P0 BRA `(.L_x_58) ;  /* 0x0000002400e08947 */ /* 0x001fd80003800000 */
.L_x_116:
[----:B--2---:R-:W-:Y:S01]  /*d630*/  IMAD.MOV.U32 R14, RZ, RZ, 0x1 ;  /* 0x00000001ff0e7424 */ /* 0x004fe200078e00ff */
[----:B------:R-:W-:Y:S06]  /*d640*/  @!P1 BRA `(.L_x_59) ;  /* 0x0000001000a09947 */ /* 0x000fec0003800000 */
[----:B0-----:R-:W2:Y:S01]  /*d650*/  LDL R3, [R1+0x10] ;  /* 0x0000100001037983 */ /* 0x001ea20000100800 */
[----:B------:R-:W0:Y:S01]  /*d660*/  S2R R4, SR_TID.X ;  /* 0x0000000000047919 */ /* 0x000e220000002100 */
[----:B------:R-:W-:Y:S01]  /*d670*/  IMAD.MOV.U32 R0, RZ, RZ, 0x1 ;  /* 0x00000001ff007424 */ /* 0x000fe200078e00ff */
[----:B0-----:R-:W-:Y:S02]  /*d680*/  LOP3.LUT R21, R4, 0x1f, RZ, 0xc0, !PT ;  /* 0x0000001f04157812 */ /* 0x001fe400078ec0ff */
[C---:B--2---:R-:W-:Y:S02]  /*d690*/  LOP3.LUT R20, R3.reuse, 0x1, RZ, 0xfc, !PT ;  /* 0x0000000103147812 */ /* 0x044fe400078efcff */
[----:B------:R-:W-:Y:S01]  /*d6a0*/  LOP3.LUT R15, R3, 0x2, RZ, 0xfc, !PT ;  /* 0x00000002030f7812 */ /* 0x000fe200078efcff */
[----:B------:R-:W-:-:S07]  /*d6b0*/  IMAD.MOV.U32 R3, RZ, RZ, RZ ;  /* 0x000000ffff037224 */ /* 0x000fce00078e00ff */
.L_x_80:
[----:B------:R-:W-:Y:S01]  /*d6c0*/  LOP3.LUT P1, RZ, R18, 0x2, RZ, 0xc0, !PT ;  /* 0x0000000212ff7812 */ /* 0x000fe2000782c0ff */
[----:B------:R-:W-:Y:S01]  /*d6d0*/  VIADD R13, R3, 0x1 ;  /* 0x00000001030d7836 */ /* 0x000fe20000000000 */
[----:B------:R-:W-:Y:S04]  /*d6e0*/  BSSY B0, `(.L_x_60) ;  /* 0x0000098000007945 */ /* 0x000fe80003800000 */
[----:B------:R-:W-:-:S04]  /*d6f0*/  ISETP.NE.AND P0, PT, R13, 0x2, PT ;  /* 0x000000020d00780c */ /* 0x000fc80003f05270 */
[----:B------:R-:W-:Y:S02]  /*d700*/  SEL R5, RZ, 0x1, P0 ;  /* 0x00000001ff057807 */ /* 0x000fe40000000000 */
[----:B------:R-:W-:Y:S02]  /*d710*/  SEL R13, R13, RZ, P0 ;  /* 0x000000ff0d0d7207 */ /* 0x000fe40000000000 */
[----:B------:R-:W-:Y:S01]  /*d720*/  LOP3.LUT R14, R0, R5, RZ, 0x3c, !PT ;  /* 0x00000005000e7212 */ /* 0x000fe200078e3cff */
[----:B0-----:R-:W-:Y:S06]  /*d730*/  @!P1 BRA `(.L_x_61) ;  /* 0x0000000800489947 */ /* 0x001fec0003800000 */
[----:B------:R-:W-:Y:S01]  /*d740*/  LOP3.LUT P1, RZ, R18, 0x1, RZ, 0xc0, !PT ;  /* 0x0000000112ff7812 */ /* 0x000fe2000782c0ff */
[----:B------:R-:W-:-:S12]  /*d750*/  IMAD.MOV.U32 R6, RZ, RZ, R2 ;  /* 0x000000ffff067224 */ /* 0x000fd800078e0002 */
[----:B------:R-:W-:Y:S05]  /*d760*/  @!P1 BRA `(.L_x_62) ;  /* 0x00000000004c9947 */ /* 0x000fea0003800000 */
[----:B------:R-:W2:Y:S01]  /*d770*/  LDL R8, [R1+0x4] ;  /* 0x0000040001087983 */ /* 0x000ea20000100800 */
[----:B------:R-:W0:Y:S01]  /*d780*/  LDC R7, c[0x0][0x43c] ;  /* 0x00010f00ff077b82 */ /* 0x000e220000000800 */
[----:B------:R-:W-:-:S07]  /*d790*/  ULDC.64 UR4, c[0x0][0x428] ;  /* 0x00010a0000047ab9 */ /* 0x000fce0000000a00 */
[----:B------:R-:W1:Y:S01]  /*d7a0*/  LDC.64 R16, c[0x0][0x418] ;  /* 0x00010600ff107b82 */ /* 0x000e620000000a00 */
[----:B0-----:R-:W-:-:S13]  /*d7b0*/  ISETP.NE.AND P0, PT, R7, 0x1, PT ;  /* 0x000000010700780c */ /* 0x001fda0003f05270 */
[----:B------:R-:W0:Y:S02]  /*d7c0*/  @P0 LDC.64 R4, c[0x0][0x440] ;  /* 0x00011000ff040b82 */ /* 0x000e240000000a00 */
[----:B0-----:R-:W-:-:S04]  /*d7d0*/  @P0 IMAD.HI.U32 R6, R2, R4, RZ ;  /* 0x0000000402060227 */ /* 0x001fc800078e00ff */
[----:B------:R-:W-:Y:S01]  /*d7e0*/  IMAD.MOV.U32 R4, RZ, RZ, R2 ;  /* 0x000000ffff047224 */ /* 0x000fe200078e0002 */
[----:B------:R-:W-:-:S04]  /*d7f0*/  @P0 SHF.R.U32.HI R4, RZ, R5, R6 ;  /* 0x00000005ff040219 */ /* 0x000fc80000011606 */
[--C-:B------:R-:W-:Y:S01]  /*d800*/  SHF.R.S32.HI R5, RZ, 0x1f, R4.reuse ;  /* 0x0000001fff057819 */ /* 0x100fe20000011404 */
[----:B------:R-:W-:-:S04]  /*d810*/  IMAD.MOV R6, RZ, RZ, -R4 ;  /* 0x000000ffff067224 */ /* 0x000fc800078e0a04 */
[----:B------:R-:W-:Y:S02]  /*d820*/  IMAD R6, R7, R6, R2 ;  /* 0x0000000607067224 */ /* 0x000fe400078e0202 */
[----:B------:R-:W-:-:S03]  /*d830*/  IMAD.WIDE.U32 R4, R19, UR4, R4 ;  /* 0x0000000413047c25 */ /* 0x000fc6000f8e0004 */
[----:B-1----:R-:W-:Y:S01]  /*d840*/  LEA R16, P0, R4, R16, 0x2 ;  /* 0x0000001004107211 */ /* 0x002fe200078010ff */
[----:B--2---:R-:W-:-:S04]  /*d850*/  IMAD R7, R8, UR4, RZ ;  /* 0x0000000408077c24 */ /* 0x004fc8000f8e02ff */
[----:B------:R-:W-:-:S04]  /*d860*/  IMAD R7, R19, UR5, R7 ;  /* 0x0000000513077c24 */ /* 0x000fc8000f8e0207 */
[----:B------:R-:W-:-:S05]  /*d870*/  IMAD.IADD R7, R7, 0x1, R5 ;  /* 0x0000000107077824 */ /* 0x000fca00078e0205 */
[----:B------:R-:W-:-:S05]  /*d880*/  LEA.HI.X R17, R4, R17, R7, 0x2, P0 ;  /* 0x0000001104117211 */ /* 0x000fca00000f1407 */
[----:B------:R0:W5:Y:S02]  /*d890*/  LDG.E R16, desc[UR38][R16.64] ;  /* 0x0000002610107981 */ /* 0x000164000c1e1900 */
.L_x_62:
[----:B------:R-:W1:Y:S01]  /*d8a0*/  S2R R4, SR_TID.X ;  /* 0x0000000000047919 */ /* 0x000e620000002100 */
[----:B------:R-:W-:Y:S02]  /*d8b0*/  LEA R8, R13, UR40, 0x3 ;  /* 0x000000280d087c11 */ /* 0x000fe4000f8e18ff */
[----:B-1----:R-:W-:Y:S02]  /*d8c0*/  LOP3.LUT R5, R4, 0x7f, RZ, 0xc0, !PT ;  /* 0x0000007f04057812 */ /* 0x002fe400078ec0ff */
[----:B------:R-:W-:Y:S02]  /*d8d0*/  SHF.L.U32 R4, R14, 0x1f, RZ ;  /* 0x0000001f0e047819 */ /* 0x000fe400000006ff */
[----:B------:R-:W-:Y:S02]  /*d8e0*/  ISETP.NE.AND P1, PT, R5, RZ, PT ;  /* 0x000000ff0500720c */ /* 0x000fe40003f25270 */
[----:B------:R-:W1:Y:S02]  /*d8f0*/  SYNCS.PHASECHK.TRANS64.TRYWAIT P0, [R8+URZ+0x33480], R4 ;  /* 0x03348004080075a7 */ /* 0x000e64000800017f */
[----:B-1----:R-:W-:Y:S09]  /*d900*/  @!P0 BRA `(.L_x_63) ;  /* 0x0000002400408947 */ /* 0x002ff20003800000 */
.L_x_117:
[----:B------:R-:W-:Y:S04]  /*d910*/  BSSY B1, `(.L_x_64) ;  /* 0x0000007000017945 */ /* 0x000fe80003800000 */
[----:B------:R-:W-:Y:S05]  /*d920*/  @P1 BRA `(.L_x_65) ;  /* 0x0000000000141947 */ /* 0x000fea0003800000 */
[----:B------:R-:W-:Y:S01]  /*d930*/  ISETP.NE.AND P0, PT, R21, RZ, PT ;  /* 0x000000ff1500720c */ /* 0x000fe20003f05270 */
[----:B------:R-:W-:-:S04]  /*d940*/  IMAD.MOV.U32 R5, RZ, RZ, 0x7800 ;  /* 0x00007800ff057424 */ /* 0x000fc800078e00ff */
[----:B------:R2:W-:Y:S08]  /*d950*/  SYNCS.ARRIVE.TRANS64 RZ, [R8+URZ+0x33470], R5 ;  /* 0x0334700508ff79a7 */ /* 0x0005f0000800003f */
[----:B------:R-:W-:Y:S05]  /*d960*/  @!P0 BRA `(.L_x_65) ;  /* 0x0000000000048947 */ /* 0x000fea0003800000 */
[----:B------:R-:W-:Y:S01]  /*d970*/  BPT.TRAP 0x1 ;  /* 0x000000040000795c */ /* 0x000fe20000300000 */
.L_x_65:
[----:B------:R-:W-:Y:S05]  /*d980*/  BSYNC B1 ;  /* 0x0000000000017941 */ /* 0x000fea0003800000 */
.L_x_64:
[----:B------:R-:W-:Y:S01]  /*d990*/  IMAD.U32 R7, RZ, RZ, UR40 ;  /* 0x00000028ff077e24 */ /* 0x000fe2000f8e00ff */
[----:B------:R-:W-:Y:S01]  /*d9a0*/  R2UR UR33, R8 ;  /* 0x00000000082172ca */ /* 0x000fe200000e0000 */
[----:B------:R-:W-:Y:S01]  /*d9b0*/  IMAD R6, R6, 0xa0, RZ ;  /* 0x000000a006067824 */ /* 0x000fe200078e02ff */
[----:B------:R-:W-:Y:S01]  /*d9c0*/  ULDC.64 UR6, c[0x0][0x198] ;  /* 0x0000660000067ab9 */ /* 0x000fe20000000a00 */
[----:B------:R-:W-:Y:S01]  /*d9d0*/  IMAD R7, R13, 0x7800, R7 ;  /* 0x000078000d077824 */ /* 0x000fe200078e0207 */
[----:B------:R-:W-:Y:S01]  /*d9e0*/  UIADD3 UR6, UP0, UR6, 0x470, URZ ;  /* 0x0000047006067890 */ /* 0x000fe2000ff1e03f */
[----:B------:R-:W-:Y:S01]  /*d9f0*/  IMAD.MOV.U32 R11, RZ, RZ, RZ ;  /* 0x000000ffff0b7224 */ /* 0x000fe200078e00ff */
[----:B------:R-:W-:Y:S01]  /*da00*/  R2UR UR35, R6 ;  /* 0x00000000062372ca */ /* 0x000fe200000e0000 */
[----:B------:R-:W-:Y:S01]  /*da10*/  UMOV UR8, 0x0 ;  /* 0x0000000000087882 */ /* 0x000fe20000000000 */
[----:B------:R-:W-:Y:S01]  /*da20*/  R2UR UR4, R7 ;  /* 0x00000000070472ca */ /* 0x000fe200000e0000 */
[----:B------:R-:W-:Y:S01]  /*da30*/  UIADD3.X UR7, URZ, UR7, URZ, UP0, !UPT ;  /* 0x000000073f077290 */ /* 0x000fe200087fe43f */
[----:B------:R-:W-:Y:S01]  /*da40*/  R2UR UR34, R11 ;  /* 0x000000000b2272ca */ /* 0x000fe200000e0000 */
[----:B------:R-:W-:Y:S01]  /*da50*/  UMOV UR9, 0x14f00000 ;  /* 0x14f0000000097882 */ /* 0x000fe20000000000 */
[----:B------:R-:W-:Y:S01]  /*da60*/  PLOP3.LUT P0, PT, PT, PT, PT, 0x80, 0x0 ;  /* 0x000000000000781c */ /* 0x000fe20003f0f070 */
[----:B------:R-:W-:-:S08]  /*da70*/  UIADD3 UR33, UR33, 0x33470, URZ ;  /* 0x0003347021217890 */ /* 0x000fd0000fffe03f */
[----:B------:R-:W-:-:S12]  /*da80*/  UIADD3 UR32, UR4, 0xf200, URZ ;  /* 0x0000f20004207890 */ /* 0x000fd8000fffe03f */
.L_x_66:
[----:B------:R-:W-:-:S13]  /*da90*/  @P0 ELECT P2, URZ, PT ;  /* 0x00000000003f082f */ /* 0x000fda0003840000 */
[----:B-----5:R-:W-:Y:S02]  /*daa0*/  @P2 R2UR UR37, R16 ;  /* 0x00000000102522ca */ /* 0x020fe400000e0000 */
[----:B------:R-:W-:-:S11]  /*dab0*/  @P2 PLOP3.LUT P0, PT, P2, PT, PT, 0x8, 0x0 ;  /* 0x000000000000281c */ /* 0x000fd6000170e170 */
[----:B------:R3:W-:Y:S01]  /*dac0*/  UTMALDG.4D [UR32], [UR6], desc[UR8] ;  /* 0x00000820060075b4 */ /* 0x0007e20008019000 */
[----:B------:R-:W-:Y:S01]  /*dad0*/  PLOP3.LUT P2, PT, PT, PT, PT, 0x8, 0x0 ;  /* 0x000000000000781c */ /* 0x000fe20003f4e170 */
[----:B---3--:R-:W-:-:S12]  /*dae0*/  @P0 BRA.U.ANY `(.L_x_66) ;  /* 0xfffffffd00e80947 */ /* 0x008fd8000393ffff */
[----:B------:R-:W-:Y:S01]  /*daf0*/  IMAD.MOV.U32 R10, RZ, RZ, 0x40 ;  /* 0x00000040ff0a7424 */ /* 0x000fe200078e00ff */
[----:B------:R-:W-:Y:S01]  /*db00*/  R2UR UR11, R6 ;  /* 0x00000000060b72ca */ /* 0x000fe200000e0000 */
[----:B------:R-:W-:Y:S01]  /*db10*/  UIADD3 UR8, UR4, 0x11a00, URZ ;  /* 0x00011a0004087890 */ /* 0x000fe2000fffe03f */
[----:B------:R-:W-:Y:S01]  /*db20*/  PLOP3.LUT P0, PT, PT, PT, PT, 0x80, 0x0 ;  /* 0x000000000000781c */ /* 0x000fe20003f0f070 */
[----:B------:R-:W-:Y:S01]  /*db30*/  UMOV UR14, 0x0 ;  /* 0x00000000000e7882 */ /* 0x000fe20000000000 */
[----:B------:R-:W-:Y:S01]  /*db40*/  R2UR UR10, R10 ;  /* 0x000000000a0a72ca */ /* 0x000fe200000e0000 */
[----:B------:R-:W-:-:S14]  /*db50*/  UMOV UR15, 0x14f00000 ;  /* 0x14f00000000f7882 */ /* 0x000fdc0000000000 */
.L_x_67:
[----:B------:R-:W-:-:S13]  /*db60*/  @P0 ELECT P2, URZ, PT ;  /* 0x00000000003f082f */ /* 0x000fda0003840000 */
[----:B------:R-:W-:Y:S01]  /*db70*/  @P2 R2UR UR13, R16 ;  /* 0x00000000100d22ca */ /* 0x000fe200000e0000 */
[----:B------:R-:W-:Y:S01]  /*db80*/  UMOV UR9, UR33 ;  /* 0x0000002100097c82 */ /* 0x000fe20008000000 */
[----:B------:R-:W-:Y:S01]  /*db90*/  UMOV UR12, UR36 ;  /* 0x00000024000c7c82 */ /* 0x000fe20008000000 */
[----:B------:R-:W-:-:S10]  /*dba0*/  @P2 PLOP3.LUT P0, PT, P2, PT, PT, 0x8, 0x0 ;  /* 0x000000000000281c */ /* 0x000fd4000170e170 */
[----:B------:R3:W-:Y:S01]  /*dbb0*/  UTMALDG.4D [UR8], [UR6], desc[UR14] ;  /* 0x00000e08060075b4 */ /* 0x0007e20008019000 */
[----:B------:R-:W-:Y:S02]  /*dbc0*/  PLOP3.LUT P2, PT, PT, PT, PT, 0x8, 0x0 ;  /* 0x000000000000781c */ /* 0x000fe40003f4e170 */
[----:B---3--:R-:W-:Y:S11]  /*dbd0*/  @P0 BRA.U.ANY `(.L_x_67) ;  /* 0xfffffffd00e00947 */ /* 0x008ff6000393ffff */
[----:B------:R-:W-:Y:S01]  /*dbe0*/  IMAD.MOV.U32 R9, RZ, RZ, 0x80 ;  /* 0x00000080ff097424 */ /* 0x000fe200078e00ff */
[----:B------:R-:W-:Y:S01]  /*dbf0*/  R2UR UR11, R6 ;  /* 0x00000000060b72ca */ /* 0x000fe200000e0000 */
[----:B------:R-:W-:Y:S01]  /*dc00*/  UIADD3 UR8, UR4, 0x14200, URZ ;  /* 0x0001420004087890 */ /* 0x000fe2000fffe03f */
[----:B------:R-:W-:Y:S01]  /*dc10*/  PLOP3.LUT P0, PT, PT, PT, PT, 0x80, 0x0 ;  /* 0x000000000000781c */ /* 0x000fe20003f0f070 */
[----:B------:R-:W-:Y:S01]  /*dc20*/  UMOV UR5, 0x14f00000 ;  /* 0x14f0000000057882 */ /* 0x000fe20000000000 */
[----:B------:R-:W-:Y:S01]  /*dc30*/  R2UR UR10, R9 ;  /* 0x00000000090a72ca */ /* 0x000fe200000e0000 */
[----:B------:R-:W-:-:S14]  /*dc40*/  UMOV UR4, 0x0 ;  /* 0x0000000000047882 */ /* 0x000fdc0000000000 */
.L_x_68:
        /* <DEDUP_REMOVED lines=8> */
[----:B------:R-:W3:Y:S02]  /*dcd0*/  SYNCS.PHASECHK.TRANS64.TRYWAIT P0, [R8+URZ+0x33440], R4 ;  /* 0x03344004080075a7 */ /* 0x000ee4000800017f */
[----:B---3--:R-:W-:Y:S05]  /*dce0*/  @!P0 BRA `(.L_x_69) ;  /* 0x00000020005c8947 */ /* 0x008fea0003800000 */
.L_x_118:
[----:B------:R-:W-:Y:S01]  /*dcf0*/  BSSY B1, `(.L_x_70) ;  /* 0x0000009000017945 */ /* 0x000fe20003800000 */
[----:B-1-3--:R-:W-:Y:S02]  /*dd00*/  IMAD.MOV.U32 R4, RZ, RZ, 0x0 ;  /* 0x00000000ff047424 */ /* 0x00afe400078e00ff */
[----:B--2---:R-:W-:Y:S01]  /*dd10*/  IMAD.MOV.U32 R5, RZ, RZ, 0x14f00000 ;  /* 0x14f00000ff057424 */ /* 0x004fe200078e00ff */
[----:B------:R-:W-:Y:S06]  /*dd20*/  @P1 BRA `(.L_x_71) ;  /* 0x0000000000141947 */ /* 0x000fec0003800000 */
[----:B------:R-:W-:Y:S01]  /*dd30*/  ISETP.NE.AND P0, PT, R21, RZ, PT ;  /* 0x000000ff1500720c */ /* 0x000fe20003f05270 */
[----:B------:R-:W-:-:S04]  /*dd40*/  IMAD.MOV.U32 R12, RZ, RZ, 0x7800 ;  /* 0x00007800ff0c7424 */ /* 0x000fc800078e00ff */
[----:B------:R1:W-:Y:S08]  /*dd50*/  SYNCS.ARRIVE.TRANS64 RZ, [R8+URZ+0x33430], R12 ;  /* 0x0334300c08ff79a7 */ /* 0x0003f0000800003f */
[----:B------:R-:W-:Y:S05]  /*dd60*/  @!P0 BRA `(.L_x_71) ;  /* 0x0000000000048947 */ /* 0x000fea0003800000 */
[----:B------:R-:W-:Y:S01]  /*dd70*/  BPT.TRAP 0x1 ;  /* 0x000000040000795c */ /* 0x000fe20000300000 */
.L_x_71:
[----:B------:R-:W-:Y:S05]  /*dd80*/  BSYNC B1 ;  /* 0x0000000000017941 */ /* 0x000fea0003800000 */
.L_x_70:
[----:B------:R-:W-:Y:S01]  /*dd90*/  R2UR UR4, R7 ;  /* 0x00000000070472ca */ /* 0x000fe200000e0000 */
[----:B------:R-:W-:Y:S01]  /*dda0*/  ULDC.64 UR6, c[0x0][0x198] ;  /* 0x0000660000067ab9 */ /* 0x000fe20000000a00 */
[----:B------:R-:W-:Y:S01]  /*ddb0*/  R2UR UR9, R8 ;  /* 0x00000000080972ca */ /* 0x000fe200000e0000 */
[----:B------:R-:W-:Y:S01]  /*ddc0*/  UIADD3 UR6, UP0, UR6, 0x370, URZ ;  /* 0x0000037006067890 */ /* 0x000fe2000ff1e03f */
[----:B------:R-:W-:Y:S02]  /*ddd0*/  R2UR UR10, R11 ;  /* 0x000000000b0a72ca */ /* 0x000fe400000e0000 */
[----:B------:R-:W-:Y:S01]  /*dde0*/  R2UR UR14, R4 ;  /* 0x00000000040e72ca */ /* 0x000fe200000e0000 */
[----:B------:R-:W-:Y:S01]  /*ddf0*/  UIADD3.X UR7, URZ, UR7, URZ, UP0, !UPT ;  /* 0x000000073f077290 */ /* 0x000fe200087fe43f */
[----:B------:R-:W-:Y:S02]  /*de00*/  R2UR UR15, R5 ;  /* 0x00000000050f72ca */ /* 0x000fe400000e0000 */
[----:B------:R-:W-:-:S02]  /*de10*/  R2UR UR11, R6 ;  /* 0x00000000060b72ca */ /* 0x000fc400000e0000 */
[----:B------:R-:W-:Y:S01]  /*de20*/  PLOP3.LUT P0, PT, PT, PT, PT, 0x80, 0x0 ;  /* 0x000000000000781c */ /* 0x000fe20003f0f070 */
[----:B------:R-:W-:Y:S02]  /*de30*/  UIADD3 UR8, UR4, 0x24200, URZ ;  /* 0x0002420004087890 */ /* 0x000fe4000fffe03f */
[----:B------:R-:W-:-:S12]  /*de40*/  UIADD3 UR9, UR9, 0x33430, URZ ;  /* 0x0003343009097890 */ /* 0x000fd8000fffe03f */
.L_x_72:
[----:B------:R-:W-:-:S13]  /*de50*/  @P0 ELECT P1, URZ, PT ;  /* 0x00000000003f082f */ /* 0x000fda0003820000 */
[----:B------:R-:W-:Y:S01]  /*de60*/  @P1 R2UR UR13, R16 ;  /* 0x00000000100d12ca */ /* 0x000fe200000e0000 */
[----:B------:R-:W-:Y:S01]  /*de70*/  UMOV UR12, UR36 ;  /* 0x00000024000c7c82 */ /* 0x000fe20008000000 */
[----:B------:R-:W-:-:S11]  /*de80*/  @P1 PLOP3.LUT P0, PT, P1, PT, PT, 0x8, 0x0 ;  /* 0x000000000000181c */ /* 0x000fd60000f0e170 */
[----:B------:R2:W-:Y:S01]  /*de90*/  UTMALDG.4D [UR8], [UR6], desc[UR14] ;  /* 0x00000e08060075b4 */ /* 0x0005e20008019000 */
[----:B------:R-:W-:Y:S01]  /*dea0*/  PLOP3.LUT P1, PT, PT, PT, PT, 0x8, 0x0 ;  /* 0x000000000000781c */ /* 0x000fe20003f2e170 */
[----:B--2---:R-:W-:-:S12]  /*deb0*/  @P0 BRA.U.ANY `(.L_x_72) ;  /* 0xfffffffd00e40947 */ /* 0x004fd8000393ffff */
[----:B------:R-:W-:Y:S01]  /*dec0*/  R2UR UR10, R10 ;  /* 0x000000000a0a72ca */ /* 0x000fe200000e0000 */
[----:B------:R-:W-:Y:S01]  /*ded0*/  UIADD3 UR8, UR4, 0x26a00, URZ ;  /* 0x00026a0004087890 */ /* 0x000fe2000fffe03f */
[----:B------:R-:W-:Y:S02]  /*dee0*/  R2UR UR14, R4 ;  /* 0x00000000040e72ca */ /* 0x000fe400000e0000 */
[----:B------:R-:W-:Y:S02]  /*def0*/  R2UR UR15, R5 ;  /* 0x00000000050f72ca */ /* 0x000fe400000e0000 */
[----:B------:R-:W-:Y:S02]  /*df00*/  R2UR UR11, R6 ;  /* 0x00000000060b72ca */ /* 0x000fe400000e0000 */
[----:B------:R-:W-:-:S13]  /*df10*/  PLOP3.LUT P0, PT, PT, PT, PT, 0x80, 0x0 ;  /* 0x000000000000781c */ /* 0x000fda0003f0f070 */
.L_x_73:
        /* <DEDUP_REMOVED lines=13> */
.L_x_74:
[----:B------:R-:W-:-:S13]  /*dff0*/  @P0 ELECT P1, URZ, PT ;  /* 0x00000000003f082f */ /* 0x000fda0003820000 */
[----:B------:R-:W-:Y:S01]  /*e000*/  @P1 R2UR UR13, R16 ;  /* 0x00000000100d12ca */ /* 0x000fe200000e0000 */
[----:B------:R-:W-:Y:S01]  /*e010*/  UMOV UR12, UR36 ;  /* 0x00000024000c7c82 */ /* 0x000fe20008000000 */
[----:B------:R-:W-:-:S11]  /*e020*/  @P1 PLOP3.LUT P0, PT, P1, PT, PT, 0x8, 0x0 ;  /* 0x000000000000181c */ /* 0x000fd60000f0e170 */
[----:B------:R2:W-:Y:S01]  /*e030*/  UTMALDG.4D [UR8], [UR6], desc[UR14] ;  /* 0x00000e08060075b4 */ /* 0x0005e20008019000 */
[----:B------:R-:W-:Y:S01]  /*e040*/  PLOP3.LUT P1, PT, PT, PT, PT, 0x8, 0x0 ;  /* 0x000000000000781c */ /* 0x000fe20003f2e170 */
[----:B--2---:R-:W-:-:S12]  /*e050*/  @P0 BRA.U.ANY `(.L_x_74) ;  /* 0xfffffffd00e40947 */ /* 0x004fd8000393ffff */
.L_x_61:
[----:B------:R-:W-:Y:S05]  /*e060*/  BSYNC B0 ;  /* 0x0000000000007941 */ /* 0x000fea0003800000 */
.L_x_60:
[----:B------:R-:W-:-:S13]  /*e070*/  ISETP.NE.AND P0, PT, R20, 0x3, PT ;  /* 0x000000031400780c */ /* 0x000fda0003f05270 */
[----:B------:R-:W-:Y:S05]  /*e080*/  @!P0 BRA `(.L_x_75) ;  /* 0x0000000000048947 */ /* 0x000fea0003800000 */
[----:B------:R-:W-:Y:S01]  /*e090*/  BPT.TRAP 0x1 ;  /* 0x000000040000795c */ /* 0x000fe20000300000 */
.L_x_75:
[----:B------:R-:W-:Y:S02]  /*e0a0*/  LOP3.LUT R5, R0, 0x1, RZ, 0x3c, !PT ;  /* 0x0000000100057812 */ /* 0x000fe400078e3cff */
[----:B-1----:R-:W-:Y:S02]  /*e0b0*/  LEA R12, R3, UR40, 0x3 ;  /* 0x00000028030c7c11 */ /* 0x002fe4000f8e18ff */
[----:B------:R-:W-:Y:S02]  /*e0c0*/  SHF.L.U32 R5, R5, 0x1f, RZ ;  /* 0x0000001f05057819 */ /* 0x000fe400000006ff */
[----:B------:R-:W-:Y:S02]  /*e0d0*/  ISETP.NE.AND P1, PT, R15, 0x3, PT ;  /* 0x000000030f00780c */ /* 0x000fe40003f25270 */
[----:B------:R-:W1:Y:S02]  /*e0e0*/  SYNCS.PHASECHK.TRANS64.TRYWAIT P0, [R12+URZ+0x33470], R5 ;  /* 0x033470050c0075a7 */ /* 0x000e64000800017f */
[----:B-1----:R-:W-:Y:S09]  /*e0f0*/  @!P0 BRA `(.L_x_76) ;  /* 0x0000001c006c8947 */ /* 0x002ff20003800000 */
.L_x_119:
[----:B------:R-:W-:Y:S05]  /*e100*/  @!P1 BRA `(.L_x_77) ;  /* 0x0000000000049947 */ /* 0x000fea0003800000 */
[----:B------:R-:W-:Y:S01]  /*e110*/  BPT.TRAP 0x1 ;  /* 0x000000040000795c */ /* 0x000fe20000300000 */
.L_x_77:
[----:B-1----:R-:W-:Y:S01]  /*e120*/  SHF.L.U32 R5, R0, 0x1f, RZ ;  /* 0x0000001f00057819 */ /* 0x002fe200000006ff */
[----:B------:R-:W-:-:S03]  /*e130*/  IMAD R3, R3, 0x7800, RZ ;  /* 0x0000780003037824 */ /* 0x000fc600078e02ff */
[----:B------:R-:W1:Y:S02]  /*e140*/  SYNCS.PHASECHK.TRANS64.TRYWAIT P0, [R12+URZ+0x33460], R5 ;  /* 0x033460050c0075a7 */ /* 0x000e64000800017f */
[----:B-1----:R-:W-:Y:S05]  /*e150*/  @!P0 BRA `(.L_x_78) ;  /* 0x0000001c00688947 */ /* 0x002fea0003800000 */
.L_x_120:
[----:B------:R-:W2:Y:S04]  /*e160*/  LDL R0, [R1+0x8] ;  /* 0x0000080001007983 */ /* 0x000ea80000100800 */
[----:B------:R-:W3:Y:S01]  /*e170*/  LDL R10, [R1+0xc] ;  /* 0x00000c00010a7983 */ /* 0x000ee20000100800 */
[----:B------:R-:W-:Y:S05]  /*e180*/  WARPSYNC.ALL ;  /* 0x0000000000007948 */ /* 0x000fea0003800000 */
[----:B--2---:R-:W-:-:S02]  /*e190*/  LOP3.LUT R0, R3, R0, RZ, 0xfc, !PT ;  /* 0x0000000003007212 */ /* 0x004fc400078efcff */
[----:B---3--:R-:W-:-:S03]  /*e1a0*/  LOP3.LUT R3, R3, R10, RZ, 0xfc, !PT ;  /* 0x0000000a03037212 */ /* 0x008fc600078efcff */
[----:B-1----:R-:W1:Y:S02]  /*e1b0*/  LDSM.16.MT88.4 R4, [R0+UR40+0xf200] ;  /* 0x00f200280004783b */ /* 0x002e640008004200 */
[----:B------:R-:W-:Y:S01]  /*e1c0*/  VIADD R3, R3, UR40 ;  /* 0x0000002803037c36 */ /* 0x000fe20008000000 */
[C-C-:B-1----:R-:W-:Y:S02]  /*e1d0*/  PRMT R8, R4.reuse, 0x6420, R5.reuse ;  /* 0x0000642004087816 */ /* 0x142fe40000000005 */
[----:B------:R-:W-:Y:S02]  /*e1e0*/  PRMT R9, R4, 0x7531, R5 ;  /* 0x0000753104097816 */ /* 0x000fe40000000005 */
[C-C-:B------:R-:W-:Y:S02]  /*e1f0*/  PRMT R10, R6.reuse, 0x6420, R7.reuse ;  /* 0x00006420060a7816 */ /* 0x140fe40000000007 */
[----:B------:R-:W-:-:S05]  /*e200*/  PRMT R11, R6, 0x7531, R7 ;  /* 0x00007531060b7816 */ /* 0x000fca0000000007 */
[----:B------:R-:W-:Y:S04]  /*e210*/  STSM.16.M88.4 [R3+0x200], R8 ;  /* 0x0002000803007844 */ /* 0x000fe80000000200 */
[----:B------:R-:W1:Y:S02]  /*e220*/  LDSM.16.MT88.4 R4, [R0+UR40+0x11a00] ;  /* 0x011a00280004783b */ /* 0x000e640008004200 */
[C-C-:B-1----:R-:W-:Y:S02]  /*e230*/  PRMT R8, R4.reuse, 0x6420, R5.reuse ;  /* 0x0000642004087816 */ /* 0x142fe40000000005 */
[----:B------:R-:W-:Y:S02]  /*e240*/  PRMT R9, R4, 0x7531, R5 ;  /* 0x0000753104097816 */ /* 0x000fe40000000005 */
[----:B------:R-:W-:-:S02]  /*e250*/  PRMT R10, R6, 0x6420, R7 ;  /* 0x00006420060a7816 */ /* 0x000fc40000000007 */
        /* <DEDUP_REMOVED lines=79> */
[----:B------:R1:W-:Y:S01]  /*e750*/  STSM.16.M88.4 [R3+0x7200], R8 ;  /* 0x0072000803007844 */ /* 0x0003e20000000200 */
[----:B------:R-:W-:Y:S01]  /*e760*/  @!PT LDS RZ, [RZ] ;  /* 0x00000000fffff984 */ /* 0x000fe20000000800 */
[----:B------:R-:W-:Y:S01]  /*e770*/  @!PT LDS RZ, [RZ] ;  /* 0x00000000fffff984 */ /* 0x000fe20000000800 */
[----:B------:R-:W-:Y:S01]  /*e780*/  @!PT LDS RZ, [RZ] ;  /* 0x00000000fffff984 */ /* 0x000fe20000000800 */
[----:B------:R-:W-:Y:S01]  /*e790*/  @!PT LDS RZ, [RZ] ;  /* 0x00000000fffff984 */ /* 0x000fe20000000800 */
[----:B------:R2:W-:Y:S06]  /*e7a0*/  MEMBAR.ALL.CTA ;  /* 0x0000000000007992 */ /* 0x0005ec0000008000 */
[----:B--2---:R-:W2:Y:S01]  /*e7b0*/  FENCE.VIEW.ASYNC.S ;  /* 0x00000000000073c6 */ /* 0x004ea20000000000 */
[----:B------:R-:W-:Y:S05]  /*e7c0*/  @!P1 BRA `(.L_x_79) ;  /* 0x0000000000049947 */ /* 0x000fea0003800000 */
[----:B------:R-:W-:Y:S01]  /*e7d0*/  BPT.TRAP 0x1 ;  /* 0x000000040000795c */ /* 0x000fe20000300000 */
.L_x_79:
[----:B-1----:R-:W3:Y:S01]  /*e7e0*/  LDL R3, [R1] ;  /* 0x0000000001037983 */ /* 0x002ee20000100800 */
[----:B--2---:R-:W-:Y:S01]  /*e7f0*/  SYNCS.ARRIVE.TRANS64.A1T0 RZ, [R12+URZ+0x33450], RZ ;  /* 0x033450ff0cff79a7 */ /* 0x004fe2000810003f */
[----:B------:R-:W1:Y:S02]  /*e800*/  S2R R0, SR_TID.X ;  /* 0x0000000000007919 */ /* 0x000e640000002100 */
[----:B-1----:R-:W-:Y:S01]  /*e810*/  LOP3.LUT R0, R0, 0x7f, RZ, 0xc0, !PT ;  /* 0x0000007f00007812 */ /* 0x002fe200078ec0ff */
[----:B------:R-:W-:Y:S03]  /*e820*/  BAR.SYNC.DEFER_BLOCKING 0x2, 0x80 ;  /* 0x0082000000007b1d */ /* 0x000fe60000010000 */
[----:B------:R-:W-:-:S13]  /*e830*/  ISETP.NE.AND P0, PT, R0, RZ, PT ;  /* 0x000000ff0000720c */ /* 0x000fda0003f05270 */
[----:B------:R-:W-:-:S05]  /*e840*/  @!P0 VIADD R0, R12, 0x33480 ;  /* 0x000334800c008836 */ /* 0x000fca0000000000 */
[----:B------:R-:W-:-:S04]  /*e850*/  @!P0 PRMT R0, RZ, 0x654, R0 ;  /* 0x00000654ff008816 */ /* 0x000fc80000000000 */
[----:B------:R1:W-:Y:S02]  /*e860*/  @!P0 SYNCS.ARRIVE.TRANS64.RED.A1T0 RZ, [R0+URZ], RZ ;  /* 0x000000ff00ff89a7 */ /* 0x0003e4000810043f */
[----:B-1----:R-:W-:Y:S01]  /*e870*/  IMAD.MOV.U32 R0, RZ, RZ, R14 ;  /* 0x000000ffff007224 */ /* 0x002fe200078e000e */
[C---:B---3--:R-:W-:Y:S01]  /*e880*/  ISETP.GT.AND P0, PT, R2.reuse, R3, PT ;  /* 0x000000030200720c */ /* 0x048fe20003f04270 */
[----:B------:R-:W-:Y:S02]  /*e890*/  VIADD R2, R2, 0xffffffff ;  /* 0xffffffff02027836 */ /* 0x000fe40000000000 */
[----:B------:R-:W-:-:S10]  /*e8a0*/  IMAD.MOV.U32 R3, RZ, RZ, R13 ;  /* 0x000000ffff037224 */ /* 0x000fd400078e000d */
[----:B------:R-:W-:Y:S05]  /*e8b0*/  @P0 BRA `(.L_x_80) ;  /* 0xffffffec00800947 */ /* 0x000fea000383ffff */
[----:B------:R-:W-:Y:S05]  /*e8c0*/  BRA `(.L_x_81) ;  /* 0x0000000000047947 */ /* 0x000fea0003800000 */
.L_x_59:
[----:B------:R-:W-:-:S07]  /*e8d0*/  IMAD.MOV.U32 R13, RZ, RZ, RZ ;  /* 0x000000ffff0d7224 */ /* 0x000fce00078e00ff */
.L_x_81:
[----:B------:R-:W0:Y:S02]  /*e8e0*/  LDL R2, [R1+0x10] ;  /* 0x0000100001027983 */ /* 0x000e240000100800 */
[----:B0-----:R-:W-:-:S04]  /*e8f0*/  LOP3.LUT R0, R2, 0x1, RZ, 0xfc, !PT ;  /* 0x0000000102007812 */ /* 0x001fc800078efcff */
[----:B------:R-:W-:-:S13]  /*e900*/  ISETP.NE.AND P0, PT, R0, 0x3, PT ;  /* 0x000000030000780c */ /* 0x000fda0003f05270 */
[----:B------:R-:W-:Y:S05]  /*e910*/  @!P0 BRA `(.L_x_82) ;  /* 0x0000000000048947 */ /* 0x000fea0003800000 */
[----:B------:R-:W-:Y:S01]  /*e920*/  BPT.TRAP 0x1 ;  /* 0x000000040000795c */ /* 0x000fe20000300000 */
.L_x_82:
[----:B------:R-:W-:Y:S01]  /*e930*/  LOP3.LUT R0, R14, 0x1, RZ, 0x3c, !PT ;  /* 0x000000010e007812 */ /* 0x000fe200078e3cff */
[----:B------:R-:W-:Y:S01]  /*e940*/  BSSY B0, `(.L_x_83) ;  /* 0x0000007000007945 */ /* 0x000fe20003800000 */
[----:B------:R-:W-:Y:S02]  /*e950*/  LEA R3, R13, UR40, 0x3 ;  /* 0x000000280d037c11 */ /* 0x000fe4000f8e18ff */
[----:B------:R-:W-:Y:S02]  /*e960*/  SHF.L.U32 R0, R0, 0x1f, RZ ;  /* 0x0000001f00007819 */ /* 0x000fe400000006ff */
[----:B------:R-:W-:Y:S02]  /*e970*/  LOP3.LUT R2, R2, 0x2, RZ, 0xfc, !PT ;  /* 0x0000000202027812 */ /* 0x000fe400078efcff */
[----:B------:R-:W0:Y:S02]  /*e980*/  SYNCS.PHASECHK.TRANS64.TRYWAIT P0, [R3+URZ+0x33470], R0 ;  /* 0x03347000030075a7 */ /* 0x000e24000800017f */
[----:B------:R-:W-:Y:S01]  /*e990*/  ISETP.NE.AND P1, PT, R2, 0x3, PT ;  /* 0x000000030200780c */ /* 0x000fe20003f25270 */
[----:B0-----:R-:W-:-:S12]  /*e9a0*/  @!P0 BRA `(.L_x_84) ;  /* 0x0000001400688947 */ /* 0x001fd80003800000 */
.L_x_121:
[----:B------:R-:W-:Y:S05]  /*e9b0*/  BSYNC B0 ;  /* 0x0000000000007941 */ /* 0x000fea0003800000 */
.L_x_83:
[----:B------:R-:W-:Y:S05]  /*e9c0*/  @!P1 BRA `(.L_x_85) ;  /* 0x0000000000049947 */ /* 0x000fea0003800000 */
[----:B------:R-:W-:Y:S01]  /*e9d0*/  BPT.TRAP 0x1 ;  /* 0x000000040000795c */ /* 0x000fe20000300000 */
.L_x_85:
[----:B0-----:R-:W-:-:S04]  /*e9e0*/  SHF.L.U32 R0, R14, 0x1f, RZ ;  /* 0x0000001f0e007819 */ /* 0x001fc800000006ff */
[----:B------:R-:W0:Y:S02]  /*e9f0*/  SYNCS.PHASECHK.TRANS64.TRYWAIT P0, [R3+URZ+0x33460], R0 ;  /* 0x03346000030075a7 */ /* 0x000e24000800017f */
[----:B0-----:R-:W-:Y:S05]  /*ea00*/  @!P0 BRA `(.L_x_86) ;  /* 0x0000001400648947 */ /* 0x001fea0003800000 */
.L_x_122:
[----:B------:R-:W2:Y:S04]  /*ea10*/  LDL.LU R2, [R1+0x8] ;  /* 0x0000080001027983 */ /* 0x000ea80000300800 */
[----:B------:R-:W3:Y:S01]  /*ea20*/  LDL.LU R8, [R1+0xc] ;  /* 0x00000c0001087983 */ /* 0x000ee20000300800 */
[----:B0-----:R-:W-:Y:S01]  /*ea30*/  IMAD R0, R13, 0x7800, RZ ;  /* 0x000078000d007824 */ /* 0x001fe200078e02ff */
[----:B------:R-:W-:Y:S05]  /*ea40*/  WARPSYNC.ALL ;  /* 0x0000000000007948 */ /* 0x000fea0003800000 */
[----:B--2---:R-:W-:-:S02]  /*ea50*/  LOP3.LUT R2, R0, R2, RZ, 0xfc, !PT ;  /* 0x0000000200027212 */ /* 0x004fc400078efcff */
[----:B---3--:R-:W-:-:S03]  /*ea60*/  LOP3.LUT R0, R0, R8, RZ, 0xfc, !PT ;  /* 0x0000000800007212 */ /* 0x008fc600078efcff */
[----:B------:R-:W0:Y:S02]  /*ea70*/  LDSM.16.MT88.4 R4, [R2+UR40+0xf200] ;  /* 0x00f200280204783b */ /* 0x000e240008004200 */
[----:B------:R-:W-:Y:S01]  /*ea80*/  VIADD R0, R0, UR40 ;  /* 0x0000002800007c36 */ /* 0x000fe20008000000 */
[C-C-:B0-----:R-:W-:Y:S02]  /*ea90*/  PRMT R16, R4.reuse, 0x6420, R5.reuse ;  /* 0x0000642004107816 */ /* 0x141fe40000000005 */
[----:B------:R-:W-:Y:S02]  /*eaa0*/  PRMT R17, R4, 0x7531, R5 ;  /* 0x0000753104117816 */ /* 0x000fe40000000005 */
[C-C-:B------:R-:W-:Y:S02]  /*eab0*/  PRMT R18, R6.reuse, 0x6420, R7.reuse ;  /* 0x0000642006127816 */ /* 0x140fe40000000007 */
[----:B------:R-:W-:-:S05]  /*eac0*/  PRMT R19, R6, 0x7531, R7 ;  /* 0x0000753106137816 */ /* 0x000fca0000000007 */
[----:B------:R-:W-:Y:S04]  /*ead0*/  STSM.16.M88.4 [R0+0x200], R16 ;  /* 0x0002001000007844 */ /* 0x000fe80000000200 */
[----:B------:R-:W0:Y:S02]  /*eae0*/  LDSM.16.MT88.4 R4, [R2+UR40+0x11a00] ;  /* 0x011a00280204783b */ /* 0x000e240008004200 */
[C-C-:B0-----:R-:W-:Y:S02]  /*eaf0*/  PRMT R8, R4.reuse, 0x6420, R5.reuse ;  /* 0x0000642004087816 */ /* 0x141fe40000000005 */
[----:B------:R-:W-:Y:S02]  /*eb00*/  PRMT R9, R4, 0x7531, R5 ;  /* 0x0000753104097816 */ /* 0x000fe40000000005 */
[----:B------:R-:W-:-:S02]  /*eb10*/  PRMT R10, R6, 0x6420, R7 ;  /* 0x00006420060a7816 */ /* 0x000fc40000000007 */
        /* <DEDUP_REMOVED lines=85> */
[----:B-1----:R-:W1:Y:S01]  /*f070*/  FENCE.VIEW.ASYNC.S ;  /* 0x00000000000073c6 */ /* 0x002e620000000000 */
[----:B------:R-:W-:Y:S05]  /*f080*/  @!P1 BRA `(.L_x_87) ;  /* 0x0000000000049947 */ /* 0x000fea0003800000 */
[----:B------:R-:W-:Y:S01]  /*f090*/  BPT.TRAP 0x1 ;  /* 0x000000040000795c */ /* 0x000fe20000300000 */
.L_x_87:
[----:B0-----:R-:W0:Y:S01]  /*f0a0*/  S2R R0, SR_TID.X ;  /* 0x0000000000007919 */ /* 0x001e220000002100 */
[----:B-1----:R-:W-:Y:S01]  /*f0b0*/  SYNCS.ARRIVE.TRANS64.A1T0 RZ, [R3+URZ+0x33450], RZ ;  /* 0x033450ff03ff79a7 */ /* 0x002fe2000810003f */
[----:B------:R-:W-:Y:S01]  /*f0c0*/  IMAD.MOV.U32 R2, RZ, RZ, RZ ;  /* 0x000000ffff027224 */ /* 0x000fe200078e00ff */
[----:B0-----:R-:W-:Y:S01]  /*f0d0*/  LOP3.LUT R0, R0, 0x7f, RZ, 0xc0, !PT ;  /* 0x0000007f00007812 */ /* 0x001fe200078ec0ff */
[----:B------:R-:W-:Y:S03]  /*f0e0*/  BAR.SYNC.DEFER_BLOCKING 0x2, 0x80 ;  /* 0x0082000000007b1d */ /* 0x000fe60000010000 */
[----:B------:R-:W-:-:S13]  /*f0f0*/  ISETP.NE.AND P0, PT, R0, RZ, PT ;  /* 0x000000ff0000720c */ /* 0x000fda0003f05270 */
[----:B------:R-:W-:-:S05]  /*f100*/  @!P0 VIADD R0, R3, 0x33480 ;  /* 0x0003348003008836 */ /* 0x000fca0000000000 */
[----:B------:R-:W-:-:S04]  /*f110*/  @!P0 PRMT R0, RZ, 0x654, R0 ;  /* 0x00000654ff008816 */ /* 0x000fc80000000000 */
[----:B------:R0:W-:Y:S02]  /*f120*/  @!P0 SYNCS.ARRIVE.TRANS64.RED.A1T0 RZ, [R0+URZ], RZ ;  /* 0x000000ff00ff89a7 */ /* 0x0001e4000810043f */
[----:B0-----:R-:W-:-:S05]  /*f130*/  VIADD R0, R13, 0x1 ;  /* 0x000000010d007836 */ /* 0x001fca0000000000 */
[----:B------:R-:W-:-:S04]  /*f140*/  ISETP.NE.AND P0, PT, R0, 0x2, PT ;  /* 0x000000020000780c */ /* 0x000fc80003f05270 */
[----:B------:R-:W-:Y:S02]  /*f150*/  SEL R3, RZ, 0x1, P0 ;  /* 0x00000001ff037807 */ /* 0x000fe40000000000 */
[----:B------:R-:W-:Y:S02]  /*f160*/  SEL R0, R0, RZ, P0 ;  /* 0x000000ff00007207 */ /* 0x000fe40000000000 */
[----:B------:R-:W-:-:S07]  /*f170*/  LOP3.LUT R14, R14, R3, RZ, 0x3c, !PT ;  /* 0x000000030e0e7212 */ /* 0x000fce00078e3cff */
.L_x_40:
[----:B------:R-:W0:Y:S01]  /*f180*/  S2R R4, SR_CgaCtaId ;  /* 0x0000000000047919 */ /* 0x000e220000008800 */
[----:B------:R-:W-:Y:S02]  /*f190*/  MOV R3, 0x400 ;  /* 0x0000040000037802 */ /* 0x000fe40000000f00 */
[----:B------:R-:W-:Y:S02]  /*f1a0*/  SHF.L.U32 R2, R2, 0x1f, RZ ;  /* 0x0000001f02027819 */ /* 0x000fe400000006ff */
[----:B0-----:R-:W-:-:S04]  /*f1b0*/  LEA R9, R4, R3, 0x18 ;  /* 0x0000000304097211 */ /* 0x001fc800078ec0ff */
[----:B------:R-:W0:Y:S02]  /*f1c0*/  SYNCS.PHASECHK.TRANS64.TRYWAIT P0, [R9+URZ+0x33420], R2 ;  /* 0x03342002090075a7 */ /* 0x000e24000800017f */
[----:B0-----:R-:W-:Y:S05]  /*f1d0*/  @!P0 BRA `(.L_x_88) ;  /* 0x0000000c00848947 */ /* 0x001fea0003800000 */
.L_x_123:
[----:B------:R-:W1:Y:S02]  /*f1e0*/  S2R R3, SR_TID.X ;  /* 0x0000000000037919 */ /* 0x000e640000002100 */
[----:B-1----:R-:W-:-:S04]  /*f1f0*/  SHF.R.U32.HI R3, RZ, 0x5, R3 ;  /* 0x00000005ff037819 */ /* 0x002fc80000011603 */
[----:B------:R-:W-:-:S05]  /*f200*/  LOP3.LUT R3, R3, 0x3, RZ, 0xc0, !PT ;  /* 0x0000000303037812 */ /* 0x000fca00078ec0ff */
[----:B0-----:R-:W0:Y:S02]  /*f210*/  SHFL.IDX PT, R2, R3, RZ, 0x1f ;  /* 0x00001fff03027589 */ /* 0x001e2400000e0000 */
[----:B0-----:R-:W-:-:S13]  /*f220*/  ISETP.NE.AND P0, PT, R2, RZ, PT ;  /* 0x000000ff0200720c */ /* 0x001fda0003f05270 */
[----:B------:R-:W-:Y:S05]  /*f230*/  @P0 BRA `(.L_x_10) ;  /* 0x00000000009c0947 */ /* 0x000fea0003800000 */
[----:B------:R-:W-:-:S13]  /*f240*/  ELECT P0, URZ, PT ;  /* 0x00000000003f782f */ /* 0x000fda0003800000 */
[----:B------:R-:W-:Y:S05]  /*f250*/  @!P0 BRA `(.L_x_10) ;  /* 0x0000000000948947 */ /* 0x000fea0003800000 */
[----:B------:R-:W2:Y:S02]  /*f260*/  LDL.LU R3, [R1+0x10] ;  /* 0x0000100001037983 */ /* 0x000ea40000300800 */
[----:B--2---:R-:W-:-:S04]  /*f270*/  LOP3.LUT R2, R3, 0x2, RZ, 0xfc, !PT ;  /* 0x0000000203027812 */ /* 0x004fc800078efcff */
[----:B------:R-:W-:-:S13]  /*f280*/  ISETP.NE.AND P0, PT, R2, 0x3, PT ;  /* 0x000000030200780c */ /* 0x000fda0003f05270 */
[----:B------:R-:W-:Y:S05]  /*f290*/  @!P0 BRA `(.L_x_89) ;  /* 0x0000000000048947 */ /* 0x000fea0003800000 */
[----:B------:R-:W-:Y:S01]  /*f2a0*/  BPT.TRAP 0x1 ;  /* 0x000000040000795c */ /* 0x000fe20000300000 */
.L_x_89:
[----:B------:R-:W-:Y:S01]  /*f2b0*/  VIADD R7, R9, 0x33440 ;  /* 0x0003344009077836 */ /* 0x000fe20000000000 */
[----:B------:R-:W-:Y:S01]  /*f2c0*/  SHF.L.U32 R4, R14, 0x1f, RZ ;  /* 0x0000001f0e047819 */ /* 0x000fe200000006ff */
[C---:B------:R-:W-:Y:S02]  /*f2d0*/  VIADD R2, R0.reuse, 0x1 ;  /* 0x0000000100027836 */ /* 0x040fe40000000000 */
[----:B------:R-:W-:-:S03]  /*f2e0*/  IMAD R5, R0, 0x8, R7 ;  /* 0x0000000800057824 */ /* 0x000fc600078e0207 */
[----:B------:R-:W-:Y:S01]  /*f2f0*/  ISETP.NE.AND P2, PT, R2, 0x2, PT ;  /* 0x000000020200780c */ /* 0x000fe20003f45270 */
[----:B------:R-:W0:Y:S03]  /*f300*/  SYNCS.PHASECHK.TRANS64.TRYWAIT P1, [R5+URZ], R4 ;  /* 0x00000004050075a7 */ /* 0x000e26000802017f */
[----:B------:R-:W-:-:S04]  /*f310*/  SEL R3, RZ, 0x1, P2 ;  /* 0x00000001ff037807 */ /* 0x000fc80001000000 */
[----:B------:R-:W-:Y:S02]  /*f320*/  LOP3.LUT R14, R14, R3, RZ, 0x3c, !PT ;  /* 0x000000030e0e7212 */ /* 0x000fe400078e3cff */
[----:B------:R-:W-:Y:S02]  /*f330*/  SEL R3, R2, RZ, P2 ;  /* 0x000000ff02037207 */ /* 0x000fe40001000000 */
[----:B------:R-:W-:-:S03]  /*f340*/  SHF.L.U32 R2, R14, 0x1f, RZ ;  /* 0x0000001f0e027819 */ /* 0x000fc600000006ff */
[----:B------:R-:W-:Y:S01]  /*f350*/  IMAD R7, R3, 0x8, R7 ;  /* 0x0000000803077824 */ /* 0x000fe200078e0207 */
[----:B0-----:R-:W-:Y:S06]  /*f360*/  @!P1 BRA `(.L_x_90) ;  /* 0x0000000c00349947 */ /* 0x001fec0003800000 */
.L_x_124:
[----:B------:R-:W1:Y:S02]  /*f370*/  SYNCS.PHASECHK.TRANS64.TRYWAIT P1, [R7+URZ], R2 ;  /* 0x00000002070075a7 */ /* 0x000e64000802017f */
[----:B-1----:R-:W-:Y:S05]  /*f380*/  @!P1 BRA `(.L_x_91) ;  /* 0x0000000c00409947 */ /* 0x002fea0003800000 */
.L_x_125:
[----:B------:R-:W-:Y:S05]  /*f390*/  @!P0 BRA `(.L_x_92) ;  /* 0x0000000000048947 */ /* 0x000fea0003800000 */
[----:B------:R-:W-:Y:S01]  /*f3a0*/  BPT.TRAP 0x1 ;  /* 0x000000040000795c */ /* 0x000fe20000300000 */
.L_x_92:
[----:B0-----:R-:W-:-:S04]  /*f3b0*/  IMAD R5, R0, 0x8, R9 ;  /* 0x0000000800057824 */ /* 0x001fc800078e0209 */
[----:B------:R-:W0:Y:S02]  /*f3c0*/  SYNCS.PHASECHK.TRANS64.TRYWAIT P1, [R5+URZ+0x33460], R4 ;  /* 0x03346004050075a7 */ /* 0x000e24000802017f */
[----:B0-----:R-:W-:Y:S05]  /*f3d0*/  @!P1 BRA `(.L_x_93) ;  /* 0x0000000c00409947 */ /* 0x001fea0003800000 */
.L_x_126:
[----:B------:R-:W-:Y:S05]  /*f3e0*/  @!P0 BRA `(.L_x_94) ;  /* 0x0000000000048947 */ /* 0x000fea0003800000 */
[----:B------:R-:W-:Y:S01]  /*f3f0*/  BPT.TRAP 0x1 ;  /* 0x000000040000795c */ /* 0x000fe20000300000 */
.L_x_94:
[----:B------:R-:W-:-:S04]  /*f400*/  IMAD R3, R3, 0x8, R9 ;  /* 0x0000000803037824 */ /* 0x000fc800078e0209 */
[----:B------:R-:W2:Y:S02]  /*f410*/  SYNCS.PHASECHK.TRANS64.TRYWAIT P1, [R3+URZ+0x33460], R2 ;  /* 0x03346002030075a7 */ /* 0x000ea4000802017f */
[----:B--2---:R-:W-:Y:S05]  /*f420*/  @!P1 BRA `(.L_x_95) ;  /* 0x0000000c00409947 */ /* 0x004fea0003800000 */
.L_x_127:
[----:B------:R-:W-:Y:S05]  /*f430*/  @!P0 BRA `(.L_x_96) ;  /* 0x0000000000048947 */ /* 0x000fea0003800000 */
[----:B------:R-:W-:Y:S01]  /*f440*/  BPT.TRAP 0x1 ;  /* 0x000000040000795c */ /* 0x000fe20000300000 */
.L_x_96:
[----:B------:R-:W3:Y:S02]  /*f450*/  SYNCS.PHASECHK.TRANS64.TRYWAIT P0, [R5+URZ+0x33480], R4 ;  /* 0x03348004050075a7 */ /* 0x000ee4000800017f */
[----:B---3--:R-:W-:Y:S05]  /*f460*/  @!P0 BRA `(.L_x_97) ;  /* 0x0000000c00448947 */ /* 0x008fea0003800000 */
.L_x_98:
[----:B----4-:R4:W0:Y:S02]  /*f470*/  SYNCS.PHASECHK.TRANS64.TRYWAIT P0, [R3+URZ+0x33480], R2 ;  /* 0x03348002030075a7 */ /* 0x010824000800017f */
[----:B0-----:R-:W-:Y:S05]  /*f480*/  @!P0 NANOSLEEP.SYNCS 0x989680 ;  /* 0x009896800000895d */ /* 0x001fea0003900000 */
[----:B------:R-:W0:Y:S02]  /*f490*/  @!P0 SYNCS.PHASECHK.TRANS64 P0, [R3+URZ+0x33480], R2 ;  /* 0x03348002030085a7 */ /* 0x000e24000800007f */
[----:B0-----:R-:W-:Y:S05]  /*f4a0*/  @!P0 BRA `(.L_x_98) ;  /* 0xfffffffc00f08947 */ /* 0x001fea000383ffff */
.L_x_10:
[----:B------:R-:W-:Y:S05]  /*f4b0*/  BSYNC B6 ;  /* 0x0000000000067941 */ /* 0x000fea0003800000 */
.L_x_7:
[----:B------:R-:W-:Y:S05]  /*f4c0*/  EXIT ;  /* 0x000000000000794d */ /* 0x000fea0003800000 */
.L_x_14:
[----:B0-----:R-:W-:-:S04]  /*f4d0*/  IMAD.U32 R0, RZ, RZ, UR40 ;  /* 0x00000028ff007e24 */ /* 0x001fc8000f8e00ff */
[----:B------:R0:W1:Y:S03]  /*f4e0*/  SYNCS.PHASECHK.TRANS64.TRYWAIT P1, [R0+URZ+0x33400], R3 ;  /* 0x03340003000075a7 */ /* 0x000066000802017f */
[----:B-1----:R-:W-:Y:S05]  /*f4f0*/  @!P1 NANOSLEEP.SYNCS 0x989680 ;  /* 0x009896800000995d */ /* 0x002fea0003900000 */
[----:B------:R-:W1:Y:S02]  /*f500*/  @!P1 SYNCS.PHASECHK.TRANS64 P1, [R0+URZ+0x33400], R3 ;  /* 0x03340003000095a7 */ /* 0x000e64000802007f */
[----:B-1----:R-:W-:Y:S05]  /*f510*/  @!P1 BRA `(.L_x_14) ;  /* 0xfffffffc00ec9947 */ /* 0x002fea000383ffff */
[----:B------:R-:W-:Y:S05]  /*f520*/  BRA `(.L_x_99) ;  /* 0xffffff2000547947 */ /* 0x000fea000383ffff */
.L_x_18:
[----:B0-----:R-:W-:-:S04]  /*f530*/  IMAD.U32 R0, RZ, RZ, UR40 ;  /* 0x00000028ff007e24 */ /* 0x001fc8000f8e00ff */
[----:B------:R0:W2:Y:S03]  /*f540*/  SYNCS.PHASECHK.TRANS64.TRYWAIT P2, [R0+URZ+0x33430], R3 ;  /* 0x03343003000075a7 */ /* 0x0000a6000804017f */
[----:B--2---:R-:W-:Y:S05]  /*f550*/  @!P2 NANOSLEEP.SYNCS 0x989680 ;  /* 0x009896800000a95d */ /* 0x004fea0003900000 */
[----:B------:R-:W2:Y:S02]  /*f560*/  @!P2 SYNCS.PHASECHK.TRANS64 P2, [R0+URZ+0x33430], R3 ;  /* 0x033430030000a5a7 */ /* 0x000ea4000804007f */
[----:B--2---:R-:W-:Y:S05]  /*f570*/  @!P2 BRA `(.L_x_18) ;  /* 0xfffffffc00eca947 */ /* 0x004fea000383ffff */
[----:B------:R-:W-:Y:S05]  /*f580*/  BRA `(.L_x_17) ;  /* 0xffffff20006c7947 */ /* 0x000fea000383ffff */
.L_x_23:
[----:B-1----:R-:W-:-:S04]  /*f590*/  IMAD.U32 R14, RZ, RZ, UR4 ;  /* 0x00000004ff0e7e24 */ /* 0x002fc8000f8e00ff */
[----:B------:R1:W2:Y:S03]  /*f5a0*/  SYNCS.PHASECHK.TRANS64.TRYWAIT P2, [R14+URZ+0x33430], R3 ;  /* 0x033430030e0075a7 */ /* 0x0002a6000804017f */
[----:B--2---:R-:W-:Y:S05]  /*f5b0*/  @!P2 NANOSLEEP.SYNCS 0x989680 ;  /* 0x009896800000a95d */ /* 0x004fea0003900000 */
[----:B------:R-:W2:Y:S02]  /*f5c0*/  @!P2 SYNCS.PHASECHK.TRANS64 P2, [R14+URZ+0x33430], R3 ;  /* 0x033430030e00a5a7 */ /* 0x000ea4000804007f */
[----:B--2---:R-:W-:Y:S05]  /*f5d0*/  @!P2 BRA `(.L_x_23) ;  /* 0xfffffffc00eca947 */ /* 0x004fea000383ffff */
[----:B------:R-:W-:Y:S05]  /*f5e0*/  BRA `(.L_x_20) ;  /* 0xffffff5800207947 */ /* 0x000fea000383ffff */
.L_x_27:
[----:B-1----:R-:W-:-:S04]  /*f5f0*/  IMAD.U32 R12, RZ, RZ, UR4 ;  /* 0x00000004ff0c7e24 */ /* 0x002fc8000f8e00ff */
[----:B------:R1:W2:Y:S03]  /*f600*/  SYNCS.PHASECHK.TRANS64.TRYWAIT P2, [R12+URZ+0x33450], R3 ;  /* 0x033450030c0075a7 */ /* 0x0002a6000804017f */
[----:B--2---:R-:W-:Y:S05]  /*f610*/  @!P2 NANOSLEEP.SYNCS 0x989680 ;  /* 0x009896800000a95d */ /* 0x004fea0003900000 */
[----:B------:R-:W2:Y:S02]  /*f620*/  @!P2 SYNCS.PHASECHK.TRANS64 P2, [R12+URZ+0x33450], R3 ;  /* 0x033450030c00a5a7 */ /* 0x000ea4000804007f */
[----:B--2---:R-:W-:Y:S05]  /*f630*/  @!P2 BRA `(.L_x_27) ;  /* 0xfffffffc00eca947 */ /* 0x004fea000383ffff */
[----:B------:R-:W-:Y:S05]  /*f640*/  BRA `(.L_x_24) ;  /* 0xffffff6400447947 */ /* 0x000fea000383ffff */
.L_x_33:
[----:B-1----:R-:W-:-:S04]  /*f650*/  IMAD.U32 R5, RZ, RZ, UR5 ;  /* 0x00000005ff057e24 */ /* 0x002fc8000f8e00ff */
[----:B------:R1:W2:Y:S03]  /*f660*/  SYNCS.PHASECHK.TRANS64.TRYWAIT P1, [R5+URZ+0x33450], R6 ;  /* 0x03345006050075a7 */ /* 0x0002a6000802017f */
[----:B--2---:R-:W-:Y:S05]  /*f670*/  @!P1 NANOSLEEP.SYNCS 0x989680 ;  /* 0x009896800000995d */ /* 0x004fea0003900000 */
[----:B------:R-:W2:Y:S02]  /*f680*/  @!P1 SYNCS.PHASECHK.TRANS64 P1, [R5+URZ+0x33450], R6 ;  /* 0x03345006050095a7 */ /* 0x000ea4000802007f */
[----:B--2---:R-:W-:Y:S05]  /*f690*/  @!P1 BRA `(.L_x_33) ;  /* 0xfffffffc00ec9947 */ /* 0x004fea000383ffff */
[----:B------:R-:W-:Y:S05]  /*f6a0*/  BRA `(.L_x_32) ;  /* 0xffffff84008c7947 */ /* 0x000fea000383ffff */
.L_x_46:
[----:B------:R-:W-:Y:S02]  /*f6b0*/  IMAD.MOV.U32 R13, RZ, RZ, R6 ;  /* 0x000000ffff0d7224 */ /* 0x000fe400078e0006 */
[----:B------:R-:W-:Y:S02]  /*f6c0*/  IMAD.MOV.U32 R12, RZ, RZ, RZ ;  /* 0x000000ffff0c7224 */ /* 0x000fe400078e00ff */
[----:B------:R-:W-:Y:S02]  /*f6d0*/  IMAD.MOV.U32 R11, RZ, RZ, 0x1f ;  /* 0x0000001fff0b7424 */ /* 0x000fe400078e00ff */
[----:B------:R-:W-:-:S07]  /*f6e0*/  IMAD.MOV.U32 R15, RZ, RZ, -0x1 ;  /* 0xffffffffff0f7424 */ /* 0x000fce00078e00ff */
[----:B0-----:R-:W-:Y:S05]  /*f6f0*/  WARPSYNC.COLLECTIVE R15, `(.L_x_100) ;  /* 0x000000000f087348 */ /* 0x001fea0003c00000 */
[----:B------:R1:W2:Y:S02]  /*f700*/  SHFL.IDX P6, R14, R13, R12, R11 ;  /* 0x0000000c0d0e7389 */ /* 0x0002a400000c000b */
[----:B012---:R-:W-:Y:S01]  /*f710*/  ENDCOLLECTIVE ;  /* 0x000000000000791b */ /* 0x007fe20003800000 */
.L_x_100:
[----:B------:R-:W-:Y:S05]  /*f720*/  BRA `(.L_x_101) ;  /* 0xffffffcc00b47947 */ /* 0x000fea000383ffff */
.L_x_48:
[----:B------:R-:W-:Y:S01]  /*f730*/  BSSY B0, `(.L_x_102) ;  /* 0x0000006000007945 */ /* 0x000fe20003800000 */
[----:B------:R-:W-:-:S07]  /*f740*/  IMAD.MOV.U32 R15, RZ, RZ, -0x1 ;  /* 0xffffffffff0f7424 */ /* 0x000fce00078e00ff */
[----:B-1----:R-:W-:Y:S05]  /*f750*/  WARPSYNC.COLLECTIVE R15, `(.L_x_103) ;  /* 0x000000000f0c7348 */ /* 0x002fea0003c00000 */
[----:B------:R-:W-:Y:S02]  /*f760*/  ELECT P6, UR62, PT ;  /* 0x00000000003e782f */ /* 0x000fe400038c0000 */
[----:B------:R-:W-:Y:S01]  /*f770*/  MOV R14, UR62 ;  /* 0x0000003e000e7c02 */ /* 0x000fe20008000f00 */
[----:B-1----:R-:W-:Y:S10]  /*f780*/  ENDCOLLECTIVE ;  /* 0x000000000000791b */ /* 0x002ff40003800000 */
.L_x_103:
[----:B------:R-:W-:Y:S05]  /*f790*/  BSYNC B0 ;  /* 0x0000000000007941 */ /* 0x000fea0003800000 */
.L_x_102:
[----:B------:R-:W-:Y:S05]  /*f7a0*/  BRA `(.L_x_104) ;  /* 0xffffffcc00b87947 */ /* 0x000fea000383ffff */
.L_x_50:
[----:B0-----:R-:W-:-:S04]  /*f7b0*/  IMAD.U32 R3, RZ, RZ, UR40 ;  /* 0x00000028ff037e24 */ /* 0x001fc8000f8e00ff */
[----:B------:R0:W2:Y:S03]  /*f7c0*/  SYNCS.PHASECHK.TRANS64.TRYWAIT P0, [R3+URZ+0x33480], R2 ;  /* 0x03348002030075a7 */ /* 0x0000a6000800017f */
[----:B--2---:R-:W-:Y:S05]  /*f7d0*/  @!P0 NANOSLEEP.SYNCS 0x989680 ;  /* 0x009896800000895d */ /* 0x004fea0003900000 */
[----:B------:R-:W2:Y:S02]  /*f7e0*/  @!P0 SYNCS.PHASECHK.TRANS64 P0, [R3+URZ+0x33480], R2 ;  /* 0x03348002030085a7 */ /* 0x000ea4000800007f */
[----:B--2---:R-:W-:Y:S05]  /*f7f0*/  @!P0 BRA `(.L_x_50) ;  /* 0xfffffffc00ec8947 */ /* 0x004fea000383ffff */
[----:B------:R-:W-:Y:S05]  /*f800*/  BRA `(.L_x_105) ;  /* 0xffffffd000047947 */ /* 0x000fea000383ffff */
.L_x_52:
[----:B0-----:R-:W-:-:S04]  /*f810*/  IMAD.U32 R3, RZ, RZ, UR40 ;  /* 0x00000028ff037e24 */ /* 0x001fc8000f8e00ff */
[----:B------:R0:W2:Y:S03]  /*f820*/  SYNCS.PHASECHK.TRANS64.TRYWAIT P0, [R3+URZ+0x33440], R2 ;  /* 0x03344002030075a7 */ /* 0x0000a6000800017f */
[----:B--2---:R-:W-:Y:S05]  /*f830*/  @!P0 NANOSLEEP.SYNCS 0x989680 ;  /* 0x009896800000895d */ /* 0x004fea0003900000 */
[----:B------:R-:W2:Y:S02]  /*f840*/  @!P0 SYNCS.PHASECHK.TRANS64 P0, [R3+URZ+0x33440], R2 ;  /* 0x03344002030085a7 */ /* 0x000ea4000800007f */
[----:B--2---:R-:W-:Y:S05]  /*f850*/  @!P0 BRA `(.L_x_52) ;  /* 0xfffffffc00ec8947 */ /* 0x004fea000383ffff */
[----:B------:R-:W-:Y:S05]  /*f860*/  BRA `(.L_x_106) ;  /* 0xffffffd000787947 */ /* 0x000fea000383ffff */
.L_x_55:
[----:B------:R-:W-:Y:S02]  /*f870*/  IMAD.MOV.U32 R13, RZ, RZ, R5 ;  /* 0x000000ffff0d7224 */ /* 0x000fe400078e0005 */
[----:B------:R-:W-:Y:S02]  /*f880*/  IMAD.MOV.U32 R12, RZ, RZ, RZ ;  /* 0x000000ffff0c7224 */ /* 0x000fe400078e00ff */
[----:B------:R-:W-:Y:S02]  /*f890*/  IMAD.MOV.U32 R11, RZ, RZ, 0x1c1f ;  /* 0x00001c1fff0b7424 */ /* 0x000fe400078e00ff */
[----:B------:R-:W-:Y:S02]  /*f8a0*/  IMAD.MOV.U32 R15, RZ, RZ, -0x1 ;  /* 0xffffffffff0f7424 */ /* 0x000fe400078e00ff */
[----:B------:R-:W-:-:S07]  /*f8b0*/  IMAD R7, R10, 0x80, R7 ;  /* 0x000000800a077824 */ /* 0x000fce00078e0207 */
[----:B------:R-:W-:Y:S05]  /*f8c0*/  WARPSYNC.COLLECTIVE R15, `(.L_x_107) ;  /* 0x000000000f087348 */ /* 0x000fea0003c00000 */
[----:B------:R0:W1:Y:S02]  /*f8d0*/  SHFL.IDX P6, R14, R13, R12, R11 ;  /* 0x0000000c0d0e7389 */ /* 0x00006400000c000b */
[----:B01----:R-:W-:Y:S01]  /*f8e0*/  ENDCOLLECTIVE ;  /* 0x000000000000791b */ /* 0x003fe20003800000 */
.L_x_107:
[----:B------:R-:W-:Y:S02]  /*f8f0*/  IMAD.MOV.U32 R13, RZ, RZ, R6 ;  /* 0x000000ffff0d7224 */ /* 0x000fe400078e0006 */
[----:B------:R-:W-:-:S07]  /*f900*/  IMAD.MOV.U32 R2, RZ, RZ, R14 ;  /* 0x000000ffff027224 */ /* 0x000fce00078e000e */
[----:B------:R-:W-:Y:S05]  /*f910*/  WARPSYNC.COLLECTIVE R15, `(.L_x_108) ;  /* 0x000000000f087348 */ /* 0x000fea0003c00000 */
[----:B------:R0:W1:Y:S02]  /*f920*/  SHFL.IDX P6, R14, R13, R12, R11 ;  /* 0x0000000c0d0e7389 */ /* 0x00006400000c000b */
[----:B01----:R-:W-:Y:S01]  /*f930*/  ENDCOLLECTIVE ;  /* 0x000000000000791b */ /* 0x003fe20003800000 */
.L_x_108:
[----:B------:R-:W-:Y:S02]  /*f940*/  ULDC UR4, c[0x0][0x288] ;  /* 0x0000a20000047ab9 */ /* 0x000fe40000000800 */
[----:B------:R-:W-:-:S05]  /*f950*/  IMAD R4, R9, UR4, RZ ;  /* 0x0000000409047c24 */ /* 0x000fca000f8e02ff */
[C---:B------:R-:W-:Y:S01]  /*f960*/  ISETP.GE.AND P4, PT, R7.reuse, R4, PT ;  /* 0x000000040700720c */ /* 0x040fe20003f86270 */
[----:B------:R-:W-:Y:S02]  /*f970*/  VIADD R11, R7, 0x20 ;  /* 0x00000020070b7836 */ /* 0x000fe40000000000 */
[----:B------:R-:W-:Y:S02]  /*f980*/  IMAD.MOV.U32 R13, RZ, RZ, R5 ;  /* 0x000000ffff0d7224 */ /* 0x000fe400078e0005 */
[----:B------:R-:W-:-:S08]  /*f990*/  IMAD.MOV.U32 R12, RZ, RZ, 0x1 ;  /* 0x00000001ff0c7424 */ /* 0x000fd000078e00ff */
[----:B------:R-:W-:Y:S01]  /*f9a0*/  @!P4 VIADD R9, R0, UR40 ;  /* 0x000000280009cc36 */ /* 0x000fe20008000000 */
[----:B------:R-:W-:-:S05]  /*f9b0*/  @!P4 IADD3 R10, P3, R8, R14, RZ ;  /* 0x0000000e080ac210 */ /* 0x000fca0007f7e0ff */
[----:B------:R-:W-:Y:S01]  /*f9c0*/  @!P4 IMAD.X R3, RZ, RZ, R2, P3 ;  /* 0x000000ffff03c224 */ /* 0x000fe200018e0602 */
[----:B------:R-:W-:Y:S01]  /*f9d0*/  ISETP.GE.AND P3, PT, R11, R4, PT ;  /* 0x000000040b00720c */ /* 0x000fe20003f66270 */
[----:B------:R-:W-:Y:S02]  /*f9e0*/  IMAD.MOV.U32 R11, RZ, RZ, 0x1c1f ;  /* 0x00001c1fff0b7424 */ /* 0x000fe400078e00ff */
[----:B------:R-:W-:-:S10]  /*f9f0*/  @!P4 IMAD.MOV.U32 R2, RZ, RZ, R10 ;  /* 0x000000ffff02c224 */ /* 0x000fd400078e000a */
[----:B------:R-:W-:Y:S05]  /*fa00*/  WARPSYNC.COLLECTIVE R15, `(.L_x_109) ;  /* 0x000000000f087348 */ /* 0x000fea0003c00000 */
[----:B------:R0:W1:Y:S02]  /*fa10*/  SHFL.IDX P6, R14, R13, R12, R11 ;  /* 0x0000000c0d0e7389 */ /* 0x00006400000c000b */
[----:B01----:R-:W-:Y:S01]  /*fa20*/  ENDCOLLECTIVE ;  /* 0x000000000000791b */ /* 0x003fe20003800000 */
.L_x_109:
[----:B------:R-:W-:Y:S01]  /*fa30*/  @!PT LDS RZ, [RZ] ;  /* 0x00000000fffff984 */ /* 0x000fe20000000800 */
[----:B------:R-:W-:Y:S01]  /*fa40*/  @!PT LDS RZ, [RZ] ;  /* 0x00000000fffff984 */ /* 0x000fe20000000800 */
[----:B------:R-:W-:Y:S01]  /*fa50*/  @!PT LDS RZ, [RZ] ;  /* 0x00000000fffff984 */ /* 0x000fe20000000800 */
[----:B------:R-:W-:Y:S01]  /*fa60*/  @!P4 LDGSTS.E.BYPASS.LTC128B.128 [R9+0x1e200], desc[UR38][R2.64], !P2 ;  /* 0x1e2000000209cfae */ /* 0x000fe2000d101d66 */
[----:B------:R-:W-:-:S03]  /*fa70*/  @!P3 VIADD R21, R0, UR40 ;  /* 0x000000280015bc36 */ /* 0x000fc60008000000 */
[----:B------:R-:W-:Y:S04]  /*fa80*/  @!P4 LDGSTS.E.BYPASS.LTC128B.128 [R9+0x20200], desc[UR38][R2.64+0x40], !P0 ;  /* 0x202000400209cfae */ /* 0x000fe8000c101d66 */
[----:B------:R0:W-:Y:S01]  /*fa90*/  @!P4 LDGSTS.E.BYPASS.LTC128B.128 [R9+0x22200], desc[UR38][R2.64+0x80], !P1 ;  /* 0x222000800209cfae */ /* 0x0001e2000c901d66 */
[----:B------:R-:W-:Y:S02]  /*faa0*/  IMAD.MOV.U32 R13, RZ, RZ, R6 ;  /* 0x000000ffff0d7224 */ /* 0x000fe400078e0006 */
[----:B0-----:R-:W-:-:S07]  /*fab0*/  IMAD.MOV.U32 R2, RZ, RZ, R14 ;  /* 0x000000ffff027224 */ /* 0x001fce00078e000e */
[----:B------:R-:W-:Y:S05]  /*fac0*/  WARPSYNC.COLLECTIVE R15, `(.L_x_110) ;  /* 0x000000000f087348 */ /* 0x000fea0003c00000 */
[----:B------:R0:W1:Y:S02]  /*fad0*/  SHFL.IDX P6, R14, R13, R12, R11 ;  /* 0x0000000c0d0e7389 */ /* 0x00006400000c000b */
[----:B01----:R-:W-:Y:S01]  /*fae0*/  ENDCOLLECTIVE ;  /* 0x000000000000791b */ /* 0x003fe20003800000 */
.L_x_110:
[----:B------:R-:W-:Y:S02]  /*faf0*/  VIADD R9, R7, 0x40 ;  /* 0x0000004007097836 */ /* 0x000fe40000000000 */
[----:B------:R-:W-:Y:S02]  /*fb00*/  IMAD.MOV.U32 R13, RZ, RZ, R5 ;  /* 0x000000ffff0d7224 */ /* 0x000fe400078e0005 */
[----:B------:R-:W-:Y:S01]  /*fb10*/  IMAD.MOV.U32 R12, RZ, RZ, 0x2 ;  /* 0x00000002ff0c7424 */ /* 0x000fe200078e00ff */
[----:B------:R-:W-:-:S05]  /*fb20*/  @!P3 IADD3 R10, P4, R8, R14, RZ ;  /* 0x0000000e080ab210 */ /* 0x000fca0007f9e0ff */
[----:B------:R-:W-:Y:S02]  /*fb30*/  @!P3 IMAD.X R14, RZ, RZ, R2, P4 ;  /* 0x000000ffff0eb224 */ /* 0x000fe400020e0602 */
[----:B------:R-:W-:Y:S02]  /*fb40*/  @!P3 IMAD.MOV.U32 R2, RZ, RZ, R10 ;  /* 0x000000ffff02b224 */ /* 0x000fe400078e000a */
[----:B------:R-:W-:-:S07]  /*fb50*/  @!P3 IMAD.MOV.U32 R3, RZ, RZ, R14 ;  /* 0x000000ffff03b224 */ /* 0x000fce00078e000e */
[----:B------:R-:W-:Y:S05]  /*fb60*/  WARPSYNC.COLLECTIVE R15, `(.L_x_111) ;  /* 0x000000000f087348 */ /* 0x000fea0003c00000 */
[----:B------:R0:W1:Y:S02]  /*fb70*/  SHFL.IDX P6, R14, R13, R12, R11 ;  /* 0x0000000c0d0e7389 */ /* 0x00006400000c000b */
[----:B01----:R-:W-:Y:S01]  /*fb80*/  ENDCOLLECTIVE ;  /* 0x000000000000791b */ /* 0x003fe20003800000 */
.L_x_111:
[----:B------:R-:W-:Y:S01]  /*fb90*/  @!PT LDS RZ, [RZ] ;  /* 0x00000000fffff984 */ /* 0x000fe20000000800 */
[----:B------:R-:W-:Y:S01]  /*fba0*/  @!PT LDS RZ, [RZ] ;  /* 0x00000000fffff984 */ /* 0x000fe20000000800 */
[----:B------:R-:W-:Y:S01]  /*fbb0*/  @!PT LDS RZ, [RZ] ;  /* 0x00000000fffff984 */ /* 0x000fe20000000800 */
[----:B------:R-:W-:Y:S04]  /*fbc0*/  @!P3 LDGSTS.E.BYPASS.LTC128B.128 [R21+0x1ea00], desc[UR38][R2.64], !P2 ;  /* 0x1ea000000215bfae */ /* 0x000fe8000d101d66 */
[----:B------:R-:W-:Y:S04]  /*fbd0*/  @!P3 LDGSTS.E.BYPASS.LTC128B.128 [R21+0x20a00], desc[UR38][R2.64+0x40], !P0 ;  /* 0x20a000400215bfae */ /* 0x000fe8000c101d66 */
[----:B------:R0:W-:Y:S01]  /*fbe0*/  @!P3 LDGSTS.E.BYPASS.LTC128B.128 [R21+0x22a00], desc[UR38][R2.64+0x80], !P1 ;  /* 0x22a000800215bfae */ /* 0x0001e2000c901d66 */
[----:B------:R-:W-:Y:S01]  /*fbf0*/  ISETP.GE.AND P3, PT, R9, R4, PT ;  /* 0x000000040900720c */ /* 0x000fe20003f66270 */
[----:B------:R-:W-:-:S02]  /*fc00*/  IMAD.MOV.U32 R13, RZ, RZ, R6 ;  /* 0x000000ffff0d7224 */ /* 0x000fc400078e0006 */
[----:B0-----:R-:W-:-:S10]  /*fc10*/  IMAD.MOV.U32 R2, RZ, RZ, R14 ;  /* 0x000000ffff027224 */ /* 0x001fd400078e000e */
[----:B------:R-:W-:Y:S05]  /*fc20*/  WARPSYNC.COLLECTIVE R15, `(.L_x_112) ;  /* 0x000000000f087348 */ /* 0x000fea0003c00000 */
[----:B------:R0:W1:Y:S02]  /*fc30*/  SHFL.IDX P6, R14, R13, R12, R11 ;  /* 0x0000000c0d0e7389 */ /* 0x00006400000c000b */
[----:B01----:R-:W-:Y:S01]  /*fc40*/  ENDCOLLECTIVE ;  /* 0x000000000000791b */ /* 0x003fe20003800000 */
.L_x_112:
[----:B------:R-:W-:Y:S02]  /*fc50*/  @!P3 VIADD R9, R0, UR40 ;  /* 0x000000280009bc36 */ /* 0x000fe40008000000 */
        /* <DEDUP_REMOVED lines=9> */
.L_x_113:
[----:B------:R-:W-:Y:S01]  /*fcf0*/  @!PT LDS RZ, [RZ] ;  /* 0x00000000fffff984 */ /* 0x000fe20000000800 */
[----:B------:R-:W-:Y:S01]  /*fd00*/  @!PT LDS RZ, [RZ] ;  /* 0x00000000fffff984 */ /* 0x000fe20000000800 */
[----:B------:R-:W-:Y:S01]  /*fd10*/  @!PT LDS RZ, [RZ] ;  /* 0x00000000fffff984 */ /* 0x000fe20000000800 */
[----:B------:R0:W-:Y:S04]  /*fd20*/  @!P3 LDGSTS.E.BYPASS.LTC128B.128 [R9+0x1f200], desc[UR38][R2.64], !P2 ;  /* 0x1f2000000209bfae */ /* 0x0001e8000d101d66 */
[----:B------:R0:W-:Y:S04]  /*fd30*/  @!P3 LDGSTS.E.BYPASS.LTC128B.128 [R9+0x21200], desc[UR38][R2.64+0x40], !P0 ;  /* 0x212000400209bfae */ /* 0x0001e8000c101d66 */
[----:B------:R0:W-:Y:S01]  /*fd40*/  @!P3 LDGSTS.E.BYPASS.LTC128B.128 [R9+0x23200], desc[UR38][R2.64+0x80], !P1 ;  /* 0x232000800209bfae */ /* 0x0001e2000c901d66 */
[----:B------:R-:W-:Y:S02]  /*fd50*/  IMAD.MOV.U32 R13, RZ, RZ, R6 ;  /* 0x000000ffff0d7224 */ /* 0x000fe400078e0006 */
[----:B------:R-:W-:-:S07]  /*fd60*/  IMAD.MOV.U32 R5, RZ, RZ, R14 ;  /* 0x000000ffff057224 */ /* 0x000fce00078e000e */
[----:B0-----:R-:W-:Y:S05]  /*fd70*/  WARPSYNC.COLLECTIVE R15, `(.L_x_114) ;  /* 0x000000000f087348 */ /* 0x001fea0003c00000 */
[----:B------:R1:W2:Y:S02]  /*fd80*/  SHFL.IDX P6, R14, R13, R12, R11 ;  /* 0x0000000c0d0e7389 */ /* 0x0002a400000c000b */
[----:B012---:R-:W-:Y:S01]  /*fd90*/  ENDCOLLECTIVE ;  /* 0x000000000000791b */ /* 0x007fe20003800000 */
.L_x_114:
[----:B------:R-:W-:Y:S05]  /*fda0*/  BRA `(.L_x_115) ;  /* 0xffffffd400b87947 */ /* 0x000fea000383ffff */
.L_x_58:
[----:B0-----:R-:W-:-:S04]  /*fdb0*/  IMAD.U32 R3, RZ, RZ, UR40 ;  /* 0x00000028ff037e24 */ /* 0x001fc8000f8e00ff */
[----:B------:R0:W1:Y:S03]  /*fdc0*/  SYNCS.PHASECHK.TRANS64.TRYWAIT P0, [R3+URZ+0x33420], R0 ;  /* 0x03342000030075a7 */ /* 0x000066000800017f */
[----:B-1----:R-:W-:Y:S05]  /*fdd0*/  @!P0 NANOSLEEP.SYNCS 0x989680 ;  /* 0x009896800000895d */ /* 0x002fea0003900000 */
[----:B------:R-:W1:Y:S02]  /*fde0*/  @!P0 SYNCS.PHASECHK.TRANS64 P0, [R3+URZ+0x33420], R0 ;  /* 0x03342000030085a7 */ /* 0x000e64000800007f */
[----:B-1----:R-:W-:Y:S05]  /*fdf0*/  @!P0 BRA `(.L_x_58) ;  /* 0xfffffffc00ec8947 */ /* 0x002fea000383ffff */
[----:B------:R-:W-:Y:S05]  /*fe00*/  BRA `(.L_x_116) ;  /* 0xffffffd800087947 */ /* 0x000fea000383ffff */
.L_x_63:
[----:B-1----:R1:W2:Y:S02]  /*fe10*/  SYNCS.PHASECHK.TRANS64.TRYWAIT P0, [R8+URZ+0x33480], R4 ;  /* 0x03348004080075a7 */ /* 0x0022a4000800017f */
[----:B--2---:R-:W-:Y:S05]  /*fe20*/  @!P0 NANOSLEEP.SYNCS 0x989680 ;  /* 0x009896800000895d */ /* 0x004fea0003900000 */
[----:B------:R-:W2:Y:S02]  /*fe30*/  @!P0 SYNCS.PHASECHK.TRANS64 P0, [R8+URZ+0x33480], R4 ;  /* 0x03348004080085a7 */ /* 0x000ea4000800007f */
[----:B--2---:R-:W-:Y:S05]  /*fe40*/  @!P0 BRA `(.L_x_63) ;  /* 0xfffffffc00f08947 */ /* 0x004fea000383ffff */
[----:B------:R-:W-:Y:S05]  /*fe50*/  BRA `(.L_x_117) ;  /* 0xffffffd800ac7947 */ /* 0x000fea000383ffff */
.L_x_69:
[----:B---3--:R3:W4:Y:S02]  /*fe60*/  SYNCS.PHASECHK.TRANS64.TRYWAIT P0, [R8+URZ+0x33440], R4 ;  /* 0x03344004080075a7 */ /* 0x008724000800017f */
[----:B----4-:R-:W-:Y:S05]  /*fe70*/  @!P0 NANOSLEEP.SYNCS 0x989680 ;  /* 0x009896800000895d */ /* 0x010fea0003900000 */
[----:B------:R-:W4:Y:S02]  /*fe80*/  @!P0 SYNCS.PHASECHK.TRANS64 P0, [R8+URZ+0x33440], R4 ;  /* 0x03344004080085a7 */ /* 0x000f24000800007f */
[----:B----4-:R-:W-:Y:S05]  /*fe90*/  @!P0 BRA `(.L_x_69) ;  /* 0xfffffffc00f08947 */ /* 0x010fea000383ffff */
[----:B------:R-:W-:Y:S05]  /*fea0*/  BRA `(.L_x_118) ;  /* 0xffffffdc00907947 */ /* 0x000fea000383ffff */
.L_x_76:
[----:B-1----:R1:W2:Y:S02]  /*feb0*/  SYNCS.PHASECHK.TRANS64.TRYWAIT P0, [R12+URZ+0x33470], R5 ;  /* 0x033470050c0075a7 */ /* 0x0022a4000800017f */
[----:B--2---:R-:W-:Y:S05]  /*fec0*/  @!P0 NANOSLEEP.SYNCS 0x989680 ;  /* 0x009896800000895d */ /* 0x004fea0003900000 */
[----:B------:R-:W2:Y:S02]  /*fed0*/  @!P0 SYNCS.PHASECHK.TRANS64 P0, [R12+URZ+0x33470], R5 ;  /* 0x033470050c0085a7 */ /* 0x000ea4000800007f */
[----:B--2---:R-:W-:Y:S05]  /*fee0*/  @!P0 BRA `(.L_x_76) ;  /* 0xfffffffc00f08947 */ /* 0x004fea000383ffff */
[----:B------:R-:W-:Y:S05]  /*fef0*/  BRA `(.L_x_119) ;  /* 0xffffffe000807947 */ /* 0x000fea000383ffff */
.L_x_78:
[----:B-1----:R1:W2:Y:S02]  /*ff00*/  SYNCS.PHASECHK.TRANS64.TRYWAIT P0, [R12+URZ+0x33460], R5 ;  /* 0x033460050c0075a7 */ /* 0x0022a4000800017f */
[----:B--2---:R-:W-:Y:S05]  /*ff10*/  @!P0 NANOSLEEP.SYNCS 0x989680 ;  /* 0x009896800000895d */ /* 0x004fea0003900000 */
[----:B------:R-:W2:Y:S02]  /*ff20*/  @!P0 SYNCS.PHASECHK.TRANS64 P0, [R12+URZ+0x33460], R5 ;  /* 0x033460050c0085a7 */ /* 0x000ea4000800007f */
[----:B--2---:R-:W-:Y:S05]  /*ff30*/  @!P0 BRA `(.L_x_78) ;  /* 0xfffffffc00f08947 */ /* 0x004fea000383ffff */
[----:B------:R-:W-:Y:S05]  /*ff40*/  BRA `(.L_x_120) ;  /* 0xffffffe000847947 */ /* 0x000fea000383ffff */
.L_x_84:
[----:B0-----:R0:W1:Y:S02]  /*ff50*/  SYNCS.PHASECHK.TRANS64.TRYWAIT P0, [R3+URZ+0x33470], R0 ;  /* 0x03347000030075a7 */ /* 0x001064000800017f */
[----:B-1----:R-:W-:Y:S05]  /*ff60*/  @!P0 NANOSLEEP.SYNCS 0x989680 ;  /* 0x009896800000895d */ /* 0x002fea0003900000 */
[----:B------:R-:W1:Y:S02]  /*ff70*/  @!P0 SYNCS.PHASECHK.TRANS64 P0, [R3+URZ+0x33470], R0 ;  /* 0x03347000030085a7 */ /* 0x000e64000800007f */
[----:B-1----:R-:W-:Y:S05]  /*ff80*/  @!P0 BRA `(.L_x_84) ;  /* 0xfffffffc00f08947 */ /* 0x002fea000383ffff */
[----:B------:R-:W-:Y:S05]  /*ff90*/  BRA `(.L_x_121) ;  /* 0xffffffe800847947 */ /* 0x000fea000383ffff */
.L_x_86:
[----:B0-----:R0:W1:Y:S02]  /*ffa0*/  SYNCS.PHASECHK.TRANS64.TRYWAIT P0, [R3+URZ+0x33460], R0 ;  /* 0x03346000030075a7 */ /* 0x001064000800017f */
[----:B-1----:R-:W-:Y:S05]  /*ffb0*/  @!P0 NANOSLEEP.SYNCS 0x989680 ;  /* 0x009896800000895d */ /* 0x002fea0003900000 */
[----:B------:R-:W1:Y:S02]  /*ffc0*/  @!P0 SYNCS.PHASECHK.TRANS64 P0, [R3+URZ+0x33460], R0 ;  /* 0x03346000030085a7 */ /* 0x000e64000800007f */
[----:B-1----:R-:W-:Y:S05]  /*ffd0*/  @!P0 BRA `(.L_x_86) ;  /* 0xfffffffc00f08947 */ /* 0x002fea000383ffff */
[----:B------:R-:W-:Y:S05]  /*ffe0*/  BRA `(.L_x_122) ;  /* 0xffffffe800887947 */ /* 0x000fea000383ffff */
.L_x_88:
[----:B0-----:R0:W1:Y:S02]  /*fff0*/  SYNCS.PHASECHK.TRANS64.TRYWAIT P0, [R9+URZ+0x33420], R2 ;  /* 0x03342002090075a7 */ /* 0x001064000800017f */
[----:B-1----:R-:W-:Y:S05]  /*10000*/  @!P0 NANOSLEEP.SYNCS 0x989680 ;  /* 0x009896800000895d */ /* 0x002fea0003900000 */
[----:B------:R-:W1:Y:S02]  /*10010*/  @!P0 SYNCS.PHASECHK.TRANS64 P0, [R9+URZ+0x33420], R2 ;  /* 0x03342002090085a7 */ /* 0x000e64000800007f */
[----:B-1----:R-:W-:Y:S05]  /*10020*/  @!P0 BRA `(.L_x_88) ;  /* 0xfffffffc00f08947 */ /* 0x002fea000383ffff */
[----:B------:R-:W-:Y:S05]  /*10030*/  BRA `(.L_x_123) ;  /* 0xfffffff000687947 */ /* 0x000fea000383ffff */
.L_x_90:
[----:B0-----:R0:W1:Y:S02]  /*10040*/  SYNCS.PHASECHK.TRANS64.TRYWAIT P1, [R5+URZ], R4 ;  /* 0x00000004050075a7 */ /* 0x001064000802017f */
[----:B-1----:R-:W-:Y:S05]  /*10050*/  @!P1 NANOSLEEP.SYNCS 0x989680 ;  /* 0x009896800000995d */ /* 0x002fea0003900000 */
[----:B------:R-:W1:Y:S02]  /*10060*/  @!P1 SYNCS.PHASECHK.TRANS64 P1, [R5+URZ], R4 ;  /* 0x00000004050095a7 */ /* 0x000e64000802007f */
[----:B-1----:R-:W-:Y:S05]  /*10070*/  @!P1 BRA `(.L_x_90) ;  /* 0xfffffffc00f09947 */ /* 0x002fea000383ffff */
[----:B------:R-:W-:Y:S05]  /*10080*/  BRA `(.L_x_124) ;  /* 0xfffffff000b87947 */ /* 0x000fea000383ffff */
.L_x_91:
[----:B-1----:R1:W2:Y:S02]  /*10090*/  SYNCS.PHASECHK.TRANS64.TRYWAIT P1, [R7+URZ], R2 ;  /* 0x00000002070075a7 */ /* 0x0022a4000802017f */
[----:B--2---:R-:W-:Y:S05]  /*100a0*/  @!P1 NANOSLEEP.SYNCS 0x989680 ;  /* 0x009896800000995d */ /* 0x004fea0003900000 */
[----:B------:R-:W2:Y:S02]  /*100b0*/  @!P1 SYNCS.PHASECHK.TRANS64 P1, [R7+URZ], R2 ;  /* 0x00000002070095a7 */ /* 0x000ea4000802007f */
[----:B--2---:R-:W-:Y:S05]  /*100c0*/  @!P1 BRA `(.L_x_91) ;  /* 0xfffffffc00f09947 */ /* 0x004fea000383ffff */
[----:B------:R-:W-:Y:S05]  /*100d0*/  BRA `(.L_x_125) ;  /* 0xfffffff000ac7947 */ /* 0x000fea000383ffff */
.L_x_93:
[----:B0-----:R0:W2:Y:S02]  /*100e0*/  SYNCS.PHASECHK.TRANS64.TRYWAIT P1, [R5+URZ+0x33460], R4 ;  /* 0x03346004050075a7 */ /* 0x0010a4000802017f */
[----:B--2---:R-:W-:Y:S05]  /*100f0*/  @!P1 NANOSLEEP.SYNCS 0x989680 ;  /* 0x009896800000995d */ /* 0x004fea0003900000 */
[----:B------:R-:W2:Y:S02]  /*10100*/  @!P1 SYNCS.PHASECHK.TRANS64 P1, [R5+URZ+0x33460], R4 ;  /* 0x03346004050095a7 */ /* 0x000ea4000802007f */
[----:B--2---:R-:W-:Y:S05]  /*10110*/  @!P1 BRA `(.L_x_93) ;  /* 0xfffffffc00f09947 */ /* 0x004fea000383ffff */
[----:B------:R-:W-:Y:S05]  /*10120*/  BRA `(.L_x_126) ;  /* 0xfffffff000ac7947 */ /* 0x000fea000383ffff */
.L_x_95:
[----:B--2---:R2:W3:Y:S02]  /*10130*/  SYNCS.PHASECHK.TRANS64.TRYWAIT P1, [R3+URZ+0x33460], R2 ;  /* 0x03346002030075a7 */ /* 0x0044e4000802017f */
[----:B---3--:R-:W-:Y:S05]  /*10140*/  @!P1 NANOSLEEP.SYNCS 0x989680 ;  /* 0x009896800000995d */ /* 0x008fea0003900000 */
[----:B------:R-:W3:Y:S02]  /*10150*/  @!P1 SYNCS.PHASECHK.TRANS64 P1, [R3+URZ+0x33460], R2 ;  /* 0x03346002030095a7 */ /* 0x000ee4000802007f */
[----:B---3--:R-:W-:Y:S05]  /*10160*/  @!P1 BRA `(.L_x_95) ;  /* 0xfffffffc00f09947 */ /* 0x008fea000383ffff */
[----:B------:R-:W-:Y:S05]  /*10170*/  BRA `(.L_x_127) ;  /* 0xfffffff000ac7947 */ /* 0x000fea000383ffff */
.L_x_97:
[----:B---3--:R3:W4:Y:S02]  /*10180*/  SYNCS.PHASECHK.TRANS64.TRYWAIT P0, [R5+URZ+0x33480], R4 ;  /* 0x03348004050075a7 */ /* 0x008724000800017f */
[----:B----4-:R-:W-:Y:S05]  /*10190*/  @!P0 NANOSLEEP.SYNCS 0x989680 ;  /* 0x009896800000895d */ /* 0x010fea0003900000 */
[----:B------:R-:W4:Y:S02]  /*101a0*/  @!P0 SYNCS.PHASECHK.TRANS64 P0, [R5+URZ+0x33480], R4 ;  /* 0x03348004050085a7 */ /* 0x000f24000800007f */
[----:B----4-:R-:W-:Y:S05]  /*101b0*/  @!P0 BRA `(.L_x_97) ;  /* 0xfffffffc00f08947 */ /* 0x010fea000383ffff */
[----:B------:R-:W-:Y:S05]  /*101c0*/  BRA `(.L_x_98) ;  /* 0xfffffff000a87947 */ /* 0x000fea000383ffff */
.L_x_128:
[----:B------:R-:W-:-:S00]  /*101d0*/  BRA `(.L_x_128) ;  /* 0xfffffffc00fc7947 */ /* 0x000fc0000383ffff */
[----:B------:R-:W-:-:S00]  /*101e0*/  NOP ;  /* 0x0000000000007918 */ /* 0x000fc00000000000 */
        /* <DEDUP_REMOVED lines=9> */
.L_x_2826:


//--------------------- .text._ZN7cutlass13device_kernelIN5flash11enable_sm90INS1_16FlashAttnFwdSm90INS1_25CollectiveMainloopFwdSm90ILi2EN4cute5tupleIJNS5_1CILi1EEES8_S8_EEENS6_IJNS7_ILi128EEENS7_ILi160EEENS7_ILi192EEEEEELi192ENS_12float_e4m3_tEfNS_4arch4Sm90ELb0ELb0ELb0ELb1ELb0ELb0ELb0ELb1ELb1ELb1ELb1ELb0EEENS1_21CollectiveEpilogueFwdINS6_IJSA_SC_SB_EEES9_NS_10bfloat16_tESG_Li256ELb1ELb1ELb1ELb1EEENS1_36VarlenDynamicPersistentTileSchedulerILi128ELi160ELi256ELi128ELb1ELb1ELb1ELb0ELb1ELb1EEEEEEEEEvNT_6ParamsE --------------------------
	.section	.text._ZN7cutlass13device_kernelIN5flash11enable_sm90INS1_16FlashAttnFwdSm90INS1_25CollectiveMainloopFwdSm90ILi2EN4cute5tupleIJNS5_1CILi1EEES8_S8_EEENS6_IJNS7_ILi128EEENS7_ILi160EEENS7_ILi192EEEEEELi192ENS_12float_e4m3_tEfNS_4arch4Sm90ELb0ELb0ELb0ELb1ELb0ELb0ELb0ELb1ELb1ELb1ELb1ELb0EEENS1_21CollectiveEpilogueFwdINS6_IJSA_SC_SB_EEES9_NS_10bfloat16_tESG_Li256ELb1ELb1ELb1ELb1EEENS1_36VarlenDynamicPersistentTileSchedulerILi128ELi160ELi256ELi128ELb1ELb1ELb1ELb0ELb1ELb1EEEEEEEEEvNT_6ParamsE,"ax",@progbits
	.align	128
.text._ZN7cutlass13device_kernelIN5flash11enable_sm90INS1_16FlashAttnFwdSm90INS1_25CollectiveMainloopFwdSm90ILi2EN4cute5tupleIJNS5_1CILi1EEES8_S8_EEENS6_IJNS7_ILi128EEENS7_ILi160EEENS7_ILi192EEEEEELi192ENS_12float_e4m3_tEfNS_4arch4Sm90ELb0ELb0ELb0ELb1ELb0ELb0ELb0ELb1ELb1ELb1ELb1ELb0EEENS1_21CollectiveEpilogueFwdINS6_IJSA_SC_SB_EEES9_NS_10bfloat16_tESG_Li256ELb1ELb1ELb1ELb1EEENS1_36VarlenDynamicPersistentTileSchedulerILi128ELi160ELi256ELi128ELb1ELb1ELb1ELb0ELb1ELb1EEEEEEEEEvNT_6ParamsE:
        .type           _ZN7cutlass13device_kernelIN5flash11enable_sm90INS1_16FlashAttnFwdSm90INS1_25CollectiveMainloopFwdSm90ILi2EN4cute5tupleIJNS5_1CILi1EEES8_S8_EEENS6_IJNS7_ILi128EEENS7_ILi160EEENS7_ILi192EEEEEELi192ENS_12float_e4m3_tEfNS_4arch4Sm90ELb0ELb0ELb0ELb1ELb0ELb0ELb0ELb1ELb1ELb1ELb1ELb0EEENS1_21CollectiveEpilogueFwdINS6_IJSA_SC_SB_EEES9_NS_10bfloat16_tESG_Li256ELb1ELb1ELb1ELb1EEENS1_36VarlenDynamicPersistentTileSchedulerILi128ELi160ELi256ELi128ELb1ELb1ELb1ELb0ELb1ELb1EEEEEEEEEvNT_6ParamsE,@function
        .size           _ZN7cutlass13device_kernelIN5flash11enable_sm90INS1_16FlashAttnFwdSm90INS1_25CollectiveMainloopFwdSm90ILi2EN4cute5tupleIJNS5_1CILi1EEES8_S8_EEENS6_IJNS7_ILi128EEENS7_ILi160EEENS7_ILi192EEEEEELi192ENS_12float_e4m3_tEfNS_4arch4Sm90ELb0ELb0ELb0ELb1ELb0ELb0ELb0ELb1ELb1ELb1ELb1ELb0EEENS1_21CollectiveEpilogueFwdINS6_IJSA_SC_SB_EEES9_NS_10bfloat16_tESG_Li256ELb1ELb1ELb1ELb1EEENS1_36VarlenDynamicPersistentTileSchedulerILi128ELi160ELi256ELi128ELb1ELb1ELb1ELb0ELb1ELb1EEEEEEEEEvNT_6ParamsE,(.L_x_2827 - _ZN7cutlass13device_kernelIN5flash11enable_sm90INS1_16FlashAttnFwdSm90INS1_25CollectiveMainloopFwdSm90ILi2EN4cute5tupleIJNS5_1CILi1EEES8_S8_EEENS6_IJNS7_ILi128EEENS7_ILi160EEENS7_ILi192EEEEEELi192ENS_12float_e4m3_tEfNS_4arch4Sm90ELb0ELb0ELb0ELb1ELb0ELb0ELb0ELb1ELb1ELb1ELb1ELb0EEENS1_21CollectiveEpilogueFwdINS6_IJSA_SC_SB_EEES9_NS_10bfloat16_tESG_Li256ELb1ELb1ELb1ELb1EEENS1_36VarlenDynamicPersistentTileSchedulerILi128ELi160ELi256ELi128ELb1ELb1ELb1ELb0ELb1ELb1EEEEEEEEEvNT_6ParamsE)
        .other          _ZN7cutlass13device_kernelIN5flash11enable_sm90INS1_16FlashAttnFwdSm90INS1_25CollectiveMainloopFwdSm90ILi2EN4cute5tupleIJNS5_1CILi1EEES8_S8_EEENS6_IJNS7_ILi128EEENS7_ILi160EEENS7_ILi192EEEEEELi192ENS_12float_e4m3_tEfNS_4arch4Sm90ELb0ELb0ELb0ELb1ELb0ELb0ELb0ELb1ELb1ELb1ELb1ELb0EEENS1_21CollectiveEpilogueFwdINS6_IJSA_SC_SB_EEES9_NS_10bfloat16_tESG_Li256ELb1ELb1ELb1ELb1EEENS1_36VarlenDynamicPersistentTileSchedulerILi128ELi160ELi256ELi128ELb1ELb1ELb1ELb0ELb1ELb1EEEEEEEEEvNT_6ParamsE,@"STO_CUDA_ENTRY STV_DEFAULT"
_ZN7cutlass13device_kernelIN5flash11enable_sm90INS1_16FlashAttnFwdSm90INS1_25CollectiveMainloopFwdSm90ILi2EN4cute5tupleIJNS5_1CILi1EEES8_S8_EEENS6_IJNS7_ILi128EEENS7_ILi160EEENS7_ILi192EEEEEELi192ENS_12float_e4m3_tEfNS_4arch4Sm90ELb0ELb0ELb0ELb1ELb0ELb0ELb0ELb1ELb1ELb1ELb1ELb0EEENS1_21CollectiveEpilogueFwdINS6_IJSA_SC_SB_EEES9_NS_10bfloat16_tESG_Li256ELb1ELb1ELb1ELb1EEENS1_36VarlenDynamicPersistentTileSchedulerILi128ELi160ELi256ELi128ELb1ELb1ELb1ELb0ELb1ELb1EEEEEEEEEvNT_6ParamsE:
[----:B------:R-:W0:Y:S02]  /*0000*/  LDC R1, c[0x0][0x28] ;  /* 0x00000a00ff017b82 */ /* 0x000e240000000800 */
[----:B0-----:R-:W-:Y:S01]  /*0010*/  VIADD R1, R1, 0xffffffc0 ;  /* 0xffffffc001017836 */ /* 0x001fe20000000000 */
[----:B------:R-:W0:Y:S01]  /*0020*/  S2R R3, SR_TID.X ;  /* 0x0000000000037919 */ /* 0x000e220000002100 */
[----:B------:R-:W-:Y:S01]  /*0030*/  ELECT P0, URZ, PT ;  /* 0x00000000003f782f */ /* 0x000fe20003800000 */
[----:B------:R-:W-:Y:S01]  /*0040*/  BSSY B0, `(.L_x_129) ;  /* 0x000000e000007945 */ /* 0x000fe20003800000 */
[--C-:B0-----:R-:W-:Y:S02]  /*0050*/  SHF.R.U32.HI R0, RZ, 0x5, R3.reuse ;  /* 0x00000005ff007819 */ /* 0x101fe40000011603 */
[----:B------:R-:W-:-:S03]  /*0060*/  SHF.R.U32.HI R3, RZ, 0x7, R3 ;  /* 0x00000007ff037819 */ /* 0x000fc60000011603 */
        /* <DEDUP_REMOVED lines=11> */
.L_x_130:
[----:B------:R-:W-:Y:S05]  /*0120*/  BSYNC B0 ;  /* 0x0000000000007941 */ /* 0x000fea0003800000 */
.L_x_129:
[----:B------:R-:W-:Y:S01]  /*0130*/  VOTEU.ANY UP0, P0 ;  /* 0x00000000003f7886 */ /* 0x000fe20000000100 */
[----:B------:R-:W0:Y:S01]  /*0140*/  SHFL.IDX PT, R3, R3, RZ, 0x1f ;  /* 0x00001fff03037589 */ /* 0x000e2200000e0000 */
[----:B------:R-:W-:Y:S01]  /*0150*/  UMOV UR4, 0x80 ;  /* 0x0000008000047882 */ /* 0x000fe20000000000 */
[----:B------:R-:W-:Y:S01]  /*0160*/  UMOV UR7, 0x100 ;  /* 0x0000010000077882 */ /* 0x000fe20000000000 */
[----:B------:R-:W-:Y:S01]  /*0170*/  VOTEU.ANY UP1, P0 ;  /* 0x00000000003f7886 */ /* 0x000fe20000020100 */
[----:B------:R-:W1:Y:S01]  /*0180*/  @UP0 S2UR UR8, SR_CgaCtaId ;  /* 0x00000000000809c3 */ /* 0x000e620000008800 */
[----:B------:R-:W2:Y:S01]  /*0190*/  SHFL.IDX PT, R2, R0, RZ, 0x1f ;  /* 0x00001fff00027589 */ /* 0x000ea200000e0000 */
[----:B------:R-:W-:Y:S01]  /*01a0*/  @UP0 UMOV UR6, 0x400 ;  /* 0x0000040000060882 */ /* 0x000fe20000000000 */
[----:B------:R-:W-:-:S04]  /*01b0*/  @UP0 UIADD3 UR4, -UR4, 0x100000, URZ ;  /* 0x0010000004040890 */ /* 0x000fc8000fffe13f */
[----:B------:R-:W-:Y:S02]  /*01c0*/  @UP0 USHF.L.U32 UR5, UR4, 0xb, URZ ;  /* 0x0000000b04050899 */ /* 0x000fe4000800063f */
[----:B------:R-:W-:Y:S01]  /*01d0*/  @UP0 USHF.L.U32 UR4, UR4, 0x1, URZ ;  /* 0x0000000104040899 */ /* 0x000fe2000800063f */
[----:B------:R-:W-:Y:S01]  /*01e0*/  VOTEU.ANY UP2, P0 ;  /* 0x00000000003f7886 */ /* 0x000fe20000040100 */
[----:B0-----:R-:W-:Y:S01]  /*01f0*/  R2UR UR9, R3 ;  /* 0x00000000030972ca */ /* 0x001fe200000e0000 */
[----:B-1----:R-:W-:Y:S01]  /*0200*/  @UP0 ULEA UR8, UR8, UR6, 0x18 ;  /* 0x0000000608080291 */ /* 0x002fe2000f8ec03f */
[----:B--2---:R-:W-:Y:S01]  /*0210*/  ISETP.NE.AND P1, PT, R2, RZ, PT ;  /* 0x000000ff0200720c */ /* 0x004fe20003f25270 */
[----:B------:R-:W-:-:S04]  /*0220*/  @UP0 UIADD3 UR6, -UR7, 0x100000, URZ ;  /* 0x0010000007060890 */ /* 0x000fc8000fffe13f */
[----:B------:R-:W-:Y:S02]  /*0230*/  @UP0 USHF.L.U32 UR7, UR6, 0xb, URZ ;  /* 0x0000000b06070899 */ /* 0x000fe4000800063f */
[----:B------:R-:W-:-:S04]  /*0240*/  @UP0 USHF.L.U32 UR6, UR6, 0x1, URZ ;  /* 0x0000000106060899 */ /* 0x000fc8000800063f */
[----:B------:R-:W-:Y:S01]  /*0250*/  UISETP.NE.AND UP0, UPT, UR9, URZ, UPT ;  /* 0x0000003f0900728c */ /* 0x000fe2000bf05270 */
[----:B------:R-:W0:Y:S02]  /*0260*/  FENCE.VIEW.ASYNC.S ;  /* 0x00000000000073c6 */ /* 0x000e240000000000 */
[----:B0-----:R0:W1:Y:S05]  /*0270*/  @UP1 SYNCS.EXCH.64 URZ, [UR8+0x33400], UR4 ;  /* 0x03340004083f15b2 */ /* 0x00106a0008000100 */
[----:B------:R0:W2:Y:S01]  /*0280*/  @UP2 SYNCS.EXCH.64 URZ, [UR8+0x33420], UR6 ;  /* 0x03342006083f25b2 */ /* 0x0000a20008000100 */
        /* <DEDUP_REMOVED lines=17> */
[----:B------:R3:W0:Y:S02]  /*03a0*/  SYNCS.EXCH.64 URZ, [UR8+0x33448], UR6 ;  /* 0x03344806083f75b2 */ /* 0x0006240008000100 */
[----:B---3--:R-:W-:Y:S01]  /*03b0*/  NOP ;  /* 0x0000000000007918 */ /* 0x008fe20000000000 */
.L_x_131:
[----:B------:R-:W3:Y:S01]  /*03c0*/  SHFL.IDX PT, R2, R0, RZ, 0x1f ;  /* 0x00001fff00027589 */ /* 0x000ee200000e0000 */
[----:B------:R-:W-:Y:S01]  /*03d0*/  NOP ;  /* 0x0000000000007918 */ /* 0x000fe20000000000 */
[----:B---3--:R-:W-:-:S13]  /*03e0*/  ISETP.NE.AND P0, PT, R2, RZ, PT ;  /* 0x000000ff0200720c */ /* 0x008fda0003f05270 */
        /* <DEDUP_REMOVED lines=17> */
[----:B------:R3:W0:Y:S02]  /*0500*/  SYNCS.EXCH.64 URZ, [UR8+0x33468], UR6 ;  /* 0x03346806083f75b2 */ /* 0x0006240008000100 */
[----:B---3--:R-:W-:Y:S01]  /*0510*/  NOP ;  /* 0x0000000000007918 */ /* 0x008fe20000000000 */
.L_x_132:
[----:B------:R-:W3:Y:S01]  /*0520*/  SHFL.IDX PT, R2, R0, RZ, 0x1f ;  /* 0x00001fff00027589 */ /* 0x000ee200000e0000 */
[----:B------:R-:W-:Y:S01]  /*0530*/  NOP ;  /* 0x0000000000007918 */ /* 0x000fe20000000000 */
[----:B---3--:R-:W-:-:S13]  /*0540*/  ISETP.NE.AND P0, PT, R2, RZ, PT ;  /* 0x000000ff0200720c */ /* 0x008fda0003f05270 */
        /* <DEDUP_REMOVED lines=13> */
[----:B------:R3:W0:Y:S02]  /*0620*/  SYNCS.EXCH.64 URZ, [UR6+0x33488], UR4 ;  /* 0x03348804063f75b2 */ /* 0x0006240008000100 */
[----:B---3--:R-:W-:Y:S01]  /*0630*/  NOP ;  /* 0x0000000000007918 */ /* 0x008fe20000000000 */
.L_x_133:
        /* <DEDUP_REMOVED lines=22> */
.L_x_134:
        /* <DEDUP_REMOVED lines=22> */
.L_x_135:
[----:B------:R-:W-:Y:S01]  /*0900*/  PLOP3.LUT P0, PT, PT, PT, UP0, 0x80, 0x0 ;  /* 0x000000000000781c */ /* 0x000fe20003f0f008 */
[----:B------:R-:W-:Y:S01]  /*0910*/  UMOV UR38, 0x1 ;  /* 0x0000000100267882 */ /* 0x000fe20000000000 */
[----:B------:R-:W-:Y:S01]  /*0920*/  NOP ;  /* 0x0000000000007918 */ /* 0x000fe20000000000 */
[----:B------:R-:W-:Y:S01]  /*0930*/  USEL UR38, UR38, 0x2, !UP0 ;  /* 0x0000000226267887 */ /* 0x000fe2000c000000 */
[----:B------:R-:W-:Y:S01]  /*0940*/  ULDC.64 UR50, c[0x0][0x208] ;  /* 0x0000820000327ab9 */ /* 0x000fe20000000a00 */
[----:B012-4-:R-:W-:Y:S08]  /*0950*/  BAR.SYNC.DEFER_BLOCKING 0x0 ;  /* 0x0000000000007b1d */ /* 0x017ff00000010000 */
[----:B------:R-:W-:Y:S05]  /*0960*/  @!P0 BRA `(.L_x_136) ;  /* 0x000000d800648947 */ /* 0x000fea0003800000 */
.L_x_137:
[----:B------:R-:W-:-:S08]  /*0970*/  NOP ;  /* 0x0000000000007918 */ /* 0x000fd00000000000 */
[----:B------:R-:W0:Y:S02]  /*0980*/  USETMAXREG.TRY_ALLOC.CTAPOOL UP0, 0xf0 ;  /* 0x000000f0000079c8 */ /* 0x000e240008000600 */
[----:B0-----:R-:W-:-:S13]  /*0990*/  PLOP3.LUT P0, PT, PT, PT, UP0, 0x80, 0x0 ;  /* 0x000000000000781c */ /* 0x001fda0003f0f008 */
[----:B------:R-:W-:Y:S05]  /*09a0*/  @!P0 BRA `(.L_x_137) ;  /* 0xfffffffc00f08947 */ /* 0x000fea000383ffff */
[----:B------:R-:W0:Y:S01]  /*09b0*/  S2R R2, SR_TID.X ;  /* 0x0000000000027919 */ /* 0x000e220000002100 */
[----:B------:R-:W1:Y:S01]  /*09c0*/  S2UR UR5, SR_CgaCtaId ;  /* 0x00000000000579c3 */ /* 0x000e620000008800 */
[----:B------:R-:W-:-:S07]  /*09d0*/  UMOV UR4, 0x400 ;  /* 0x0000040000047882 */ /* 0x000fce0000000000 */
[----:B------:R-:W-:Y:S06]  /*09e0*/  BAR.ARV 0x8, 0x180 ;  /* 0x0206000000007b1d */ /* 0x000fec0000002000 */
[----:B-1----:R-:W-:Y:S01]  /*09f0*/  ULEA UR4, UR5, UR4, 0x18 ;  /* 0x0000000405047291 */ /* 0x002fe2000f8ec03f */
[----:B0-----:R-:W-:-:S04]  /*0a00*/  LOP3.LUT R0, R2, 0xffffff80, RZ, 0xc0, !PT ;  /* 0xffffff8002007812 */ /* 0x001fc800078ec0ff */
[----:B------:R-:W-:-:S13]  /*0a10*/  ISETP.NE.AND P0, PT, R0, 0x80, PT ;  /* 0x000000800000780c */ /* 0x000fda0003f05270 */
[----:B------:R-:W-:Y:S08]  /*0a20*/  @!P0 BAR.ARV 0x9, 0x100 ;  /* 0x0244000000008b1d */ /* 0x000ff00000002000 */
[----:B------:R-:W-:Y:S06]  /*0a30*/  BAR.SYNC.DEFER_BLOCKING 0x5, 0x180 ;  /* 0x0146000000007b1d */ /* 0x000fec0000010000 */
[----:B------:R-:W0:Y:S01]  /*0a40*/  LDS.128 R4, [UR4+0x334d0] ;  /* 0x0334d004ff047984 */ /* 0x000e220008000c00 */
[----:B------:R-:W-:Y:S01]  /*0a50*/  ULDC UR4, c[0x0][0xc3c] ;  /* 0x00030f0000047ab9 */ /* 0x000fe20000000800 */
[----:B------:R-:W-:Y:S06]  /*0a60*/  BAR.ARV 0x4, 0x180 ;  /* 0x0106000000007b1d */ /* 0x000fec0000002000 */
[----:B0-----:R-:W-:-:S13]  /*0a70*/  ISETP.GE.AND P0, PT, R7, UR4, PT ;  /* 0x0000000407007c0c */ /* 0x001fda000bf06270 */
[----:B------:R-:W-:Y:S05]  /*0a80*/  @P0 EXIT ;  /* 0x000000000000094d */ /* 0x000fea0003800000 */
[----:B------:R-:W-:Y:S01]  /*0a90*/  VIADD R12, R2, 0xffffff80 ;  /* 0xffffff80020c7836 */ /* 0x000fe20000000000 */
[----:B------:R-:W-:Y:S01]  /*0aa0*/  R2UR UR6, R6 ;  /* 0x00000000060672ca */ /* 0x000fe200000e0000 */
[----:B------:R-:W-:Y:S01]  /*0ab0*/  ULOP3.LUT UR48, UR38, 0x1, URZ, 0xfc, !UPT ;  /* 0x0000000126307892 */ /* 0x000fe2000f8efc3f */
[----:B------:R-:W-:Y:S01]  /*0ac0*/  R2UR UR5, R5 ;  /* 0x00000000050572ca */ /* 0x000fe200000e0000 */
[----:B------:R-:W-:Y:S01]  /*0ad0*/  UMOV UR47, URZ ;  /* 0x0000003f002f7c82 */ /* 0x000fe20008000000 */
[----:B------:R-:W-:Y:S01]  /*0ae0*/  SHF.R.S32.HI R0, RZ, 0x1f, R12 ;  /* 0x0000001fff007819 */ /* 0x000fe2000001140c */
[----:B------:R-:W-:Y:S01]  /*0af0*/  UMOV UR46, URZ ;  /* 0x0000003f002e7c82 */ /* 0x000fe20008000000 */
[----:B------:R-:W-:Y:S01]  /*0b00*/  R2UR UR7, R7 ;  /* 0x00000000070772ca */ /* 0x000fe200000e0000 */
[----:B------:R-:W-:Y:S01]  /*0b10*/  UMOV UR53, URZ ;  /* 0x0000003f00357c82 */ /* 0x000fe20008000000 */
[CC--:B------:R-:W-:Y:S02]  /*0b20*/  LEA.HI R2, R0.reuse, R12.reuse, RZ, 0x7 ;  /* 0x0000000c00027211 */ /* 0x0c0fe400078f38ff */
[----:B------:R-:W-:-:S02]  /*0b30*/  LEA.HI R3, R0, R12, RZ, 0x4 ;  /* 0x0000000c00037211 */ /* 0x000fc400078f20ff */
[----:B------:R-:W-:Y:S02]  /*0b40*/  LOP3.LUT R237, R2, 0xffffff80, RZ, 0xc0, !PT ;  /* 0xffffff8002ed7812 */ /* 0x000fe400078ec0ff */
[-C--:B------:R-:W-:Y:S02]  /*0b50*/  LEA.HI R4, R0, R12.reuse, RZ, 0x5 ;  /* 0x0000000c00047211 */ /* 0x080fe400078f28ff */
[----:B------:R-:W-:Y:S01]  /*0b60*/  SHF.R.S32.HI R6, RZ, 0x4, R3 ;  /* 0x00000004ff067819 */ /* 0x000fe20000011403 */
[----:B------:R-:W-:Y:S01]  /*0b70*/  IMAD.IADD R237, R12, 0x1, -R237 ;  /* 0x000000010ced7824 */ /* 0x000fe200078e0aed */
[----:B------:R-:W-:Y:S01]  /*0b80*/  LEA.HI R11, R0, R12, RZ, 0x2 ;  /* 0x0000000c000b7211 */ /* 0x000fe200078f10ff */
[----:B------:R-:W-:Y:S01]  /*0b90*/  IMAD.SHL.U32 R5, R4, 0x20, RZ ;  /* 0x0000002004057824 */ /* 0x000fe200078e00ff */
[C---:B------:R-:W-:Y:S02]  /*0ba0*/  LOP3.LUT R4, R3.reuse, 0x3fffff0, RZ, 0xc0, !PT ;  /* 0x03fffff003047812 */ /* 0x040fe400078ec0ff */
[----:B------:R-:W-:-:S02]  /*0bb0*/  LEA.HI R3, R3, R6, RZ, 0x1 ;  /* 0x0000000603037211 */ /* 0x000fc400078f08ff */
[----:B------:R-:W-:Y:S01]  /*0bc0*/  SHF.R.S32.HI R8, RZ, 0x1f, R237 ;  /* 0x0000001fff087819 */ /* 0x000fe200000114ed */
[----:B------:R-:W-:Y:S01]  /*0bd0*/  IMAD.IADD R4, R12, 0x1, -R4 ;  /* 0x000000010c047824 */ /* 0x000fe200078e0a04 */
[----:B------:R-:W-:Y:S02]  /*0be0*/  LOP3.LUT R3, R3, 0x1ffffffe, RZ, 0xc0, !PT ;  /* 0x1ffffffe03037812 */ /* 0x000fe400078ec0ff */
[----:B------:R-:W-:Y:S02]  /*0bf0*/  LEA.HI R7, R8, R237, RZ, 0x2 ;  /* 0x000000ed08077211 */ /* 0x000fe400078f10ff */
[----:B------:R-:W-:Y:S01]  /*0c00*/  LOP3.LUT R11, R11, 0xfffffffc, RZ, 0xc0, !PT ;  /* 0xfffffffc0b0b7812 */ /* 0x000fe200078ec0ff */
[----:B------:R-:W-:Y:S01]  /*0c10*/  IMAD.IADD R3, R6, 0x1, -R3 ;  /* 0x0000000106037824 */ /* 0x000fe200078e0a03 */
[--C-:B------:R-:W-:Y:S02]  /*0c20*/  SHF.R.S32.HI R9, RZ, 0x2, R7.reuse ;  /* 0x00000002ff097819 */ /* 0x100fe40000011407 */
[----:B------:R-:W-:Y:S01]  /*0c30*/  SHF.R.S32.HI R10, RZ, 0x1f, R7 ;  /* 0x0000001fff0a7819 */ /* 0x000fe20000011407 */
[----:B------:R-:W-:Y:S01]  /*0c40*/  IMAD.IADD R11, R12, 0x1, -R11 ;  /* 0x000000010c0b7824 */ /* 0x000fe200078e0a0b */
[----:B------:R-:W-:-:S02]  /*0c50*/  LOP3.LUT R6, R7, 0x7ffffffc, RZ, 0xc0, !PT ;  /* 0x7ffffffc07067812 */ /* 0x000fc400078ec0ff */
[----:B------:R-:W-:Y:S02]  /*0c60*/  LEA.HI R10, R10, R9, RZ, 0x3 ;  /* 0x000000090a0a7211 */ /* 0x000fe400078f18ff */
[----:B------:R-:W-:Y:S01]  /*0c70*/  SHF.R.S32.HI R13, RZ, 0x7, R2 ;  /* 0x00000007ff0d7819 */ /* 0x000fe20000011402 */
[----:B------:R-:W-:Y:S01]  /*0c80*/  IMAD.IADD R6, R237, 0x1, -R6 ;  /* 0x00000001ed067824 */ /* 0x000fe200078e0a06 */
[----:B------:R-:W-:Y:S02]  /*0c90*/  LOP3.LUT R5, R5, 0xfffffc00, RZ, 0xc0, !PT ;  /* 0xfffffc0005057812 */ /* 0x000fe400078ec0ff */
[----:B------:R-:W-:Y:S01]  /*0ca0*/  LOP3.LUT R10, R10, 0xfffffff8, RZ, 0xc0, !PT ;  /* 0xfffffff80a0a7812 */ /* 0x000fe200078ec0ff */
[----:B------:R-:W-:Y:S01]  /*0cb0*/  IMAD.SHL.U32 R17, R6, 0x2, RZ ;  /* 0x0000000206117824 */ /* 0x000fe200078e00ff */
[----:B------:R-:W-:Y:S01]  /*0cc0*/  LEA.HI R8, R8, R237, RZ, 0x5 ;  /* 0x000000ed08087211 */ /* 0x000fe200078f28ff */
[----:B------:R-:W-:Y:S01]  /*0cd0*/  IMAD R4, R4, 0x40, R5 ;  /* 0x0000004004047824 */ /* 0x000fe200078e0205 */
[----:B------:R-:W-:Y:S01]  /*0ce0*/  LEA.HI R2, R2, R13, RZ, 0x1 ;  /* 0x0000000d02027211 */ /* 0x000fe200078f08ff */
[----:B------:R-:W-:Y:S01]  /*0cf0*/  IMAD.IADD R9, R9, 0x1, -R10 ;  /* 0x0000000109097824 */ /* 0x000fe200078e0a0a */
[----:B------:R-:W-:Y:S01]  /*0d00*/  LEA.HI R5, R11, R11, RZ, 0x1 ;  /* 0x0000000b0b057211 */ /* 0x000fe200078f08ff */
[----:B------:R-:W-:Y:S01]  /*0d10*/  VIADD R234, R17, 0x10 ;  /* 0x0000001011ea7836 */ /* 0x000fe20000000000 */
[----:B------:R-:W-:Y:S01]  /*0d20*/  SHF.R.S32.HI R8, RZ, 0x5, R8 ;  /* 0x00000005ff087819 */ /* 0x000fe20000011408 */
[----:B------:R-:W-:Y:S01]  /*0d30*/  IMAD R3, R3, 0x8, R4 ;  /* 0x0000000803037824 */ /* 0x000fe200078e0204 */
[----:B------:R-:W-:Y:S01]  /*0d40*/  LOP3.LUT R2, R2, 0x3fffffe, RZ, 0xc0, !PT ;  /* 0x03fffffe02027812 */ /* 0x000fe200078ec0ff */
[C---:B------:R-:W-:Y:S01]  /*0d50*/  VIADD R231, R17.reuse, 0x48 ;  /* 0x0000004811e77836 */ /* 0x040fe20000000000 */
[----:B------:R-:W-:Y:S01]  /*0d60*/  LEA.HI R0, R0, R12, RZ, 0x3 ;  /* 0x0000000c00007211 */ /* 0x000fe200078f18ff */
[----:B------:R-:W-:Y:S01]  /*0d70*/  VIADD R228, R17, 0x60 ;  /* 0x0000006011e47836 */ /* 0x000fe20000000000 */
[----:B------:R-:W-:Y:S01]  /*0d80*/  LOP3.LUT R4, R5, 0x1ffffffe, RZ, 0xc0, !PT ;  /* 0x1ffffffe05047812 */ /* 0x000fe200078ec0ff */
[----:B------:R-:W-:Y:S01]  /*0d90*/  IMAD R9, R8, 0x10, R9 ;  /* 0x0000001008097824 */ /* 0x000fe200078e0209 */
[----:B------:R-:W-:Y:S01]  /*0da0*/  LOP3.LUT R16, R0, 0xfffffff8, RZ, 0xc0, !PT ;  /* 0xfffffff800107812 */ /* 0x000fe200078ec0ff */
[----:B------:R-:W-:Y:S01]  /*0db0*/  IMAD.IADD R2, R13, 0x1, -R2 ;  /* 0x000000010d027824 */ /* 0x000fe200078e0a02 */
[----:B------:R-:W-:Y:S01]  /*0dc0*/  SHF.R.S32.HI R236, RZ, 0x3, R0 ;  /* 0x00000003ffec7819 */ /* 0x000fe20000011400 */
[C---:B------:R-:W-:Y:S01]  /*0dd0*/  VIADD R225, R17.reuse, 0x78 ;  /* 0x0000007811e17836 */ /* 0x040fe20000000000 */
[----:B------:R-:W-:Y:S01]  /*0de0*/  SHF.R.S32.HI R0, RZ, 0x1f, R234 ;  /* 0x0000001fff007819 */ /* 0x000fe200000114ea */
[C---:B------:R-:W-:Y:S01]  /*0df0*/  VIADD R222, R17.reuse, 0x90 ;  /* 0x0000009011de7836 */ /* 0x040fe20000000000 */
[----:B------:R0:W-:Y:S01]  /*0e00*/  STL [R1+0x38], R3 ;  /* 0x0000380301007387 */ /* 0x0001e20000100800 */
[----:B------:R-:W-:Y:S01]  /*0e10*/  VIADD R23, R17, 0xa8 ;  /* 0x000000a811177836 */ /* 0x000fe20000000000 */
[----:B------:R-:W-:Y:S01]  /*0e20*/  SHF.R.S32.HI R0, RZ, 0x1f, R231 ;  /* 0x0000001fff007819 */ /* 0x000fe200000114e7 */
[----:B------:R-:W-:Y:S01]  /*0e30*/  IMAD.IADD R4, R11, 0x1, -R4 ;  /* 0x000000010b047824 */ /* 0x000fe200078e0a04 */
[----:B------:R-:W-:Y:S01]  /*0e40*/  SHF.R.S32.HI R0, RZ, 0x1f, R228 ;  /* 0x0000001fff007819 */ /* 0x000fe200000114e4 */
[C---:B------:R-:W-:Y:S01]  /*0e50*/  VIADD R235, R17.reuse, 0x8 ;  /* 0x0000000811eb7836 */ /* 0x040fe20000000000 */
[----:B------:R-:W-:Y:S01]  /*0e60*/  SHF.R.S32.HI R0, RZ, 0x1f, R225 ;  /* 0x0000001fff007819 */ /* 0x000fe200000114e1 */
[C---:B------:R-:W-:Y:S01]  /*0e70*/  VIADD R233, R17.reuse, 0x18 ;  /* 0x0000001811e97836 */ /* 0x040fe20000000000 */
[----:B------:R-:W-:Y:S01]  /*0e80*/  SHF.R.S32.HI R0, RZ, 0x1f, R222 ;  /* 0x0000001fff007819 */ /* 0x000fe200000114de */
[C---:B------:R-:W-:Y:S01]  /*0e90*/  VIADD R232, R17.reuse, 0x40 ;  /* 0x0000004011e87836 */ /* 0x040fe20000000000 */
[----:B------:R-:W-:Y:S01]  /*0ea0*/  SHF.R.S32.HI R0, RZ, 0x1f, R23 ;  /* 0x0000001fff007819 */ /* 0x000fe20000011417 */
[----:B0-----:R-:W-:Y:S01]  /*0eb0*/  IMAD R3, R2, 0x40, R9 ;  /* 0x0000004002037824 */ /* 0x001fe200078e0209 */
[----:B------:R-:W-:Y:S01]  /*0ec0*/  SHF.R.S32.HI R2, RZ, 0x1f, R235 ;  /* 0x0000001fff027819 */ /* 0x000fe200000114eb */
[C---:B------:R-:W-:Y:S01]  /*0ed0*/  VIADD R230, R17.reuse, 0x50 ;  /* 0x0000005011e67836 */ /* 0x040fe20000000000 */
[----:B------:R-:W-:Y:S01]  /*0ee0*/  SHF.R.S32.HI R5, RZ, 0x1f, R233 ;  /* 0x0000001fff057819 */ /* 0x000fe200000114e9 */
[----:B------:R-:W-:Y:S01]  /*0ef0*/  IMAD R0, R4, 0x8, R3 ;  /* 0x0000000804007824 */ /* 0x000fe200078e0203 */
[----:B------:R0:W-:Y:S01]  /*0f00*/  STL [R1+0x30], R3 ;  /* 0x0000300301007387 */ /* 0x0001e20000100800 */
[C---:B------:R-:W-:Y:S01]  /*0f10*/  VIADD R229, R17.reuse, 0x58 ;  /* 0x0000005811e57836 */ /* 0x040fe20000000000 */
[----:B------:R-:W-:Y:S01]  /*0f20*/  SHF.R.S32.HI R2, RZ, 0x1f, R232 ;  /* 0x0000001fff027819 */ /* 0x000fe200000114e8 */
[C---:B------:R-:W-:Y:S01]  /*0f30*/  VIADD R227, R17.reuse, 0x68 ;  /* 0x0000006811e37836 */ /* 0x040fe20000000000 */
[----:B------:R0:W-:Y:S01]  /*0f40*/  STL [R1+0x34], R0 ;  /* 0x0000340001007387 */ /* 0x0001e20000100800 */
[C---:B------:R-:W-:Y:S01]  /*0f50*/  VIADD R226, R17.reuse, 0x70 ;  /* 0x0000007011e27836 */ /* 0x040fe20000000000 */
[----:B------:R-:W-:Y:S01]  /*0f60*/  SHF.R.S32.HI R5, RZ, 0x1f, R230 ;  /* 0x0000001fff057819 */ /* 0x000fe200000114e6 */
        /* <DEDUP_REMOVED lines=12> */
[----:B------:R-:W-:Y:S01]  /*1030*/  IMAD.IADD R16, R12, 0x1, -R16 ;  /* 0x000000010c107824 */ /* 0x000fe200078e0a10 */
[----:B------:R-:W-:Y:S01]  /*1040*/  SHF.R.S32.HI R2, RZ, 0x1f, R220 ;  /* 0x0000001fff027819 */ /* 0x000fe200000114dc */
[----:B------:R-:W-:Y:S01]  /*1050*/  VIADD R18, R17, 0x20 ;  /* 0x0000002011127836 */ /* 0x000fe20000000000 */
[----:B------:R-:W-:-:S02]  /*1060*/  SHF.R.S32.HI R5, RZ, 0x1f, R22 ;  /* 0x0000001fff057819 */ /* 0x000fc40000011416 */
[----:B0-----:R-:W-:-:S07]  /*1070*/  SHF.R.S32.HI R2, RZ, 0x1f, R19 ;  /* 0x0000001fff027819 */ /* 0x001fce0000011413 */
.L_x_185:
[----:B------:R-:W-:Y:S01]  /*1080*/  ULDC.64 UR8, c[0x0][0xc88] ;  /* 0x0003220000087ab9 */ /* 0x000fe20000000a00 */
[----:B------:R-:W-:Y:S01]  /*1090*/  ULDC.64 UR14, c[0x0][0x998] ;  /* 0x00026600000e7ab9 */ /* 0x000fe20000000a00 */
[----:B------:R-:W-:Y:S01]  /*10a0*/  UIMAD.WIDE UR8, UR7, 0x4, UR8 ;  /* 0x00000004070878a5 */ /* 0x000fe2000f8e0208 */
[----:B------:R-:W-:Y:S01]  /*10b0*/  ULDC.64 UR12, c[0x0][0x990] ;  /* 0x00026400000c7ab9 */ /* 0x000fe20000000a00 */
[----:B------:R-:W-:Y:S01]  /*10c0*/  ULDC.64 UR10, c[0x0][0xa20] ;  /* 0x00028800000a7ab9 */ /* 0x000fe20000000a00 */
[----:B------:R-:W-:-:S03]  /*10d0*/  ULOP3.LUT UR42, UR6, 0xffff, URZ, 0xc0, !UPT ;  /* 0x0000ffff062a7892 */ /* 0x000fc6000f8ec03f */
[----:B0-23--:R-:W-:Y:S01]  /*10e0*/  IMAD.U32 R2, RZ, RZ, UR8 ;  /* 0x00000008ff027e24 */ /* 0x00dfe2000f8e00ff */
[----:B------:R-:W-:Y:S01]  /*10f0*/  ULDC UR4, c[0x0][0x424] ;  /* 0x0001090000047ab9 */ /* 0x000fe20000000800 */
[----:B------:R-:W-:Y:S01]  /*1100*/  IMAD.U32 R3, RZ, RZ, UR9 ;  /* 0x00000009ff037e24 */ /* 0x000fe2000f8e00ff */
[----:B------:R-:W-:Y:S01]  /*1110*/  ISETP.NE.U32.AND P1, PT, RZ, UR14, PT ;  /* 0x0000000eff007c0c */ /* 0x000fe2000bf25070 */
[----:B------:R-:W-:-:S03]  /*1120*/  ULDC.64 UR8, c[0x0][0xa28] ;  /* 0x00028a0000087ab9 */ /* 0x000fc60000000a00 */
[----:B------:R-:W2:Y:S01]  /*1130*/  LDG.E R2, desc[UR50][R2.64] ;  /* 0x0000003202027981 */ /* 0x000ea2000c1e1900 */
[----:B------:R-:W-:Y:S01]  /*1140*/  ISETP.NE.U32.AND P0, PT, RZ, UR12, PT ;  /* 0x0000000cff007c0c */ /* 0x000fe2000bf05070 */
[----:B------:R-:W-:Y:S01]  /*1150*/  UISETP.NE.U32.AND UP0, UPT, UR8, URZ, UPT ;  /* 0x0000003f0800728c */ /* 0x000fe2000bf05070 */
[----:B------:R-:W-:Y:S01]  /*1160*/  ISETP.NE.AND.EX P1, PT, RZ, UR15, PT, P1 ;  /* 0x0000000fff007c0c */ /* 0x000fe2000bf25310 */
[----:B------:R-:W-:Y:S01]  /*1170*/  UISETP.NE.U32.AND UP1, UPT, UR10, URZ, UPT ;  /* 0x0000003f0a00728c */ /* 0x000fe2000bf25070 */
[----:B------:R-:W-:Y:S01]  /*1180*/  ISETP.NE.AND.EX P0, PT, RZ, UR13, PT, P0 ;  /* 0x0000000dff007c0c */ /* 0x000fe2000bf05300 */
[----:B------:R-:W-:Y:S02]  /*1190*/  UISETP.NE.AND.EX UP0, UPT, UR9, URZ, UPT, UP0 ;  /* 0x0000003f0900728c */ /* 0x000fe4000bf05300 */
[----:B------:R-:W-:-:S04]  /*11a0*/  UISETP.NE.AND.EX UP1, UPT, UR11, URZ, UPT, UP1 ;  /* 0x0000003f0b00728c */ /* 0x000fc8000bf25310 */
[----:B------:R-:W-:Y:S02]  /*11b0*/  PLOP3.LUT P4, PT, PT, PT, UP0, 0x80, 0x0 ;  /* 0x000000000000781c */ /* 0x000fe40003f8f008 */
[----:B------:R-:W-:Y:S02]  /*11c0*/  PLOP3.LUT P5, PT, PT, PT, UP1, 0x80, 0x0 ;  /* 0x000000000000781c */ /* 0x000fe40003faf018 */
[----:B----4-:R-:W0:Y:S08]  /*11d0*/  @P1 LDC.64 R8, c[0x0][0x9b8] ;  /* 0x00026e00ff081b82 */ /* 0x010e300000000a00 */
[----:B-1----:R-:W1:Y:S08]  /*11e0*/  @P0 LDC.64 R6, c[0x0][0x9a8] ;  /* 0x00026a00ff060b82 */ /* 0x002e700000000a00 */
[----:B------:R-:W3:Y:S08]  /*11f0*/  @P0 LDC.64 R14, c[0x0][0x9b0] ;  /* 0x00026c00ff0e0b82 */ /* 0x000ef00000000a00 */
[----:B------:R-:W4:Y:S01]  /*1200*/  @P1 LDC.64 R20, c[0x0][0x9c0] ;  /* 0x00027000ff141b82 */ /* 0x000f220000000a00 */
[----:B--2---:R-:W-:-:S13]  /*1210*/  R2UR UR36, R2 ;  /* 0x00000000022472ca */ /* 0x004fda00000e0000 */
[----:B------:R-:W-:Y:S02]  /*1220*/  USHF.R.S32.HI UR37, URZ, 0x1f, UR36 ;  /* 0x0000001f3f257899 */ /* 0x000fe40008011424 */
[----:B0-----:R-:W-:Y:S01]  /*1230*/  @P1 IMAD.WIDE.U32 R4, R8, UR36, RZ ;  /* 0x0000002408041c25 */ /* 0x001fe2000f8e00ff */
[----:B------:R-:W-:-:S03]  /*1240*/  @UP0 ULEA UR8, UP2, UR36, UR8, 0x2 ;  /* 0x0000000824080291 */ /* 0x000fc6000f84103f */
[----:B------:R-:W-:Y:S01]  /*1250*/  @P1 IMAD R2, R8, UR37, RZ ;  /* 0x0000002508021c24 */ /* 0x000fe2000f8e02ff */
[----:B------:R-:W-:Y:S02]  /*1260*/  @UP0 ULEA.HI.X UR9, UR36, UR9, UR37, 0x2, UP2 ;  /* 0x0000000924090291 */ /* 0x000fe400090f1425 */
[C---:B-1---5:R-:W-:Y:S01]  /*1270*/  @P0 IMAD R0, R6.reuse, UR37, RZ ;  /* 0x0000002506000c24 */ /* 0x062fe2000f8e02ff */
[----:B------:R-:W-:Y:S02]  /*1280*/  @UP1 ULEA UR10, UP0, UR36, UR10, 0x2 ;  /* 0x0000000a240a1291 */ /* 0x000fe4000f80103f */
[----:B------:R-:W-:Y:S02]  /*1290*/  @P1 IMAD R9, R9, UR36, R2 ;  /* 0x0000002409091c24 */ /* 0x000fe4000f8e0202 */
[----:B------:R-:W-:Y:S01]  /*12a0*/  @P0 IMAD R7, R7, UR36, R0 ;  /* 0x0000002407070c24 */ /* 0x000fe2000f8e0200 */
[----:B------:R-:W-:Y:S02]  /*12b0*/  @UP1 ULEA.HI.X UR11, UR36, UR11, UR37, 0x2, UP0 ;  /* 0x0000000b240b1291 */ /* 0x000fe400080f1425 */
[----:B------:R-:W-:-:S04]  /*12c0*/  @P0 IMAD.WIDE.U32 R2, R6, UR36, RZ ;  /* 0x0000002406020c25 */ /* 0x000fc8000f8e00ff */
[----:B------:R-:W-:Y:S02]  /*12d0*/  @P0 IMAD.IADD R3, R3, 0x1, R7 ;  /* 0x0000000103030824 */ /* 0x000fe400078e0207 */
[----:B------:R-:W-:Y:S02]  /*12e0*/  @P1 IMAD.IADD R5, R5, 0x1, R9 ;  /* 0x0000000105051824 */ /* 0x000fe400078e0209 */
[----:B---3--:R-:W-:-:S04]  /*12f0*/  @P0 IMAD.WIDE.U32 R2, R14, UR42, R2 ;  /* 0x0000002a0e020c25 */ /* 0x008fc8000f8e0002 */
[----:B----4-:R-:W-:-:S04]  /*1300*/  @P1 IMAD.WIDE.U32 R6, R20, UR42, R4 ;  /* 0x0000002a14061c25 */ /* 0x010fc8000f8e0004 */
[----:B------:R-:W-:Y:S02]  /*1310*/  IMAD.U32 R10, RZ, RZ, UR8 ;  /* 0x00000008ff0a7e24 */ /* 0x000fe4000f8e00ff */
[----:B------:R-:W-:Y:S02]  /*1320*/  IMAD.U32 R12, RZ, RZ, UR10 ;  /* 0x0000000aff0c7e24 */ /* 0x000fe4000f8e00ff */
[----:B------:R-:W-:Y:S02]  /*1330*/  IMAD.U32 R11, RZ, RZ, UR9 ;  /* 0x00000009ff0b7e24 */ /* 0x000fe4000f8e00ff */
[----:B------:R-:W-:Y:S02]  /*1340*/  IMAD.U32 R13, RZ, RZ, UR11 ;  /* 0x0000000bff0d7e24 */ /* 0x000fe4000f8e00ff */
[----:B------:R-:W-:Y:S01]  /*1350*/  @P0 IMAD R5, R15, UR42, R3 ;  /* 0x0000002a0f050c24 */ /* 0x000fe2000f8e0203 */
[----:B------:R-:W-:Y:S01]  /*1360*/  @P0 LEA R4, P2, R2, UR12, 0x2 ;  /* 0x0000000c02040c11 */ /* 0x000fe2000f8410ff */
[----:B------:R-:W-:Y:S01]  /*1370*/  @P1 IMAD R3, R21, UR42, R7 ;  /* 0x0000002a15031c24 */ /* 0x000fe2000f8e0207 */
[----:B------:R-:W-:Y:S01]  /*1380*/  @P1 LEA R8, P3, R6, UR14, 0x2 ;  /* 0x0000000e06081c11 */ /* 0x000fe2000f8610ff */
[----:B------:R-:W2:Y:S01]  /*1390*/  @P4 LDG.E R10, desc[UR50][R10.64] ;  /* 0x000000320a0a4981 */ /* 0x000ea2000c1e1900 */
[----:B------:R-:W-:Y:S01]  /*13a0*/  IMAD.MOV.U32 R7, RZ, RZ, 0x3f800000 ;  /* 0x3f800000ff077424 */ /* 0x000fe200078e00ff */
[----:B------:R-:W-:Y:S01]  /*13b0*/  @P0 LEA.HI.X R5, R2, UR13, R5, 0x2, P2 ;  /* 0x0000000d02050c11 */ /* 0x000fe200090f1405 */
[----:B------:R-:W-:Y:S01]  /*13c0*/  IMAD.MOV.U32 R0, RZ, RZ, 0x3f800000 ;  /* 0x3f800000ff007424 */ /* 0x000fe200078e00ff */
[----:B------:R-:W3:Y:S01]  /*13d0*/  @P5 LDG.E R12, desc[UR50][R12.64] ;  /* 0x000000320c0c5981 */ /* 0x000ee2000c1e1900 */
[----:B------:R-:W-:Y:S01]  /*13e0*/  @P1 LEA.HI.X R9, R6, UR15, R3, 0x2, P3 ;  /* 0x0000000f06091c11 */ /* 0x000fe200098f1403 */
[----:B------:R-:W-:-:S02]  /*13f0*/  ULDC.64 UR8, c[0x0][0x418] ;  /* 0x0001060000087ab9 */ /* 0x000fc40000000a00 */
[----:B------:R0:W5:Y:S04]  /*1400*/  @P0 LDG.E R7, desc[UR50][R4.64] ;  /* 0x0000003204070981 */ /* 0x000168000c1e1900 */
[----:B------:R0:W5:Y:S01]  /*1410*/  @P1 LDG.E R0, desc[UR50][R8.64] ;  /* 0x0000003208001981 */ /* 0x000162000c1e1900 */
[----:B------:R-:W-:Y:S01]  /*1420*/  UISETP.NE.U32.AND UP0, UPT, UR8, URZ, UPT ;  /* 0x0000003f0800728c */ /* 0x000fe2000bf05070 */
[----:B------:R-:W-:Y:S01]  /*1430*/  UMOV UR43, UR5 ;  /* 0x00000005002b7c82 */ /* 0x000fe20008000000 */
[----:B------:R-:W-:Y:S02]  /*1440*/  ULDC UR5, c[0x0][0x2f0] ;  /* 0x0000bc0000057ab9 */ /* 0x000fe40000000800 */
[----:B------:R-:W-:Y:S01]  /*1450*/  UISETP.NE.AND.EX UP0, UPT, UR9, URZ, UPT, UP0 ;  /* 0x0000003f0900728c */ /* 0x000fe2000bf05300 */
[----:B------:R-:W-:Y:S01]  /*1460*/  UMOV UR54, URZ ;  /* 0x0000003f00367c82 */ /* 0x000fe20008000000 */
[----:B------:R-:W-:-:S02]  /*1470*/  ULOP3.LUT UR8, UR6, 0xff0000, URZ, 0xc0, !UPT ;  /* 0x00ff000006087892 */ /* 0x000fc4000f8ec03f */
[----:B------:R-:W-:Y:S02]  /*1480*/  USEL UR4, UR4, 0x1, UP0 ;  /* 0x0000000104047887 */ /* 0x000fe40008000000 */
[----:B------:R-:W-:Y:S02]  /*1490*/  ULOP3.LUT UR6, UR6, 0xff000000, URZ, 0xc0, !UPT ;  /* 0xff00000006067892 */ /* 0x000fe4000f8ec03f */
[----:B------:R-:W-:Y:S01]  /*14a0*/  UIMAD UR4, UR4, UR5, URZ ;  /* 0x00000005040472a4 */ /* 0x000fe2000f8e023f */
[----:B--2---:R-:W-:-:S06]  /*14b0*/  @P4 R2UR UR54, R10 ;  /* 0x000000000a3642ca */ /* 0x004fcc00000e0000 */
[----:B---3--:R-:W-:Y:S01]  /*14c0*/  @P5 R2UR UR4, R12 ;  /* 0x000000000c0452ca */ /* 0x008fe200000e0000 */
[----:B0-----:R-:W-:-:S14]  /*14d0*/  @P5 BRA `(.L_x_138) ;  /* 0x0000000000345947 */ /* 0x001fdc0003800000 */
[----:B------:R-:W-:Y:S02]  /*14e0*/  ULDC.64 UR10, c[0x0][0xa08] ;  /* 0x00028200000a7ab9 */ /* 0x000fe40000000a00 */
[----:B------:R-:W-:-:S04]  /*14f0*/  ISETP.NE.U32.AND P0, PT, RZ, UR10, PT ;  /* 0x0000000aff007c0c */ /* 0x000fc8000bf05070 */
[----:B------:R-:W-:-:S13]  /*1500*/  ISETP.NE.AND.EX P0, PT, RZ, UR11, PT, P0 ;  /* 0x0000000bff007c0c */ /* 0x000fda000bf05300 */
[----:B------:R-:W-:Y:S05]  /*1510*/  @!P0 BRA `(.L_x_138) ;  /* 0x0000000000248947 */ /* 0x000fea0003800000 */
[----:B------:R-:W-:Y:S02]  /*1520*/  ULDC.64 UR4, c[0x0][0xa08] ;  /* 0x0002820000047ab9 */ /* 0x000fe40000000a00 */
[----:B------:R-:W-:-:S06]  /*1530*/  UIMAD.WIDE UR4, UR36, 0x4, UR4 ;  /* 0x00000004240478a5 */ /* 0x000fcc000f8e0204 */
[----:B------:R-:W-:Y:S02]  /*1540*/  IMAD.U32 R2, RZ, RZ, UR4 ;  /* 0x00000004ff027e24 */ /* 0x000fe4000f8e00ff */
[----:B------:R-:W-:-:S05]  /*1550*/  IMAD.U32 R3, RZ, RZ, UR5 ;  /* 0x00000005ff037e24 */ /* 0x000fca000f8e00ff */
[----:B------:R-:W2:Y:S04]  /*1560*/  LDG.E R5, desc[UR50][R2.64] ;  /* 0x0000003202057981 */ /* 0x000ea8000c1e1900 */
[----:B------:R-:W3:Y:S01]  /*1570*/  LDG.E R4, desc[UR50][R2.64+0x4] ;  /* 0x0000043202047981 */ /* 0x000ee2000c1e1900 */
[----:B--2---:R-:W-:Y:S02]  /*1580*/  R2UR UR4, R5 ;  /* 0x00000000050472ca */ /* 0x004fe400000e0000 */
[----:B---3--:R-:W-:-:S13]  /*1590*/  R2UR UR5, R4 ;  /* 0x00000000040572ca */ /* 0x008fda00000e0000 */
[----:B------:R-:W-:-:S12]  /*15a0*/  UIADD3 UR4, -UR4, UR5, URZ ;  /* 0x0000000504047290 */ /* 0x000fd8000fffe13f */
.L_x_138:
[----:B------:R-:W-:Y:S01]  /*15b0*/  UIADD3 UR54, -UR54, UR4, URZ ;  /* 0x0000000436367290 */ /* 0x000fe2000fffe13f */
[----:B-----5:R-:W-:Y:S01]  /*15c0*/  FMUL.FTZ R0, R7, R0 ;  /* 0x0000000007007220 */ /* 0x020fe20000410000 */
[----:B------:R-:W-:Y:S02]  /*15d0*/  USHF.R.U32.HI UR4, URZ, 0x8, UR6 ;  /* 0x000000083f047899 */ /* 0x000fe40008011606 */
[----:B------:R-:W-:Y:S02]  /*15e0*/  UISETP.GE.AND UP0, UPT, UR54, 0x1, UPT ;  /* 0x000000013600788c */ /* 0x000fe4000bf06270 */
[----:B------:R-:W-:Y:S02]  /*15f0*/  UIADD3 UR6, UR54, 0x9f, URZ ;  /* 0x0000009f36067890 */ /* 0x000fe4000fffe03f */
[----:B------:R-:W-:Y:S02]  /*1600*/  ULEA.HI UR8, UR8, UR4, URZ, 0x10 ;  /* 0x0000000408087291 */ /* 0x000fe4000f8f803f */
[----:B------:R-:W-:Y:S01]  /*1610*/  PLOP3.LUT P0, PT, PT, PT, UP0, 0x80, 0x0 ;  /* 0x000000000000781c */ /* 0x000fe20003f0f008 */
[----:B------:R-:W-:Y:S01]  /*1620*/  UIMAD.WIDE UR6, UR6, 0x66666667, URZ ;  /* 0x66666667060678a5 */ /* 0x000fe2000f8e023f */
[----:B------:R-:W-:Y:S01]  /*1630*/  ULDC UR11, c[0x0][0x988] ;  /* 0x00026200000b7ab9 */ /* 0x000fe20000000800 */
[----:B------:R-:W-:-:S02]  /*1640*/  UMOV UR4, URZ ;  /* 0x0000003f00047c82 */ /* 0x000fc40008000000 */
[----:B------:R-:W-:Y:S02]  /*1650*/  USHF.R.U32.HI UR5, URZ, 0x1f, UR7 ;  /* 0x0000001f3f057899 */ /* 0x000fe40008011607 */
[----:B------:R-:W-:Y:S02]  /*1660*/  ULOP3.LUT UR39, UR8, 0xff, URZ, 0xc0, !UPT ;  /* 0x000000ff08277892 */ /* 0x000fe4000f8ec03f */
[----:B------:R-:W-:Y:S02]  /*1670*/  USHF.R.U32.HI UR45, URZ, 0x10, UR8 ;  /* 0x000000103f2d7899 */ /* 0x000fe40008011608 */
[----:B------:R-:W-:Y:S02]  /*1680*/  ULEA.HI.SX32 UR9, UR7, UR5, 0x1a ;  /* 0x0000000507097291 */ /* 0x000fe4000f8fd23f */
[----:B------:R-:W-:Y:S10]  /*1690*/  @!P0 BRA `(.L_x_139) ;  /* 0x0000000000908947 */ /* 0x000ff40003800000 */
[----:B------:R-:W-:Y:S01]  /*16a0*/  UISETP.NE.AND UP0, UPT, UR45, URZ, UPT ;  /* 0x0000003f2d00728c */ /* 0x000fe2000bf05270 */
[----:B------:R-:W-:-:S03]  /*16b0*/  ULDC UR4, c[0x0][0x9f0] ;  /* 0x00027c0000047ab9 */ /* 0x000fc60000000800 */
[----:B------:R-:W-:-:S03]  /*16c0*/  USEL UR10, UR45, UR4, UP0 ;  /* 0x000000042d0a7287 */ /* 0x000fc60008000000 */
[----:B------:R-:W-:Y:S01]  /*16d0*/  UMOV UR4, URZ ;  /* 0x0000003f00047c82 */ /* 0x000fe20008000000 */
[----:B------:R-:W-:Y:S02]  /*16e0*/  UIADD3 UR6, UR9, -0x1, UR10 ;  /* 0xffffffff09067890 */ /* 0x000fe4000fffe00a */
[----:B------:R-:W-:-:S04]  /*16f0*/  IMAD.U32 R4, RZ, RZ, UR10 ;  /* 0x0000000aff047e24 */ /* 0x000fc8000f8e00ff */
[----:B------:R-:W-:Y:S01]  /*1700*/  IMAD.U32 R5, RZ, RZ, UR6 ;  /* 0x00000006ff057e24 */ /* 0x000fe2000f8e00ff */
[-C--:B------:R-:W-:Y:S01]  /*1710*/  IABS R2, R4.reuse ;  /* 0x0000000400027213 */ /* 0x080fe20000000000 */
[----:B------:R-:W-:Y:S01]  /*1720*/  ULOP3.LUT UR6, UR6, UR10, URZ, 0x3c, !UPT ;  /* 0x0000000a06067292 */ /* 0x000fe2000f8e3c3f */
[----:B------:R-:W-:Y:S02]  /*1730*/  IABS R6, R4 ;  /* 0x0000000400067213 */ /* 0x000fe40000000000 */
[----:B------:R-:W-:Y:S02]  /*1740*/  R2UR UR12, R2 ;  /* 0x00000000020c72ca */ /* 0x000fe400000e0000 */
[----:B------:R-:W-:-:S05]  /*1750*/  IABS R5, R5 ;  /* 0x0000000500057213 */ /* 0x000fca0000000000 */
[----:B------:R-:W-:-:S05]  /*1760*/  IMAD.MOV.U32 R4, RZ, RZ, R5 ;  /* 0x000000ffff047224 */ /* 0x000fca00078e0005 */
[----:B------:R-:W-:Y:S01]  /*1770*/  R2UR UR8, R4 ;  /* 0x00000000040872ca */ /* 0x000fe200000e0000 */
[----:B------:R-:W0:Y:S08]  /*1780*/  I2F.RP R2, UR12 ;  /* 0x0000000c00027d06 */ /* 0x000e300008209400 */
[----:B0-----:R-:W0:Y:S02]  /*1790*/  MUFU.RCP R2, R2 ;  /* 0x0000000200027308 */ /* 0x001e240000001000 */
[----:B0-----:R-:W-:-:S02]  /*17a0*/  VIADD R3, R2, 0xffffffe ;  /* 0x0ffffffe02037836 */ /* 0x001fc40000000000 */
[----:B------:R-:W-:-:S04]  /*17b0*/  IMAD.MOV R2, RZ, RZ, -R6 ;  /* 0x000000ffff027224 */ /* 0x000fc800078e0a06 */
[----:B------:R-:W0:Y:S02]  /*17c0*/  F2I.FTZ.U32.TRUNC.NTZ R3, R3 ;  /* 0x0000000300037305 */ /* 0x000e24000021f000 */
[----:B0-----:R-:W-:-:S13]  /*17d0*/  R2UR UR5, R3 ;  /* 0x00000000030572ca */ /* 0x001fda00000e0000 */
[----:B------:R-:W-:-:S04]  /*17e0*/  UIADD3 UR7, URZ, -UR5, URZ ;  /* 0x800000053f077290 */ /* 0x000fc8000fffe03f */
[----:B------:R-:W-:-:S04]  /*17f0*/  UIMAD UR7, UR7, UR12, URZ ;  /* 0x0000000c070772a4 */ /* 0x000fc8000f8e023f */
[----:B------:R-:W-:-:S03]  /*1800*/  UIMAD.WIDE.U32 UR4, UR5, UR7, UR4 ;  /* 0x00000007050472a5 */ /* 0x000fc6000f8e0004 */
[----:B------:R-:W-:Y:S01]  /*1810*/  R2UR UR7, R2 ;  /* 0x00000000020772ca */ /* 0x000fe200000e0000 */
[----:B------:R-:W-:-:S12]  /*1820*/  UIMAD.WIDE.U32 UR4, UR5, UR8, URZ ;  /* 0x00000008050472a5 */ /* 0x000fd8000f8e003f */
[----:B------:R-:W-:-:S04]  /*1830*/  UIMAD UR4, UR5, UR7, UR8 ;  /* 0x00000007050472a4 */ /* 0x000fc8000f8e0208 */
[----:B------:R-:W-:-:S11]  /*1840*/  UISETP.GT.U32.AND UP1, UPT, UR12, UR4, UPT ;  /* 0x000000040c00728c */ /* 0x000fd6000bf24070 */
[----:B------:R-:W-:Y:S02]  /*1850*/  @!UP1 UIADD3 UR4, UR4, -UR12, URZ ;  /* 0x8000000c04049290 */ /* 0x000fe4000fffe03f */
[----:B------:R-:W-:Y:S02]  /*1860*/  @!UP1 UIADD3 UR5, UR5, 0x1, URZ ;  /* 0x0000000105059890 */ /* 0x000fe4000fffe03f */
[----:B------:R-:W-:Y:S02]  /*1870*/  UISETP.GE.U32.AND UP0, UPT, UR4, UR12, UPT ;  /* 0x0000000c0400728c */ /* 0x000fe4000bf06070 */
[----:B------:R-:W-:-:S09]  /*1880*/  UISETP.GE.AND UP1, UPT, UR6, URZ, UPT ;  /* 0x0000003f0600728c */ /* 0x000fd2000bf26270 */
[----:B------:R-:W-:Y:S02]  /*1890*/  @UP0 UIADD3 UR5, UR5, 0x1, URZ ;  /* 0x0000000105050890 */ /* 0x000fe4000fffe03f */
[----:B------:R-:W-:-:S05]  /*18a0*/  UISETP.NE.AND UP0, UPT, UR10, URZ, UPT ;  /* 0x0000003f0a00728c */ /* 0x000fca000bf05270 */
[----:B------:R-:W-:Y:S02]  /*18b0*/  UMOV UR4, UR5 ;  /* 0x0000000500047c82 */ /* 0x000fe40008000000 */
[----:B------:R-:W-:-:S04]  /*18c0*/  @!UP1 UIADD3 UR4, -UR4, URZ, URZ ;  /* 0x0000003f04049290 */ /* 0x000fc8000fffe13f */
[----:B------:R-:W-:-:S12]  /*18d0*/  @!UP0 ULOP3.LUT UR4, URZ, UR10, URZ, 0x33, !UPT ;  /* 0x0000000a3f048292 */ /* 0x000fd8000f8e333f */
.L_x_139:
[----:B------:R-:W-:Y:S01]  /*18e0*/  UIMAD UR40, UR39, UR4, URZ ;  /* 0x00000004272872a4 */ /* 0x000fe2000f8e023f */
[----:B------:R-:W-:Y:S02]  /*18f0*/  IMAD.U32 R2, RZ, RZ, UR9 ;  /* 0x00000009ff027e24 */ /* 0x000fe4000f8e00ff */
[----:B------:R-:W-:Y:S01]  /*1900*/  FMUL.FTZ R0, R0, UR11 ;  /* 0x0000000b00007c20 */ /* 0x000fe20008410000 */
[----:B------:R-:W-:Y:S01]  /*1910*/  IMAD.U32 R3, RZ, RZ, UR4 ;  /* 0x00000004ff037e24 */ /* 0x000fe2000f8e00ff */
[----:B------:R-:W-:Y:S02]  /*1920*/  PLOP3.LUT P0, PT, PT, PT, PT, 0x80, 0x0 ;  /* 0x000000000000781c */ /* 0x000fe40003f0f070 */
[----:B------:R-:W-:Y:S02]  /*1930*/  CS2R R28, SRZ ;  /* 0x00000000001c7805 */ /* 0x000fe4000001ff00 */
[----:B------:R-:W-:Y:S02]  /*1940*/  CS2R R126, SRZ ;  /* 0x00000000007e7805 */ /* 0x000fe4000001ff00 */
[----:B------:R-:W-:Y:S01]  /*1950*/  R2UR UR41, R0 ;  /* 0x00000000002972ca */ /* 0x000fe200000e0000 */
[----:B------:R-:W-:Y:S01]  /*1960*/  IMAD.MOV.U32 R0, RZ, RZ, RZ ;  /* 0x000000ffff007224 */ /* 0x000fe200078e00ff */
[----:B------:R-:W-:Y:S01]  /*1970*/  VIADDMNMX R2, R3, UR40, R2, PT ;  /* 0x0000002803027c46 */ /* 0x000fe2000b800102 */
[----:B------:R-:W-:Y:S01]  /*1980*/  IMAD.MOV.U32 R55, RZ, RZ, RZ ;  /* 0x000000ffff377224 */ /* 0x000fe200078e00ff */
[----:B------:R-:W-:Y:S01]  /*1990*/  CS2R R124, SRZ ;  /* 0x00000000007c7805 */ /* 0x000fe2000001ff00 */
[----:B------:R-:W-:Y:S01]  /*19a0*/  IMAD.MOV.U32 R88, RZ, RZ, RZ ;  /* 0x000000ffff587224 */ /* 0x000fe200078e00ff */
[----:B------:R-:W-:-:S02]  /*19b0*/  R2UR UR52, R2 ;  /* 0x00000000023472ca */ /* 0x000fc400000e0000 */
        /* <DEDUP_REMOVED lines=8> */
[----:B------:R-:W-:Y:S02]  /*1a40*/  CS2R R76, SRZ ;  /* 0x00000000004c7805 */ /* 0x000fe4000001ff00 */
[----:B------:R-:W-:Y:S01]  /*1a50*/  CS2R R52, SRZ ;  /* 0x0000000000347805 */ /* 0x000fe2000001ff00 */
[----:B------:R-:W-:Y:S01]  /*1a60*/  IMAD.MOV.U32 R145, RZ, RZ, RZ ;  /* 0x000000ffff917224 */ /* 0x000fe200078e00ff */
[----:B------:R-:W-:Y:S01]  /*1a70*/  CS2R R60, SRZ ;  /* 0x00000000003c7805 */ /* 0x000fe2000001ff00 */
[----:B------:R-:W-:Y:S01]  /*1a80*/  UISETP.GT.AND UP0, UPT, UR52, UR40, UPT ;  /* 0x000000283400728c */ /* 0x000fe2000bf04270 */
[----:B------:R-:W-:Y:S01]  /*1a90*/  IMAD.MOV.U32 R149, RZ, RZ, RZ ;  /* 0x000000ffff957224 */ /* 0x000fe200078e00ff */
[----:B------:R-:W-:-:S02]  /*1aa0*/  CS2R R136, SRZ ;  /* 0x0000000000887805 */ /* 0x000fc4000001ff00 */
[----:B------:R-:W-:Y:S01]  /*1ab0*/  CS2R R44, SRZ ;  /* 0x00000000002c7805 */ /* 0x000fe2000001ff00 */
[----:B------:R-:W-:Y:S01]  /*1ac0*/  IMAD.MOV.U32 R151, RZ, RZ, RZ ;  /* 0x000000ffff977224 */ /* 0x000fe200078e00ff */
[----:B------:R-:W-:Y:S02]  /*1ad0*/  CS2R R92, SRZ ;  /* 0x00000000005c7805 */ /* 0x000fe4000001ff00 */
[----:B------:R-:W-:Y:S02]  /*1ae0*/  PLOP3.LUT P1, PT, PT, PT, UP0, 0x80, 0x0 ;  /* 0x000000000000781c */ /* 0x000fe40003f2f008 */
[----:B------:R-:W-:Y:S02]  /*1af0*/  CS2R R120, SRZ ;  /* 0x0000000000787805 */ /* 0x000fe4000001ff00 */
[----:B------:R-:W-:Y:S02]  /*1b00*/  CS2R R100, SRZ ;  /* 0x0000000000647805 */ /* 0x000fe4000001ff00 */
[----:B------:R-:W-:Y:S01]  /*1b10*/  CS2R R42, SRZ ;  /* 0x00000000002a7805 */ /* 0x000fe2000001ff00 */
[----:B------:R-:W-:Y:S01]  /*1b20*/  IMAD.MOV.U32 R32, RZ, RZ, RZ ;  /* 0x000000ffff207224 */ /* 0x000fe200078e00ff */
[----:B------:R-:W-:-:S02]  /*1b30*/  CS2R R132, SRZ ;  /* 0x0000000000847805 */ /* 0x000fc4000001ff00 */
        /* <DEDUP_REMOVED lines=30> */
[----:B------:R-:W-:-:S02]  /*1d20*/  IMAD.MOV.U32 R163, RZ, RZ, RZ ;  /* 0x000000ffffa37224 */ /* 0x000fc400078e00ff */
[----:B------:R-:W-:Y:S02]  /*1d30*/  IMAD.MOV.U32 R78, RZ, RZ, RZ ;  /* 0x000000ffff4e7224 */ /* 0x000fe400078e00ff */
[----:B------:R-:W-:Y:S02]  /*1d40*/  IMAD.MOV.U32 R109, RZ, RZ, RZ ;  /* 0x000000ffff6d7224 */ /* 0x000fe400078e00ff */
[----:B------:R-:W-:Y:S02]  /*1d50*/  IMAD.MOV.U32 R117, RZ, RZ, RZ ;  /* 0x000000ffff757224 */ /* 0x000fe400078e00ff */
[----:B------:R-:W-:Y:S02]  /*1d60*/  IMAD.MOV.U32 R106, RZ, RZ, RZ ;  /* 0x000000ffff6a7224 */ /* 0x000fe400078e00ff */
[----:B------:R-:W-:Y:S02]  /*1d70*/  IMAD.MOV.U32 R96, RZ, RZ, RZ ;  /* 0x000000ffff607224 */ /* 0x000fe400078e00ff */
[----:B------:R-:W-:Y:S01]  /*1d80*/  IMAD.MOV.U32 R114, RZ, RZ, RZ ;  /* 0x000000ffff727224 */ /* 0x000fe200078e00ff */
[----:B------:R-:W-:Y:S06]  /*1d90*/  @!P1 BRA `(.L_x_140) ;  /* 0x0000007400889947 */ /* 0x000fec0003800000 */
[----:B------:R-:W0:Y:S01]  /*1da0*/  S2R R4, SR_TID.X ;  /* 0x0000000000047919 */ /* 0x000e220000002100 */
[----:B------:R-:W1:Y:S01]  /*1db0*/  S2UR UR6, SR_CgaCtaId ;  /* 0x00000000000679c3 */ /* 0x000e620000008800 */
[----:B------:R-:W-:Y:S02]  /*1dc0*/  UMOV UR5, 0x400 ;  /* 0x0000040000057882 */ /* 0x000fe40000000000 */
[----:B-1----:R-:W-:-:S04]  /*1dd0*/  ULEA UR5, UR6, UR5, 0x18 ;  /* 0x0000000506057291 */ /* 0x002fc8000f8ec03f */
[----:B------:R-:W-:Y:S01]  /*1de0*/  UIADD3 UR5, UR5, 0x1e200, URZ ;  /* 0x0001e20005057890 */ /* 0x000fe2000fffe03f */
[----:B0-----:R-:W-:-:S03]  /*1df0*/  VIADD R5, R4, 0xffffff80 ;  /* 0xffffff8004057836 */ /* 0x001fc60000000000 */
[----:B------:R-:W-:Y:S02]  /*1e00*/  ULOP3.LUT UP0, URZ, UR5, 0x9f, URZ, 0xc0, !UPT ;  /* 0x0000009f053f7892 */ /* 0x000fe4000f80c03f */
[----:B------:R-:W-:-:S04]  /*1e10*/  SHF.R.S32.HI R4, RZ, 0x1f, R5 ;  /* 0x0000001fff047819 */ /* 0x000fc80000011405 */
[----:B------:R-:W-:Y:S02]  /*1e20*/  PLOP3.LUT P0, PT, PT, PT, UP0, 0x80, 0x0 ;  /* 0x000000000000781c */ /* 0x000fe40003f0f008 */
[----:B------:R-:W-:-:S04]  /*1e30*/  LEA.HI R4, R4, R5, RZ, 0x7 ;  /* 0x0000000504047211 */ /* 0x000fc800078f38ff */
[----:B------:R-:W-:-:S05]  /*1e40*/  SHF.R.S32.HI R4, RZ, 0x7, R4 ;  /* 0x00000007ff047819 */ /* 0x000fca0000011404 */
[----:B------:R-:W0:Y:S02]  /*1e50*/  SHFL.IDX PT, R0, R4, RZ, 0x1f ;  /* 0x00001fff04007589 */ /* 0x000e2400000e0000 */
[----:B0-----:R-:W-:-:S13]  /*1e60*/  R2UR UR44, R0 ;  /* 0x00000000002c72ca */ /* 0x001fda00000e0000 */
        /* <DEDUP_REMOVED lines=23> */
.L_x_141:
[----:B------:R-:W0:Y:S01]  /*1fe0*/  S2UR UR5, SR_CgaCtaId ;  /* 0x00000000000579c3 */ /* 0x000e220000008800 */
[----:B------:R-:W-:Y:S01]  /*1ff0*/  ULEA.HI UR4, UR47, UR47, URZ, 0x1 ;  /* 0x0000002f2f047291 */ /* 0x000fe2000f8f083f */
[----:B------:R-:W-:-:S03]  /*2000*/  MOV R3, 0x400 ;  /* 0x0000040000037802 */ /* 0x000fc60000000f00 */
[----:B------:R-:W-:-:S04]  /*2010*/  ULOP3.LUT UR4, UR4, 0xfffffffe, URZ, 0xc0, !UPT ;  /* 0xfffffffe04047892 */ /* 0x000fc8000f8ec03f */
[----:B------:R-:W-:-:S06]  /*2020*/  UIADD3 UR4, UR47, -UR4, URZ ;  /* 0x800000042f047290 */ /* 0x000fcc000fffe03f */
[----:B------:R-:W-:Y:S02]  /*2030*/  IMAD.U32 R4, RZ, RZ, UR4 ;  /* 0x00000004ff047e24 */ /* 0x000fe4000f8e00ff */
[----:B0-----:R-:W-:-:S05]  /*2040*/  IMAD.U32 R2, RZ, RZ, UR5 ;  /* 0x00000005ff027e24 */ /* 0x001fca000f8e00ff */
[----:B------:R-:W-:Y:S02]  /*2050*/  LEA R0, R2, R3, 0x18 ;  /* 0x0000000302007211 */ /* 0x000fe400078ec0ff */
[----:B------:R-:W-:Y:S01]  /*2060*/  SHF.L.U32 R3, R4, 0x1f, RZ ;  /* 0x0000001f04037819 */ /* 0x000fe200000006ff */
[----:B------:R-:W-:-:S03]  /*2070*/  IMAD.U32 R4, RZ, RZ, UR48 ;  /* 0x00000030ff047e24 */ /* 0x000fc6000f8e00ff */
[----:B------:R-:W0:Y:S02]  /*2080*/  SYNCS.PHASECHK.TRANS64.TRYWAIT P1, [R0+URZ+0x33400], R3 ;  /* 0x03340003000075a7 */ /* 0x000e24000802017f */
[----:B------:R-:W-:Y:S01]  /*2090*/  ISETP.NE.AND P0, PT, R4, 0x3, PT ;  /* 0x000000030400780c */ /* 0x000fe20003f05270 */
[----:B0-----:R-:W-:-:S12]  /*20a0*/  @!P1 BRA `(.L_x_142) ;  /* 0x0000012000749947 */ /* 0x001fd80003800000 */
.L_x_282:
[----:B------:R-:W-:Y:S05]  /*20b0*/  @!P0 BRA `(.L_x_143) ;  /* 0x0000000000048947 */ /* 0x000fea0003800000 */
[----:B------:R-:W-:Y:S01]  /*20c0*/  BPT.TRAP 0x1 ;  /* 0x000000040000795c */ /* 0x000fe20000300000 */
.L_x_143:
[----:B------:R-:W-:Y:S02]  /*20d0*/  IMAD.U32 R5, RZ, RZ, UR46 ;  /* 0x0000002eff057e24 */ /* 0x000fe4000f8e00ff */
[----:B0-----:R-:W-:-:S03]  /*20e0*/  IMAD.U32 R3, RZ, RZ, UR53 ;  /* 0x00000035ff037e24 */ /* 0x001fc6000f8e00ff */
[----:B------:R-:W-:Y:S01]  /*20f0*/  SHF.L.U32 R5, R5, 0x1f, RZ ;  /* 0x0000001f05057819 */ /* 0x000fe200000006ff */
[----:B------:R-:W-:-:S04]  /*2100*/  IMAD R6, R3, 0x8, R0 ;  /* 0x0000000803067824 */ /* 0x000fc800078e0200 */
[----:B------:R0:W1:Y:S01]  /*2110*/  SYNCS.PHASECHK.TRANS64.TRYWAIT P2, [R6+URZ+0x33430], R5 ;  /* 0x03343005060075a7 */ /* 0x000062000804017f */
[----:B------:R-:W-:Y:S05]  /*2120*/  @!P0 BRA `(.L_x_144) ;  /* 0x0000000000048947 */ /* 0x000fea0003800000 */
[----:B------:R-:W-:Y:S01]  /*2130*/  BPT.TRAP 0x1 ;  /* 0x000000040000795c */ /* 0x000fe20000300000 */
.L_x_144:
[----:B------:R-:W2:Y:S01]  /*2140*/  S2R R3, SR_TID.X ;  /* 0x0000000000037919 */ /* 0x000ea20000002100 */
[----:B------:R-:W-:Y:S01]  /*2150*/  IMAD.MOV.U32 R25, RZ, RZ, RZ ;  /* 0x000000ffff197224 */ /* 0x000fe200078e00ff */
[----:B--2---:R-:W-:Y:S01]  /*2160*/  LOP3.LUT P1, R3, R3, 0x7f, RZ, 0xc0, !PT ;  /* 0x0000007f03037812 */ /* 0x004fe2000782c0ff */
[----:B-1----:R-:W-:-:S12]  /*2170*/  @P2 BRA `(.L_x_145) ;  /* 0x0000000000082947 */ /* 0x002fd80003800000 */
[----:B------:R-:W1:Y:S02]  /*2180*/  SYNCS.PHASECHK.TRANS64.TRYWAIT P2, [R6+URZ+0x33430], R5 ;  /* 0x03343005060075a7 */ /* 0x000e64000804017f */
[----:B-1----:R-:W-:Y:S05]  /*2190*/  @!P2 BRA `(.L_x_146) ;  /* 0x00000120004ca947 */ /* 0x002fea0003800000 */
.L_x_145:
[----:B------:R-:W-:Y:S05]  /*21a0*/  WARPSYNC.ALL ;  /* 0x0000000000007948 */ /* 0x000fea0003800000 */
[----:B------:R-:W-:Y:S01]  /*21b0*/  R2UR UR4, R0 ;  /* 0x00000000000472ca */ /* 0x000fe200000e0000 */
[----:B------:R-:W-:Y:S01]  /*21c0*/  ULOP3.LUT UR20, UR55, 0x10000, URZ, 0xfc, !UPT ;  /* 0x0001000037147892 */ /* 0x000fe2000f8efc3f */
[----:B------:R-:W-:Y:S01]  /*21d0*/  WARPGROUP.ARRIVE ;  /* 0x00000000000079c5 */ /* 0x000fe20000000000 */
[----:B------:R-:W-:Y:S01]  /*21e0*/  UMOV UR25, 0x80000020 ;  /* 0x8000002000197882 */ /* 0x000fe20000000000 */
[----:B------:R-:W-:Y:S01]  /*21f0*/  UMOV UR27, 0x80000020 ;  /* 0x80000020001b7882 */ /* 0x000fe20000000000 */
[----:B------:R-:W-:Y:S01]  /*2200*/  UMOV UR5, UR25 ;  /* 0x0000001900057c82 */ /* 0x000fe20008000000 */
[----:B------:R-:W-:Y:S01]  /*2210*/  UMOV UR7, 0x80000020 ;  /* 0x8000002000077882 */ /* 0x000fe20000000000 */
[----:B------:R-:W-:Y:S01]  /*2220*/  UIADD3 UR9, UR20, 0x2, URZ ;  /* 0x0000000214097890 */ /* 0x000fe2000fffe03f */
[----:B------:R-:W-:Y:S01]  /*2230*/  IMAD.U32 R4, RZ, RZ, UR54 ;  /* 0x00000036ff047e24 */ /* 0x000fe2000f8e00ff */
[----:B------:R-:W-:Y:S01]  /*2240*/  UMOV UR24, UR20 ;  /* 0x0000001400187c82 */ /* 0x000fe20008000000 */
[----:B------:R-:W-:Y:S01]  /*2250*/  UMOV UR11, 0x80000020 ;  /* 0x80000020000b7882 */ /* 0x000fe20000000000 */
[----:B------:R-:W-:Y:S01]  /*2260*/  UIADD3 UR13, UR20, 0x200, URZ ;  /* 0x00000200140d7890 */ /* 0x000fe2000fffe03f */
[----:B------:R-:W-:Y:S01]  /*2270*/  IMAD.U32 R10, RZ, RZ, UR52 ;  /* 0x00000034ff0a7e24 */ /* 0x000fe2000f8e00ff */
[----:B------:R-:W-:Y:S01]  /*2280*/  UIADD3 UR4, UR4, 0x24200, URZ ;  /* 0x0002420004047890 */ /* 0x000fe2000fffe03f */
[----:B01----:R-:W-:Y:S01]  /*2290*/  IADD3 R5, R4, 0xa0, -R17 ;  /* 0x000000a004057810 */ /* 0x003fe20007ffe811 */
[----:B------:R-:W-:Y:S01]  /*22a0*/  UMOV UR15, 0x80000020 ;  /* 0x80000020000f7882 */ /* 0x000fe20000000000 */
[----:B------:R-:W-:Y:S01]  /*22b0*/  UMOV UR19, 0x80000020 ;  /* 0x8000002000137882 */ /* 0x000fe20000000000 */
[----:B------:R-:W-:Y:S01]  /*22c0*/  USHF.R.U32.HI UR4, URZ, 0x4, UR4 ;  /* 0x000000043f047899 */ /* 0x000fe20008011604 */
[----:B------:R-:W-:Y:S01]  /*22d0*/  P2R R9, PR, RZ, 0x2 ;  /* 0x00000002ff097803 */ /* 0x000fe20000000000 */
[----:B------:R-:W-:Y:S01]  /*22e0*/  UMOV UR23, 0x80000020 ;  /* 0x8000002000177882 */ /* 0x000fe20000000000 */
[----:B------:R-:W-:Y:S01]  /*22f0*/  IMAD R5, R10, -0xa0, R5 ;  /* 0xffffff600a057824 */ /* 0x000fe200078e0205 */
[----:B------:R-:W-:Y:S01]  /*2300*/  ULOP3.LUT UR4, UR4, 0x3fff, URZ, 0xc0, !UPT ;  /* 0x00003fff04047892 */ /* 0x000fe2000f8ec03f */
[----:B------:R-:W-:Y:S01]  /*2310*/  P2R R8, PR, RZ, 0x1 ;  /* 0x00000001ff087803 */ /* 0x000fe20000000000 */
[----:B------:R-:W-:Y:S01]  /*2320*/  IMAD.U32 R15, RZ, RZ, UR41 ;  /* 0x00000029ff0f7e24 */ /* 0x000fe2000f8e00ff */
[----:B------:R-:W-:Y:S01]  /*2330*/  UIADD3 UR52, UR52, -0x2, URZ ;  /* 0xfffffffe34347890 */ /* 0x000fe2000fffe03f */
[C---:B------:R-:W-:Y:S01]  /*2340*/  ISETP.GT.AND P3, PT, R5.reuse, RZ, PT ;  /* 0x000000ff0500720c */ /* 0x040fe20003f64270 */
[----:B------:R-:W-:Y:S01]  /*2350*/  ULOP3.LUT UR49, UR4, 0x10000, URZ, 0xfc, !UPT ;  /* 0x0001000004317892 */ /* 0x000fe2000f8efc3f */
[C---:B------:R-:W-:Y:S01]  /*2360*/  ISETP.GT.AND P6, PT, R5.reuse, 0x1, PT ;  /* 0x000000010500780c */ /* 0x040fe20003fc4270 */
[----:B------:R-:W-:Y:S01]  /*2370*/  UISETP.GE.AND UP0, UPT, UR52, UR40, UPT ;  /* 0x000000283400728c */ /* 0x000fe2000bf06270 */
[C---:B------:R-:W-:Y:S01]  /*2380*/  ISETP.GT.AND P5, PT, R5.reuse, 0x8, PT ;  /* 0x000000080500780c */ /* 0x040fe20003fa4270 */
[----:B------:R-:W-:Y:S01]  /*2390*/  UIMAD UR28, UR53, 0x780, UR49 ;  /* 0x00000780351c78a4 */ /* 0x000fe2000f8e0231 */
[C---:B------:R-:W-:Y:S01]  /*23a0*/  ISETP.GT.AND P2, PT, R5.reuse, 0x9, PT ;  /* 0x000000090500780c */ /* 0x040fe20003f44270 */
[----:B------:R-:W-:Y:S01]  /*23b0*/  UMOV UR4, UR24 ;  /* 0x0000001800047c82 */ /* 0x000fe20008000000 */
[C---:B------:R-:W-:Y:S01]  /*23c0*/  ISETP.GT.AND P4, PT, R5.reuse, 0x10, PT ;  /* 0x000000100500780c */ /* 0x040fe20003f84270 */
[----:B------:R-:W-:Y:S01]  /*23d0*/  UIADD3 UR6, UR28, 0x180, URZ ;  /* 0x000001801c067890 */ /* 0x000fe2000fffe03f */
[C---:B------:R-:W-:Y:S01]  /*23e0*/  ISETP.GT.AND P1, PT, R5.reuse, 0x79, PT ;  /* 0x000000790500780c */ /* 0x040fe20003f24270 */
[----:B------:R-:W-:Y:S01]  /*23f0*/  UIADD3 UR8, UR28, 0x200, URZ ;  /* 0x000002001c087890 */ /* 0x000fe2000fffe03f */
[----:B------:R-:W-:Y:S01]  /*2400*/  ISETP.GT.AND P0, PT, R5, 0x80, PT ;  /* 0x000000800500780c */ /* 0x000fe20003f04270 */
[----:B------:R-:W-:Y:S01]  /*2410*/  UMOV UR26, UR28 ;  /* 0x0000001c001a7c82 */ /* 0x000fe20008000000 */
[----:B------:R-:W-:Y:S01]  /*2420*/  UIADD3 UR10, UR28, 0x2, URZ ;  /* 0x000000021c0a7890 */ /* 0x000fe2000fffe03f */
[----:B------:R-:W-:Y:S01]  /*2430*/  QGMMA.64x32x32.F32.E4M3.E4M3 R92, gdesc[UR24], RZ, !UPT, gsb0 ;  /* 0x00600000185c79f3 */ /* 0x000fe2000c0008ff */
[----:B------:R-:W-:Y:S01]  /*2440*/  UIADD3 UR26, UR28, 0x80, URZ ;  /* 0x000000801c1a7890 */ /* 0x000fe2000fffe03f */
[--C-:B------:R-:W-:Y:S01]  /*2450*/  IMAD.MOV.U32 R109, RZ, RZ, R25.reuse ;  /* 0x000000ffff6d7224 */ /* 0x100fe200078e0019 */
[----:B------:R-:W-:Y:S01]  /*2460*/  UMOV UR27, 0x80000020 ;  /* 0x80000020001b7882 */ /* 0x000fe20000000000 */
[----:B------:R-:W-:Y:S01]  /*2470*/  UIADD3 UR12, UR28, 0x202, URZ ;  /* 0x000002021c0c7890 */ /* 0x000fe2000fffe03f */
[--C-:B------:R-:W-:Y:S01]  /*2480*/  IMAD.MOV.U32 R108, RZ, RZ, R25.reuse ;  /* 0x000000ffff6c7224 */ /* 0x100fe200078e0019 */
[----:B------:R-:W-:Y:S01]  /*2490*/  UIADD3 UR14, UR28, 0x280, URZ ;  /* 0x000002801c0e7890 */ /* 0x000fe2000fffe03f */
[--C-:B------:R-:W-:Y:S01]  /*24a0*/  IMAD.MOV.U32 R111, RZ, RZ, R25.reuse ;  /* 0x000000ffff6f7224 */ /* 0x100fe200078e0019 */
[----:B------:R-:W-:Y:S01]  /*24b0*/  UIADD3 UR16, UR28, 0x282, URZ ;  /* 0x000002821c107890 */ /* 0x000fe2000fffe03f */
[--C-:B------:R-:W-:Y:S01]  /*24c0*/  IMAD.MOV.U32 R110, RZ, RZ, R25.reuse ;  /* 0x000000ffff6e7224 */ /* 0x100fe200078e0019 */
[----:B------:R-:W-:Y:S01]  /*24d0*/  UIADD3 UR18, UR28, 0x402, URZ ;  /* 0x000004021c127890 */ /* 0x000fe2000fffe03f */
[--C-:B------:R-:W-:Y:S01]  /*24e0*/  IMAD.MOV.U32 R113, RZ, RZ, R25.reuse ;  /* 0x000000ffff717224 */ /* 0x100fe200078e0019 */
[----:B------:R-:W-:Y:S01]  /*24f0*/  UIADD3 UR22, UR28, 0x680, URZ ;  /* 0x000006801c167890 */ /* 0x000fe2000fffe03f */
[----:B------:R-:W-:-:S02]  /*2500*/  IMAD.MOV.U32 R112, RZ, RZ, R25 ;  /* 0x000000ffff707224 */ /* 0x000fc400078e0019 */
[--C-:B------:R-:W-:Y:S02]  /*2510*/  IMAD.MOV.U32 R115, RZ, RZ, R25.reuse ;  /* 0x000000ffff737224 */ /* 0x100fe400078e0019 */
[--C-:B------:R-:W-:Y:S02]  /*2520*/  IMAD.MOV.U32 R114, RZ, RZ, R25.reuse ;  /* 0x000000ffff727224 */ /* 0x100fe400078e0019 */
[--C-:B------:R-:W-:Y:S02]  /*2530*/  IMAD.MOV.U32 R117, RZ, RZ, R25.reuse ;  /* 0x000000ffff757224 */ /* 0x100fe400078e0019 */
[--C-:B------:R-:W-:Y:S02]  /*2540*/  IMAD.MOV.U32 R116, RZ, RZ, R25.reuse ;  /* 0x000000ffff747224 */ /* 0x100fe400078e0019 */
[--C-:B------:R-:W-:Y:S02]  /*2550*/  IMAD.MOV.U32 R119, RZ, RZ, R25.reuse ;  /* 0x000000ffff777224 */ /* 0x100fe400078e0019 */
[----:B------:R-:W-:Y:S01]  /*2560*/  IMAD.MOV.U32 R118, RZ, RZ, R25 ;  /* 0x000000ffff767224 */ /* 0x000fe200078e0019 */
[----:B------:R-:W-:-:S02]  /*2570*/  WARPGROUP.DEPBAR.LE gsb0, 0x0 ;  /* 0x00008000000079c5 */ /* 0x000fc40000010000 */
[----:B------:R-:W-:-:S06]  /*2580*/  WARPGROUP.ARRIVE ;  /* 0x00000000000079c5 */ /* 0x000fcc0000000000 */
[----:B------:R-:W-:Y:S01]  /*2590*/  QGMMA.64x32x32.F32.E4M3.E4M3 R76, gdesc[UR24], RZ, !UPT, gsb0 ;  /* 0x00600000184c79f3 */ /* 0x000fe2000c0008ff */
[----:B------:R-:W-:Y:S01]  /*25a0*/  UIADD3 UR26, UR28, 0x100, URZ ;  /* 0x000001001c1a7890 */ /* 0x000fe2000fffe03f */
[----:B------:R-:W-:Y:S01]  /*25b0*/  UMOV UR27, 0x80000020 ;  /* 0x80000020001b7882 */ /* 0x000fe20000000000 */
[----:B------:R-:W-:Y:S02]  /*25c0*/  WARPGROUP.DEPBAR.LE gsb0, 0x0 ;  /* 0x00008000000079c5 */ /* 0x000fe40000010000 */
[----:B------:R-:W-:-:S06]  /*25d0*/  WARPGROUP.ARRIVE ;  /* 0x00000000000079c5 */ /* 0x000fcc0000000000 */
[----:B------:R-:W-:Y:S01]  /*25e0*/  QGMMA.64x32x32.F32.E4M3.E4M3 R60, gdesc[UR24], RZ, !UPT, gsb0 ;  /* 0x00600000183c79f3 */ /* 0x000fe2000c0008ff */
[----:B------:R-:W-:Y:S01]  /*25f0*/  UMOV UR26, UR8 ;  /* 0x00000008001a7c82 */ /* 0x000fe20008000000 */
[----:B------:R-:W-:Y:S01]  /*2600*/  UMOV UR27, 0x80000020 ;  /* 0x80000020001b7882 */ /* 0x000fe20000000000 */
[----:B------:R-:W-:Y:S02]  /*2610*/  WARPGROUP.DEPBAR.LE gsb0, 0x0 ;  /* 0x00008000000079c5 */ /* 0x000fe40000010000 */
[----:B------:R-:W-:-:S06]  /*2620*/  WARPGROUP.ARRIVE ;  /* 0x00000000000079c5 */ /* 0x000fcc0000000000 */
[----:B------:R-:W-:Y:S01]  /*2630*/  QGMMA.64x32x32.F32.E4M3.E4M3 R44, gdesc[UR4], RZ, !UPT, gsb0 ;  /* 0x00600000042c79f3 */ /* 0x000fe2000c0008ff */
[----:B------:R-:W-:Y:S01]  /*2640*/  UMOV UR4, UR9 ;  /* 0x0000000900047c82 */ /* 0x000fe20008000000 */
[----:B------:R-:W-:Y:S01]  /*2650*/  UMOV UR5, 0x80000020 ;  /* 0x8000002000057882 */ /* 0x000fe20000000000 */
[----:B------:R-:W-:Y:S01]  /*2660*/  UMOV UR6, UR10 ;  /* 0x0000000a00067c82 */ /* 0x000fe20008000000 */
[----:B------:R-:W-:Y:S01]  /*2670*/  UMOV UR7, 0x80000020 ;  /* 0x8000002000077882 */ /* 0x000fe20000000000 */
[----:B------:R-:W-:Y:S01]  /*2680*/  UIADD3 UR10, UR28, 0x182, URZ ;  /* 0x000001821c0a7890 */ /* 0x000fe2000fffe03f */
[----:B------:R-:W-:Y:S01]  /*2690*/  UMOV UR8, UR4 ;  /* 0x0000000400087c82 */ /* 0x000fe20008000000 */
[----:B------:R-:W-:Y:S01]  /*26a0*/  UMOV UR9, UR5 ;  /* 0x0000000500097c82 */ /* 0x000fe20008000000 */
        /* <DEDUP_REMOVED lines=18> */
[----:B------:R-:W-:Y:S02]  /*27d0*/  WARPGROUP.DEPBAR.LE gsb0, 0x0 ;  /* 0x00008000000079c5 */ /* 0x000fe40000010000 */
[----:B------:R-:W-:-:S06]  /*27e0*/  WARPGROUP.ARRIVE ;  /* 0x00000000000079c5 */ /* 0x000fcc0000000000 */
[----:B------:R-:W-:Y:S01]  /*27f0*/  QGMMA.64x32x32.F32.E4M3.E4M3 R44, gdesc[UR8], R44, gsb0 ;  /* 0x00600000082c79f3 */ /* 0x000fe2000800082c */
        /* <DEDUP_REMOVED lines=9> */
[----:B------:R-:W-:Y:S01]  /*2890*/  QGMMA.64x32x32.F32.E4M3.E4M3 R28, gdesc[UR4], R28, gsb0 ;  /* 0x00600000041c79f3 */ /* 0x000fe2000800081c */
[----:B------:R-:W-:Y:S02]  /*28a0*/  UIADD3 UR6, UR28, 0x480, URZ ;  /* 0x000004801c067890 */ /* 0x000fe4000fffe03f */
[----:B------:R-:W-:Y:S01]  /*28b0*/  UIADD3 UR7, UR20, 0x202, URZ ;  /* 0x0000020214077890 */ /* 0x000fe2000fffe03f */
        /* <DEDUP_REMOVED lines=21> */
[----:B------:R-:W-:Y:S01]  /*2a10*/  UMOV UR14, UR16 ;  /* 0x00000010000e7c82 */ /* 0x000fe20008000000 */
[----:B------:R-:W-:Y:S01]  /*2a20*/  UMOV UR15, 0x80000020 ;  /* 0x80000020000f7882 */ /* 0x000fe20000000000 */
[----:B------:R-:W-:Y:S01]  /*2a30*/  UMOV UR16, UR12 ;  /* 0x0000000c00107c82 */ /* 0x000fe20008000000 */
[----:B------:R-:W-:Y:S01]  /*2a40*/  UMOV UR17, UR13 ;  /* 0x0000000d00117c82 */ /* 0x000fe20008000000 */
[----:B------:R-:W-:Y:S01]  /*2a50*/  UIADD3 UR7, UR20, 0x400, URZ ;  /* 0x0000040014077890 */ /* 0x000fe2000fffe03f */
[----:B------:R-:W-:Y:S02]  /*2a60*/  WARPGROUP.DEPBAR.LE gsb0, 0x0 ;  /* 0x00008000000079c5 */ /* 0x000fe40000010000 */
[----:B------:R-:W-:-:S06]  /*2a70*/  WARPGROUP.ARRIVE ;  /* 0x00000000000079c5 */ /* 0x000fcc0000000000 */
[----:B------:R-:W-:Y:S01]  /*2a80*/  QGMMA.64x32x32.F32.E4M3.E4M3 R28, gdesc[UR8], R28, gsb0 ;  /* 0x00600000081c79f3 */ /* 0x000fe2000800081c */
[----:B------:R-:W-:Y:S02]  /*2a90*/  UIADD3 UR10, UR28, 0x500, URZ ;  /* 0x000005001c0a7890 */ /* 0x000fe4000fffe03f */
        /* <DEDUP_REMOVED lines=24> */
[----:B------:R-:W-:Y:S02]  /*2c20*/  UMOV UR21, UR17 ;  /* 0x0000001100157c82 */ /* 0x000fe40008000000 */
[----:B------:R-:W-:Y:S01]  /*2c30*/  UMOV UR20, UR16 ;  /* 0x0000001000147c82 */ /* 0x000fe20008000000 */
[----:B------:R-:W-:Y:S01]  /*2c40*/  UIADD3 UR10, UR28, 0x502, URZ ;  /* 0x000005021c0a7890 */ /* 0x000fe2000fffe03f */
[----:B------:R-:W-:-:S02]  /*2c50*/  WARPGROUP.DEPBAR.LE gsb0, 0x0 ;  /* 0x00008000000079c5 */ /* 0x000fc40000010000 */
        /* <DEDUP_REMOVED lines=34> */
[----:B------:R-:W-:Y:S02]  /*2e80*/  FSEL R92, R92, -INF , P3 ;  /* 0xff8000005c5c7808 */ /* 0x000fe40001800000 */
[----:B------:R-:W-:Y:S02]  /*2e90*/  FSEL R93, R93, -INF , P6 ;  /* 0xff8000005d5d7808 */ /* 0x000fe40003000000 */
[----:B------:R-:W-:Y:S01]  /*2ea0*/  FSEL R96, R96, -INF , P5 ;  /* 0xff80000060607808 */ /* 0x000fe20002800000 */
[----:B------:R-:W-:Y:S01]  /*2eb0*/  QGMMA.64x32x32.F32.E4M3.E4M3 R76, gdesc[UR20], R76, gsb0 ;  /* 0x00600000144c79f3 */ /* 0x000fe2000800084c */
[----:B------:R-:W-:Y:S01]  /*2ec0*/  UIADD3 UR22, UR28, 0x602, URZ ;  /* 0x000006021c167890 */ /* 0x000fe2000fffe03f */
[----:B------:R-:W-:Y:S01]  /*2ed0*/  FMNMX.FTZ R7, R92, R93, !PT ;  /* 0x0000005d5c077209 */ /* 0x000fe20007810000 */
[----:B------:R-:W-:Y:S01]  /*2ee0*/  UMOV UR23, 0x80000020 ;  /* 0x8000002000177882 */ /* 0x000fe20000000000 */
        /* <DEDUP_REMOVED lines=15> */
[----:B------:R-:W-:Y:S02]  /*2fe0*/  FSEL R105, R105, -INF , P5 ;  /* 0xff80000069697808 */ /* 0x000fe40002800000 */
[----:B------:R-:W-:Y:S02]  /*2ff0*/  ISETP.GT.AND P4, PT, R5, 0x20, PT ;  /* 0x000000200500780c */ /* 0x000fe40003f84270 */
[----:B------:R-:W-:Y:S02]  /*3000*/  FMNMX.FTZ R4, R104, R7, !PT ;  /* 0x0000000768047209 */ /* 0x000fe40007810000 */
[----:B------:R-:W-:-:S02]  /*3010*/  FSEL R103, R103, -INF , P3 ;  /* 0xff80000067677808 */ /* 0x000fc40001800000 */
[----:B------:R-:W-:Y:S02]  /*3020*/  ISETP.GT.AND P3, PT, R5, 0x21, PT ;  /* 0x000000210500780c */ /* 0x000fe40003f64270 */
[----:B------:R-:W-:Y:S02]  /*3030*/  FMNMX.FTZ R7, R105, R4, !PT ;  /* 0x0000000469077209 */ /* 0x000fe40007810000 */
[----:B------:R-:W-:Y:S02]  /*3040*/  FSEL R99, R99, -INF , P2 ;  /* 0xff80000063637808 */ /* 0x000fe40001000000 */
[C---:B------:R-:W-:Y:S02]  /*3050*/  ISETP.GT.AND P2, PT, R5.reuse, 0x28, PT ;  /* 0x000000280500780c */ /* 0x040fe40003f44270 */
        /* <DEDUP_REMOVED lines=10> */
[----:B------:R-:W-:Y:S01]  /*3100*/  UIADD3 UR22, UR28, 0x682, URZ ;  /* 0x000006821c167890 */ /* 0x000fe2000fffe03f */
[----:B------:R-:W-:Y:S01]  /*3110*/  FSEL R80, R80, -INF , P2 ;  /* 0xff80000050507808 */ /* 0x000fe20001000000 */
[----:B------:R-:W-:Y:S01]  /*3120*/  UMOV UR23, 0x80000020 ;  /* 0x8000002000177882 */ /* 0x000fe20000000000 */
[----:B------:R-:W-:-:S02]  /*3130*/  FMNMX.FTZ R7, R77, R4, !PT ;  /* 0x000000044d077209 */ /* 0x000fc40007810000 */
[----:B------:R-:W-:Y:S02]  /*3140*/  FSEL R81, R81, -INF , P6 ;  /* 0xff80000051517808 */ /* 0x000fe40003000000 */
[----:B------:R-:W-:Y:S02]  /*3150*/  FMNMX.FTZ R4, R80, R7, !PT ;  /* 0x0000000750047209 */ /* 0x000fe40007810000 */
[----:B------:R-:W-:Y:S02]  /*3160*/  FSEL R78, R78, -INF , P4 ;  /* 0xff8000004e4e7808 */ /* 0x000fe40002000000 */
[----:B------:R-:W-:Y:S02]  /*3170*/  ISETP.GT.AND P4, PT, R5, 0x31, PT ;  /* 0x000000310500780c */ /* 0x000fe40003f84270 */
        /* <DEDUP_REMOVED lines=16> */
[----:B------:R-:W-:Y:S02]  /*3280*/  FMNMX.FTZ R7, R89, R4, !PT ;  /* 0x0000000459077209 */ /* 0x000fe40007810000 */
[----:B------:R-:W-:Y:S02]  /*3290*/  FSEL R87, R87, -INF , P4 ;  /* 0xff80000057577808 */ /* 0x000fe40002000000 */
[----:B------:R-:W-:Y:S02]  /*32a0*/  ISETP.GT.AND P4, PT, R5, 0x48, PT ;  /* 0x000000480500780c */ /* 0x000fe40003f84270 */
[----:B------:R-:W-:-:S02]  /*32b0*/  FSEL R90, R90, -INF , P3 ;  /* 0xff8000005a5a7808 */ /* 0x000fc40001800000 */
[----:B------:R-:W-:Y:S02]  /*32c0*/  ISETP.GT.AND P3, PT, R5, 0x49, PT ;  /* 0x000000490500780c */ /* 0x000fe40003f64270 */
[----:B------:R-:W-:Y:S02]  /*32d0*/  FSEL R91, R91, -INF , P2 ;  /* 0xff8000005b5b7808 */ /* 0x000fe40001000000 */
[----:B------:R-:W-:Y:S01]  /*32e0*/  ISETP.GT.AND P2, PT, R5, 0x50, PT ;  /* 0x000000500500780c */ /* 0x000fe20003f44270 */
[----:B------:R-:W-:Y:S02]  /*32f0*/  WARPGROUP.DEPBAR.LE gsb0, 0x0 ;  /* 0x00008000000079c5 */ /* 0x000fe40000010000 */
[----:B------:R-:W-:Y:S01]  /*3300*/  WARPGROUP.ARRIVE ;  /* 0x00000000000079c5 */ /* 0x000fe20000000000 */
[----:B------:R-:W-:Y:S02]  /*3310*/  FSEL R60, R60, -INF , P6 ;  /* 0xff8000003c3c7808 */ /* 0x000fe40003000000 */
[----:B------:R-:W-:-:S02]  /*3320*/  FSEL R61, R61, -INF , P5 ;  /* 0xff8000003d3d7808 */ /* 0x000fc40002800000 */
[----:B------:R-:W-:Y:S01]  /*3330*/  FMNMX.FTZ R4, R60, R7, !PT ;  /* 0x000000073c047209 */ /* 0x000fe20007810000 */
[----:B------:R-:W-:Y:S01]  /*3340*/  QGMMA.64x32x32.F32.E4M3.E4M3 R44, gdesc[UR20], R44, gsb0 ;  /* 0x00600000142c79f3 */ /* 0x000fe2000800082c */
[----:B------:R-:W-:Y:S01]  /*3350*/  UIADD3 UR22, UR28, 0x702, URZ ;  /* 0x000007021c167890 */ /* 0x000fe2000fffe03f */
[----:B------:R-:W-:Y:S01]  /*3360*/  FSEL R64, R64, -INF , P4 ;  /* 0xff80000040407808 */ /* 0x000fe20002000000 */
[----:B------:R-:W-:Y:S01]  /*3370*/  UMOV UR23, 0x80000020 ;  /* 0x8000002000177882 */ /* 0x000fe20000000000 */
        /* <DEDUP_REMOVED lines=21> */
[----:B------:R-:W-:-:S02]  /*34d0*/  FMNMX.FTZ R7, R73, R4, !PT ;  /* 0x0000000449077209 */ /* 0x000fc40007810000 */
[----:B------:R-:W-:Y:S02]  /*34e0*/  FSEL R71, R71, -INF , P6 ;  /* 0xff80000047477808 */ /* 0x000fe40003000000 */
[C---:B------:R-:W-:Y:S02]  /*34f0*/  ISETP.GT.AND P6, PT, R5.reuse, 0x68, PT ;  /* 0x000000680500780c */ /* 0x040fe40003fc4270 */
[----:B------:R-:W-:Y:S02]  /*3500*/  FSEL R74, R74, -INF , P5 ;  /* 0xff8000004a4a7808 */ /* 0x000fe40002800000 */
[----:B------:R-:W-:Y:S02]  /*3510*/  ISETP.GT.AND P5, PT, R5, 0x69, PT ;  /* 0x000000690500780c */ /* 0x000fe40003fa4270 */
[----:B------:R-:W-:Y:S02]  /*3520*/  FSEL R75, R75, -INF , P4 ;  /* 0xff8000004b4b7808 */ /* 0x000fe40002000000 */
[----:B------:R-:W-:Y:S01]  /*3530*/  ISETP.GT.AND P4, PT, R5, 0x70, PT ;  /* 0x000000700500780c */ /* 0x000fe20003f84270 */
[----:B------:R-:W-:-:S02]  /*3540*/  WARPGROUP.DEPBAR.LE gsb0, 0x0 ;  /* 0x00008000000079c5 */ /* 0x000fc40000010000 */
[----:B------:R-:W-:Y:S01]  /*3550*/  WARPGROUP.ARRIVE ;  /* 0x00000000000079c5 */ /* 0x000fe20000000000 */
[----:B------:R-:W-:Y:S02]  /*3560*/  FSEL R44, R44, -INF , P3 ;  /* 0xff8000002c2c7808 */ /* 0x000fe40001800000 */
[----:B------:R-:W-:Y:S02]  /*3570*/  FSEL R45, R45, -INF , P2 ;  /* 0xff8000002d2d7808 */ /* 0x000fe40001000000 */
[----:B------:R-:W-:Y:S01]  /*3580*/  FMNMX.FTZ R4, R44, R7, !PT ;  /* 0x000000072c047209 */ /* 0x000fe20007810000 */
[----:B------:R-:W-:Y:S01]  /*3590*/  QGMMA.64x32x32.F32.E4M3.E4M3 R28, gdesc[UR20], R28, gsb0 ;  /* 0x00600000141c79f3 */ /* 0x000fe2000800081c */
[----:B------:R-:W-:Y:S02]  /*35a0*/  FSEL R48, R48, -INF , P6 ;  /* 0xff80000030307808 */ /* 0x000fe40003000000 */
[----:B------:R-:W-:Y:S02]  /*35b0*/  FMNMX.FTZ R7, R45, R4, !PT ;  /* 0x000000042d077209 */ /* 0x000fe40007810000 */
        /* <DEDUP_REMOVED lines=11> */
[----:B------:R-:W-:Y:S02]  /*3670*/  FMNMX.FTZ R7, R53, R4, !PT ;  /* 0x0000000435077209 */ /* 0x000fe40007810000 */
[----:B------:R-:W-:-:S02]  /*3680*/  FSEL R57, R57, -INF , P1 ;  /* 0xff80000039397808 */ /* 0x000fc40000800000 */
[----:B------:R-:W-:Y:S02]  /*3690*/  FMNMX.FTZ R4, R56, R7, !PT ;  /* 0x0000000738047209 */ /* 0x000fe40007810000 */
[----:B------:R-:W-:Y:S02]  /*36a0*/  ISETP.GT.AND P1, PT, R5, 0x81, PT ;  /* 0x000000810500780c */ /* 0x000fe40003f24270 */
[----:B------:R-:W-:Y:S02]  /*36b0*/  FMNMX.FTZ R7, R57, R4, !PT ;  /* 0x0000000439077209 */ /* 0x000fe40007810000 */
[----:B------:R-:W-:Y:S02]  /*36c0*/  FSEL R58, R58, -INF , P2 ;  /* 0xff8000003a3a7808 */ /* 0x000fe40001000000 */
[----:B------:R-:W-:Y:S02]  /*36d0*/  ISETP.GT.AND P2, PT, R5, 0x89, PT ;  /* 0x000000890500780c */ /* 0x000fe40003f44270 */
[----:B------:R-:W-:-:S02]  /*36e0*/  FSEL R55, R55, -INF , P3 ;  /* 0xff80000037377808 */ /* 0x000fc40001800000 */
[C---:B------:R-:W-:Y:S02]  /*36f0*/  ISETP.GT.AND P3, PT, R5.reuse, 0x90, PT ;  /* 0x000000900500780c */ /* 0x040fe40003f64270 */
[----:B------:R-:W-:Y:S02]  /*3700*/  FSEL R54, R54, -INF , P4 ;  /* 0xff80000036367808 */ /* 0x000fe40002000000 */
[----:B------:R-:W-:Y:S02]  /*3710*/  ISETP.GT.AND P4, PT, R5, 0x91, PT ;  /* 0x000000910500780c */ /* 0x000fe40003f84270 */
[----:B------:R-:W-:Y:S02]  /*3720*/  FSEL R51, R51, -INF , P5 ;  /* 0xff80000033337808 */ /* 0x000fe40002800000 */
[----:B------:R-:W-:Y:S02]  /*3730*/  ISETP.GT.AND P5, PT, R5, 0x98, PT ;  /* 0x000000980500780c */ /* 0x000fe40003fa4270 */
[----:B------:R-:W-:-:S02]  /*3740*/  FSEL R50, R50, -INF , P6 ;  /* 0xff80000032327808 */ /* 0x000fc40003000000 */
[C---:B------:R-:W-:Y:S02]  /*3750*/  ISETP.GT.AND P6, PT, R5.reuse, 0x99, PT ;  /* 0x000000990500780c */ /* 0x040fe40003fc4270 */
[----:B------:R-:W-:Y:S02]  /*3760*/  P2R R14, PR, RZ, 0x2 ;  /* 0x00000002ff0e7803 */ /* 0x000fe40000000000 */
[----:B------:R-:W-:Y:S01]  /*3770*/  P2R R12, PR, RZ, 0x4 ;  /* 0x00000004ff0c7803 */ /* 0x000fe20000000000 */
[----:B------:R-:W-:Y:S02]  /*3780*/  WARPGROUP.DEPBAR.LE gsb0, 0x0 ;  /* 0x00008000000079c5 */ /* 0x000fe40000010000 */
        /* <DEDUP_REMOVED lines=16> */
[----:B------:R-:W-:Y:S02]  /*3890*/  P2R R13, PR, RZ, 0x1 ;  /* 0x00000001ff0d7803 */ /* 0x000fe40000000000 */
[----:B------:R-:W-:Y:S02]  /*38a0*/  FMNMX.FTZ R7, R41, R4, !PT ;  /* 0x0000000429077209 */ /* 0x000fe40007810000 */
[C---:B------:R-:W-:Y:S02]  /*38b0*/  ISETP.GT.AND P0, PT, R5.reuse, 0x79, PT ;  /* 0x000000790500780c */ /* 0x040fe40003f04270 */
[----:B------:R-:W-:Y:S01]  /*38c0*/  ISETP.GT.AND P1, PT, R5, 0x80, PT ;  /* 0x000000800500780c */ /* 0x000fe20003f24270 */
[----:B------:R-:W0:Y:S01]  /*38d0*/  SHFL.BFLY PT, R4, R7, 0x2, 0x1f ;  /* 0x0c401f0007047f89 */ /* 0x000e2200000e0000 */
[----:B------:R-:W-:-:S02]  /*38e0*/  FMNMX.FTZ R5, R94, R95, !PT ;  /* 0x0000005f5e057209 */ /* 0x000fc40007810000 */
[----:B------:R-:W-:Y:S02]  /*38f0*/  FSEL R59, R59, -INF , P0 ;  /* 0xff8000003b3b7808 */ /* 0x000fe40000000000 */
[----:B------:R-:W-:Y:S02]  /*3900*/  FMNMX.FTZ R20, R98, R5, !PT ;  /* 0x0000000562147209 */ /* 0x000fe40007810000 */
[----:B------:R-:W-:Y:S02]  /*3910*/  FSEL R30, R30, -INF , P1 ;  /* 0xff8000001e1e7808 */ /* 0x000fe40000800000 */
[----:B------:R-:W-:Y:S02]  /*3920*/  FMNMX.FTZ R5, R99, R20, !PT ;  /* 0x0000001463057209 */ /* 0x000fe40007810000 */
[----:B------:R-:W-:Y:S02]  /*3930*/  ISETP.NE.AND P1, PT, R14, RZ, PT ;  /* 0x000000ff0e00720c */ /* 0x000fe40003f25270 */
[----:B------:R-:W-:-:S02]  /*3940*/  FMNMX.FTZ R24, R102, R5, !PT ;  /* 0x0000000566187209 */ /* 0x000fc40007810000 */
[----:B------:R-:W-:Y:S02]  /*3950*/  ISETP.NE.AND P0, PT, R13, RZ, PT ;  /* 0x000000ff0d00720c */ /* 0x000fe40003f05270 */
[----:B------:R-:W-:Y:S02]  /*3960*/  FMNMX.FTZ R5, R103, R24, !PT ;  /* 0x0000001867057209 */ /* 0x000fe40007810000 */
[----:B------:R-:W-:Y:S02]  /*3970*/  FSEL R31, R31, -INF , P1 ;  /* 0xff8000001f1f7808 */ /* 0x000fe40000800000 */
[----:B------:R-:W-:Y:S02]  /*3980*/  FMNMX.FTZ R24, R106, R5, !PT ;  /* 0x000000056a187209 */ /* 0x000fe40007810000 */
[----:B------:R-:W-:Y:S02]  /*3990*/  FSEL R34, R34, -INF , P0 ;  /* 0xff80000022227808 */ /* 0x000fe40000000000 */
[----:B0-----:R-:W-:-:S02]  /*39a0*/  FMNMX.FTZ R10, R7, R4, !PT ;  /* 0x00000004070a7209 */ /* 0x001fc40007810000 */
[----:B------:R-:W-:Y:S02]  /*39b0*/  FMNMX.FTZ R5, R107, R24, !PT ;  /* 0x000000186b057209 */ /* 0x000fe40007810000 */
[----:B------:R-:W-:Y:S01]  /*39c0*/  FSEL R38, R38, -INF , P3 ;  /* 0xff80000026267808 */ /* 0x000fe20001800000 */
[----:B------:R-:W0:Y:S01]  /*39d0*/  SHFL.BFLY PT, R11, R10, 0x1, 0x1f ;  /* 0x0c201f000a0b7f89 */ /* 0x000e2200000e0000 */
[----:B------:R-:W-:Y:S02]  /*39e0*/  FMNMX.FTZ R26, R78, R5, !PT ;  /* 0x000000054e1a7209 */ /* 0x000fe40007810000 */
[----:B------:R-:W-:Y:S02]  /*39f0*/  FSEL R42, R42, -INF , P5 ;  /* 0xff8000002a2a7808 */ /* 0x000fe40002800000 */
[----:B------:R-:W-:Y:S02]  /*3a00*/  FMNMX.FTZ R5, R79, R26, !PT ;  /* 0x0000001a4f057209 */ /* 0x000fe40007810000 */
[----:B------:R-:W-:-:S02]  /*3a10*/  FSEL R43, R43, -INF , P6 ;  /* 0xff8000002b2b7808 */ /* 0x000fc40003000000 */
[----:B------:R-:W-:Y:S02]  /*3a20*/  FMNMX.FTZ R26, R82, R5, !PT ;  /* 0x00000005521a7209 */ /* 0x000fe40007810000 */
[----:B------:R-:W-:Y:S02]  /*3a30*/  ISETP.NE.AND P1, PT, R9, RZ, PT ;  /* 0x000000ff0900720c */ /* 0x000fe40003f25270 */
[----:B------:R-:W-:Y:S02]  /*3a40*/  FMNMX.FTZ R5, R83, R26, !PT ;  /* 0x0000001a53057209 */ /* 0x000fe40007810000 */
[----:B------:R-:W-:Y:S02]  /*3a50*/  ISETP.NE.AND P0, PT, R8, RZ, PT ;  /* 0x000000ff0800720c */ /* 0x000fe40003f05270 */
[----:B0-----:R-:W-:-:S04]  /*3a60*/  FMNMX.FTZ R4, R10, R11, !PT ;  /* 0x0000000b0a047209 */ /* 0x001fc80007810000 */
[C---:B------:R-:W-:Y:S01]  /*3a70*/  FSETP.NEU.FTZ.AND P2, PT, R4.reuse, -INF , PT ;  /* 0xff8000000400780b */ /* 0x040fe20003f5d000 */
[----:B------:R-:W-:-:S05]  /*3a80*/  FFMA.FTZ R15, R4, R15, -8 ;  /* 0xc1000000040f7423 */ /* 0x000fca000001000f */
[----:B------:R-:W-:Y:S02]  /*3a90*/  FSEL R15, R15, RZ, P2 ;  /* 0x000000ff0f0f7208 */ /* 0x000fe40001000000 */
[----:B------:R-:W-:-:S03]  /*3aa0*/  ISETP.NE.AND P2, PT, R12, RZ, PT ;  /* 0x000000ff0c00720c */ /* 0x000fc60003f45270 */
[--C-:B------:R-:W-:Y:S01]  /*3ab0*/  FFMA.FTZ R20, R76, UR41, -R15.reuse ;  /* 0x000000294c147c23 */ /* 0x100fe2000801080f */
[----:B------:R-:W-:Y:S01]  /*3ac0*/  FMNMX.FTZ R76, R86, R5, !PT ;  /* 0x00000005564c7209 */ /* 0x000fe20007810000 */
[--C-:B------:R-:W-:Y:S01]  /*3ad0*/  FFMA.FTZ R24, R80, UR41, -R15.reuse ;  /* 0x0000002950187c23 */ /* 0x100fe2000801080f */
[----:B------:R-:W-:-:S01]  /*3ae0*/  FFMA.FTZ R21, R77, UR41, -R15 ;  /* 0x000000294d157c23 */ /* 0x000fc2000801080f */
[--C-:B------:R-:W-:Y:S01]  /*3af0*/  FFMA.FTZ R77, R85, UR41, -R15.reuse ;  /* 0x00000029554d7c23 */ /* 0x100fe2000801080f */
[----:B------:R-:W-:Y:S01]  /*3b00*/  FMNMX.FTZ R5, R87, R76, !PT ;  /* 0x0000004c57057209 */ /* 0x000fe20007810000 */
[--C-:B------:R-:W-:Y:S01]  /*3b10*/  FFMA.FTZ R85, R65, UR41, -R15.reuse ;  /* 0x0000002941557c23 */ /* 0x100fe2000801080f */
[----:B------:R-:W-:-:S01]  /*3b20*/  FFMA.FTZ R65, R68, UR41, -R15 ;  /* 0x0000002944417c23 */ /* 0x000fc2000801080f */
[----:B------:R-:W-:Y:S01]  /*3b30*/  FSEL R35, R35, -INF , P2 ;  /* 0xff80000023237808 */ /* 0x000fe20001000000 */
[----:B------:R-:W-:-:S01]  /*3b40*/  FFMA.FTZ R26, R84, UR41, -R15 ;  /* 0x00000029541a7c23 */ /* 0x000fc2000801080f */
[----:B------:R-:W-:Y:S01]  /*3b50*/  FMNMX.FTZ R76, R90, R5, !PT ;  /* 0x000000055a4c7209 */ /* 0x000fe20007810000 */
[----:B------:R-:W-:-:S01]  /*3b60*/  FFMA.FTZ R27, R81, UR41, -R15 ;  /* 0x00000029511b7c23 */ /* 0x000fc2000801080f */
[--C-:B------:R-:W-:Y:S01]  /*3b70*/  FFMA.FTZ R7, R92, UR41, -R15.reuse ;  /* 0x000000295c077c23 */ /* 0x100fe2000801080f */
[----:B------:R-:W-:-:S01]  /*3b80*/  FFMA.FTZ R8, R93, UR41, -R15 ;  /* 0x000000295d087c23 */ /* 0x000fc2000801080f */
[----:B------:R-:W-:Y:S01]  /*3b90*/  FMNMX.FTZ R5, R91, R76, !PT ;  /* 0x0000004c5b057209 */ /* 0x000fe20007810000 */
[----:B------:R-:W-:-:S01]  /*3ba0*/  FFMA.FTZ R76, R88, UR41, -R15 ;  /* 0x00000029584c7c23 */ /* 0x000fc2000801080f */
[----:B------:R-:W-:-:S02]  /*3bb0*/  IMAD.U32 R88, RZ, RZ, UR41 ;  /* 0x00000029ff587e24 */ /* 0x000fc4000f8e00ff */
[----:B------:R-:W-:-:S01]  /*3bc0*/  FFMA.FTZ R9, R96, UR41, -R15 ;  /* 0x0000002960097c23 */ /* 0x000fc2000801080f */
[----:B------:R-:W-:Y:S01]  /*3bd0*/  FMNMX.FTZ R80, R62, R5, !PT ;  /* 0x000000053e507209 */ /* 0x000fe20007810000 */
[----:B------:R-:W-:-:S01]  /*3be0*/  FFMA.FTZ R12, R97, UR41, -R15 ;  /* 0x00000029610c7c23 */ /* 0x000fc2000801080f */
[--C-:B------:R-:W-:Y:S01]  /*3bf0*/  FFMA.FTZ R10, R100, UR41, -R15.reuse ;  /* 0x00000029640a7c23 */ /* 0x100fe2000801080f */
        /* <DEDUP_REMOVED lines=19> */
[----:B------:R-:W-:Y:S01]  /*3d30*/  MUFU.EX2 R7, R7 ;  /* 0x0000000700077308 */ /* 0x000fe20000000800 */
[--C-:B------:R-:W-:Y:S01]  /*3d40*/  IMAD.MOV.U32 R101, RZ, RZ, R25.reuse ;  /* 0x000000ffff657224 */ /* 0x100fe200078e0019 */
[----:B------:R-:W-:Y:S01]  /*3d50*/  FMNMX.FTZ R80, R74, R5, !PT ;  /* 0x000000054a507209 */ /* 0x000fe20007810000 */
[----:B------:R-:W-:-:S02]  /*3d60*/  IMAD.MOV.U32 R105, RZ, RZ, R25 ;  /* 0x000000ffff697224 */ /* 0x000fc400078e0019 */
[----:B------:R-:W-:Y:S01]  /*3d70*/  IMAD.MOV.U32 R104, RZ, RZ, R25 ;  /* 0x000000ffff687224 */ /* 0x000fe200078e0019 */
[----:B------:R-:W-:Y:S02]  /*3d80*/  FMNMX.FTZ R5, R75, R80, !PT ;  /* 0x000000504b057209 */ /* 0x000fe40007810000 */
[----:B------:R-:W-:Y:S02]  /*3d90*/  MUFU.EX2 R8, R8 ;  /* 0x0000000800087308 */ /* 0x000fe40000000800 */
[----:B------:R-:W-:-:S04]  /*3da0*/  FMNMX.FTZ R80, R46, R5, !PT ;  /* 0x000000052e507209 */ /* 0x000fc80007810000 */
[----:B------:R-:W-:Y:S02]  /*3db0*/  FMNMX.FTZ R5, R47, R80, !PT ;  /* 0x000000502f057209 */ /* 0x000fe40007810000 */
[----:B------:R-:W-:Y:S02]  /*3dc0*/  MUFU.EX2 R9, R9 ;  /* 0x0000000900097308 */ /* 0x000fe40000000800 */
[----:B------:R-:W-:-:S04]  /*3dd0*/  FMNMX.FTZ R80, R50, R5, !PT ;  /* 0x0000000532507209 */ /* 0x000fc80007810000 */
[----:B------:R-:W-:Y:S02]  /*3de0*/  FMNMX.FTZ R5, R51, R80, !PT ;  /* 0x0000005033057209 */ /* 0x000fe40007810000 */
[----:B------:R-:W0:Y:S02]  /*3df0*/  MUFU.EX2 R12, R12 ;  /* 0x0000000c000c7308 */ /* 0x000e240000000800 */
[----:B------:R-:W-:-:S04]  /*3e00*/  FMNMX.FTZ R68, R54, R5, !PT ;  /* 0x0000000536447209 */ /* 0x000fc80007810000 */
[----:B------:R-:W-:Y:S01]  /*3e10*/  FMNMX.FTZ R5, R55, R68, !PT ;  /* 0x0000004437057209 */ /* 0x000fe20007810000 */
[----:B------:R-:W-:-:S01]  /*3e20*/  FFMA.FTZ R68, R69, UR41, -R15 ;  /* 0x0000002945447c23 */ /* 0x000fc2000801080f */
[----:B------:R-:W-:Y:S01]  /*3e30*/  FFMA.FTZ R69, R72, UR41, -R15 ;  /* 0x0000002948457c23 */ /* 0x000fe2000801080f */
[----:B------:R-:W-:Y:S01]  /*3e40*/  MUFU.EX2 R10, R10 ;  /* 0x0000000a000a7308 */ /* 0x000fe20000000800 */
[----:B------:R-:W-:-:S04]  /*3e50*/  FMNMX.FTZ R80, R58, R5, !PT ;  /* 0x000000053a507209 */ /* 0x000fc80007810000 */
[----:B------:R-:W-:-:S03]  /*3e60*/  FMNMX.FTZ R5, R59, R80, !PT ;  /* 0x000000503b057209 */ /* 0x000fc60007810000 */
[----:B------:R-:W-:Y:S01]  /*3e70*/  MUFU.EX2 R11, R11 ;  /* 0x0000000b000b7308 */ /* 0x000fe20000000800 */
[----:B------:R-:W-:Y:S02]  /*3e80*/  FMNMX.FTZ R72, R30, R5, !PT ;  /* 0x000000051e487209 */ /* 0x000fe40007810000 */
[----:B0-----:R-:W-:Y:S02]  /*3e90*/  F2FP.SATFINITE.E4M3.F32.PACK_AB_MERGE_C R200, R12, R9, RZ ;  /* 0x000000090cc8723e */ /* 0x001fe400048070ff */
[----:B------:R-:W-:Y:S01]  /*3ea0*/  FMNMX.FTZ R5, R31, R72, !PT ;  /* 0x000000481f057209 */ /* 0x000fe20007810000 */
[--C-:B------:R-:W-:Y:S01]  /*3eb0*/  FFMA.FTZ R72, R73, UR41, -R15.reuse ;  /* 0x0000002949487c23 */ /* 0x100fe2000801080f */
[----:B------:R-:W-:Y:S01]  /*3ec0*/  FSEL R73, R39, -INF , P4 ;  /* 0xff80000027497808 */ /* 0x000fe20002000000 */
[----:B------:R-:W-:Y:S01]  /*3ed0*/  FFMA.FTZ R39, R44, UR41, -R15 ;  /* 0x000000292c277c23 */ /* 0x000fe2000801080f */
[----:B------:R-:W-:Y:S01]  /*3ee0*/  FMNMX.FTZ R80, R34, R5, !PT ;  /* 0x0000000522507209 */ /* 0x000fe20007810000 */
[----:B------:R-:W-:Y:S01]  /*3ef0*/  MUFU.EX2 R13, R13 ;  /* 0x0000000d000d7308 */ /* 0x000fe20000000800 */
[----:B------:R-:W-:-:S02]  /*3f00*/  F2FP.SATFINITE.E4M3.F32.PACK_AB_MERGE_C R200, R8, R7, R200 ;  /* 0x0000000708c8723e */ /* 0x000fc400048070c8 */
[----:B------:R-:W-:-:S04]  /*3f10*/  FMNMX.FTZ R5, R35, R80, !PT ;  /* 0x0000005023057209 */ /* 0x000fc80007810000 */
[----:B------:R-:W-:Y:S01]  /*3f20*/  FMNMX.FTZ R44, R38, R5, !PT ;  /* 0x00000005262c7209 */ /* 0x000fe20007810000 */
[----:B------:R-:W0:Y:S03]  /*3f30*/  MUFU.EX2 R14, R14 ;  /* 0x0000000e000e7308 */ /* 0x000e260000000800 */
[----:B------:R-:W-:Y:S01]  /*3f40*/  FMNMX.FTZ R5, R73, R44, !PT ;  /* 0x0000002c49057209 */ /* 0x000fe20007810000 */
[--C-:B------:R-:W-:Y:S01]  /*3f50*/  FFMA.FTZ R44, R45, UR41, -R15.reuse ;  /* 0x000000292d2c7c23 */ /* 0x100fe2000801080f */
[----:B------:R-:W-:-:S01]  /*3f60*/  FFMA.FTZ R45, R48, UR41, -R15 ;  /* 0x00000029302d7c23 */ /* 0x000fc2000801080f */
[--C-:B------:R-:W-:Y:S01]  /*3f70*/  FFMA.FTZ R48, R52, UR41, -R15.reuse ;  /* 0x0000002934307c23 */ /* 0x100fe2000801080f */
[----:B------:R-:W-:Y:S01]  /*3f80*/  FMNMX.FTZ R80, R42, R5, !PT ;  /* 0x000000052a507209 */ /* 0x000fe20007810000 */
[--C-:B------:R-:W-:Y:S01]  /*3f90*/  FFMA.FTZ R52, R56, UR41, -R15.reuse ;  /* 0x0000002938347c23 */ /* 0x100fe2000801080f */
[----:B------:R-:W-:Y:S02]  /*3fa0*/  MUFU.EX2 R20, R20 ;  /* 0x0000001400147308 */ /* 0x000fe40000000800 */
[----:B------:R-:W-:Y:S01]  /*3fb0*/  FMNMX.FTZ R5, R43, R80, !PT ;  /* 0x000000502b057209 */ /* 0x000fe20007810000 */
[--C-:B------:R-:W-:Y:S01]  /*3fc0*/  FFMA.FTZ R80, R49, UR41, -R15.reuse ;  /* 0x0000002931507c23 */ /* 0x100fe2000801080f */
[----:B------:R-:W-:-:S01]  /*3fd0*/  FFMA.FTZ R49, R53, UR41, -R15 ;  /* 0x0000002935317c23 */ /* 0x000fc2000801080f */
[--C-:B------:R-:W-:Y:S01]  /*3fe0*/  FFMA.FTZ R53, R57, UR41, -R15.reuse ;  /* 0x0000002939357c23 */ /* 0x100fe2000801080f */
[----:B------:R-:W-:-:S01]  /*3ff0*/  FFMA.FTZ R15, R41, UR41, -R15 ;  /* 0x00000029290f7c23 */ /* 0x000fc2000801080f */
[----:B------:R-:W1:Y:S01]  /*4000*/  SHFL.BFLY PT, R84, R5, 0x2, 0x1f ;  /* 0x0c401f0005547f89 */ /* 0x000e6200000e0000 */
[----:B------:R-:W-:Y:S01]  /*4010*/  MUFU.EX2 R21, R21 ;  /* 0x0000001500157308 */ /* 0x000fe20000000800 */
[----:B0-----:R-:W-:-:S04]  /*4020*/  F2FP.SATFINITE.E4M3.F32.PACK_AB_MERGE_C R202, R14, R13, RZ ;  /* 0x0000000d0eca723e */ /* 0x001fc800048070ff */
[----:B------:R-:W-:-:S03]  /*4030*/  F2FP.SATFINITE.E4M3.F32.PACK_AB_MERGE_C R202, R11, R10, R202 ;  /* 0x0000000a0bca723e */ /* 0x000fc600048070ca */
[----:B------:R-:W-:Y:S08]  /*4040*/  MUFU.EX2 R24, R24 ;  /* 0x0000001800187308 */ /* 0x000ff00000000800 */
[----:B------:R-:W0:Y:S01]  /*4050*/  MUFU.EX2 R27, R27 ;  /* 0x0000001b001b7308 */ /* 0x000e220000000800 */
[----:B-1----:R-:W-:-:S07]  /*4060*/  FMNMX.FTZ R84, R5, R84, !PT ;  /* 0x0000005405547209 */ /* 0x002fce0007810000 */
[----:B------:R-:W-:Y:S01]  /*4070*/  MUFU.EX2 R26, R26 ;  /* 0x0000001a001a7308 */ /* 0x000fe20000000800 */
[----:B------:R-:W1:Y:S07]  /*4080*/  SHFL.BFLY PT, R5, R84, 0x1, 0x1f ;  /* 0x0c201f0054057f89 */ /* 0x000e6e00000e0000 */
[----:B------:R-:W-:Y:S01]  /*4090*/  MUFU.EX2 R77, R77 ;  /* 0x0000004d004d7308 */ /* 0x000fe20000000800 */
[----:B0-----:R-:W-:-:S04]  /*40a0*/  F2FP.SATFINITE.E4M3.F32.PACK_AB_MERGE_C R204, R27, R24, RZ ;  /* 0x000000181bcc723e */ /* 0x001fc800048070ff */
[----:B------:R-:W-:-:S03]  /*40b0*/  F2FP.SATFINITE.E4M3.F32.PACK_AB_MERGE_C R204, R21, R20, R204 ;  /* 0x0000001415cc723e */ /* 0x000fc600048070cc */
[----:B------:R-:W-:Y:S08]  /*40c0*/  MUFU.EX2 R76, R76 ;  /* 0x0000004c004c7308 */ /* 0x000ff00000000800 */
[----:B------:R-:W0:Y:S01]  /*40d0*/  MUFU.EX2 R81, R81 ;  /* 0x0000005100517308 */ /* 0x000e220000000800 */
[----:B-1----:R-:W-:-:S04]  /*40e0*/  FMNMX.FTZ R5, R84, R5, !PT ;  /* 0x0000000554057209 */ /* 0x002fc80007810000 */
[C---:B------:R-:W-:Y:S01]  /*40f0*/  FSETP.NEU.FTZ.AND P2, PT, R5.reuse, -INF , PT ;  /* 0xff8000000500780b */ /* 0x040fe20003f5d000 */
[----:B------:R-:W-:-:S02]  /*4100*/  FFMA.FTZ R88, R5, R88, -8 ;  /* 0xc100000005587423 */ /* 0x000fc40000010058 */
[----:B------:R-:W-:Y:S03]  /*4110*/  MUFU.EX2 R60, R60 ;  /* 0x0000003c003c7308 */ /* 0x000fe60000000800 */
[----:B------:R-:W-:Y:S02]  /*4120*/  FSEL R88, R88, RZ, P2 ;  /* 0x000000ff58587208 */ /* 0x000fe40001000000 */
[----:B0-----:R-:W-:-:S03]  /*4130*/  F2FP.SATFINITE.E4M3.F32.PACK_AB_MERGE_C R206, R81, R76, RZ ;  /* 0x0000004c51ce723e */ /* 0x001fc600048070ff */
[----:B------:R-:W-:Y:S01]  /*4140*/  MUFU.EX2 R61, R61 ;  /* 0x0000003d003d7308 */ /* 0x000fe20000000800 */
[----:B------:R-:W-:-:S01]  /*4150*/  FFMA.FTZ R41, R94, UR41, -R88 ;  /* 0x000000295e297c23 */ /* 0x000fc20008010858 */
[--C-:B------:R-:W-:Y:S01]  /*4160*/  FFMA.FTZ R56, R95, UR41, -R88.reuse ;  /* 0x000000295f387c23 */ /* 0x100fe20008010858 */
[----:B------:R-:W-:-:S01]  /*4170*/  FFMA.FTZ R89, R98, UR41, -R88 ;  /* 0x0000002962597c23 */ /* 0x000fc20008010858 */
[--C-:B------:R-:W-:Y:S01]  /*4180*/  FFMA.FTZ R92, R99, UR41, -R88.reuse ;  /* 0x00000029635c7c23 */ /* 0x100fe20008010858 */
[----:B------:R-:W-:-:S01]  /*4190*/  FFMA.FTZ R57, R102, UR41, -R88 ;  /* 0x0000002966397c23 */ /* 0x000fc20008010858 */
[--C-:B------:R-:W-:Y:S01]  /*41a0*/  FFMA.FTZ R84, R103, UR41, -R88.reuse ;  /* 0x0000002967547c23 */ /* 0x100fe20008010858 */
[----:B------:R-:W-:-:S01]  /*41b0*/  FFMA.FTZ R95, R82, UR41, -R88 ;  /* 0x00000029525f7c23 */ /* 0x000fc20008010858 */
[----:B------:R-:W-:Y:S01]  /*41c0*/  MUFU.EX2 R41, R41 ;  /* 0x0000002900297308 */ /* 0x000fe20000000800 */
[----:B------:R-:W-:-:S01]  /*41d0*/  FFMA.FTZ R82, R86, UR41, -R88 ;  /* 0x0000002956527c23 */ /* 0x000fc20008010858 */
[--C-:B------:R-:W-:Y:S01]  /*41e0*/  FFMA.FTZ R93, R106, UR41, -R88.reuse ;  /* 0x000000296a5d7c23 */ /* 0x100fe20008010858 */
[----:B------:R-:W-:-:S01]  /*41f0*/  FFMA.FTZ R86, R66, UR41, -R88 ;  /* 0x0000002942567c23 */ /* 0x000fc20008010858 */
[--C-:B------:R-:W-:Y:S01]  /*4200*/  FFMA.FTZ R66, R70, UR41, -R88.reuse ;  /* 0x0000002946427c23 */ /* 0x100fe20008010858 */
[----:B------:R-:W-:-:S01]  /*4210*/  FFMA.FTZ R96, R83, UR41, -R88 ;  /* 0x0000002953607c23 */ /* 0x000fc20008010858 */
[----:B------:R-:W-:Y:S01]  /*4220*/  FADD.FTZ R70, R7, R8 ;  /* 0x0000000807467221 */ /* 0x000fe20000010000 */
[----:B------:R-:W-:-:S01]  /*4230*/  FFMA.FTZ R83, R87, UR41, -R88 ;  /* 0x0000002957537c23 */ /* 0x000fc20008010858 */
[----:B------:R-:W0:Y:S01]  /*4240*/  MUFU.EX2 R56, R56 ;  /* 0x0000003800387308 */ /* 0x000e220000000800 */
[----:B------:R-:W-:-:S01]  /*4250*/  FFMA.FTZ R94, R107, UR41, -R88 ;  /* 0x000000296b5e7c23 */ /* 0x000fc20008010858 */
[--C-:B------:R-:W-:Y:S01]  /*4260*/  FFMA.FTZ R87, R67, UR41, -R88.reuse ;  /* 0x0000002943577c23 */ /* 0x100fe20008010858 */
[----:B------:R-:W-:-:S01]  /*4270*/  FFMA.FTZ R67, R71, UR41, -R88 ;  /* 0x0000002947437c23 */ /* 0x000fc20008010858 */
[----:B------:R-:W-:Y:S01]  /*4280*/  FADD.FTZ R71, R9, R70 ;  /* 0x0000004609477221 */ /* 0x000fe20000010000 */
[----:B------:R-:W-:-:S01]  /*4290*/  FFMA.FTZ R78, R78, UR41, -R88 ;  /* 0x000000294e4e7c23 */ /* 0x000fc20008010858 */
[----:B------:R-:W-:Y:S01]  /*42a0*/  FFMA.FTZ R70, R46, UR41, -R88 ;  /* 0x000000292e467c23 */ /* 0x000fe20008010858 */
[----:B------:R-:W-:Y:S01]  /*42b0*/  @!P1 VIADD R46, R6, 0x33440 ;  /* 0x00033440062e9836 */ /* 0x000fe20000000000 */
[----:B------:R-:W1:Y:S01]  /*42c0*/  MUFU.EX2 R89, R89 ;  /* 0x0000005900597308 */ /* 0x000e620000000800 */
[----:B------:R-:W-:-:S01]  /*42d0*/  FADD.FTZ R71, R12, R71 ;  /* 0x000000470c477221 */ /* 0x000fc20000010000 */
[--C-:B------:R-:W-:Y:S01]  /*42e0*/  FFMA.FTZ R79, R79, UR41, -R88.reuse ;  /* 0x000000294f4f7c23 */ /* 0x100fe20008010858 */
[----:B------:R-:W-:-:S01]  /*42f0*/  FFMA.FTZ R90, R90, UR41, -R88 ;  /* 0x000000295a5a7c23 */ /* 0x000fc20008010858 */
[----:B------:R-:W-:Y:S01]  /*4300*/  @!P1 PRMT R46, RZ, 0x654, R46 ;  /* 0x00000654ff2e9816 */ /* 0x000fe2000000002e */
[----:B------:R-:W-:-:S01]  /*4310*/  FADD.FTZ R100, R10, R71 ;  /* 0x000000470a647221 */ /* 0x000fc20000010000 */
[--C-:B------:R-:W-:Y:S01]  /*4320*/  FFMA.FTZ R91, R91, UR41, -R88.reuse ;  /* 0x000000295b5b7c23 */ /* 0x100fe20008010858 */
[----:B------:R-:W-:-:S01]  /*4330*/  FFMA.FTZ R62, R62, UR41, -R88 ;  /* 0x000000293e3e7c23 */ /* 0x000fc20008010858 */
[----:B------:R-:W2:Y:S01]  /*4340*/  MUFU.EX2 R92, R92 ;  /* 0x0000005c005c7308 */ /* 0x000ea20000000800 */
[----:B0-----:R-:W-:-:S01]  /*4350*/  FADD.FTZ R98, R41, R56 ;  /* 0x0000003829627221 */ /* 0x001fc20000010000 */
[----:B------:R-:W-:Y:S01]  /*4360*/  FADD.FTZ R100, R11, R100 ;  /* 0x000000640b647221 */ /* 0x000fe20000010000 */
[----:B------:R0:W-:Y:S01]  /*4370*/  @!P1 SYNCS.ARRIVE.TRANS64.RED.A1T0 RZ, [R46+URZ], RZ ;  /* 0x000000ff2eff99a7 */ /* 0x0001e2000810043f */
[----:B------:R-:W-:-:S01]  /*4380*/  FFMA.FTZ R63, R63, UR41, -R88 ;  /* 0x000000293f3f7c23 */ /* 0x000fc20008010858 */
[--C-:B------:R-:W-:Y:S01]  /*4390*/  FFMA.FTZ R54, R54, UR41, -R88.reuse ;  /* 0x0000002936367c23 */ /* 0x100fe20008010858 */
[----:B------:R-:W-:-:S01]  /*43a0*/  FFMA.FTZ R74, R74, UR41, -R88 ;  /* 0x000000294a4a7c23 */ /* 0x000fc20008010858 */
[----:B------:R-:W-:Y:S01]  /*43b0*/  FFMA.FTZ R75, R75, UR41, -R88 ;  /* 0x000000294b4b7c23 */ /* 0x000fe20008010858 */
[----:B------:R-:W3:Y:S01]  /*43c0*/  MUFU.EX2 R57, R57 ;  /* 0x0000003900397308 */ /* 0x000ee20000000800 */
[----:B-1----:R-:W-:-:S01]  /*43d0*/  FADD.FTZ R97, R89, R98 ;  /* 0x0000006259617221 */ /* 0x002fc20000010000 */
[--C-:B------:R-:W-:Y:S01]  /*43e0*/  FFMA.FTZ R47, R47, UR41, -R88.reuse ;  /* 0x000000292f2f7c23 */ /* 0x100fe20008010858 */
[----:B------:R-:W-:-:S01]  /*43f0*/  FFMA.FTZ R50, R50, UR41, -R88 ;  /* 0x0000002932327c23 */ /* 0x000fc20008010858 */
[--C-:B------:R-:W-:Y:S01]  /*4400*/  FFMA.FTZ R51, R51, UR41, -R88.reuse ;  /* 0x0000002933337c23 */ /* 0x100fe20008010858 */
[----:B------:R-:W-:-:S01]  /*4410*/  FFMA.FTZ R55, R55, UR41, -R88 ;  /* 0x0000002937377c23 */ /* 0x000fc20008010858 */
[--C-:B------:R-:W-:Y:S01]  /*4420*/  FFMA.FTZ R58, R58, UR41, -R88.reuse ;  /* 0x000000293a3a7c23 */ /* 0x100fe20008010858 */
[----:B------:R-:W-:-:S01]  /*4430*/  FFMA.FTZ R59, R59, UR41, -R88 ;  /* 0x000000293b3b7c23 */ /* 0x000fc20008010858 */
[----:B------:R-:W0:Y:S01]  /*4440*/  MUFU.EX2 R84, R84 ;  /* 0x0000005400547308 */ /* 0x000e220000000800 */
[----:B--2---:R-:W-:-:S01]  /*4450*/  FADD.FTZ R98, R92, R97 ;  /* 0x000000615c627221 */ /* 0x004fc20000010000 */
[--C-:B------:R-:W-:Y:S01]  /*4460*/  FFMA.FTZ R31, R31, UR41, -R88.reuse ;  /* 0x000000291f1f7c23 */ /* 0x100fe20008010858 */
[----:B------:R-:W-:-:S01]  /*4470*/  FFMA.FTZ R34, R34, UR41, -R88 ;  /* 0x0000002922227c23 */ /* 0x000fc20008010858 */
[--C-:B------:R-:W-:Y:S01]  /*4480*/  FFMA.FTZ R35, R35, UR41, -R88.reuse ;  /* 0x0000002923237c23 */ /* 0x100fe20008010858 */
[----:B------:R-:W-:-:S01]  /*4490*/  FFMA.FTZ R38, R38, UR41, -R88 ;  /* 0x0000002926267c23 */ /* 0x000fc20008010858 */
[--C-:B------:R-:W-:Y:S01]  /*44a0*/  FFMA.FTZ R73, R73, UR41, -R88.reuse ;  /* 0x0000002949497c23 */ /* 0x100fe20008010858 */
[----:B------:R-:W-:-:S01]  /*44b0*/  FFMA.FTZ R42, R42, UR41, -R88 ;  /* 0x000000292a2a7c23 */ /* 0x000fc20008010858 */
[----:B------:R-:W1:Y:S01]  /*44c0*/  MUFU.EX2 R93, R93 ;  /* 0x0000005d005d7308 */ /* 0x000e620000000800 */
[----:B---3--:R-:W-:-:S01]  /*44d0*/  FADD.FTZ R71, R57, R98 ;  /* 0x0000006239477221 */ /* 0x008fc20000010000 */
[----:B------:R-:W-:Y:S01]  /*44e0*/  FFMA.FTZ R43, R43, UR41, -R88 ;  /* 0x000000292b2b7c23 */ /* 0x000fe20008010858 */
[----:B------:R-:W-:Y:S01]  /*44f0*/  PLOP3.LUT P1, PT, PT, PT, UP0, 0x80, 0x0 ;  /* 0x000000000000781c */ /* 0x000fe20003f2f008 */
[--C-:B------:R-:W-:Y:S01]  /*4500*/  IMAD.MOV.U32 R99, RZ, RZ, R25.reuse ;  /* 0x000000ffff637224 */ /* 0x100fe200078e0019 */
[----:B------:R-:W-:Y:S01]  /*4510*/  F2FP.SATFINITE.E4M3.F32.PACK_AB_MERGE_C R201, R92, R89, RZ ;  /* 0x000000595cc9723e */ /* 0x000fe200048070ff */
[----:B------:R-:W-:Y:S01]  /*4520*/  IMAD.MOV.U32 R89, RZ, RZ, R25 ;  /* 0x000000ffff597224 */ /* 0x000fe200078e0019 */
[----:B------:R-:W-:Y:S01]  /*4530*/  F2FP.SATFINITE.E4M3.F32.PACK_AB_MERGE_C R206, R77, R26, R206 ;  /* 0x0000001a4dce723e */ /* 0x000fe200048070ce */
[----:B------:R-:W2:Y:S01]  /*4540*/  MUFU.EX2 R94, R94 ;  /* 0x0000005e005e7308 */ /* 0x000ea20000000800 */
[----:B0-----:R-:W-:-:S01]  /*4550*/  FADD.FTZ R46, R84, R71 ;  /* 0x00000047542e7221 */ /* 0x001fc20000010000 */
[----:B------:R-:W-:Y:S01]  /*4560*/  FADD.FTZ R71, R13, R100 ;  /* 0x000000640d477221 */ /* 0x000fe20000010000 */
[----:B------:R-:W-:Y:S01]  /*4570*/  F2FP.SATFINITE.E4M3.F32.PACK_AB_MERGE_C R201, R56, R41, R201 ;  /* 0x0000002938c9723e */ /* 0x000fe200048070c9 */
[----:B------:R-:W-:-:S02]  /*4580*/  IMAD.MOV.U32 R41, RZ, RZ, R25 ;  /* 0x000000ffff297224 */ /* 0x000fc400078e0019 */
[----:B------:R-:W-:-:S01]  /*4590*/  FADD.FTZ R71, R14, R71 ;  /* 0x000000470e477221 */ /* 0x000fc20000010000 */
[----:B------:R-:W-:Y:S01]  /*45a0*/  IMAD.MOV.U32 R56, RZ, RZ, R25 ;  /* 0x000000ffff387224 */ /* 0x000fe200078e0019 */
[----:B------:R-:W0:Y:S01]  /*45b0*/  MUFU.EX2 R78, R78 ;  /* 0x0000004e004e7308 */ /* 0x000e220000000800 */
[----:B-1----:R-:W-:-:S01]  /*45c0*/  FADD.FTZ R97, R93, R46 ;  /* 0x0000002e5d617221 */ /* 0x002fc20000010000 */
[----:B------:R-:W-:Y:S01]  /*45d0*/  FADD.FTZ R46, R20, R71 ;  /* 0x00000047142e7221 */ /* 0x000fe20000010000 */
[--C-:B------:R-:W-:Y:S02]  /*45e0*/  IMAD.MOV.U32 R92, RZ, RZ, R25.reuse ;  /* 0x000000ffff5c7224 */ /* 0x100fe400078e0019 */
[----:B------:R-:W-:Y:S02]  /*45f0*/  IMAD.MOV.U32 R100, RZ, RZ, R25 ;  /* 0x000000ffff647224 */ /* 0x000fe400078e0019 */
[----:B------:R-:W-:-:S01]  /*4600*/  FADD.FTZ R71, R21, R46 ;  /* 0x0000002e15477221 */ /* 0x000fc20000010000 */
[----:B------:R-:W-:Y:S01]  /*4610*/  FFMA.FTZ R46, R30, UR41, -R88 ;  /* 0x000000291e2e7c23 */ /* 0x000fe20008010858 */
[----:B------:R-:W1:Y:S01]  /*4620*/  MUFU.EX2 R79, R79 ;  /* 0x0000004f004f7308 */ /* 0x000e620000000800 */
[----:B--2---:R-:W-:-:S01]  /*4630*/  FADD.FTZ R97, R94, R97 ;  /* 0x000000615e617221 */ /* 0x004fc20000010000 */
[----:B------:R-:W-:Y:S01]  /*4640*/  FADD.FTZ R98, R24, R71 ;  /* 0x0000004718627221 */ /* 0x000fe20000010000 */
[----:B------:R-:W-:Y:S01]  /*4650*/  F2FP.SATFINITE.E4M3.F32.PACK_AB_MERGE_C R203, R94, R93, RZ ;  /* 0x0000005d5ecb723e */ /* 0x000fe200048070ff */
[----:B------:R-:W-:-:S02]  /*4660*/  IMAD.MOV.U32 R24, RZ, RZ, R25 ;  /* 0x000000ffff187224 */ /* 0x000fc400078e0019 */
[----:B------:R-:W-:Y:S01]  /*4670*/  IMAD.MOV.U32 R88, RZ, RZ, R25 ;  /* 0x000000ffff587224 */ /* 0x000fe200078e0019 */
[----:B------:R-:W-:Y:S01]  /*4680*/  F2FP.SATFINITE.E4M3.F32.PACK_AB_MERGE_C R203, R84, R57, R203 ;  /* 0x0000003954cb723e */ /* 0x000fe200048070cb */
[----:B------:R-:W2:Y:S01]  /*4690*/  MUFU.EX2 R95, R95 ;  /* 0x0000005f005f7308 */ /* 0x000ea20000000800 */
[--C-:B------:R-:W-:Y:S02]  /*46a0*/  IMAD.MOV.U32 R57, RZ, RZ, R25.reuse ;  /* 0x000000ffff397224 */ /* 0x100fe400078e0019 */
[--C-:B------:R-:W-:Y:S02]  /*46b0*/  IMAD.MOV.U32 R84, RZ, RZ, R25.reuse ;  /* 0x000000ffff547224 */ /* 0x100fe400078e0019 */
[--C-:B------:R-:W-:Y:S02]  /*46c0*/  IMAD.MOV.U32 R93, RZ, RZ, R25.reuse ;  /* 0x000000ffff5d7224 */ /* 0x100fe400078e0019 */
[--C-:B------:R-:W-:Y:S01]  /*46d0*/  IMAD.MOV.U32 R94, RZ, RZ, R25.reuse ;  /* 0x000000ffff5e7224 */ /* 0x100fe200078e0019 */
[----:B------:R-:W3:Y:S01]  /*46e0*/  MUFU.EX2 R96, R96 ;  /* 0x0000006000607308 */ /* 0x000ee20000000800 */
[----:B------:R-:W-:-:S02]  /*46f0*/  IMAD.MOV.U32 R103, RZ, RZ, R25 ;  /* 0x000000ffff677224 */ /* 0x000fc400078e0019 */
[--C-:B------:R-:W-:Y:S02]  /*4700*/  IMAD.MOV.U32 R102, RZ, RZ, R25.reuse ;  /* 0x000000ffff667224 */ /* 0x100fe400078e0019 */
[--C-:B------:R-:W-:Y:S02]  /*4710*/  IMAD.MOV.U32 R107, RZ, RZ, R25.reuse ;  /* 0x000000ffff6b7224 */ /* 0x100fe400078e0019 */
[----:B------:R-:W-:Y:S01]  /*4720*/  IMAD.MOV.U32 R106, RZ, RZ, R25 ;  /* 0x000000ffff6a7224 */ /* 0x000fe200078e0019 */
[----:B------:R-:W4:Y:S08]  /*4730*/  MUFU.EX2 R82, R82 ;  /* 0x0000005200527308 */ /* 0x000f300000000800 */
[----:B------:R0:W-:Y:S08]  /*4740*/  MUFU.EX2 R6, R70 ;  /* 0x0000004600067308 */ /* 0x0001f00000000800 */
[----:B------:R-:W5:Y:S01]  /*4750*/  MUFU.EX2 R83, R83 ;  /* 0x0000005300537308 */ /* 0x000f620000000800 */
[----:B0-----:R-:W-:-:S01]  /*4760*/  FADD.FTZ R70, R78, R97 ;  /* 0x000000614e467221 */ /* 0x001fc20000010000 */
[----:B------:R-:W-:Y:S01]  /*4770*/  FADD.FTZ R97, R27, R98 ;  /* 0x000000621b617221 */ /* 0x000fe20000010000 */
[----:B------:R-:W-:-:S02]  /*4780*/  IMAD.MOV.U32 R27, RZ, RZ, R25 ;  /* 0x000000ffff1b7224 */ /* 0x000fc400078e0019 */
[----:B-1----:R-:W-:-:S03]  /*4790*/  FADD.FTZ R70, R79, R70 ;  /* 0x000000464f467221 */ /* 0x002fc60000010000 */
[----:B------:R-:W0:Y:S01]  /*47a0*/  MUFU.EX2 R90, R90 ;  /* 0x0000005a005a7308 */ /* 0x000e220000000800 */
[----:B--2---:R-:W-:-:S01]  /*47b0*/  FADD.FTZ R71, R95, R70 ;  /* 0x000000465f477221 */ /* 0x004fc20000010000 */
[----:B------:R-:W-:Y:S01]  /*47c0*/  FADD.FTZ R70, R26, R97 ;  /* 0x000000611a467221 */ /* 0x000fe20000010000 */
[C---:B---3--:R-:W-:Y:S01]  /*47d0*/  F2FP.SATFINITE.E4M3.F32.PACK_AB_MERGE_C R95, R96.reuse, R95, RZ ;  /* 0x0000005f605f723e */ /* 0x048fe200048070ff */
[----:B------:R-:W-:Y:S02]  /*47e0*/  IMAD.MOV.U32 R26, RZ, RZ, R25 ;  /* 0x000000ffff1a7224 */ /* 0x000fe400078e0019 */
[----:B------:R-:W-:-:S01]  /*47f0*/  FADD.FTZ R71, R96, R71 ;  /* 0x0000004760477221 */ /* 0x000fc20000010000 */
[----:B------:R-:W-:Y:S01]  /*4800*/  IMAD.MOV.U32 R96, RZ, RZ, R25 ;  /* 0x000000ffff607224 */ /* 0x000fe200078e0019 */
[----:B------:R-:W-:Y:S01]  /*4810*/  F2FP.SATFINITE.E4M3.F32.PACK_AB_MERGE_C R205, R79, R78, R95 ;  /* 0x0000004e4fcd723e */ /* 0x000fe2000480705f */
[----:B------:R-:W1:Y:S01]  /*4820*/  MUFU.EX2 R91, R91 ;  /* 0x0000005b005b7308 */ /* 0x000e620000000800 */
[----:B----4-:R-:W-:-:S01]  /*4830*/  FADD.FTZ R98, R82, R71 ;  /* 0x0000004752627221 */ /* 0x010fc20000010000 */
[----:B------:R-:W-:Y:S01]  /*4840*/  FADD.FTZ R71, R77, R70 ;  /* 0x000000464d477221 */ /* 0x000fe20000010000 */
[----:B------:R-:W-:-:S02]  /*4850*/  IMAD.MOV.U32 R77, RZ, RZ, R25 ;  /* 0x000000ffff4d7224 */ /* 0x000fc400078e0019 */
[----:B-----5:R-:W-:Y:S01]  /*4860*/  FADD.FTZ R97, R83, R98 ;  /* 0x0000006253617221 */ /* 0x020fe20000010000 */
[----:B------:R-:W-:-:S01]  /*4870*/  FADD.FTZ R70, R76, R71 ;  /* 0x000000474c467221 */ /* 0x000fc20000010000 */
[--C-:B------:R-:W-:Y:S01]  /*4880*/  IMAD.MOV.U32 R76, RZ, RZ, R25.reuse ;  /* 0x000000ffff4c7224 */ /* 0x100fe200078e0019 */
[----:B------:R-:W2:Y:S01]  /*4890*/  MUFU.EX2 R62, R62 ;  /* 0x0000003e003e7308 */ /* 0x000ea20000000800 */
[--C-:B------:R-:W-:Y:S02]  /*48a0*/  IMAD.MOV.U32 R79, RZ, RZ, R25.reuse ;  /* 0x000000ffff4f7224 */ /* 0x100fe400078e0019 */
[----:B------:R-:W-:Y:S01]  /*48b0*/  FADD.FTZ R71, R81, R70 ;  /* 0x0000004651477221 */ /* 0x000fe20000010000 */
[--C-:B------:R-:W-:Y:S02]  /*48c0*/  IMAD.MOV.U32 R70, RZ, RZ, R25.reuse ;  /* 0x000000ffff467224 */ /* 0x100fe400078e0019 */
[----:B------:R-:W-:Y:S02]  /*48d0*/  IMAD.MOV.U32 R78, RZ, RZ, R25 ;  /* 0x000000ffff4e7224 */ /* 0x000fe400078e0019 */
[----:B------:R-:W-:-:S01]  /*48e0*/  FADD.FTZ R12, R60, R71 ;  /* 0x000000473c0c7221 */ /* 0x000fc20000010000 */
[--C-:B------:R-:W-:Y:S01]  /*48f0*/  IMAD.MOV.U32 R71, RZ, RZ, R25.reuse ;  /* 0x000000ffff477224 */ /* 0x100fe200078e0019 */
[----:B------:R-:W3:Y:S01]  /*4900*/  MUFU.EX2 R63, R63 ;  /* 0x0000003f003f7308 */ /* 0x000ee20000000800 */
[----:B------:R-:W-:-:S02]  /*4910*/  IMAD.MOV.U32 R81, RZ, RZ, R25 ;  /* 0x000000ffff517224 */ /* 0x000fc400078e0019 */
[--C-:B------:R-:W-:Y:S02]  /*4920*/  IMAD.MOV.U32 R95, RZ, RZ, R25.reuse ;  /* 0x000000ffff5f7224 */ /* 0x100fe400078e0019 */
[----:B------:R-:W-:-:S03]  /*4930*/  IMAD.MOV.U32 R98, RZ, RZ, R25 ;  /* 0x000000ffff627224 */ /* 0x000fc600078e0019 */
[----:B------:R-:W4:Y:S08]  /*4940*/  MUFU.EX2 R64, R64 ;  /* 0x0000004000407308 */ /* 0x000f300000000800 */
[----:B------:R-:W5:Y:S08]  /*4950*/  MUFU.EX2 R86, R86 ;  /* 0x0000005600567308 */ /* 0x000f700000000800 */
[----:B------:R0:W-:Y:S08]  /*4960*/  MUFU.EX2 R30, R54 ;  /* 0x00000036001e7308 */ /* 0x0001f00000000800 */
[----:B------:R-:W5:Y:S01]  /*4970*/  MUFU.EX2 R85, R85 ;  /* 0x0000005500557308 */ /* 0x000f620000000800 */
[----:B0-----:R-:W-:-:S01]  /*4980*/  FADD.FTZ R54, R90, R97 ;  /* 0x000000615a367221 */ /* 0x001fc20000010000 */
[----:B-1----:R-:W-:Y:S01]  /*4990*/  F2FP.SATFINITE.E4M3.F32.PACK_AB_MERGE_C R90, R91, R90, RZ ;  /* 0x0000005a5b5a723e */ /* 0x002fe200048070ff */
[----:B------:R-:W-:-:S02]  /*49a0*/  IMAD.MOV.U32 R97, RZ, RZ, R25 ;  /* 0x000000ffff617224 */ /* 0x000fc400078e0019 */
[----:B------:R-:W-:Y:S01]  /*49b0*/  FADD.FTZ R9, R91, R54 ;  /* 0x000000365b097221 */ /* 0x000fe20000010000 */
[----:B------:R-:W-:Y:S01]  /*49c0*/  F2FP.SATFINITE.E4M3.F32.PACK_AB_MERGE_C R207, R83, R82, R90 ;  /* 0x0000005253cf723e */ /* 0x000fe2000480705a */
[----:B------:R-:W-:Y:S01]  /*49d0*/  IMAD.MOV.U32 R54, RZ, RZ, R25 ;  /* 0x000000ffff367224 */ /* 0x000fe200078e0019 */
[----:B------:R-:W0:Y:S01]  /*49e0*/  MUFU.EX2 R87, R87 ;  /* 0x0000005700577308 */ /* 0x000e220000000800 */
[----:B--2---:R-:W-:-:S01]  /*49f0*/  FADD.FTZ R14, R62, R9 ;  /* 0x000000093e0e7221 */ /* 0x004fc20000010000 */
[----:B------:R-:W-:Y:S01]  /*4a00*/  FADD.FTZ R9, R61, R12 ;  /* 0x0000000c3d097221 */ /* 0x000fe20000010000 */
[----:B------:R-:W-:Y:S02]  /*4a10*/  IMAD.MOV.U32 R83, RZ, RZ, R25 ;  /* 0x000000ffff537224 */ /* 0x000fe400078e0019 */
[----:B---3--:R-:W-:Y:S01]  /*4a20*/  FADD.FTZ R13, R63, R14 ;  /* 0x0000000e3f0d7221 */ /* 0x008fe20000010000 */
[----:B----4-:R-:W-:-:S01]  /*4a30*/  FADD.FTZ R12, R64, R9 ;  /* 0x00000009400c7221 */ /* 0x010fc20000010000 */
[----:B------:R-:W-:Y:S01]  /*4a40*/  IMAD.MOV.U32 R82, RZ, RZ, R25 ;  /* 0x000000ffff527224 */ /* 0x000fe200078e0019 */
[----:B------:R-:W1:Y:S01]  /*4a50*/  MUFU.EX2 R65, R65 ;  /* 0x0000004100417308 */ /* 0x000e620000000800 */
[----:B-----5:R-:W-:-:S01]  /*4a60*/  FADD.FTZ R14, R86, R13 ;  /* 0x0000000d560e7221 */ /* 0x020fc20000010000 */
[C---:B------:R-:W-:Y:S01]  /*4a70*/  FADD.FTZ R12, R85.reuse, R12 ;  /* 0x0000000c550c7221 */ /* 0x040fe20000010000 */
[----:B------:R-:W-:Y:S01]  /*4a80*/  F2FP.SATFINITE.E4M3.F32.PACK_AB_MERGE_C R208, R85, R64, RZ ;  /* 0x0000004055d0723e */ /* 0x000fe200048070ff */
[----:B------:R-:W-:-:S02]  /*4a90*/  IMAD.MOV.U32 R64, RZ, RZ, R25 ;  /* 0x000000ffff407224 */ /* 0x000fc400078e0019 */
[----:B------:R-:W-:Y:S01]  /*4aa0*/  IMAD.MOV.U32 R85, RZ, RZ, R25 ;  /* 0x000000ffff557224 */ /* 0x000fe200078e0019 */
[----:B------:R-:W-:Y:S01]  /*4ab0*/  F2FP.SATFINITE.E4M3.F32.PACK_AB_MERGE_C R208, R61, R60, R208 ;  /* 0x0000003c3dd0723e */ /* 0x000fe200048070d0 */
[----:B------:R-:W2:Y:S01]  /*4ac0*/  MUFU.EX2 R66, R66 ;  /* 0x0000004200427308 */ /* 0x000ea20000000800 */
[----:B0-----:R-:W-:-:S01]  /*4ad0*/  FADD.FTZ R9, R87, R14 ;  /* 0x0000000e57097221 */ /* 0x001fc20000010000 */
[----:B------:R-:W-:Y:S01]  /*4ae0*/  F2FP.SATFINITE.E4M3.F32.PACK_AB_MERGE_C R86, R87, R86, RZ ;  /* 0x000000565756723e */ /* 0x000fe200048070ff */
[--C-:B------:R-:W-:Y:S02]  /*4af0*/  IMAD.MOV.U32 R61, RZ, RZ, R25.reuse ;  /* 0x000000ffff3d7224 */ /* 0x100fe400078e0019 */
[--C-:B------:R-:W-:Y:S01]  /*4b00*/  IMAD.MOV.U32 R60, RZ, RZ, R25.reuse ;  /* 0x000000ffff3c7224 */ /* 0x100fe200078e0019 */
[----:B------:R-:W-:Y:S01]  /*4b10*/  F2FP.SATFINITE.E4M3.F32.PACK_AB_MERGE_C R209, R63, R62, R86 ;  /* 0x0000003e3fd1723e */ /* 0x000fe20004807056 */
[----:B------:R-:W-:Y:S01]  /*4b20*/  IMAD.MOV.U32 R63, RZ, RZ, R25 ;  /* 0x000000ffff3f7224 */ /* 0x000fe200078e0019 */
[----:B------:R-:W0:Y:S01]  /*4b30*/  MUFU.EX2 R68, R68 ;  /* 0x0000004400447308 */ /* 0x000e220000000800 */
[----:B-1----:R-:W-:-:S01]  /*4b40*/  FADD.FTZ R13, R65, R12 ;  /* 0x0000000c410d7221 */ /* 0x002fc20000010000 */
[----:B------:R-:W-:-:S02]  /*4b50*/  IMAD.MOV.U32 R62, RZ, RZ, R25 ;  /* 0x000000ffff3e7224 */ /* 0x000fc400078e0019 */
[--C-:B------:R-:W-:Y:S02]  /*4b60*/  IMAD.MOV.U32 R87, RZ, RZ, R25.reuse ;  /* 0x000000ffff577224 */ /* 0x100fe400078e0019 */
[----:B------:R-:W-:Y:S02]  /*4b70*/  IMAD.MOV.U32 R86, RZ, RZ, R25 ;  /* 0x000000ffff567224 */ /* 0x000fe400078e0019 */
[----:B------:R-:W1:Y:S01]  /*4b80*/  MUFU.EX2 R67, R67 ;  /* 0x0000004300437308 */ /* 0x000e620000000800 */
[----:B--2---:R-:W-:-:S01]  /*4b90*/  FADD.FTZ R12, R66, R9 ;  /* 0x00000009420c7221 */ /* 0x004fc20000010000 */
[--C-:B------:R-:W-:Y:S02]  /*4ba0*/  IMAD.MOV.U32 R91, RZ, RZ, R25.reuse ;  /* 0x000000ffff5b7224 */ /* 0x100fe400078e0019 */
[----:B------:R-:W-:-:S04]  /*4bb0*/  IMAD.MOV.U32 R90, RZ, RZ, R25 ;  /* 0x000000ffff5a7224 */ /* 0x000fc800078e0019 */
        /* <DEDUP_REMOVED lines=9> */
[C---:B-1----:R-:W-:Y:S01]  /*4c50*/  F2FP.SATFINITE.E4M3.F32.PACK_AB_MERGE_C R210, R72.reuse, R69, RZ ;  /* 0x0000004548d2723e */ /* 0x042fe200048070ff */
[----:B------:R-:W-:Y:S01]  /*4c60*/  FADD.FTZ R72, R72, R13 ;  /* 0x0000000d48487221 */ /* 0x000fe20000010000 */
[--C-:B------:R-:W-:Y:S02]  /*4c70*/  IMAD.MOV.U32 R69, RZ, RZ, R25.reuse ;  /* 0x000000ffff457224 */ /* 0x100fe400078e0019 */
[----:B------:R-:W-:Y:S01]  /*4c80*/  F2FP.SATFINITE.E4M3.F32.PACK_AB_MERGE_C R210, R68, R65, R210 ;  /* 0x0000004144d2723e */ /* 0x000fe200048070d2 */
[--C-:B------:R-:W-:Y:S02]  /*4c90*/  IMAD.MOV.U32 R65, RZ, RZ, R25.reuse ;  /* 0x000000ffff417224 */ /* 0x100fe400078e0019 */
[----:B------:R-:W1:Y:S01]  /*4ca0*/  MUFU.EX2 R44, R44 ;  /* 0x0000002c002c7308 */ /* 0x000e620000000800 */
[C---:B--2---:R-:W-:Y:S01]  /*4cb0*/  F2FP.SATFINITE.E4M3.F32.PACK_AB_MERGE_C R74, R75.reuse, R74, RZ ;  /* 0x0000004a4b4a723e */ /* 0x044fe200048070ff */
[----:B------:R-:W-:Y:S01]  /*4cc0*/  FADD.FTZ R75, R75, R8 ;  /* 0x000000084b4b7221 */ /* 0x000fe20000010000 */
[----:B------:R-:W-:-:S02]  /*4cd0*/  IMAD.MOV.U32 R68, RZ, RZ, R25 ;  /* 0x000000ffff447224 */ /* 0x000fc400078e0019 */
[----:B------:R-:W-:Y:S01]  /*4ce0*/  F2FP.SATFINITE.E4M3.F32.PACK_AB_MERGE_C R211, R67, R66, R74 ;  /* 0x0000004243d3723e */ /* 0x000fe2000480704a */
[----:B------:R-:W-:-:S01]  /*4cf0*/  FADD.FTZ R8, R6, R75 ;  /* 0x0000004b06087221 */ /* 0x000fc20000010000 */
[----:B------:R-:W-:Y:S01]  /*4d00*/  IMAD.MOV.U32 R67, RZ, RZ, R25 ;  /* 0x000000ffff437224 */ /* 0x000fe200078e0019 */
[----:B------:R-:W2:Y:S01]  /*4d10*/  MUFU.EX2 R47, R47 ;  /* 0x0000002f002f7308 */ /* 0x000ea20000000800 */
[----:B0-----:R-:W-:-:S01]  /*4d20*/  FADD.FTZ R7, R39, R72 ;  /* 0x0000004827077221 */ /* 0x001fc20000010000 */
[--C-:B------:R-:W-:Y:S02]  /*4d30*/  IMAD.MOV.U32 R66, RZ, RZ, R25.reuse ;  /* 0x000000ffff427224 */ /* 0x100fe400078e0019 */
[--C-:B------:R-:W-:Y:S02]  /*4d40*/  IMAD.MOV.U32 R72, RZ, RZ, R25.reuse ;  /* 0x000000ffff487224 */ /* 0x100fe400078e0019 */
[----:B------:R-:W-:Y:S02]  /*4d50*/  IMAD.MOV.U32 R75, RZ, RZ, R25 ;  /* 0x000000ffff4b7224 */ /* 0x000fe400078e0019 */
[----:B------:R-:W0:Y:S01]  /*4d60*/  MUFU.EX2 R50, R50 ;  /* 0x0000003200327308 */ /* 0x000e220000000800 */
[----:B-1----:R-:W-:-:S01]  /*4d70*/  FADD.FTZ R10, R44, R7 ;  /* 0x000000072c0a7221 */ /* 0x002fc20000010000 */
[----:B------:R-:W-:-:S06]  /*4d80*/  IMAD.MOV.U32 R74, RZ, RZ, R25 ;  /* 0x000000ffff4a7224 */ /* 0x000fcc00078e0019 */
[----:B------:R-:W1:Y:S01]  /*4d90*/  MUFU.EX2 R45, R45 ;  /* 0x0000002d002d7308 */ /* 0x000e620000000800 */
[----:B--2---:R-:W-:-:S07]  /*4da0*/  FADD.FTZ R7, R47, R8 ;  /* 0x000000082f077221 */ /* 0x004fce0000010000 */
[----:B------:R-:W2:Y:S01]  /*4db0*/  MUFU.EX2 R51, R51 ;  /* 0x0000003300337308 */ /* 0x000ea20000000800 */
[----:B0-----:R-:W-:-:S07]  /*4dc0*/  FADD.FTZ R8, R50, R7 ;  /* 0x0000000732087221 */ /* 0x001fce0000010000 */
[----:B------:R-:W0:Y:S01]  /*4dd0*/  MUFU.EX2 R80, R80 ;  /* 0x0000005000507308 */ /* 0x000e220000000800 */
[----:B-1----:R-:W-:-:S07]  /*4de0*/  FADD.FTZ R9, R45, R10 ;  /* 0x0000000a2d097221 */ /* 0x002fce0000010000 */
[----:B------:R-:W1:Y:S01]  /*4df0*/  MUFU.EX2 R48, R48 ;  /* 0x0000003000307308 */ /* 0x000e620000000800 */
[C---:B--2---:R-:W-:Y:S01]  /*4e00*/  F2FP.SATFINITE.E4M3.F32.PACK_AB_MERGE_C R50, R51.reuse, R50, RZ ;  /* 0x000000323332723e */ /* 0x044fe200048070ff */
[----:B------:R-:W-:-:S03]  /*4e10*/  FADD.FTZ R51, R51, R8 ;  /* 0x0000000833337221 */ /* 0x000fc60000010000 */
[----:B------:R-:W-:Y:S01]  /*4e20*/  F2FP.SATFINITE.E4M3.F32.PACK_AB_MERGE_C R213, R47, R6, R50 ;  /* 0x000000062fd5723e */ /* 0x000fe20004807032 */
[----:B------:R-:W-:-:S01]  /*4e30*/  FADD.FTZ R10, R30, R51 ;  /* 0x000000331e0a7221 */ /* 0x000fc20000010000 */
[----:B------:R-:W-:Y:S01]  /*4e40*/  IMAD.MOV.U32 R47, RZ, RZ, R25 ;  /* 0x000000ffff2f7224 */ /* 0x000fe200078e0019 */
        /* <DEDUP_REMOVED lines=12> */
[----:B------:R-:W-:Y:S01]  /*4f10*/  MUFU.EX2 R52, R52 ;  /* 0x0000003400347308 */ /* 0x000fe20000000800 */
[----:B--2---:R-:W-:-:S07]  /*4f20*/  FADD.FTZ R9, R55, R10 ;  /* 0x0000000a37097221 */ /* 0x004fce0000010000 */
[----:B------:R-:W1:Y:S01]  /*4f30*/  MUFU.EX2 R53, R53 ;  /* 0x0000003500357308 */ /* 0x000e620000000800 */
[----:B0-----:R-:W-:-:S07]  /*4f40*/  FADD.FTZ R7, R49, R8 ;  /* 0x0000000831077221 */ /* 0x001fce0000010000 */
[----:B------:R-:W0:Y:S08]  /*4f50*/  MUFU.EX2 R58, R58 ;  /* 0x0000003a003a7308 */ /* 0x000e300000000800 */
[----:B------:R-:W2:Y:S01]  /*4f60*/  MUFU.EX2 R59, R59 ;  /* 0x0000003b003b7308 */ /* 0x000ea20000000800 */
[----:B-1----:R-:W-:Y:S01]  /*4f70*/  F2FP.SATFINITE.E4M3.F32.PACK_AB_MERGE_C R214, R53, R52, RZ ;  /* 0x0000003435d6723e */ /* 0x002fe200048070ff */
[----:B------:R-:W-:-:S03]  /*4f80*/  FADD.FTZ R52, R52, R7 ;  /* 0x0000000734347221 */ /* 0x000fc60000010000 */
[----:B------:R-:W-:Y:S01]  /*4f90*/  F2FP.SATFINITE.E4M3.F32.PACK_AB_MERGE_C R214, R49, R48, R214 ;  /* 0x0000003031d6723e */ /* 0x000fe200048070d6 */
[----:B------:R-:W-:-:S01]  /*4fa0*/  FADD.FTZ R53, R53, R52 ;  /* 0x0000003435357221 */ /* 0x000fc20000010000 */
[----:B------:R-:W-:Y:S01]  /*4fb0*/  IMAD.MOV.U32 R49, RZ, RZ, R25 ;  /* 0x000000ffff317224 */ /* 0x000fe200078e0019 */
[----:B------:R-:W-:Y:S01]  /*4fc0*/  MUFU.EX2 R32, R32 ;  /* 0x0000002000207308 */ /* 0x000fe20000000800 */
[----:B0-----:R-:W-:-:S01]  /*4fd0*/  FADD.FTZ R8, R58, R9 ;  /* 0x000000093a087221 */ /* 0x001fc20000010000 */
[--C-:B------:R-:W-:Y:S02]  /*4fe0*/  IMAD.MOV.U32 R48, RZ, RZ, R25.reuse ;  /* 0x000000ffff307224 */ /* 0x100fe400078e0019 */
[----:B------:R-:W-:-:S04]  /*4ff0*/  IMAD.MOV.U32 R52, RZ, RZ, R25 ;  /* 0x000000ffff347224 */ /* 0x000fc800078e0019 */
[----:B------:R-:W0:Y:S01]  /*5000*/  MUFU.EX2 R33, R33 ;  /* 0x0000002100217308 */ /* 0x000e220000000800 */
[C---:B--2---:R-:W-:Y:S01]  /*5010*/  F2FP.SATFINITE.E4M3.F32.PACK_AB_MERGE_C R58, R59.reuse, R58, RZ ;  /* 0x0000003a3b3a723e */ /* 0x044fe200048070ff */
        /* <DEDUP_REMOVED lines=9> */
[----:B-1----:R-:W-:-:S01]  /*50b0*/  FADD.FTZ R10, R46, R59 ;  /* 0x0000003b2e0a7221 */ /* 0x002fc20000010000 */
[----:B------:R-:W-:-:S06]  /*50c0*/  IMAD.MOV.U32 R59, RZ, RZ, R25 ;  /* 0x000000ffff3b7224 */ /* 0x000fcc00078e0019 */
[----:B------:R-:W1:Y:S01]  /*50d0*/  MUFU.EX2 R31, R31 ;  /* 0x0000001f001f7308 */ /* 0x000e620000000800 */
[----:B--2---:R-:W-:-:S01]  /*50e0*/  FADD.FTZ R8, R28, R53 ;  /* 0x000000351c087221 */ /* 0x004fc20000010000 */
[----:B------:R-:W-:-:S06]  /*50f0*/  IMAD.MOV.U32 R53, RZ, RZ, R25 ;  /* 0x000000ffff357224 */ /* 0x000fcc00078e0019 */
[----:B------:R-:W2:Y:S01]  /*5100*/  MUFU.EX2 R34, R34 ;  /* 0x0000002200227308 */ /* 0x000ea20000000800 */
[C---:B0-----:R-:W-:Y:S01]  /*5110*/  F2FP.SATFINITE.E4M3.F32.PACK_AB_MERGE_C R216, R29.reuse, R28, R7 ;  /* 0x0000001c1dd8723e */ /* 0x041fe20004807007 */
[----:B------:R-:W-:Y:S01]  /*5120*/  FADD.FTZ R29, R29, R8 ;  /* 0x000000081d1d7221 */ /* 0x000fe20000010000 */
[----:B------:R-:W-:-:S03]  /*5130*/  IMAD.MOV.U32 R28, RZ, RZ, R25 ;  /* 0x000000ffff1c7224 */ /* 0x000fc600078e0019 */
[----:B------:R-:W-:Y:S01]  /*5140*/  FADD.FTZ R32, R32, R29 ;  /* 0x0000001d20207221 */ /* 0x000fe20000010000 */
[----:B------:R-:W-:Y:S01]  /*5150*/  IMAD.MOV.U32 R29, RZ, RZ, R25 ;  /* 0x000000ffff1d7224 */ /* 0x000fe200078e0019 */
[----:B------:R-:W0:Y:S01]  /*5160*/  MUFU.EX2 R35, R35 ;  /* 0x0000002300237308 */ /* 0x000e220000000800 */
[----:B-1----:R-:W-:-:S01]  /*5170*/  FADD.FTZ R7, R31, R10 ;  /* 0x0000000a1f077221 */ /* 0x002fc20000010000 */
        /* <DEDUP_REMOVED lines=10> */
[--C-:B------:R-:W-:Y:S02]  /*5220*/  IMAD.MOV.U32 R34, RZ, RZ, R25.reuse ;  /* 0x000000ffff227224 */ /* 0x100fe400078e0019 */
[----:B------:R-:W-:-:S05]  /*5230*/  IMAD.MOV.U32 R46, RZ, RZ, R25 ;  /* 0x000000ffff2e7224 */ /* 0x000fca00078e0019 */
[----:B------:R-:W2:Y:S01]  /*5240*/  MUFU.EX2 R36, R36 ;  /* 0x0000002400247308 */ /* 0x000ea20000000800 */
[----:B-1----:R-:W-:-:S07]  /*5250*/  F2FP.SATFINITE.E4M3.F32.PACK_AB_MERGE_C R7, R15, R40, RZ ;  /* 0x000000280f07723e */ /* 0x002fce00048070ff */
[----:B------:R-:W1:Y:S01]  /*5260*/  MUFU.EX2 R37, R37 ;  /* 0x0000002500257308 */ /* 0x000e620000000800 */
[----:B0-----:R-:W-:-:S01]  /*5270*/  FADD.FTZ R10, R38, R35 ;  /* 0x00000023260a7221 */ /* 0x001fc20000010000 */
[----:B------:R-:W-:-:S06]  /*5280*/  IMAD.MOV.U32 R35, RZ, RZ, R25 ;  /* 0x000000ffff237224 */ /* 0x000fcc00078e0019 */
[----:B------:R-:W0:Y:S01]  /*5290*/  MUFU.EX2 R73, R73 ;  /* 0x0000004900497308 */ /* 0x000e220000000800 */
[----:B--2---:R-:W-:-:S01]  /*52a0*/  FADD.FTZ R8, R36, R33 ;  /* 0x0000002124087221 */ /* 0x004fc20000010000 */
[----:B------:R-:W-:-:S06]  /*52b0*/  IMAD.MOV.U32 R33, RZ, RZ, R25 ;  /* 0x000000ffff217224 */ /* 0x000fcc00078e0019 */
[----:B------:R-:W-:Y:S01]  /*52c0*/  MUFU.EX2 R42, R42 ;  /* 0x0000002a002a7308 */ /* 0x000fe20000000800 */
[C---:B-1----:R-:W-:Y:S01]  /*52d0*/  F2FP.SATFINITE.E4M3.F32.PACK_AB_MERGE_C R218, R37.reuse, R36, R7 ;  /* 0x0000002425da723e */ /* 0x042fe20004807007 */
[----:B------:R-:W-:Y:S01]  /*52e0*/  FADD.FTZ R37, R37, R8 ;  /* 0x0000000825257221 */ /* 0x000fe20000010000 */
[----:B------:R-:W-:-:S03]  /*52f0*/  IMAD.MOV.U32 R36, RZ, RZ, R25 ;  /* 0x000000ffff247224 */ /* 0x000fc600078e0019 */
[----:B------:R-:W-:Y:S01]  /*5300*/  FADD.FTZ R6, R40, R37 ;  /* 0x0000002528067221 */ /* 0x000fe20000010000 */
[----:B------:R-:W-:Y:S01]  /*5310*/  IMAD.MOV.U32 R37, RZ, RZ, R25 ;  /* 0x000000ffff257224 */ /* 0x000fe200078e0019 */
[----:B------:R-:W1:Y:S01]  /*5320*/  MUFU.EX2 R43, R43 ;  /* 0x0000002b002b7308 */ /* 0x000e620000000800 */
[----:B0-----:R-:W-:-:S01]  /*5330*/  FADD.FTZ R7, R73, R10 ;  /* 0x0000000a49077221 */ /* 0x001fc20000010000 */
[----:B------:R-:W-:Y:S01]  /*5340*/  FADD.FTZ R6, R15, R6 ;  /* 0x000000060f067221 */ /* 0x000fe20000010000 */
[----:B------:R-:W-:Y:S01]  /*5350*/  IMAD.MOV.U32 R40, RZ, RZ, R25 ;  /* 0x000000ffff287224 */ /* 0x000fe200078e0019 */
[----:B-1----:R-:W-:Y:S01]  /*5360*/  F2FP.SATFINITE.E4M3.F32.PACK_AB_MERGE_C R8, R43, R42, RZ ;  /* 0x0000002a2b08723e */ /* 0x002fe200048070ff */
[----:B------:R-:W-:-:S03]  /*5370*/  FADD.FTZ R42, R42, R7 ;  /* 0x000000072a2a7221 */ /* 0x000fc60000010000 */
[----:B------:R-:W-:Y:S01]  /*5380*/  F2FP.SATFINITE.E4M3.F32.PACK_AB_MERGE_C R219, R73, R38, R8 ;  /* 0x0000002649db723e */ /* 0x000fe20004807008 */
[----:B------:R-:W-:-:S01]  /*5390*/  FADD.FTZ R7, R43, R42 ;  /* 0x0000002a2b077221 */ /* 0x000fc20000010000 */
[--C-:B------:R-:W-:Y:S02]  /*53a0*/  IMAD.MOV.U32 R38, RZ, RZ, R25.reuse ;  /* 0x000000ffff267224 */ /* 0x100fe400078e0019 */
[--C-:B------:R-:W-:Y:S02]  /*53b0*/  IMAD.MOV.U32 R43, RZ, RZ, R25.reuse ;  /* 0x000000ffff2b7224 */ /* 0x100fe400078e0019 */
[--C-:B------:R-:W-:Y:S02]  /*53c0*/  IMAD.MOV.U32 R42, RZ, RZ, R25.reuse ;  /* 0x000000ffff2a7224 */ /* 0x100fe400078e0019 */
[----:B------:R-:W-:Y:S01]  /*53d0*/  IMAD.MOV.U32 R73, RZ, RZ, R25 ;  /* 0x000000ffff497224 */ /* 0x000fe200078e0019 */
[----:B------:R-:W-:Y:S06]  /*53e0*/  @!P1 BRA `(.L_x_147) ;  /* 0x0000003000b09947 */ /* 0x000fec0003800000 */
[----:B------:R-:W-:Y:S01]  /*53f0*/  IMAD.MOV.U32 R8, RZ, RZ, R5 ;  /* 0x000000ffff087224 */ /* 0x000fe200078e0005 */
[----:B------:R-:W-:Y:S01]  /*5400*/  CS2R R118, SRZ ;  /* 0x0000000000767805 */ /* 0x000fe2000001ff00 */
[----:B------:R-:W-:Y:S01]  /*5410*/  IMAD.MOV.U32 R9, RZ, RZ, R4 ;  /* 0x000000ffff097224 */ /* 0x000fe200078e0004 */
        /* <DEDUP_REMOVED lines=47> */
[----:B------:R-:W-:Y:S01]  /*5710*/  UMOV UR55, UR46 ;  /* 0x0000002e00377c82 */ /* 0x000fe20008000000 */
[----:B------:R-:W-:-:S05]  /*5720*/  UMOV UR54, UR53 ;  /* 0x0000003500367c82 */ /* 0x000fca0008000000 */
.L_x_157:
[----:B------:R-:W-:Y:S01]  /*5730*/  ISETP.NE.AND P2, PT, RZ, UR44, PT ;  /* 0x0000002cff007c0c */ /* 0x000fe2000bf45270 */
[----:B------:R-:W-:-:S04]  /*5740*/  UISETP.NE.AND UP0, UPT, UR54, 0x1, UPT ;  /* 0x000000013600788c */ /* 0x000fc8000bf05270 */
[----:B------:R-:W-:-:S04]  /*5750*/  USEL UR46, URZ, 0x1, UP0 ;  /* 0x000000013f2e7887 */ /* 0x000fc80008000000 */
[----:B------:R-:W-:-:S04]  /*5760*/  ULOP3.LUT UR46, UR55, UR46, URZ, 0x3c, !UPT ;  /* 0x0000002e372e7292 */ /* 0x000fc8000f8e3c3f */
[----:B------:R-:W-:Y:S08]  /*5770*/  @P2 BRA `(.L_x_148) ;  /* 0x0000000000442947 */ /* 0x000ff00003800000 */
[----:B------:R-:W-:Y:S05]  /*5780*/  @!P0 BRA `(.L_x_149) ;  /* 0x0000000000048947 */ /* 0x000fea0003800000 */
[----:B------:R-:W-:Y:S01]  /*5790*/  BPT.TRAP 0x1 ;  /* 0x000000040000795c */ /* 0x000fe20000300000 */
.L_x_149:
[----:B------:R-:W0:Y:S01]  /*57a0*/  S2UR UR10, SR_CgaCtaId ;  /* 0x00000000000a79c3 */ /* 0x000e220000008800 */
[----:B------:R-:W-:Y:S01]  /*57b0*/  UIADD3 UR6, UR54, 0x1, URZ ;  /* 0x0000000136067890 */ /* 0x000fe2000fffe03f */
[----:B------:R-:W-:Y:S01]  /*57c0*/  IMAD.U32 R0, RZ, RZ, UR46 ;  /* 0x0000002eff007e24 */ /* 0x000fe2000f8e00ff */
[----:B------:R-:W-:Y:S02]  /*57d0*/  UMOV UR7, 0x400 ;  /* 0x0000040000077882 */ /* 0x000fe40000000000 */
[----:B------:R-:W-:Y:S02]  /*57e0*/  UISETP.NE.AND UP0, UPT, UR6, 0x2, UPT ;  /* 0x000000020600788c */ /* 0x000fe4000bf05270 */
[----:B------:R-:W-:Y:S02]  /*57f0*/  SHF.L.U32 R0, R0, 0x1f, RZ ;  /* 0x0000001f00007819 */ /* 0x000fe400000006ff */
[----:B------:R-:W-:Y:S02]  /*5800*/  USEL UR6, UR6, URZ, UP0 ;  /* 0x0000003f06067287 */ /* 0x000fe40008000000 */
[----:B0-----:R-:W-:-:S04]  /*5810*/  ULEA UR7, UR10, UR7, 0x18 ;  /* 0x000000070a077291 */ /* 0x001fc8000f8ec03f */
[----:B------:R-:W-:-:S09]  /*5820*/  ULEA UR6, UR6, UR7, 0x3 ;  /* 0x0000000706067291 */ /* 0x000fd2000f8e183f */
[----:B------:R0:W1:Y:S01]  /*5830*/  SYNCS.PHASECHK.TRANS64.TRYWAIT P1, [UR6+0x33430], R0 ;  /* 0x03343000ff0075a7 */ /* 0x0000620008020146 */
[----:B------:R-:W-:Y:S05]  /*5840*/  @!P0 BRA `(.L_x_150) ;  /* 0x0000000000048947 */ /* 0x000fea0003800000 */
[----:B------:R-:W-:Y:S01]  /*5850*/  BPT.TRAP 0x1 ;  /* 0x000000040000795c */ /* 0x000fe20000300000 */
.L_x_150:
[----:B-1----:R-:W-:Y:S05]  /*5860*/  @P1 BRA `(.L_x_148) ;  /* 0x0000000000081947 */ /* 0x002fea0003800000 */
[----:B------:R-:W1:Y:S02]  /*5870*/  SYNCS.PHASECHK.TRANS64.TRYWAIT P1, [UR6+0x33430], R0 ;  /* 0x03343000ff0075a7 */ /* 0x000e640008020146 */
[----:B-1----:R-:W-:Y:S05]  /*5880*/  @!P1 BRA `(.L_x_151) ;  /* 0x000000e800a49947 */ /* 0x002fea0003800000 */
.L_x_148:
[----:B------:R-:W2:Y:S01]  /*5890*/  S2R R2, SR_TID.X ;  /* 0x0000000000027919 */ /* 0x000ea20000002100 */
[----:B------:R-:W-:Y:S01]  /*58a0*/  UIADD3 UR53, UR54, 0x1, URZ ;  /* 0x0000000136357890 */ /* 0x000fe2000fffe03f */
[----:B------:R-:W-:Y:S01]  /*58b0*/  UMOV UR27, 0x80000020 ;  /* 0x80000020001b7882 */ /* 0x000fe20000000000 */
[----:B------:R-:W-:Y:S02]  /*58c0*/  UMOV UR28, UR24 ;  /* 0x00000018001c7c82 */ /* 0x000fe40008000000 */
[----:B------:R-:W-:Y:S01]  /*58d0*/  UISETP.NE.AND UP0, UPT, UR53, 0x2, UPT ;  /* 0x000000023500788c */ /* 0x000fe2000bf05270 */
[----:B------:R-:W-:Y:S01]  /*58e0*/  UMOV UR29, UR25 ;  /* 0x00000019001d7c82 */ /* 0x000fe20008000000 */
[----:B------:R-:W-:Y:S02]  /*58f0*/  UMOV UR31, 0x80000020 ;  /* 0x80000020001f7882 */ /* 0x000fe40000000000 */
[----:B------:R-:W-:Y:S01]  /*5900*/  USEL UR53, UR53, URZ, UP0 ;  /* 0x0000003f35357287 */ /* 0x000fe20008000000 */
[----:B------:R-:W-:Y:S01]  /*5910*/  UMOV UR32, UR24 ;  /* 0x0000001800207c82 */ /* 0x000fe20008000000 */
[----:B------:R-:W-:-:S02]  /*5920*/  UMOV UR33, UR25 ;  /* 0x0000001900217c82 */ /* 0x000fc40008000000 */
[----:B------:R-:W-:Y:S01]  /*5930*/  UIMAD UR56, UR53, 0x780, UR49 ;  /* 0x00000780353878a4 */ /* 0x000fe2000f8e0231 */
[----:B------:R-:W-:Y:S01]  /*5940*/  UMOV UR35, 0x80000020 ;  /* 0x8000002000237882 */ /* 0x000fe20000000000 */
[----:B------:R-:W-:Y:S02]  /*5950*/  UMOV UR7, 0x80000020 ;  /* 0x8000002000077882 */ /* 0x000fe40000000000 */
[----:B------:R-:W-:Y:S02]  /*5960*/  UIADD3 UR30, UR56, 0x80, URZ ;  /* 0x00000080381e7890 */ /* 0x000fe4000fffe03f */
[----:B------:R-:W-:Y:S02]  /*5970*/  UIADD3 UR34, UR56, 0x100, URZ ;  /* 0x0000010038227890 */ /* 0x000fe4000fffe03f */
[----:B------:R-:W-:Y:S01]  /*5980*/  UMOV UR26, UR56 ;  /* 0x00000038001a7c82 */ /* 0x000fe20008000000 */
[----:B------:R-:W-:Y:S02]  /*5990*/  UIADD3 UR6, UR56, 0x2, URZ ;  /* 0x0000000238067890 */ /* 0x000fe4000fffe03f */
[----:B------:R-:W-:Y:S01]  /*59a0*/  UIADD3 UR10, UR56, 0x202, URZ ;  /* 0x00000202380a7890 */ /* 0x000fe2000fffe03f */
[----:B------:R-:W-:Y:S01]  /*59b0*/  UMOV UR11, 0x80000020 ;  /* 0x80000020000b7882 */ /* 0x000fe20000000000 */
[----:B------:R-:W-:Y:S01]  /*59c0*/  UIADD3 UR14, UR56, 0x282, URZ ;  /* 0x00000282380e7890 */ /* 0x000fe2000fffe03f */
[----:B------:R-:W-:Y:S01]  /*59d0*/  UMOV UR15, 0x80000020 ;  /* 0x80000020000f7882 */ /* 0x000fe20000000000 */
[----:B------:R-:W-:Y:S01]  /*59e0*/  UIADD3 UR18, UR56, 0x500, URZ ;  /* 0x0000050038127890 */ /* 0x000fe2000fffe03f */
[----:B--2---:R-:W-:Y:S01]  /*59f0*/  SHF.R.U32.HI R2, RZ, 0x7, R2 ;  /* 0x00000007ff027819 */ /* 0x004fe20000011602 */
[----:B------:R-:W-:Y:S01]  /*5a00*/  UMOV UR19, 0x80000020 ;  /* 0x8000002000137882 */ /* 0x000fe20000000000 */
[----:B------:R-:W-:Y:S01]  /*5a10*/  UIADD3 UR22, UR56, 0x502, URZ ;  /* 0x0000050238167890 */ /* 0x000fe2000fffe03f */
[----:B------:R-:W-:-:S02]  /*5a20*/  UMOV UR23, 0x80000020 ;  /* 0x8000002000177882 */ /* 0x000fc40000000000 */
[----:B01----:R-:W-:-:S05]  /*5a30*/  VIADD R0, R2, 0x8 ;  /* 0x0000000802007836 */ /* 0x003fca0000000000 */
[----:B------:R0:W-:Y:S06]  /*5a40*/  BAR.SYNC.DEFER_BLOCKING R0, 0x100 ;  /* 0x000400000000751d */ /* 0x0001ec0000010000 */
[----:B------:R-:W-:-:S06]  /*5a50*/  WARPGROUP.ARRIVE ;  /* 0x00000000000079c5 */ /* 0x000fcc0000000000 */
[----:B------:R-:W-:Y:S01]  /*5a60*/  QGMMA.64x32x32.F32.E4M3.E4M3 R184, gdesc[UR24], RZ, !UPT, gsb0 ;  /* 0x0060000018b879f3 */ /* 0x000fe2000c0008ff */
[----:B------:R-:W-:Y:S01]  /*5a70*/  UIADD3 UR26, UR56, 0x180, URZ ;  /* 0x00000180381a7890 */ /* 0x000fe2000fffe03f */
[----:B------:R-:W-:Y:S01]  /*5a80*/  UMOV UR27, 0x80000020 ;  /* 0x80000020001b7882 */ /* 0x000fe20000000000 */
[----:B------:R-:W-:Y:S02]  /*5a90*/  WARPGROUP.DEPBAR.LE gsb0, 0x0 ;  /* 0x00008000000079c5 */ /* 0x000fe40000010000 */
[----:B------:R-:W-:-:S06]  /*5aa0*/  WARPGROUP.ARRIVE ;  /* 0x00000000000079c5 */ /* 0x000fcc0000000000 */
[----:B------:R-:W-:Y:S01]  /*5ab0*/  QGMMA.64x32x32.F32.E4M3.E4M3 R168, gdesc[UR28], RZ, !UPT, gsb0 ;  /* 0x006000001ca879f3 */ /* 0x000fe2000c0008ff */
[----:B------:R-:W-:Y:S01]  /*5ac0*/  UIADD3 UR30, UR56, 0x200, URZ ;  /* 0x00000200381e7890 */ /* 0x000fe2000fffe03f */
[----:B------:R-:W-:Y:S01]  /*5ad0*/  UMOV UR28, UR24 ;  /* 0x00000018001c7c82 */ /* 0x000fe20008000000 */
[----:B------:R-:W-:Y:S01]  /*5ae0*/  UMOV UR29, UR25 ;  /* 0x00000019001d7c82 */ /* 0x000fe20008000000 */
        /* <DEDUP_REMOVED lines=10> */
[----:B------:R-:W-:Y:S03]  /*5b90*/  QGMMA.64x32x32.F32.E4M3.E4M3 R136, gdesc[UR24], RZ, !UPT, gsb0 ;  /* 0x00600000188879f3 */ /* 0x000fe6000c0008ff */
        /* <DEDUP_REMOVED lines=124> */
[----:B------:R-:W-:Y:S01]  /*6360*/  UIADD3 UR56, UR56, 0x702, URZ ;  /* 0x0000070238387890 */ /* 0x000fe2000fffe03f */
[----:B------:R-:W-:Y:S02]  /*6370*/  WARPGROUP.DEPBAR.LE gsb0, 0x0 ;  /* 0x00008000000079c5 */ /* 0x000fe40000010000 */
[----:B------:R-:W-:-:S06]  /*6380*/  WARPGROUP.ARRIVE ;  /* 0x00000000000079c5 */ /* 0x000fcc0000000000 */
[----:B------:R-:W-:Y:S03]  /*6390*/  QGMMA.64x32x32.F32.E4M3.E4M3 R168, gdesc[UR28], R168, gsb0 ;  /* 0x006000001ca879f3 */ /* 0x000fe600080008a8 */
        /* <DEDUP_REMOVED lines=15> */
.L_x_153:
[----:B------:R-:W0:Y:S01]  /*6490*/  S2UR UR7, SR_CgaCtaId ;  /* 0x00000000000779c3 */ /* 0x000e220000008800 */
[----:B------:R-:W-:Y:S01]  /*64a0*/  UMOV UR6, 0x400 ;  /* 0x0000040000067882 */ /* 0x000fe20000000000 */
[----:B------:R-:W-:-:S05]  /*64b0*/  IMAD.U32 R0, RZ, RZ, UR55 ;  /* 0x00000037ff007e24 */ /* 0x000fca000f8e00ff */
[----:B------:R-:W-:Y:S01]  /*64c0*/  SHF.L.U32 R0, R0, 0x1f, RZ ;  /* 0x0000001f00007819 */ /* 0x000fe200000006ff */
[----:B0-----:R-:W-:-:S04]  /*64d0*/  ULEA UR6, UR7, UR6, 0x18 ;  /* 0x0000000607067291 */ /* 0x001fc8000f8ec03f */
[----:B------:R-:W-:-:S09]  /*64e0*/  ULEA UR6, UR54, UR6, 0x3 ;  /* 0x0000000636067291 */ /* 0x000fd2000f8e183f */
[----:B------:R0:W1:Y:S01]  /*64f0*/  SYNCS.PHASECHK.TRANS64.TRYWAIT P1, [UR6+0x33450], R0 ;  /* 0x03345000ff0075a7 */ /* 0x0000620008020146 */
[----:B------:R-:W-:Y:S05]  /*6500*/  @!P0 BRA `(.L_x_154) ;  /* 0x0000000000048947 */ /* 0x000fea0003800000 */
[----:B------:R-:W-:Y:S01]  /*6510*/  BPT.TRAP 0x1 ;  /* 0x000000040000795c */ /* 0x000fe20000300000 */
.L_x_154:
[----:B-1----:R-:W-:Y:S05]  /*6520*/  @P1 BRA `(.L_x_152) ;  /* 0x0000000000081947 */ /* 0x002fea0003800000 */
[----:B------:R-:W1:Y:S02]  /*6530*/  SYNCS.PHASECHK.TRANS64.TRYWAIT P1, [UR6+0x33450], R0 ;  /* 0x03345000ff0075a7 */ /* 0x000e640008020146 */
[----:B-1----:R-:W-:Y:S05]  /*6540*/  @!P1 BRA `(.L_x_155) ;  /* 0x000000dc008c9947 */ /* 0x002fea0003800000 */
.L_x_152:
[----:B------:R-:W2:Y:S01]  /*6550*/  S2UR UR6, SR_CgaCtaId ;  /* 0x00000000000679c3 */ /* 0x000ea20000008800 */
[----:B01----:R-:W-:Y:S01]  /*6560*/  MOV R0, 0x400 ;  /* 0x0000040000007802 */ /* 0x003fe20000000f00 */
[----:B------:R-:W-:Y:S01]  /*6570*/  WARPGROUP.ARRIVE ;  /* 0x00000000000079c5 */ /* 0x000fe20000000000 */
[----:B------:R-:W-:Y:S01]  /*6580*/  UMOV UR7, 0xc0000010 ;  /* 0xc000001000077882 */ /* 0x000fe20000000000 */
        /* <DEDUP_REMOVED lines=9> */
[----:B------:R-:W-:Y:S01]  /*6620*/  FMNMX.FTZ R5, R194, R5, !PT ;  /* 0x00000005c2057209 */ /* 0x000fe20007810000 */
[----:B--2---:R-:W-:Y:S01]  /*6630*/  IMAD.U32 R2, RZ, RZ, UR6 ;  /* 0x00000006ff027e24 */ /* 0x004fe2000f8e00ff */
[----:B------:R-:W-:-:S02]  /*6640*/  FMNMX.FTZ R4, R193, R4, !PT ;  /* 0x00000004c1047209 */ /* 0x000fc40007810000 */
[----:B------:R-:W-:Y:S02]  /*6650*/  FMNMX.FTZ R5, R195, R5, !PT ;  /* 0x00000005c3057209 */ /* 0x000fe40007810000 */
[----:B------:R-:W-:Y:S02]  /*6660*/  LEA R0, R2, R0, 0x18 ;  /* 0x0000000002007211 */ /* 0x000fe400078ec0ff */
[----:B------:R-:W-:Y:S02]  /*6670*/  FMNMX.FTZ R4, R196, R4, !PT ;  /* 0x00000004c4047209 */ /* 0x000fe40007810000 */
[----:B------:R-:W-:Y:S02]  /*6680*/  R2UR UR6, R0 ;  /* 0x00000000000672ca */ /* 0x000fe400000e0000 */
[----:B------:R-:W-:Y:S02]  /*6690*/  FMNMX.FTZ R5, R198, R5, !PT ;  /* 0x00000005c6057209 */ /* 0x000fe40007810000 */
[----:B------:R-:W-:-:S02]  /*66a0*/  FMNMX.FTZ R4, R197, R4, !PT ;  /* 0x00000004c5047209 */ /* 0x000fc40007810000 */
[----:B------:R-:W-:Y:S02]  /*66b0*/  FMNMX.FTZ R5, R199, R5, !PT ;  /* 0x00000005c7057209 */ /* 0x000fe40007810000 */
[----:B------:R-:W-:Y:S02]  /*66c0*/  FMNMX.FTZ R4, R168, R4, !PT ;  /* 0x00000004a8047209 */ /* 0x000fe40007810000 */
[----:B------:R-:W-:Y:S02]  /*66d0*/  FMNMX.FTZ R5, R170, R5, !PT ;  /* 0x00000005aa057209 */ /* 0x000fe40007810000 */
[----:B------:R-:W-:Y:S01]  /*66e0*/  FMNMX.FTZ R4, R169, R4, !PT ;  /* 0x00000004a9047209 */ /* 0x000fe20007810000 */
[----:B------:R-:W-:Y:S01]  /*66f0*/  UIADD3 UR6, UR6, 0x200, URZ ;  /* 0x0000020006067890 */ /* 0x000fe2000fffe03f */
[----:B------:R-:W-:Y:S02]  /*6700*/  FMNMX.FTZ R5, R171, R5, !PT ;  /* 0x00000005ab057209 */ /* 0x000fe40007810000 */
[----:B------:R-:W-:Y:S01]  /*6710*/  FMNMX.FTZ R4, R172, R4, !PT ;  /* 0x00000004ac047209 */ /* 0x000fe20007810000 */
[----:B------:R-:W-:Y:S01]  /*6720*/  USHF.R.U32.HI UR6, URZ, 0x4, UR6 ;  /* 0x000000043f067899 */ /* 0x000fe20008011606 */
[----:B------:R-:W-:-:S02]  /*6730*/  FMNMX.FTZ R5, R174, R5, !PT ;  /* 0x00000005ae057209 */ /* 0x000fc40007810000 */
[----:B------:R-:W-:Y:S01]  /*6740*/  FMNMX.FTZ R4, R173, R4, !PT ;  /* 0x00000004ad047209 */ /* 0x000fe20007810000 */
[----:B------:R-:W-:Y:S01]  /*6750*/  ULOP3.LUT UR6, UR6, 0x3fff, URZ, 0xc0, !UPT ;  /* 0x00003fff06067892 */ /* 0x000fe2000f8ec03f */
[----:B------:R-:W-:Y:S02]  /*6760*/  FMNMX.FTZ R5, R175, R5, !PT ;  /* 0x00000005af057209 */ /* 0x000fe40007810000 */
[----:B------:R-:W-:Y:S01]  /*6770*/  FMNMX.FTZ R4, R176, R4, !PT ;  /* 0x00000004b0047209 */ /* 0x000fe20007810000 */
[----:B------:R-:W-:Y:S01]  /*6780*/  ULOP3.LUT UR6, UR6, 0x10000, URZ, 0xfc, !UPT ;  /* 0x0001000006067892 */ /* 0x000fe2000f8efc3f */
[----:B------:R-:W-:Y:S02]  /*6790*/  FMNMX.FTZ R5, R178, R5, !PT ;  /* 0x00000005b2057209 */ /* 0x000fe40007810000 */
[----:B------:R-:W-:Y:S01]  /*67a0*/  FMNMX.FTZ R4, R177, R4, !PT ;  /* 0x00000004b1047209 */ /* 0x000fe20007810000 */
[----:B------:R-:W-:Y:S01]  /*67b0*/  UIMAD UR10, UR54, 0x780, UR6 ;  /* 0x00000780360a78a4 */ /* 0x000fe2000f8e0206 */
[----:B------:R-:W-:-:S02]  /*67c0*/  FMNMX.FTZ R5, R179, R5, !PT ;  /* 0x00000005b3057209 */ /* 0x000fc40007810000 */
        /* <DEDUP_REMOVED lines=56> */
[----:B------:R-:W-:Y:S01]  /*6b50*/  ISETP.NE.AND P1, PT, R3, RZ, PT ;  /* 0x000000ff0300720c */ /* 0x000fe20003f25270 */
[----:B------:R-:W0:Y:S04]  /*6b60*/  SHFL.BFLY PT, R11, R4, 0x2, 0x1f ;  /* 0x0c401f00040b7f89 */ /* 0x000e2800000e0000 */
[----:B------:R-:W1:Y:S01]  /*6b70*/  SHFL.BFLY PT, R10, R5, 0x2, 0x1f ;  /* 0x0c401f00050a7f89 */ /* 0x000e6200000e0000 */
[----:B0-----:R-:W-:-:S02]  /*6b80*/  FMNMX.FTZ R4, R4, R11, !PT ;  /* 0x0000000b04047209 */ /* 0x001fc40007810000 */
[----:B-1----:R-:W-:-:S03]  /*6b90*/  FMNMX.FTZ R5, R5, R10, !PT ;  /* 0x0000000a05057209 */ /* 0x002fc60007810000 */
[----:B------:R-:W0:Y:S04]  /*6ba0*/  SHFL.BFLY PT, R11, R4, 0x1, 0x1f ;  /* 0x0c201f00040b7f89 */ /* 0x000e2800000e0000 */
[----:B------:R-:W1:Y:S01]  /*6bb0*/  SHFL.BFLY PT, R10, R5, 0x1, 0x1f ;  /* 0x0c201f00050a7f89 */ /* 0x000e6200000e0000 */
[----:B0-----:R-:W-:Y:S01]  /*6bc0*/  FMNMX.FTZ R4, R4, R11, !PT ;  /* 0x0000000b04047209 */ /* 0x001fe20007810000 */
[----:B------:R-:W-:Y:S01]  /*6bd0*/  IMAD.U32 R11, RZ, RZ, UR41 ;  /* 0x00000029ff0b7e24 */ /* 0x000fe2000f8e00ff */
[----:B-1----:R-:W-:-:S03]  /*6be0*/  FMNMX.FTZ R5, R5, R10, !PT ;  /* 0x0000000a05057209 */ /* 0x002fc60007810000 */
[C---:B------:R-:W-:Y:S01]  /*6bf0*/  FFMA.FTZ R10, R4.reuse, R11, -8 ;  /* 0xc1000000040a7423 */ /* 0x040fe2000001000b */
[----:B------:R-:W-:-:S03]  /*6c00*/  FADD.FTZ R9, -R4, R9 ;  /* 0x0000000904097221 */ /* 0x000fc60000010100 */
[--C-:B------:R-:W-:Y:S01]  /*6c10*/  FFMA.FTZ R13, R188, UR41, -R10.reuse ;  /* 0x00000029bc0d7c23 */ /* 0x100fe2000801080a */
[----:B------:R-:W-:Y:S02]  /*6c20*/  IMAD.U32 R188, RZ, RZ, UR41 ;  /* 0x00000029ffbc7e24 */ /* 0x000fe4000f8e00ff */
[--C-:B------:R-:W-:Y:S01]  /*6c30*/  FFMA.FTZ R11, R184, UR41, -R10.reuse ;  /* 0x00000029b80b7c23 */ /* 0x100fe2000801080a */
[----:B------:R-:W-:-:S01]  /*6c40*/  FFMA.FTZ R12, R185, UR41, -R10 ;  /* 0x00000029b90c7c23 */ /* 0x000fc2000801080a */
        /* <DEDUP_REMOVED lines=36> */
[----:B------:R-:W-:Y:S01]  /*6e90*/  FFMA.FTZ R10, R133, UR41, -R10 ;  /* 0x00000029850a7c23 */ /* 0x000fe2000801080a */
[----:B------:R-:W-:-:S01]  /*6ea0*/  FADD.FTZ R8, -R5, R8 ;  /* 0x0000000805087221 */ /* 0x000fc20000010100 */
[----:B------:R-:W-:Y:S01]  /*6eb0*/  FFMA.FTZ R133, R5, R188, -8 ;  /* 0xc100000005857423 */ /* 0x000fe200000100bc */
[----:B------:R-:W-:-:S02]  /*6ec0*/  WARPGROUP.DEPBAR.LE gsb0, 0x0 ;  /* 0x00008000000079c5 */ /* 0x000fc40000010000 */
[----:B------:R-:W-:-:S06]  /*6ed0*/  WARPGROUP.ARRIVE ;  /* 0x00000000000079c5 */ /* 0x000fcc0000000000 */
[----:B------:R-:W0:Y:S01]  /*6ee0*/  S2R R203, SR_TID.X ;  /* 0x0000000000cb7919 */ /* 0x000e220000002100 */
[----:B------:R-:W-:Y:S01]  /*6ef0*/  FMUL.FTZ R9, R9, UR41 ;  /* 0x0000002909097c20 */ /* 0x000fe20008410000 */
[----:B------:R-:W-:Y:S01]  /*6f00*/  FMUL.FTZ R8, R8, UR41 ;  /* 0x0000002908087c20 */ /* 0x000fe20008410000 */
[----:B------:R-:W-:-:S01]  /*6f10*/  FFMA.FTZ R185, R186, UR41, -R133 ;  /* 0x00000029bab97c23 */ /* 0x000fc20008010885 */
[--C-:B------:R-:W-:Y:S01]  /*6f20*/  FFMA.FTZ R186, R187, UR41, -R133.reuse ;  /* 0x00000029bbba7c23 */ /* 0x100fe20008010885 */
[----:B------:R-:W-:Y:S01]  /*6f30*/  QGMMA.64x192x32.F32.E4M3.E4M3 R24, R204, gdesc[UR4], R24, gsb0 ;  /* 0x02e00004cc187df3 */ /* 0x000fe20008000818 */
[----:B------:R-:W-:Y:S01]  /*6f40*/  UIADD3 UR6, UR10, 0x300, URZ ;  /* 0x000003000a067890 */ /* 0x000fe2000fffe03f */
[----:B------:R-:W-:Y:S01]  /*6f50*/  MUFU.EX2 R9, R9 ;  /* 0x0000000900097308 */ /* 0x000fe20000000800 */
[----:B------:R-:W-:Y:S01]  /*6f60*/  UMOV UR7, 0xc0000010 ;  /* 0xc000001000077882 */ /* 0x000fe20000000000 */
[--C-:B------:R-:W-:Y:S01]  /*6f70*/  FFMA.FTZ R187, R190, UR41, -R133.reuse ;  /* 0x00000029bebb7c23 */ /* 0x100fe20008010885 */
[----:B------:R-:W-:-:S01]  /*6f80*/  FFMA.FTZ R188, R191, UR41, -R133 ;  /* 0x00000029bfbc7c23 */ /* 0x000fc20008010885 */
[--C-:B------:R-:W-:Y:S01]  /*6f90*/  FFMA.FTZ R189, R194, UR41, -R133.reuse ;  /* 0x00000029c2bd7c23 */ /* 0x100fe20008010885 */
[----:B------:R-:W-:-:S01]  /*6fa0*/  FFMA.FTZ R190, R195, UR41, -R133 ;  /* 0x00000029c3be7c23 */ /* 0x000fc20008010885 */
[--C-:B------:R-:W-:Y:S01]  /*6fb0*/  FFMA.FTZ R191, R198, UR41, -R133.reuse ;  /* 0x00000029c6bf7c23 */ /* 0x100fe20008010885 */
[----:B------:R-:W-:-:S01]  /*6fc0*/  FFMA.FTZ R192, R199, UR41, -R133 ;  /* 0x00000029c7c07c23 */ /* 0x000fc20008010885 */
[----:B------:R-:W1:Y:S01]  /*6fd0*/  MUFU.EX2 R11, R11 ;  /* 0x0000000b000b7308 */ /* 0x000e620000000800 */
        /* <DEDUP_REMOVED lines=15> */
[----:B------:R-:W2:Y:S01]  /*70d0*/  MUFU.EX2 R185, R185 ;  /* 0x000000b900b97308 */ /* 0x000ea20000000800 */
[----:B0-----:R-:W-:Y:S01]  /*70e0*/  SHF.R.U32.HI R203, RZ, 0x7, R203 ;  /* 0x00000007ffcb7819 */ /* 0x001fe200000116cb */
[--C-:B------:R-:W-:Y:S01]  /*70f0*/  FFMA.FTZ R166, R166, UR41, -R133.reuse ;  /* 0x00000029a6a67c23 */ /* 0x100fe20008010885 */
[----:B------:R-:W-:-:S01]  /*7100*/  FFMA.FTZ R167, R167, UR41, -R133 ;  /* 0x00000029a7a77c23 */ /* 0x000fc20008010885 */
[--C-:B------:R-:W-:Y:S01]  /*7110*/  FFMA.FTZ R138, R138, UR41, -R133.reuse ;  /* 0x000000298a8a7c23 */ /* 0x100fe20008010885 */
[----:B------:R-:W-:-:S01]  /*7120*/  FFMA.FTZ R139, R139, UR41, -R133 ;  /* 0x000000298b8b7c23 */ /* 0x000fc20008010885 */
[--C-:B------:R-:W-:Y:S01]  /*7130*/  FFMA.FTZ R142, R142, UR41, -R133.reuse ;  /* 0x000000298e8e7c23 */ /* 0x100fe20008010885 */
[----:B------:R-:W-:-:S01]  /*7140*/  FFMA.FTZ R143, R143, UR41, -R133 ;  /* 0x000000298f8f7c23 */ /* 0x000fc20008010885 */
[----:B------:R-:W0:Y:S01]  /*7150*/  MUFU.EX2 R12, R12 ;  /* 0x0000000c000c7308 */ /* 0x000e220000000800 */
[----:B------:R-:W-:-:S01]  /*7160*/  FFMA.FTZ R146, R146, UR41, -R133 ;  /* 0x0000002992927c23 */ /* 0x000fc20008010885 */
[--C-:B------:R-:W-:Y:S01]  /*7170*/  FFMA.FTZ R147, R147, UR41, -R133.reuse ;  /* 0x0000002993937c23 */ /* 0x100fe20008010885 */
[----:B------:R-:W-:-:S01]  /*7180*/  FFMA.FTZ R150, R150, UR41, -R133 ;  /* 0x0000002996967c23 */ /* 0x000fc20008010885 */
[--C-:B------:R-:W-:Y:S01]  /*7190*/  FFMA.FTZ R151, R151, UR41, -R133.reuse ;  /* 0x0000002997977c23 */ /* 0x100fe20008010885 */
[----:B------:R-:W-:-:S01]  /*71a0*/  FFMA.FTZ R122, R122, UR41, -R133 ;  /* 0x000000297a7a7c23 */ /* 0x000fc20008010885 */
[--C-:B------:R-:W-:Y:S01]  /*71b0*/  FFMA.FTZ R123, R123, UR41, -R133.reuse ;  /* 0x000000297b7b7c23 */ /* 0x100fe20008010885 */
[----:B------:R-:W-:-:S01]  /*71c0*/  FFMA.FTZ R126, R126, UR41, -R133 ;  /* 0x000000297e7e7c23 */ /* 0x000fc20008010885 */
[----:B------:R-:W3:Y:S01]  /*71d0*/  MUFU.EX2 R186, R186 ;  /* 0x000000ba00ba7308 */ /* 0x000ee20000000800 */
[----:B------:R-:W-:-:S01]  /*71e0*/  FFMA.FTZ R127, R127, UR41, -R133 ;  /* 0x000000297f7f7c23 */ /* 0x000fc20008010885 */
[--C-:B------:R-:W-:Y:S01]  /*71f0*/  FFMA.FTZ R130, R130, UR41, -R133.reuse ;  /* 0x0000002982827c23 */ /* 0x100fe20008010885 */
[----:B------:R-:W-:-:S01]  /*7200*/  FFMA.FTZ R131, R131, UR41, -R133 ;  /* 0x0000002983837c23 */ /* 0x000fc20008010885 */
[--C-:B------:R-:W-:Y:S01]  /*7210*/  FFMA.FTZ R134, R134, UR41, -R133.reuse ;  /* 0x0000002986867c23 */ /* 0x100fe20008010885 */
[----:B------:R-:W-:Y:S01]  /*7220*/  IADD3 R194, -R203, 0xb, RZ ;  /* 0x0000000bcbc27810 */ /* 0x000fe20007ffe1ff */
[----:B------:R-:W-:Y:S01]  /*7230*/  FFMA.FTZ R133, R135, UR41, -R133 ;  /* 0x0000002987857c23 */ /* 0x000fe20008010885 */
[----:B-1----:R-:W-:-:S01]  /*7240*/  FFMA.FTZ R135, R9, R6, R11 ;  /* 0x0000000609877223 */ /* 0x002fc2000001000b */
[----:B------:R-:W1:Y:S01]  /*7250*/  MUFU.EX2 R13, R13 ;  /* 0x0000000d000d7308 */ /* 0x000e620000000800 */
[----:B--2---:R-:W-:-:S01]  /*7260*/  FFMA.FTZ R7, R8, R7, R185 ;  /* 0x0000000708077223 */ /* 0x004fc200000100b9 */
[----:B------:R-:W-:-:S02]  /*7270*/  IMAD.U32 R193, RZ, RZ, UR53 ;  /* 0x00000035ffc17e24 */ /* 0x000fc4000f8e00ff */
[----:B0-----:R-:W-:-:S02]  /*7280*/  FADD.FTZ R6, R12, R135 ;  /* 0x000000870c067221 */ /* 0x001fc40000010000 */
[----:B------:R-:W-:Y:S02]  /*7290*/  @!P1 IMAD R193, R193, 0x8, R0 ;  /* 0x00000008c1c19824 */ /* 0x000fe400078e0200 */
[----:B------:R-:W0:Y:S02]  /*72a0*/  MUFU.EX2 R187, R187 ;  /* 0x000000bb00bb7308 */ /* 0x000e240000000800 */
[----:B------:R-:W-:-:S05]  /*72b0*/  @!P1 VIADD R193, R193, 0x33440 ;  /* 0x00033440c1c19836 */ /* 0x000fca0000000000 */
[----:B------:R-:W-:Y:S01]  /*72c0*/  @!P1 PRMT R193, RZ, 0x654, R193 ;  /* 0x00000654ffc19816 */ /* 0x000fe200000000c1 */
[----:B------:R-:W2:Y:S08]  /*72d0*/  MUFU.EX2 R14, R14 ;  /* 0x0000000e000e7308 */ /* 0x000eb00000000800 */
[----:B------:R-:W4:Y:S08]  /*72e0*/  MUFU.EX2 R188, R188 ;  /* 0x000000bc00bc7308 */ /* 0x000f300000000800 */
[----:B------:R-:W5:Y:S08]  /*72f0*/  MUFU.EX2 R15, R15 ;  /* 0x0000000f000f7308 */ /* 0x000f700000000800 */
        /* <DEDUP_REMOVED lines=14> */
[----:B------:R-:W5:Y:S01]  /*73e0*/  MUFU.EX2 R175, R175 ;  /* 0x000000af00af7308 */ /* 0x000f620000000800 */
[----:B------:R-:W-:-:S02]  /*73f0*/  WARPGROUP.DEPBAR.LE gsb0, 0x0 ;  /* 0x00008000000079c5 */ /* 0x000fc40000010000 */
[----:B------:R-:W-:-:S05]  /*7400*/  WARPGROUP.ARRIVE ;  /* 0x00000000000079c5 */ /* 0x000fca0000000000 */
[----:B------:R-:W5:Y:S01]  /*7410*/  MUFU.EX2 R176, R176 ;  /* 0x000000b000b07308 */ /* 0x000f620000000800 */
[----:B------:R-:W-:Y:S01]  /*7420*/  QGMMA.64x192x32.F32.E4M3.E4M3 R24, R208, gdesc[UR4], R24, gsb0 ;  /* 0x02e00004d0187df3 */ /* 0x000fe20008000818 */
[----:B------:R-:W-:Y:S01]  /*7430*/  UIADD3 UR6, UR10, 0x480, URZ ;  /* 0x000004800a067890 */ /* 0x000fe2000fffe03f */
[----:B------:R-:W-:-:S05]  /*7440*/  UMOV UR7, 0xc0000010 ;  /* 0xc000001000077882 */ /* 0x000fca0000000000 */
        /* <DEDUP_REMOVED lines=60> */
[----:B------:R-:W-:Y:S07]  /*7810*/  QGMMA.64x192x32.F32.E4M3.E4M3 R24, R216, gdesc[UR4], R24, gsb0 ;  /* 0x02e00004d8187df3 */ /* 0x000fee0008000818 */
[----:B------:R-:W5:Y:S08]  /*7820*/  MUFU.EX2 R10, R10 ;  /* 0x0000000a000a7308 */ /* 0x000f700000000800 */
[----:B------:R-:W5:Y:S01]  /*7830*/  MUFU.EX2 R133, R133 ;  /* 0x0000008500857308 */ /* 0x000f620000000800 */
[----:B------:R-:W-:-:S02]  /*7840*/  WARPGROUP.DEPBAR.LE gsb0, 0x0 ;  /* 0x00008000000079c5 */ /* 0x000fc40000010000 */
[----:B------:R3:W-:Y:S06]  /*7850*/  BAR.ARV R194, 0x100 ;  /* 0x000400c20000751d */ /* 0x0007ec0000002000 */
[----:B------:R0:W-:Y:S01]  /*7860*/  @!P1 SYNCS.ARRIVE.TRANS64.RED.A1T0 RZ, [R193+URZ], RZ ;  /* 0x000000ffc1ff99a7 */ /* 0x0001e2000810043f */
[----:B---3--:R-:W-:-:S01]  /*7870*/  FADD.FTZ R194, R186, R7 ;  /* 0x00000007bac27221 */ /* 0x008fc20000010000 */
[----:B-1----:R-:W-:-:S03]  /*7880*/  FADD.FTZ R7, R13, R6 ;  /* 0x000000060d077221 */ /* 0x002fc60000010000 */
[----:B0-----:R-:W-:Y:S01]  /*7890*/  FADD.FTZ R135, R187, R194 ;  /* 0x000000c2bb877221 */ /* 0x001fe20000010000 */
[----:B--2---:R-:W-:-:S03]  /*78a0*/  FADD.FTZ R6, R14, R7 ;  /* 0x000000070e067221 */ /* 0x004fc60000010000 */
[----:B----4-:R-:W-:Y:S01]  /*78b0*/  FADD.FTZ R194, R188, R135 ;  /* 0x00000087bcc27221 */ /* 0x010fe20000010000 */
[----:B-----5:R-:W-:-:S03]  /*78c0*/  FADD.FTZ R7, R15, R6 ;  /* 0x000000060f077221 */ /* 0x020fc60000010000 */
[----:B------:R-:W-:Y:S01]  /*78d0*/  FADD.FTZ R135, R189, R194 ;  /* 0x000000c2bd877221 */ /* 0x000fe20000010000 */
[----:B------:R-:W-:-:S03]  /*78e0*/  FADD.FTZ R6, R20, R7 ;  /* 0x0000000714067221 */ /* 0x000fc60000010000 */
        /* <DEDUP_REMOVED lines=69> */
[----:B------:R-:W-:Y:S06]  /*7d40*/  @!P0 BRA `(.L_x_156) ;  /* 0x0000000000048947 */ /* 0x000fec0003800000 */
[----:B------:R-:W-:Y:S01]  /*7d50*/  BPT.TRAP 0x1 ;  /* 0x000000040000795c */ /* 0x000fe20000300000 */
.L_x_156:
[----:B------:R-:W-:Y:S01]  /*7d60*/  F2FP.SATFINITE.E4M3.F32.PACK_AB_MERGE_C R13, R14, R13, RZ ;  /* 0x0000000d0e0d723e */ /* 0x000fe200048070ff */
[----:B------:R-:W-:Y:S01]  /*7d70*/  UISETP.GT.AND UP0, UPT, UR52, UR40, UPT ;  /* 0x000000283400728c */ /* 0x000fe2000bf04270 */
[----:B------:R-:W-:Y:S01]  /*7d80*/  F2FP.SATFINITE.E4M3.F32.PACK_AB_MERGE_C R187, R188, R187, RZ ;  /* 0x000000bbbcbb723e */ /* 0x000fe200048070ff */
[----:B------:R-:W-:Y:S01]  /*7d90*/  UIADD3 UR52, UR52, -0x1, URZ ;  /* 0xffffffff34347890 */ /* 0x000fe2000fffe03f */
[----:B------:R-:W-:Y:S01]  /*7da0*/  F2FP.SATFINITE.E4M3.F32.PACK_AB_MERGE_C R200, R12, R11, R13 ;  /* 0x0000000b0cc8723e */ /* 0x000fe2000480700d */
[----:B------:R-:W-:Y:S01]  /*7db0*/  IMAD.U32 R11, RZ, RZ, UR54 ;  /* 0x00000036ff0b7e24 */ /* 0x000fe2000f8e00ff */
[----:B------:R-:W-:Y:S01]  /*7dc0*/  F2FP.SATFINITE.E4M3.F32.PACK_AB_MERGE_C R21, R184, R21, RZ ;  /* 0x00000015b815723e */ /* 0x000fe200048070ff */
[----:B------:R-:W-:Y:S01]  /*7dd0*/  UMOV UR55, UR46 ;  /* 0x0000002e00377c82 */ /* 0x000fe20008000000 */
[----:B------:R-:W-:Y:S01]  /*7de0*/  PLOP3.LUT P1, PT, PT, PT, UP0, 0x80, 0x0 ;  /* 0x000000000000781c */ /* 0x000fe20003f2f008 */
[----:B------:R-:W-:Y:S01]  /*7df0*/  IMAD R11, R11, 0x8, R0 ;  /* 0x000000080b0b7824 */ /* 0x000fe200078e0200 */
[----:B------:R-:W-:Y:S01]  /*7e00*/  F2FP.SATFINITE.E4M3.F32.PACK_AB_MERGE_C R191, R192, R191, RZ ;  /* 0x000000bfc0bf723e */ /* 0x000fe200048070ff */
[----:B------:R-:W-:Y:S01]  /*7e10*/  UMOV UR54, UR53 ;  /* 0x0000003500367c82 */ /* 0x000fe20008000000 */
[----:B------:R-:W-:Y:S01]  /*7e20*/  F2FP.SATFINITE.E4M3.F32.PACK_AB_MERGE_C R172, R173, R172, RZ ;  /* 0x000000acadac723e */ /* 0x000fe200048070ff */
[----:B------:R-:W-:Y:S01]  /*7e30*/  VIADD R11, R11, 0x33460 ;  /* 0x000334600b0b7836 */ /* 0x000fe20000000000 */
[----:B------:R-:W-:Y:S01]  /*7e40*/  F2FP.SATFINITE.E4M3.F32.PACK_AB_MERGE_C R174, R175, R174, RZ ;  /* 0x000000aeafae723e */ /* 0x000fe200048070ff */
[-C--:B------:R-:W-:Y:S01]  /*7e50*/  FMUL.FTZ R24, R24, R9.reuse ;  /* 0x0000000918187220 */ /* 0x080fe20000410000 */
[----:B------:R-:W-:Y:S01]  /*7e60*/  F2FP.SATFINITE.E4M3.F32.PACK_AB_MERGE_C R180, R181, R180, RZ ;  /* 0x000000b4b5b4723e */ /* 0x000fe200048070ff */
[-C--:B------:R-:W-:Y:S01]  /*7e70*/  FMUL.FTZ R25, R25, R9.reuse ;  /* 0x0000000919197220 */ /* 0x080fe20000410000 */
[----:B------:R-:W-:Y:S01]  /*7e80*/  PRMT R11, R2, 0x654, R11 ;  /* 0x00000654020b7816 */ /* 0x000fe2000000000b */
[-C--:B------:R-:W-:Y:S01]  /*7e90*/  FMUL.FTZ R28, R28, R9.reuse ;  /* 0x000000091c1c7220 */ /* 0x080fe20000410000 */
[----:B------:R-:W-:Y:S01]  /*7ea0*/  F2FP.SATFINITE.E4M3.F32.PACK_AB_MERGE_C R182, R183, R182, RZ ;  /* 0x000000b6b7b6723e */ /* 0x000fe200048070ff */
[-C--:B------:R-:W-:Y:S01]  /*7eb0*/  FMUL.FTZ R29, R29, R9.reuse ;  /* 0x000000091d1d7220 */ /* 0x080fe20000410000 */
[----:B------:R-:W-:Y:S01]  /*7ec0*/  F2FP.SATFINITE.E4M3.F32.PACK_AB_MERGE_C R156, R157, R156, RZ ;  /* 0x0000009c9d9c723e */ /* 0x000fe200048070ff */
[----:B------:R0:W-:Y:S01]  /*7ed0*/  SYNCS.ARRIVE.TRANS64.RED.A1T0 RZ, [R11+URZ], RZ ;  /* 0x000000ff0bff79a7 */ /* 0x0001e2000810043f */
[----:B------:R-:W-:Y:S01]  /*7ee0*/  F2FP.SATFINITE.E4M3.F32.PACK_AB_MERGE_C R158, R159, R158, RZ ;  /* 0x0000009e9f9e723e */ /* 0x000fe200048070ff */
[-C--:B------:R-:W-:Y:S01]  /*7ef0*/  FMUL.FTZ R32, R32, R9.reuse ;  /* 0x0000000920207220 */ /* 0x080fe20000410000 */
        /* <DEDUP_REMOVED lines=121> */
[----:B------:R-:W-:Y:S01]  /*8690*/  F2FP.SATFINITE.E4M3.F32.PACK_AB_MERGE_C R219, R131, R130, R133 ;  /* 0x0000008283db723e */ /* 0x000fe20004807085 */
[----:B0-----:R-:W-:Y:S06]  /*86a0*/  @P1 BRA `(.L_x_157) ;  /* 0xffffffd000201947 */ /* 0x001fec000383ffff */
.L_x_147:
[----:B------:R-:W-:Y:S06]  /*86b0*/  BAR.ARV 0x8, 0x180 ;  /* 0x0206000000007b1d */ /* 0x000fec0000002000 */
[----:B------:R-:W-:Y:S05]  /*86c0*/  @!P0 BRA `(.L_x_158) ;  /* 0x0000000000048947 */ /* 0x000fea0003800000 */
[----:B------:R-:W-:Y:S01]  /*86d0*/  BPT.TRAP 0x1 ;  /* 0x000000040000795c */ /* 0x000fe20000300000 */
.L_x_158:
[----:B------:R-:W-:Y:S02]  /*86e0*/  IMAD.U32 R3, RZ, RZ, UR53 ;  /* 0x00000035ff037e24 */ /* 0x000fe4000f8e00ff */
[----:B------:R-:W-:Y:S02]  /*86f0*/  IMAD.U32 R8, RZ, RZ, UR46 ;  /* 0x0000002eff087e24 */ /* 0x000fe4000f8e00ff */
[----:B------:R-:W-:-:S03]  /*8700*/  IMAD R14, R3, 0x8, R0 ;  /* 0x00000008030e7824 */ /* 0x000fc600078e0200 */
[----:B------:R-:W-:-:S04]  /*8710*/  SHF.L.U32 R3, R8, 0x1f, RZ ;  /* 0x0000001f08037819 */ /* 0x000fc800000006ff */
[----:B------:R0:W1:Y:S01]  /*8720*/  SYNCS.PHASECHK.TRANS64.TRYWAIT P1, [R14+URZ+0x33450], R3 ;  /* 0x033450030e0075a7 */ /* 0x000062000802017f */
[----:B------:R-:W-:Y:S05]  /*8730*/  @!P0 BRA `(.L_x_159) ;  /* 0x0000000000048947 */ /* 0x000fea0003800000 */
[----:B------:R-:W-:Y:S01]  /*8740*/  BPT.TRAP 0x1 ;  /* 0x000000040000795c */ /* 0x000fe20000300000 */
.L_x_159:
[----:B------:R-:W-:Y:S02]  /*8750*/  VIADD R0, R0, 0x200 ;  /* 0x0000020000007836 */ /* 0x000fe40000000000 */
[----:B------:R-:W-:-:S03]  /*8760*/  IMAD.U32 R9, RZ, RZ, UR53 ;  /* 0x00000035ff097e24 */ /* 0x000fc6000f8e00ff */
[----:B------:R-:W-:-:S04]  /*8770*/  SHF.R.U32.HI R0, RZ, 0x4, R0 ;  /* 0x00000004ff007819 */ /* 0x000fc80000011600 */
[----:B------:R-:W-:-:S04]  /*8780*/  LOP3.LUT R0, R0, 0x3fff, RZ, 0xc0, !PT ;  /* 0x00003fff00007812 */ /* 0x000fc800078ec0ff */
[----:B------:R-:W-:Y:S01]  /*8790*/  LOP3.LUT R0, R0, 0x10000, RZ, 0xfc, !PT ;  /* 0x0001000000007812 */ /* 0x000fe200078efcff */
[----:B-1----:R-:W-:Y:S06]  /*87a0*/  @P1 BRA `(.L_x_160) ;  /* 0x0000000000081947 */ /* 0x002fec0003800000 */
[----:B------:R-:W1:Y:S02]  /*87b0*/  SYNCS.PHASECHK.TRANS64.TRYWAIT P1, [R14+URZ+0x33450], R3 ;  /* 0x033450030e0075a7 */ /* 0x000e64000802017f */
[----:B-1----:R-:W-:Y:S05]  /*87c0*/  @!P1 BRA `(.L_x_161) ;  /* 0x000000bc00049947 */ /* 0x002fea0003800000 */
.L_x_160:
[----:B------:R-:W-:Y:S01]  /*87d0*/  IMAD R8, R9, 0x780, R0 ;  /* 0x0000078009087824 */ /* 0x000fe200078e0200 */
[----:B------:R-:W-:Y:S05]  /*87e0*/  WARPSYNC.ALL ;  /* 0x0000000000007948 */ /* 0x000fea0003800000 */
[----:B------:R-:W-:Y:S01]  /*87f0*/  IMAD.MOV.U32 R9, RZ, RZ, -0x3ffffff0 ;  /* 0xc0000010ff097424 */ /* 0x000fe200078e00ff */
[C---:B------:R-:W-:Y:S01]  /*8800*/  R2UR UR6, R8.reuse ;  /* 0x00000000080672ca */ /* 0x040fe200000e0000 */
[----:B------:R-:W-:Y:S01]  /*8810*/  WARPGROUP.ARRIVE ;  /* 0x00000000000079c5 */ /* 0x000fe20000000000 */
[----:B------:R-:W-:Y:S01]  /*8820*/  VIADD R10, R8, 0x180 ;  /* 0x00000180080a7836 */ /* 0x000fe20000000000 */
[----:B------:R-:W-:Y:S01]  /*8830*/  ULDC.64 UR4, c[0x0][0x9a0] ;  /* 0x0002680000047ab9 */ /* 0x000fe20000000a00 */
[----:B------:R-:W-:Y:S01]  /*8840*/  R2UR UR7, R9 ;  /* 0x00000000090772ca */ /* 0x000fe200000e0000 */
[----:B------:R-:W-:Y:S01]  /*8850*/  IMAD.MOV.U32 R11, RZ, RZ, -0x3ffffff0 ;  /* 0xc0000010ff0b7424 */ /* 0x000fe200078e00ff */
[----:B------:R-:W-:Y:S01]  /*8860*/  ISETP.NE.U32.AND P1, PT, RZ, UR4, PT ;  /* 0x00000004ff007c0c */ /* 0x000fe2000bf25070 */
[----:B------:R-:W-:-:S03]  /*8870*/  IMAD.MOV.U32 R131, RZ, RZ, 0x3f800000 ;  /* 0x3f800000ff837424 */ /* 0x000fc600078e00ff */
[----:B------:R-:W-:-:S07]  /*8880*/  ISETP.NE.AND.EX P1, PT, RZ, UR5, PT, P1 ;  /* 0x00000005ff007c0c */ /* 0x000fce000bf25310 */
[----:B------:R-:W-:Y:S01]  /*8890*/  QGMMA.64x192x32.F32.E4M3.E4M3 R24, R200, gdesc[UR4], R24, gsb0 ;  /* 0x02e00004c8187df3 */ /* 0x000fe20008000818 */
[----:B------:R-:W-:Y:S01]  /*88a0*/  R2UR UR6, R10 ;  /* 0x000000000a0672ca */ /* 0x000fe200000e0000 */
[----:B------:R-:W-:Y:S01]  /*88b0*/  VIADD R10, R8, 0x300 ;  /* 0x00000300080a7836 */ /* 0x000fe20000000000 */
[----:B------:R-:W-:Y:S01]  /*88c0*/  R2UR UR7, R11 ;  /* 0x000000000b0772ca */ /* 0x000fe200000e0000 */
[----:B------:R-:W-:Y:S02]  /*88d0*/  IMAD.MOV.U32 R11, RZ, RZ, -0x3ffffff0 ;  /* 0xc0000010ff0b7424 */ /* 0x000fe400078e00ff */
[----:B------:R-:W2:Y:S01]  /*88e0*/  @P1 LDC.64 R12, c[0x0][0x9d0] ;  /* 0x00027400ff0c1b82 */ /* 0x000ea20000000a00 */
[----:B------:R-:W-:Y:S02]  /*88f0*/  WARPGROUP.DEPBAR.LE gsb0, 0x0 ;  /* 0x00008000000079c5 */ /* 0x000fe40000010000 */
[----:B------:R-:W-:-:S11]  /*8900*/  WARPGROUP.ARRIVE ;  /* 0x00000000000079c5 */ /* 0x000fd60000000000 */
[----:B------:R-:W-:Y:S01]  /*8910*/  QGMMA.64x192x32.F32.E4M3.E4M3 R24, R204, gdesc[UR4], R24, gsb0 ;  /* 0x02e00004cc187df3 */ /* 0x000fe20008000818 */
[----:B------:R-:W-:Y:S02]  /*8920*/  R2UR UR6, R10 ;  /* 0x000000000a0672ca */ /* 0x000fe400000e0000 */
[----:B------:R-:W-:Y:S02]  /*8930*/  R2UR UR7, R11 ;  /* 0x000000000b0772ca */ /* 0x000fe400000e0000 */
[----:B------:R-:W3:Y:S02]  /*8940*/  @P1 LDC.64 R10, c[0x0][0x9c8] ;  /* 0x00027200ff0a1b82 */ /* 0x000ee40000000a00 */
[----:B---3--:R-:W-:-:S04]  /*8950*/  @P1 IMAD R0, R10, UR37, RZ ;  /* 0x000000250a001c24 */ /* 0x008fc8000f8e02ff */
[----:B01----:R-:W-:Y:S02]  /*8960*/  @P1 IMAD R3, R11, UR36, R0 ;  /* 0x000000240b031c24 */ /* 0x003fe4000f8e0200 */
[----:B------:R-:W-:-:S04]  /*8970*/  @P1 IMAD.WIDE.U32 R10, R10, UR36, RZ ;  /* 0x000000240a0a1c25 */ /* 0x000fc8000f8e00ff */
[----:B------:R-:W-:Y:S02]  /*8980*/  @P1 IMAD.IADD R11, R11, 0x1, R3 ;  /* 0x000000010b0b1824 */ /* 0x000fe400078e0203 */
[----:B--2---:R-:W-:-:S04]  /*8990*/  @P1 IMAD.WIDE.U32 R10, R12, UR42, R10 ;  /* 0x0000002a0c0a1c25 */ /* 0x004fc8000f8e000a */
[----:B------:R-:W-:Y:S01]  /*89a0*/  @P1 IMAD R3, R13, UR42, R11 ;  /* 0x0000002a0d031c24 */ /* 0x000fe2000f8e020b */
[----:B------:R-:W-:-:S04]  /*89b0*/  @P1 LEA R12, P2, R10, UR4, 0x2 ;  /* 0x000000040a0c1c11 */ /* 0x000fc8000f8410ff */
[----:B------:R-:W-:-:S05]  /*89c0*/  @P1 LEA.HI.X R13, R10, UR5, R3, 0x2, P2 ;  /* 0x000000050a0d1c11 */ /* 0x000fca00090f1403 */
[----:B------:R0:W2:Y:S01]  /*89d0*/  @P1 LDG.E R131, desc[UR50][R12.64] ;  /* 0x000000320c831981 */ /* 0x0000a2000c1e1900 */
[----:B------:R-:W-:Y:S02]  /*89e0*/  VIADD R10, R8, 0x480 ;  /* 0x00000480080a7836 */ /* 0x000fe40000000000 */
[----:B------:R-:W-:Y:S01]  /*89f0*/  IMAD.MOV.U32 R11, RZ, RZ, -0x3ffffff0 ;  /* 0xc0000010ff0b7424 */ /* 0x000fe200078e00ff */
[----:B------:R-:W-:Y:S02]  /*8a00*/  WARPGROUP.DEPBAR.LE gsb0, 0x0 ;  /* 0x00008000000079c5 */ /* 0x000fe40000010000 */
[----:B------:R-:W-:-:S06]  /*8a10*/  WARPGROUP.ARRIVE ;  /* 0x00000000000079c5 */ /* 0x000fcc0000000000 */
[----:B------:R-:W-:Y:S01]  /*8a20*/  QGMMA.64x192x32.F32.E4M3.E4M3 R24, R208, gdesc[UR4], R24, gsb0 ;  /* 0x02e00004d0187df3 */ /* 0x000fe20008000818 */
[----:B------:R-:W-:Y:S02]  /*8a30*/  R2UR UR6, R10 ;  /* 0x000000000a0672ca */ /* 0x000fe400000e0000 */
[----:B------:R-:W-:Y:S01]  /*8a40*/  R2UR UR7, R11 ;  /* 0x000000000b0772ca */ /* 0x000fe200000e0000 */
[----:B------:R-:W-:Y:S02]  /*8a50*/  VIADD R8, R8, 0x600 ;  /* 0x0000060008087836 */ /* 0x000fe40000000000 */
[----:B------:R-:W-:Y:S01]  /*8a60*/  IMAD.MOV.U32 R9, RZ, RZ, -0x3ffffff0 ;  /* 0xc0000010ff097424 */ /* 0x000fe200078e00ff */
[----:B------:R-:W1:Y:S01]  /*8a70*/  SHFL.BFLY PT, R3, R6, 0x2, 0x1f ;  /* 0x0c401f0006037f89 */ /* 0x000e6200000e0000 */
[----:B------:R-:W-:Y:S02]  /*8a80*/  WARPGROUP.DEPBAR.LE gsb0, 0x0 ;  /* 0x00008000000079c5 */ /* 0x000fe40000010000 */
[----:B------:R-:W-:-:S10]  /*8a90*/  WARPGROUP.ARRIVE ;  /* 0x00000000000079c5 */ /* 0x000fd40000000000 */
[----:B------:R-:W-:Y:S01]  /*8aa0*/  QGMMA.64x192x32.F32.E4M3.E4M3 R24, R212, gdesc[UR4], R24, gsb0 ;  /* 0x02e00004d4187df3 */ /* 0x000fe20008000818 */
[----:B------:R-:W-:Y:S02]  /*8ab0*/  R2UR UR6, R8 ;  /* 0x00000000080672ca */ /* 0x000fe400000e0000 */
[----:B------:R-:W-:Y:S01]  /*8ac0*/  R2UR UR7, R9 ;  /* 0x00000000090772ca */ /* 0x000fe200000e0000 */
[----:B------:R-:W3:Y:S01]  /*8ad0*/  SHFL.BFLY PT, R8, R7, 0x2, 0x1f ;  /* 0x0c401f0007087f89 */ /* 0x000ee200000e0000 */
[----:B-1----:R-:W-:-:S05]  /*8ae0*/  FADD.FTZ R3, R3, R6 ;  /* 0x0000000603037221 */ /* 0x002fca0000010000 */
[----:B------:R-:W0:Y:S01]  /*8af0*/  SHFL.BFLY PT, R0, R3, 0x1, 0x1f ;  /* 0x0c201f0003007f89 */ /* 0x000e2200000e0000 */
[----:B---3--:R-:W-:-:S05]  /*8b00*/  FADD.FTZ R8, R8, R7 ;  /* 0x0000000708087221 */ /* 0x008fca0000010000 */
[----:B------:R-:W1:Y:S01]  /*8b10*/  SHFL.BFLY PT, R9, R8, 0x1, 0x1f ;  /* 0x0c201f0008097f89 */ /* 0x000e6200000e0000 */
[----:B0-----:R-:W-:-:S05]  /*8b20*/  FADD.FTZ R12, R3, R0 ;  /* 0x00000000030c7221 */ /* 0x001fca0000010000 */
[C---:B------:R-:W-:Y:S01]  /*8b30*/  FSETP.NE.FTZ.AND P1, PT, R12.reuse, RZ, PT ;  /* 0x000000ff0c00720b */ /* 0x040fe20003f35000 */
[----:B------:R-:W-:Y:S01]  /*8b40*/  FMUL.FTZ R15, R12, 0.00390625 ;  /* 0x3b8000000c0f7820 */ /* 0x000fe20000410000 */
[----:B------:R-:W-:-:S04]  /*8b50*/  IMAD.MOV.U32 R6, RZ, RZ, RZ ;  /* 0x000000ffff067224 */ /* 0x000fc800078e00ff */
[----:B------:R-:W-:Y:S01]  /*8b60*/  FSETP.NE.FTZ.AND P2, PT, R15, RZ, PT ;  /* 0x000000ff0f00720b */ /* 0x000fe20003f55000 */
[----:B-1----:R-:W-:-:S04]  /*8b70*/  FADD.FTZ R13, R8, R9 ;  /* 0x00000009080d7221 */ /* 0x002fc80000010000 */
[----:B------:R-:W-:Y:S02]  /*8b80*/  FMUL.FTZ R11, R13, 0.00390625 ;  /* 0x3b8000000d0b7820 */ /* 0x000fe40000410000 */
[----:B------:R-:W-:Y:S03]  /*8b90*/  @P1 MUFU.RCP R6, R12 ;  /* 0x0000000c00061308 */ /* 0x000fe60000001000 */
[----:B------:R-:W-:Y:S02]  /*8ba0*/  FSETP.NE.FTZ.AND P3, PT, R11, RZ, PT ;  /* 0x000000ff0b00720b */ /* 0x000fe40003f75000 */
[----:B------:R-:W-:Y:S01]  /*8bb0*/  FSETP.NE.FTZ.AND P1, PT, R13, RZ, PT ;  /* 0x000000ff0d00720b */ /* 0x000fe20003f35000 */
[----:B------:R-:W-:Y:S02]  /*8bc0*/  IMAD.MOV.U32 R10, RZ, RZ, RZ ;  /* 0x000000ffff0a7224 */ /* 0x000fe400078e00ff */
[----:B------:R-:W0:Y:S08]  /*8bd0*/  @P2 MUFU.LG2 R9, R15 ;  /* 0x0000000f00092308 */ /* 0x000e300000000c00 */
[----:B------:R-:W1:Y:S01]  /*8be0*/  @P3 MUFU.LG2 R11, R11 ;  /* 0x0000000b000b3308 */ /* 0x000e620000000c00 */
[----:B------:R-:W-:-:S02]  /*8bf0*/  WARPGROUP.DEPBAR.LE gsb0, 0x0 ;  /* 0x00008000000079c5 */ /* 0x000fc40000010000 */
[----:B------:R-:W-:-:S06]  /*8c00*/  WARPGROUP.ARRIVE ;  /* 0x00000000000079c5 */ /* 0x000fcc0000000000 */
[----:B------:R-:W-:Y:S01]  /*8c10*/  QGMMA.64x192x32.F32.E4M3.E4M3 R24, R216, gdesc[UR4], R24, gsb0 ;  /* 0x02e00004d8187df3 */ /* 0x000fe20008000818 */
[----:B------:R-:W3:Y:S01]  /*8c20*/  @P1 MUFU.RCP R10, R13 ;  /* 0x0000000d000a1308 */ /* 0x000ee20000001000 */
[----:B------:R-:W-:Y:S02]  /*8c30*/  IMAD.U32 R7, RZ, RZ, UR41 ;  /* 0x00000029ff077e24 */ /* 0x000fe4000f8e00ff */
[----:B------:R-:W-:Y:S02]  /*8c40*/  IMAD.U32 R21, RZ, RZ, UR41 ;  /* 0x00000029ff157e24 */ /* 0x000fe4000f8e00ff */
[----:B0-----:R-:W-:Y:S01]  /*8c50*/  @P2 FMUL.FTZ R8, R9, 0.69314718246459960938 ;  /* 0x3f31721809082820 */ /* 0x001fe20000410000 */
[----:B------:R-:W-:Y:S01]  /*8c60*/  @P2 FMUL.FTZ R7, R7, 0.69314718246459960938 ;  /* 0x3f31721807072820 */ /* 0x000fe20000410000 */
[----:B-1----:R-:W-:Y:S01]  /*8c70*/  @P3 FMUL.FTZ R12, R11, 0.69314718246459960938 ;  /* 0x3f3172180b0c3820 */ /* 0x002fe20000410000 */
[----:B------:R-:W-:Y:S01]  /*8c80*/  @P3 FMUL.FTZ R21, R21, 0.69314718246459960938 ;  /* 0x3f31721815153820 */ /* 0x000fe20000410000 */
[----:B------:R-:W-:-:S02]  /*8c90*/  IMAD.MOV.U32 R0, RZ, RZ, -0x800000 ;  /* 0xff800000ff007424 */ /* 0x000fc400078e00ff */
[----:B--2---:R-:W-:Y:S01]  /*8ca0*/  FMUL.FTZ R6, R6, R131 ;  /* 0x0000008306067220 */ /* 0x004fe20000410000 */
[----:B------:R-:W-:Y:S02]  /*8cb0*/  IMAD.MOV.U32 R3, RZ, RZ, -0x800000 ;  /* 0xff800000ff037424 */ /* 0x000fe400078e00ff */
[----:B------:R-:W-:Y:S01]  /*8cc0*/  @P2 FFMA.FTZ R0, R7, R4, R8 ;  /* 0x0000000407002223 */ /* 0x000fe20000010008 */
[----:B------:R-:W-:-:S01]  /*8cd0*/  @P3 FFMA.FTZ R3, R21, R5, R12 ;  /* 0x0000000515033223 */ /* 0x000fc2000001000c */
[----:B---3--:R-:W-:Y:S01]  /*8ce0*/  FMUL.FTZ R131, R10, R131 ;  /* 0x000000830a837220 */ /* 0x008fe20000410000 */
[----:B------:R-:W-:Y:S02]  /*8cf0*/  WARPGROUP.DEPBAR.LE gsb0, 0x0 ;  /* 0x00008000000079c5 */ /* 0x000fe40000010000 */
[----:B------:R-:W-:Y:S05]  /*8d00*/  @!P0 BRA `(.L_x_162) ;  /* 0x0000000000048947 */ /* 0x000fea0003800000 */
[----:B------:R-:W-:Y:S01]  /*8d10*/  BPT.TRAP 0x1 ;  /* 0x000000040000795c */ /* 0x000fe20000300000 */
.L_x_162:
[----:B------:R-:W-:Y:S01]  /*8d20*/  VIADD R5, R14, 0x33460 ;  /* 0x000334600e057836 */ /* 0x000fe20000000000 */
[----:B------:R-:W-:Y:S01]  /*8d30*/  UIADD3 UR53, UR53, 0x1, URZ ;  /* 0x0000000135357890 */ /* 0x000fe2000fffe03f */
[-C--:B------:R-:W-:Y:S01]  /*8d40*/  FMUL.FTZ R124, R32, R6.reuse ;  /* 0x00000006207c7220 */ /* 0x080fe20000410000 */
[-C--:B------:R-:W-:Y:S01]  /*8d50*/  FMUL.FTZ R32, R53, R6.reuse ;  /* 0x0000000635207220 */ /* 0x080fe20000410000 */
[-C--:B------:R-:W-:Y:S01]  /*8d60*/  FMUL.FTZ R20, R72, R6.reuse ;  /* 0x0000000648147220 */ /* 0x080fe20000410000 */
[----:B------:R-:W-:Y:S01]  /*8d70*/  PRMT R5, R2, 0x654, R5 ;  /* 0x0000065402057816 */ /* 0x000fe20000000005 */
[----:B------:R-:W-:Y:S01]  /*8d80*/  UISETP.NE.AND UP0, UPT, UR53, 0x2, UPT ;  /* 0x000000023500788c */ /* 0x000fe2000bf05270 */
[-C--:B------:R-:W-:Y:S01]  /*8d90*/  FMUL.FTZ R125, R29, R6.reuse ;  /* 0x000000061d7d7220 */ /* 0x080fe20000410000 */
[-C--:B------:R-:W-:Y:S01]  /*8da0*/  FMUL.FTZ R121, R48, R6.reuse ;  /* 0x0000000630797220 */ /* 0x080fe20000410000 */
[----:B------:R0:W-:Y:S01]  /*8db0*/  SYNCS.ARRIVE.TRANS64.RED.A1T0 RZ, [R5+URZ], RZ ;  /* 0x000000ff05ff79a7 */ /* 0x0001e2000810043f */
        /* <DEDUP_REMOVED lines=72> */
[----:B------:R-:W-:Y:S01]  /*9240*/  USEL UR4, URZ, 0x1, UP0 ;  /* 0x000000013f047887 */ /* 0x000fe20008000000 */
        /* <DEDUP_REMOVED lines=18> */
[----:B------:R-:W-:Y:S01]  /*9370*/  PLOP3.LUT P0, PT, PT, PT, PT, 0x8, 0x0 ;  /* 0x000000000000781c */ /* 0x000fe20003f0e170 */
[----:B------:R-:W-:Y:S01]  /*9380*/  FMUL.FTZ R131, R115, R131 ;  /* 0x0000008373837220 */ /* 0x000fe20000410000 */
[----:B------:R-:W-:-:S02]  /*9390*/  UIADD3 UR47, UR47, 0x1, URZ ;  /* 0x000000012f2f7890 */ /* 0x000fc4000fffe03f */
[----:B------:R-:W-:Y:S02]  /*93a0*/  USEL UR53, UR53, URZ, UP0 ;  /* 0x0000003f35357287 */ /* 0x000fe40008000000 */
[----:B0-----:R-:W-:-:S12]  /*93b0*/  ULOP3.LUT UR46, UR46, UR4, URZ, 0x3c, !UPT ;  /* 0x000000042e2e7292 */ /* 0x001fd8000f8e3c3f */
.L_x_140:
[----:B------:R-:W0:Y:S08]  /*93c0*/  S2UR UR4, SR_CgaCtaId ;  /* 0x00000000000479c3 */ /* 0x000e300000008800 */
[----:B------:R-:W-:Y:S01]  /*93d0*/  BAR.SYNC.DEFER_BLOCKING 0x5, 0x180 ;  /* 0x0146000000007b1d */ /* 0x000fe20000010000 */
[----:B------:R-:W-:-:S05]  /*93e0*/  UISETP.NE.AND UP0, UPT, UR45, URZ, UPT ;  /* 0x0000003f2d00728c */ /* 0x000fca000bf05270 */
[----:B------:R-:W-:Y:S01]  /*93f0*/  UMOV UR8, 0x400 ;  /* 0x0000040000087882 */ /* 0x000fe20000000000 */
[----:B------:R-:W-:Y:S05]  /*9400*/  BSSY B0, `(.L_x_163) ;  /* 0x00004ea000007945 */ /* 0x000fea0003800000 */
[----:B------:R-:W-:Y:S01]  /*9410*/  @!UP0 ULDC UR45, c[0x0][0xad4] ;  /* 0x0002b500002d8ab9 */ /* 0x000fe20000000800 */
[----:B0-----:R-:W-:-:S09]  /*9420*/  ULEA UR8, UR4, UR8, 0x18 ;  /* 0x0000000804087291 */ /* 0x001fd2000f8ec03f */
[----:B------:R-:W0:Y:S02]  /*9430*/  LDS.128 R4, [UR8+0x334d0] ;  /* 0x0334d008ff047984 */ /* 0x000e240008000c00 */
[----:B0-----:R-:W-:Y:S02]  /*9440*/  R2UR UR5, R5 ;  /* 0x00000000050572ca */ /* 0x001fe400000e0000 */
[----:B------:R-:W-:Y:S02]  /*9450*/  R2UR UR6, R6 ;  /* 0x00000000060672ca */ /* 0x000fe400000e0000 */
[----:B------:R-:W-:Y:S01]  /*9460*/  R2UR UR7, R7 ;  /* 0x00000000070772ca */ /* 0x000fe200000e0000 */
[----:B------:R-:W-:Y:S06]  /*9470*/  BAR.ARV 0x4, 0x180 ;  /* 0x0106000000007b1d */ /* 0x000fec0000002000 */
[----:B------:R-:W-:Y:S08]  /*9480*/  @P0 BRA `(.L_x_164) ;  /* 0x00000040000c0947 */ /* 0x000ff00003800000 */
[----:B------:R-:W0:Y:S01]  /*9490*/  S2R R26, SR_TID.X ;  /* 0x00000000001a7919 */ /* 0x000e220000002100 */
[----:B------:R-:W-:Y:S01]  /*94a0*/  ULDC.64 UR10, c[0x4][0x38] ;  /* 0x01000e00000a7ab9 */ /* 0x000fe20000000a00 */
[----:B------:R-:W1:Y:S01]  /*94b0*/  S2UR UR4, SR_SWINHI ;  /* 0x00000000000479c3 */ /* 0x000e620000002f00 */
[----:B------:R-:W-:Y:S01]  /*94c0*/  ULDC.64 UR14, c[0x0][0xc00] ;  /* 0x00030000000e7ab9 */ /* 0x000fe20000000a00 */
[----:B------:R-:W2:Y:S01]  /*94d0*/  LDL R154, [R1+0x34] ;  /* 0x00003400019a7983 */ /* 0x000ea20000100800 */
[----:B0-----:R-:W-:-:S05]  /*94e0*/  IMAD.SHL.U32 R4, R26, 0x4, RZ ;  /* 0x000000041a047824 */ /* 0x001fca00078e00ff */
[----:B------:R-:W-:Y:S01]  /*94f0*/  LOP3.LUT R4, R4, 0xc, RZ, 0xc0, !PT ;  /* 0x0000000c04047812 */ /* 0x000fe200078ec0ff */
[----:B------:R-:W-:Y:S03]  /*9500*/  BAR.SYNC.DEFER_BLOCKING 0x1, 0x100 ;  /* 0x0044000000007b1d */ /* 0x000fe60000010000 */
[----:B------:R-:W-:-:S05]  /*9510*/  IADD3 R4, P0, R4, UR10, RZ ;  /* 0x0000000a04047c10 */ /* 0x000fca000ff1e0ff */
[----:B------:R-:W-:-:S05]  /*9520*/  IMAD.X R5, RZ, RZ, UR11, P0 ;  /* 0x0000000bff057e24 */ /* 0x000fca00080e06ff */
[----:B------:R0:W3:Y:S01]  /*9530*/  LDG.E.CONSTANT R24, desc[UR50][R4.64] ;  /* 0x0000003204187981 */ /* 0x0000e2000c1e9900 */
[----:B------:R-:W-:-:S03]  /*9540*/  LOP3.LUT P0, R6, R26, 0x3, RZ, 0xc0, !PT ;  /* 0x000000031a067812 */ /* 0x000fc6000780c0ff */
[----:B------:R-:W4:Y:S01]  /*9550*/  LDL R4, [R1+0x38] ;  /* 0x0000380001047983 */ /* 0x000f220000100800 */
[----:B------:R-:W-:Y:S01]  /*9560*/  ISETP.EQ.OR P0, PT, R6, 0x3, !P0 ;  /* 0x000000030600780c */ /* 0x000fe20004702670 */
[----:B------:R-:W-:Y:S01]  /*9570*/  UMOV UR10, UR8 ;  /* 0x00000008000a7c82 */ /* 0x000fe20008000000 */
[----:B-1----:R-:W-:Y:S02]  /*9580*/  UMOV UR11, UR4 ;  /* 0x00000004000b7c82 */ /* 0x002fe40008000000 */
[----:B------:R-:W-:Y:S02]  /*9590*/  SEL R87, R93, R32, P0 ;  /* 0x000000205d577207 */ /* 0x000fe40000000000 */
[----:B------:R-:W-:Y:S02]  /*95a0*/  SEL R32, R32, R93, P0 ;  /* 0x0000005d20207207 */ /* 0x000fe40000000000 */
[----:B------:R-:W-:Y:S02]  /*95b0*/  SEL R93, R36, R61, P0 ;  /* 0x0000003d245d7207 */ /* 0x000fe40000000000 */
[----:B------:R-:W-:-:S02]  /*95c0*/  SEL R35, R61, R36, P0 ;  /* 0x000000243d237207 */ /* 0x000fc40000000000 */
[----:B------:R-:W-:Y:S02]  /*95d0*/  SEL R95, R40, R139, P0 ;  /* 0x0000008b285f7207 */ /* 0x000fe40000000000 */
[----:B------:R-:W-:Y:S02]  /*95e0*/  SEL R36, R139, R40, P0 ;  /* 0x000000288b247207 */ /* 0x000fe40000000000 */
[----:B------:R-:W-:Y:S02]  /*95f0*/  SEL R99, R20, R101, P0 ;  /* 0x0000006514637207 */ /* 0x000fe40000000000 */
[----:B------:R-:W-:Y:S01]  /*9600*/  SEL R38, R101, R20, P0 ;  /* 0x0000001465267207 */ /* 0x000fe20000000000 */
[----:B------:R-:W-:Y:S01]  /*9610*/  IMAD.MOV.U32 R20, RZ, RZ, 0x2 ;  /* 0x00000002ff147424 */ /* 0x000fe200078e00ff */
        /* <DEDUP_REMOVED lines=87> */
[----:B------:R-:W-:Y:S01]  /*9b90*/  SEL R71, R71, R86, P0 ;  /* 0x0000005647477207 */ /* 0x000fe20000000000 */
[----:B------:R-:W-:Y:S02]  /*9ba0*/  USHF.L.U32 UR4, UR36, 0x2, URZ ;  /* 0x0000000224047899 */ /* 0x000fe4000800063f */
[----:B------:R-:W-:Y:S02]  /*9bb0*/  USHF.L.U64.HI UR16, UR36, 0x2, UR37 ;  /* 0x0000000224107899 */ /* 0x000fe40008010225 */
[----:B------:R-:W-:Y:S01]  /*9bc0*/  UIADD3 UR9, UP0, UR4, UR14, URZ ;  /* 0x0000000e04097290 */ /* 0x000fe2000ff1e03f */
[----:B----4-:R-:W-:-:S03]  /*9bd0*/  IMAD.WIDE R20, R4, R20, UR10 ;  /* 0x0000000a04147e25 */ /* 0x010fc6000f8e0214 */
[C---:B------:R-:W-:Y:S02]  /*9be0*/  IADD3 R191, P3, R20.reuse, 0x8040, RZ ;  /* 0x0000804014bf7810 */ /* 0x040fe40007f7e0ff */
[C---:B------:R-:W-:Y:S02]  /*9bf0*/  IADD3 R189, P6, R20.reuse, 0x8020, RZ ;  /* 0x0000802014bd7810 */ /* 0x040fe40007fde0ff */
[----:B------:R-:W-:Y:S02]  /*9c00*/  IADD3 R193, P4, R20, 0x8060, RZ ;  /* 0x0000806014c17810 */ /* 0x000fe40007f9e0ff */
[----:B0-----:R-:W-:Y:S02]  /*9c10*/  LOP3.LUT R4, R191, 0x380, RZ, 0xc0, !PT ;  /* 0x00000380bf047812 */ /* 0x001fe400078ec0ff */
[----:B------:R-:W-:Y:S01]  /*9c20*/  LOP3.LUT R2, R189, 0x380, RZ, 0xc0, !PT ;  /* 0x00000380bd027812 */ /* 0x000fe200078ec0ff */
[----:B------:R-:W-:Y:S01]  /*9c30*/  IMAD.X R15, RZ, RZ, R21, P4 ;  /* 0x000000ffff0f7224 */ /* 0x000fe200020e0615 */
[----:B------:R-:W-:-:S02]  /*9c40*/  LOP3.LUT R6, R193, 0x380, RZ, 0xc0, !PT ;  /* 0x00000380c1067812 */ /* 0x000fc400078ec0ff */
[----:B------:R-:W-:Y:S02]  /*9c50*/  IADD3 R187, P5, R20, 0x8000, RZ ;  /* 0x0000800014bb7810 */ /* 0x000fe40007fbe0ff */
[----:B------:R-:W-:Y:S02]  /*9c60*/  SHF.R.U64 R4, R4, 0x3, RZ ;  /* 0x0000000304047819 */ /* 0x000fe400000012ff */
[----:B------:R-:W-:Y:S02]  /*9c70*/  SHF.R.U64 R2, R2, 0x3, RZ ;  /* 0x0000000302027819 */ /* 0x000fe400000012ff */
[C---:B------:R-:W-:Y:S02]  /*9c80*/  IADD3 R183, P1, R20.reuse, 0x4040, RZ ;  /* 0x0000404014b77810 */ /* 0x040fe40007f3e0ff */
[----:B------:R-:W-:Y:S01]  /*9c90*/  IADD3 R181, P4, R20, 0x4020, RZ ;  /* 0x0000402014b57810 */ /* 0x000fe20007f9e0ff */
[----:B------:R-:W-:Y:S01]  /*9ca0*/  IMAD.X R131, RZ, RZ, R21, P3 ;  /* 0x000000ffff837224 */ /* 0x000fe200018e0615 */
[----:B------:R-:W-:-:S02]  /*9cb0*/  SHF.R.U64 R6, R6, 0x3, RZ ;  /* 0x0000000306067819 */ /* 0x000fc400000012ff */
[----:B------:R-:W-:Y:S02]  /*9cc0*/  IADD3 R185, P2, R20, 0x4060, RZ ;  /* 0x0000406014b97810 */ /* 0x000fe40007f5e0ff */
[----:B------:R-:W-:Y:S02]  /*9cd0*/  LOP3.LUT R130, R4, R191, RZ, 0x3c, !PT ;  /* 0x000000bf04827212 */ /* 0x000fe400078e3cff */
[----:B------:R-:W-:Y:S02]  /*9ce0*/  LOP3.LUT R12, R2, R189, RZ, 0x3c, !PT ;  /* 0x000000bd020c7212 */ /* 0x000fe400078e3cff */
[----:B------:R-:W-:Y:S02]  /*9cf0*/  LOP3.LUT R8, R187, 0x380, RZ, 0xc0, !PT ;  /* 0x00000380bb087812 */ /* 0x000fe400078ec0ff */
[----:B------:R-:W-:Y:S02]  /*9d00*/  IADD3 R179, P3, R20, 0x4000, RZ ;  /* 0x0000400014b37810 */ /* 0x000fe40007f7e0ff */
[----:B------:R-:W-:-:S02]  /*9d10*/  LOP3.LUT R4, R183, 0x380, RZ, 0xc0, !PT ;  /* 0x00000380b7047812 */ /* 0x000fc400078ec0ff */
[----:B------:R-:W-:Y:S02]  /*9d20*/  LOP3.LUT R2, R181, 0x380, RZ, 0xc0, !PT ;  /* 0x00000380b5027812 */ /* 0x000fe400078ec0ff */
[----:B------:R-:W-:Y:S02]  /*9d30*/  LOP3.LUT R5, R20, 0x380, RZ, 0xc0, !PT ;  /* 0x0000038014057812 */ /* 0x000fe400078ec0ff */
[----:B------:R-:W-:Y:S01]  /*9d40*/  LOP3.LUT R14, R6, R193, RZ, 0x3c, !PT ;  /* 0x000000c1060e7212 */ /* 0x000fe200078e3cff */
[--C-:B------:R-:W-:Y:S01]  /*9d50*/  IMAD.X R13, RZ, RZ, R21.reuse, P6 ;  /* 0x000000ffff0d7224 */ /* 0x100fe200030e0615 */
[----:B------:R-:W-:Y:S01]  /*9d60*/  LOP3.LUT R6, R185, 0x380, RZ, 0xc0, !PT ;  /* 0x00000380b9067812 */ /* 0x000fe200078ec0ff */
[----:B------:R-:W-:Y:S01]  /*9d70*/  IMAD.X R11, RZ, RZ, R21, P2 ;  /* 0x000000ffff0b7224 */ /* 0x000fe200010e0615 */
[----:B------:R-:W-:Y:S02]  /*9d80*/  SHF.R.U64 R8, R8, 0x3, RZ ;  /* 0x0000000308087819 */ /* 0x000fe400000012ff */
[----:B------:R-:W-:-:S02]  /*9d90*/  SHF.R.U64 R4, R4, 0x3, RZ ;  /* 0x0000000304047819 */ /* 0x000fc400000012ff */
[----:B------:R-:W-:Y:S02]  /*9da0*/  SHF.R.U64 R2, R2, 0x3, RZ ;  /* 0x0000000302027819 */ /* 0x000fe400000012ff */
[----:B------:R-:W-:Y:S02]  /*9db0*/  LOP3.LUT R40, R179, 0x380, RZ, 0xc0, !PT ;  /* 0x00000380b3287812 */ /* 0x000fe400078ec0ff */
[C---:B------:R-:W-:Y:S02]  /*9dc0*/  IADD3 R41, P6, R20.reuse, 0x20, RZ ;  /* 0x0000002014297810 */ /* 0x040fe40007fde0ff */
[----:B------:R-:W-:Y:S02]  /*9dd0*/  IADD3 R119, P2, R20, 0x40, RZ ;  /* 0x0000004014777810 */ /* 0x000fe40007f5e0ff */
[----:B------:R-:W-:Y:S01]  /*9de0*/  SHF.R.U64 R5, R5, 0x3, RZ ;  /* 0x0000000305057819 */ /* 0x000fe200000012ff */
[----:B------:R-:W-:Y:S01]  /*9df0*/  IMAD.X R133, RZ, RZ, R21, P5 ;  /* 0x000000ffff857224 */ /* 0x000fe200028e0615 */
[----:B------:R-:W-:-:S02]  /*9e00*/  SHF.R.U64 R6, R6, 0x3, RZ ;  /* 0x0000000306067819 */ /* 0x000fc400000012ff */
[----:B------:R-:W-:Y:S02]  /*9e10*/  LOP3.LUT R132, R8, R187, RZ, 0x3c, !PT ;  /* 0x000000bb08847212 */ /* 0x000fe400078e3cff */
[----:B------:R-:W-:Y:S02]  /*9e20*/  IADD3 R177, P5, R20, 0x60, RZ ;  /* 0x0000006014b17810 */ /* 0x000fe40007fbe0ff */
[----:B------:R-:W-:Y:S02]  /*9e30*/  LOP3.LUT R134, R4, R183, RZ, 0x3c, !PT ;  /* 0x000000b704867212 */ /* 0x000fe400078e3cff */
[----:B------:R-:W-:Y:S02]  /*9e40*/  LOP3.LUT R8, R2, R181, RZ, 0x3c, !PT ;  /* 0x000000b502087212 */ /* 0x000fe400078e3cff */
[----:B------:R-:W-:Y:S02]  /*9e50*/  SHF.R.U64 R40, R40, 0x3, RZ ;  /* 0x0000000328287819 */ /* 0x000fe400000012ff */
[----:B------:R-:W-:-:S02]  /*9e60*/  LOP3.LUT R20, R5, R20, RZ, 0x3c, !PT ;  /* 0x0000001405147212 */ /* 0x000fc400078e3cff */
[----:B------:R-:W-:Y:S02]  /*9e70*/  LOP3.LUT R2, R41, 0x380, RZ, 0xc0, !PT ;  /* 0x0000038029027812 */ /* 0x000fe400078ec0ff */
[----:B------:R-:W-:Y:S01]  /*9e80*/  LOP3.LUT R4, R119, 0x380, RZ, 0xc0, !PT ;  /* 0x0000038077047812 */ /* 0x000fe200078ec0ff */
[--C-:B------:R-:W-:Y:S01]  /*9e90*/  IMAD.X R135, RZ, RZ, R21.reuse, P1 ;  /* 0x000000ffff877224 */ /* 0x100fe200008e0615 */
[----:B------:R-:W-:Y:S01]  /*9ea0*/  LOP3.LUT R10, R6, R185, RZ, 0x3c, !PT ;  /* 0x000000b9060a7212 */ /* 0x000fe200078e3cff */
[--C-:B------:R-:W-:Y:S01]  /*9eb0*/  IMAD.X R9, RZ, RZ, R21.reuse, P4 ;  /* 0x000000ffff097224 */ /* 0x100fe200020e0615 */
[----:B------:R-:W-:Y:S01]  /*9ec0*/  LOP3.LUT R6, R177, 0x380, RZ, 0xc0, !PT ;  /* 0x00000380b1067812 */ /* 0x000fe200078ec0ff */
[--C-:B------:R-:W-:Y:S01]  /*9ed0*/  IMAD.X R137, RZ, RZ, R21.reuse, P3 ;  /* 0x000000ffff897224 */ /* 0x100fe200018e0615 */
[----:B------:R-:W-:Y:S01]  /*9ee0*/  LOP3.LUT R136, R40, R179, RZ, 0x3c, !PT ;  /* 0x000000b328887212 */ /* 0x000fe200078e3cff */
[--C-:B------:R-:W-:Y:S01]  /*9ef0*/  IMAD.X R43, RZ, RZ, R21.reuse, P6 ;  /* 0x000000ffff2b7224 */ /* 0x100fe200030e0615 */
[----:B------:R-:W-:Y:S01]  /*9f00*/  SHF.R.U64 R2, R2, 0x3, RZ ;  /* 0x0000000302027819 */ /* 0x000fe200000012ff */
[--C-:B------:R-:W-:Y:S01]  /*9f10*/  IMAD.X R7, RZ, RZ, R21.reuse, P5 ;  /* 0x000000ffff077224 */ /* 0x100fe200028e0615 */
[----:B------:R-:W-:Y:S01]  /*9f20*/  SHF.R.U64 R4, R4, 0x3, RZ ;  /* 0x0000000304047819 */ /* 0x000fe200000012ff */
[----:B------:R-:W-:Y:S01]  /*9f30*/  IMAD.X R5, RZ, RZ, R21, P2 ;  /* 0x000000ffff057224 */ /* 0x000fe200010e0615 */
[----:B------:R-:W-:-:S02]  /*9f40*/  MOV R40, R20 ;  /* 0x0000001400287202 */ /* 0x000fc40000000f00 */
[----:B---3--:R-:W-:Y:S02]  /*9f50*/  LOP3.LUT R21, R24, 0x2, RZ, 0x3c, !PT ;  /* 0x0000000218157812 */ /* 0x008fe400078e3cff */
[----:B------:R-:W-:Y:S02]  /*9f60*/  SHF.R.U64 R6, R6, 0x3, RZ ;  /* 0x0000000306067819 */ /* 0x000fe400000012ff */
[----:B------:R-:W-:Y:S02]  /*9f70*/  LOP3.LUT R42, R2, R41, RZ, 0x3c, !PT ;  /* 0x00000029022a7212 */ /* 0x000fe400078e3cff */
[----:B------:R-:W-:Y:S02]  /*9f80*/  LOP3.LUT R4, R4, R119, RZ, 0x3c, !PT ;  /* 0x0000007704047212 */ /* 0x000fe400078e3cff */
[----:B------:R-:W-:Y:S01]  /*9f90*/  MOV R134, R134 ;  /* 0x0000008600867202 */ /* 0x000fe20000000f00 */
[----:B------:R-:W-:Y:S01]  /*9fa0*/  SHFL.IDX PT, R175, R175, R24, 0x1c1f ;  /* 0x001c1f18afaf7589 */ /* 0x000fe200000e0000 */
[----:B------:R-:W-:-:S02]  /*9fb0*/  MOV R2, R14 ;  /* 0x0000000e00027202 */ /* 0x000fc40000000f00 */
[----:B------:R-:W-:Y:S01]  /*9fc0*/  MOV R132, R132 ;  /* 0x0000008400847202 */ /* 0x000fe20000000f00 */
[----:B------:R-:W-:Y:S01]  /*9fd0*/  SHFL.IDX PT, R14, R121, R24, 0x1c1f ;  /* 0x001c1f18790e7589 */ /* 0x000fe200000e0000 */
[----:B------:R-:W-:Y:S02]  /*9fe0*/  MOV R135, R8 ;  /* 0x0000000800877202 */ /* 0x000fe40000000f00 */
[----:B------:R-:W-:Y:S01]  /*9ff0*/  MOV R133, R10 ;  /* 0x0000000a00857202 */ /* 0x000fe20000000f00 */
[----:B------:R-:W0:Y:S01]  /*a000*/  SHFL.IDX PT, R8, R118, R21, 0x1c1f ;  /* 0x001c1f1576087589 */ /* 0x000e2200000e0000 */
[----:B------:R-:W-:-:S03]  /*a010*/  LOP3.LUT R6, R6, R177, RZ, 0x3c, !PT ;  /* 0x000000b106067212 */ /* 0x000fc600078e3cff */
[----:B------:R-:W1:Y:S01]  /*a020*/  SHFL.IDX PT, R15, R54, R21, 0x1c1f ;  /* 0x001c1f15360f7589 */ /* 0x000e6200000e0000 */
[----:B------:R-:W-:-:S03]  /*a030*/  MOV R42, R42 ;  /* 0x0000002a002a7202 */ /* 0x000fc60000000f00 */
[----:B------:R-:W-:Y:S01]  /*a040*/  SHFL.IDX PT, R73, R73, R24, 0x1c1f ;  /* 0x001c1f1849497589 */ /* 0x000fe200000e0000 */
[----:B------:R-:W-:-:S03]  /*a050*/  MOV R43, R4 ;  /* 0x00000004002b7202 */ /* 0x000fc60000000f00 */
[----:B------:R-:W-:Y:S04]  /*a060*/  SHFL.IDX PT, R10, R33, R24, 0x1c1f ;  /* 0x001c1f18210a7589 */ /* 0x000fe800000e0000 */
[----:B------:R-:W-:Y:S04]  /*a070*/  SHFL.IDX PT, R83, R83, R24, 0x1c1f ;  /* 0x001c1f1853537589 */ /* 0x000fe800000e0000 */
[----:B------:R-:W-:Y:S04]  /*a080*/  SHFL.IDX PT, R85, R85, R24, 0x1c1f ;  /* 0x001c1f1855557589 */ /* 0x000fe800000e0000 */
[----:B------:R-:W-:Y:S04]  /*a090*/  SHFL.IDX PT, R104, R103, R24, 0x1c1f ;  /* 0x001c1f1867687589 */ /* 0x000fe800000e0000 */
[----:B------:R-:W-:Y:S04]  /*a0a0*/  SHFL.IDX PT, R26, R26, R21, 0x1c1f ;  /* 0x001c1f151a1a7589 */ /* 0x000fe800000e0000 */
[----:B------:R-:W3:Y:S04]  /*a0b0*/  SHFL.IDX PT, R25, R25, R21, 0x1c1f ;  /* 0x001c1f1519197589 */ /* 0x000ee800000e0000 */
[----:B------:R-:W-:Y:S04]  /*a0c0*/  SHFL.IDX PT, R98, R27, R21, 0x1c1f ;  /* 0x001c1f151b627589 */ /* 0x000fe800000e0000 */
[----:B------:R-:W4:Y:S04]  /*a0d0*/  SHFL.IDX PT, R100, R30, R21, 0x1c1f ;  /* 0x001c1f151e647589 */ /* 0x000f2800000e0000 */
[----:B------:R-:W2:Y:S04]  /*a0e0*/  SHFL.IDX PT, R122, R31, R21, 0x1c1f ;  /* 0x001c1f151f7a7589 */ /* 0x000ea800000e0000 */
        /* <DEDUP_REMOVED lines=8> */
[----:B------:R-:W2:Y:S04]  /*a170*/  SHFL.IDX PT, R20, R55, R21, 0x1c1f ;  /* 0x001c1f1537147589 */ /* 0x000ea800000e0000 */
[----:B------:R-:W2:Y:S04]  /*a180*/  SHFL.IDX PT, R27, R58, R21, 0x1c1f ;  /* 0x001c1f153a1b7589 */ /* 0x000ea800000e0000 */
[----:B------:R-:W2:Y:S01]  /*a190*/  SHFL.IDX PT, R118, R67, R21, 0x1c1f ;  /* 0x001c1f1543767589 */ /* 0x000ea200000e0000 */
[----:B------:R-:W-:-:S03]  /*a1a0*/  MOV R41, R6 ;  /* 0x0000000600297202 */ /* 0x000fc60000000f00 */
[----:B------:R-:W2:Y:S04]  /*a1b0*/  SHFL.IDX PT, R75, R75, R24, 0x1c1f ;  /* 0x001c1f184b4b7589 */ /* 0x000ea800000e0000 */
[----:B------:R-:W-:Y:S04]  /*a1c0*/  SHFL.IDX PT, R77, R77, R24, 0x1c1f ;  /* 0x001c1f184d4d7589 */ /* 0x000fe800000e0000 */
[----:B------:R-:W-:Y:S04]  /*a1d0*/  SHFL.IDX PT, R112, R107, R24, 0x1c1f ;  /* 0x001c1f186b707589 */ /* 0x000fe800000e0000 */
[----:B------:R-:W-:Y:S04]  /*a1e0*/  SHFL.IDX PT, R120, R111, R24, 0x1c1f ;  /* 0x001c1f186f787589 */ /* 0x000fe800000e0000 */
[----:B------:R-:W-:Y:S04]  /*a1f0*/  SHFL.IDX PT, R127, R127, R24, 0x1c1f ;  /* 0x001c1f187f7f7589 */ /* 0x000fe800000e0000 */
[----:B------:R-:W-:Y:S04]  /*a200*/  SHFL.IDX PT, R129, R129, R24, 0x1c1f ;  /* 0x001c1f1881817589 */ /* 0x000fe800000e0000 */
[----:B------:R-:W2:Y:S04]  /*a210*/  SHFL.IDX PT, R94, R28, R21, 0x1c1f ;  /* 0x001c1f151c5e7589 */ /* 0x000ea800000e0000 */
[----:B------:R-:W-:Y:S04]  /*a220*/  SHFL.IDX PT, R99, R38, R21, 0x1c1f ;  /* 0x001c1f1526637589 */ /* 0x000fe800000e0000 */
[----:B------:R-:W-:Y:S04]  /*a230*/  SHFL.IDX PT, R113, R49, R21, 0x1c1f ;  /* 0x001c1f1531717589 */ /* 0x000fe800000e0000 */
[----:B------:R4:W-:Y:S04]  /*a240*/  SHFL.IDX PT, R121, R51, R21, 0x1c1f ;  /* 0x001c1f1533797589 */ /* 0x0009e800000e0000 */
[----:B------:R-:W2:Y:S04]  /*a250*/  SHFL.IDX PT, R36, R59, R21, 0x1c1f ;  /* 0x001c1f153b247589 */ /* 0x000ea800000e0000 */
[----:B------:R-:W2:Y:S04]  /*a260*/  SHFL.IDX PT, R60, R60, R21, 0x1c1f ;  /* 0x001c1f153c3c7589 */ /* 0x000ea800000e0000 */
[----:B------:R-:W-:Y:S04]  /*a270*/  SHFL.IDX PT, R79, R79, R24, 0x1c1f ;  /* 0x001c1f184f4f7589 */ /* 0x000fe800000e0000 */
        /* <DEDUP_REMOVED lines=21> */
[----:B------:R2:W-:Y:S04]  /*a3d0*/  SHFL.IDX PT, R29, R57, R21, 0x1c1f ;  /* 0x001c1f15391d7589 */ /* 0x0005e800000e0000 */
[----:B------:R-:W-:Y:S04]  /*a3e0*/  SHFL.IDX PT, R138, R63, R21, 0x1c1f ;  /* 0x001c1f153f8a7589 */ /* 0x000fe800000e0000 */
[----:B------:R2:W2:Y:S04]  /*a3f0*/  SHFL.IDX PT, R140, R62, R21, 0x1c1f ;  /* 0x001c1f153e8c7589 */ /* 0x0004a800000e0000 */
[----:B------:R-:W2:Y:S04]  /*a400*/  SHFL.IDX PT, R34, R74, R21, 0x1c1f ;  /* 0x001c1f154a227589 */ /* 0x000ea800000e0000 */
[----:B------:R-:W2:Y:S04]  /*a410*/  SHFL.IDX PT, R32, R78, R21, 0x1c1f ;  /* 0x001c1f154e207589 */ /* 0x000ea800000e0000 */
[----:B------:R-:W2:Y:S04]  /*a420*/  SHFL.IDX PT, R35, R106, R21, 0x1c1f ;  /* 0x001c1f156a237589 */ /* 0x000ea800000e0000 */
[----:B------:R-:W-:Y:S04]  /*a430*/  SHFL.IDX PT, R108, R161, R24, 0x1c1f ;  /* 0x001c1f18a16c7589 */ /* 0x000fe800000e0000 */
[----:B------:R-:W-:Y:S04]  /*a440*/  SHFL.IDX PT, R116, R165, R24, 0x1c1f ;  /* 0x001c1f18a5747589 */ /* 0x000fe800000e0000 */
[----:B------:R-:W2:Y:S04]  /*a450*/  SHFL.IDX PT, R39, R72, R21, 0x1c1f ;  /* 0x001c1f1548277589 */ /* 0x000ea800000e0000 */
[----:B------:R-:W2:Y:S04]  /*a460*/  SHFL.IDX PT, R37, R76, R21, 0x1c1f ;  /* 0x001c1f154c257589 */ /* 0x000ea800000e0000 */
[----:B------:R-:W-:Y:S04]  /*a470*/  SHFL.IDX PT, R97, R97, R24, 0x1c1f ;  /* 0x001c1f1861617589 */ /* 0x000fe800000e0000 */
[----:B------:R-:W-:Y:S04]  /*a480*/  SHFL.IDX PT, R6, R173, R24, 0x1c1f ;  /* 0x001c1f18ad067589 */ /* 0x000fe800000e0000 */
[----:B------:R-:W2:Y:S04]  /*a490*/  SHFL.IDX PT, R46, R46, R21, 0x1c1f ;  /* 0x001c1f152e2e7589 */ /* 0x000ea800000e0000 */
[----:B------:R-:W2:Y:S04]  /*a4a0*/  SHFL.IDX PT, R47, R47, R21, 0x1c1f ;  /* 0x001c1f152f2f7589 */ /* 0x000ea800000e0000 */
[----:B------:R-:W2:Y:S04]  /*a4b0*/  SHFL.IDX PT, R45, R114, R21, 0x1c1f ;  /* 0x001c1f15722d7589 */ /* 0x000ea800000e0000 */
[----:B------:R-:W2:Y:S04]  /*a4c0*/  SHFL.IDX PT, R81, R81, R24, 0x1c1f ;  /* 0x001c1f1851517589 */ /* 0x000ea800000e0000 */
[----:B------:R-:W2:Y:S04]  /*a4d0*/  SHFL.IDX PT, R91, R91, R24, 0x1c1f ;  /* 0x001c1f185b5b7589 */ /* 0x000ea800000e0000 */
[----:B------:R-:W2:Y:S04]  /*a4e0*/  SHFL.IDX PT, R93, R93, R24, 0x1c1f ;  /* 0x001c1f185d5d7589 */ /* 0x000ea800000e0000 */
[----:B------:R-:W-:Y:S04]  /*a4f0*/  SHFL.IDX PT, R89, R89, R24, 0x1c1f ;  /* 0x001c1f1859597589 */ /* 0x000fe800000e0000 */
[----:B------:R-:W-:Y:S04]  /*a500*/  SHFL.IDX PT, R145, R145, R24, 0x1c1f ;  /* 0x001c1f1891917589 */ /* 0x000fe800000e0000 */
[----:B------:R-:W-:Y:S04]  /*a510*/  SHFL.IDX PT, R147, R147, R24, 0x1c1f ;  /* 0x001c1f1893937589 */ /* 0x000fe800000e0000 */
[----:B------:R-:W-:Y:S04]  /*a520*/  SHFL.IDX PT, R142, R65, R21, 0x1c1f ;  /* 0x001c1f15418e7589 */ /* 0x000fe800000e0000 */
[----:B------:R2:W2:Y:S04]  /*a530*/  SHFL.IDX PT, R144, R64, R21, 0x1c1f ;  /* 0x001c1f1540907589 */ /* 0x0004a800000e0000 */
[----:B------:R-:W-:Y:S04]  /*a540*/  SHFL.IDX PT, R52, R105, R24, 0x1c1f ;  /* 0x001c1f1869347589 */ /* 0x000fe800000e0000 */
[----:B------:R-:W-:Y:S04]  /*a550*/  SHFL.IDX PT, R149, R149, R24, 0x1c1f ;  /* 0x001c1f1895957589 */ /* 0x000fe800000e0000 */
[----:B------:R-:W2:Y:S04]  /*a560*/  SHFL.IDX PT, R146, R66, R21, 0x1c1f ;  /* 0x001c1f1542927589 */ /* 0x000ea800000e0000 */
[----:B------:R-:W-:Y:S04]  /*a570*/  SHFL.IDX PT, R128, R115, R24, 0x1c1f ;  /* 0x001c1f1873807589 */ /* 0x000fe800000e0000 */
[----:B------:R-:W-:Y:S04]  /*a580*/  SHFL.IDX PT, R153, R153, R24, 0x1c1f ;  /* 0x001c1f1899997589 */ /* 0x000fe800000e0000 */
[----:B------:R-:W-:Y:S04]  /*a590*/  SHFL.IDX PT, R155, R155, R24, 0x1c1f ;  /* 0x001c1f189b9b7589 */ /* 0x000fe800000e0000 */
[----:B------:R2:W-:Y:S04]  /*a5a0*/  SHFL.IDX PT, R105, R48, R21, 0x1c1f ;  /* 0x001c1f1530697589 */ /* 0x0005e800000e0000 */
[----:B------:R-:W-:Y:S04]  /*a5b0*/  SHFL.IDX PT, R53, R53, R21, 0x1c1f ;  /* 0x001c1f1535357589 */ /* 0x000fe800000e0000 */
[----:B------:R-:W-:Y:S04]  /*a5c0*/  SHFL.IDX PT, R54, R69, R21, 0x1c1f ;  /* 0x001c1f1545367589 */ /* 0x000fe800000e0000 */
[----:B------:R-:W2:Y:S04]  /*a5d0*/  SHFL.IDX PT, R148, R68, R21, 0x1c1f ;  /* 0x001c1f1544947589 */ /* 0x000ea800000e0000 */
[----:B------:R-:W-:Y:S04]  /*a5e0*/  SHFL.IDX PT, R101, R159, R24, 0x1c1f ;  /* 0x001c1f189f657589 */ /* 0x000fe800000e0000 */
[----:B------:R-:W2:Y:S04]  /*a5f0*/  SHFL.IDX PT, R150, R71, R21, 0x1c1f ;  /* 0x001c1f1547967589 */ /* 0x000ea800000e0000 */
[----:B------:R2:W-:Y:S04]  /*a600*/  SHFL.IDX PT, R157, R157, R24, 0x1c1f ;  /* 0x001c1f189d9d7589 */ /* 0x0005e800000e0000 */
[----:B------:R2:W2:Y:S01]  /*a610*/  SHFL.IDX PT, R152, R70, R21, 0x1c1f ;  /* 0x001c1f1546987589 */ /* 0x0004a200000e0000 */
[----:B------:R-:W-:-:S02]  /*a620*/  MOV R130, R130 ;  /* 0x0000008200827202 */ /* 0x000fc40000000f00 */
[----:B------:R-:W-:Y:S02]  /*a630*/  MOV R131, R12 ;  /* 0x0000000c00837202 */ /* 0x000fe40000000f00 */
[----:B0-----:R-:W-:Y:S02]  /*a640*/  SEL R5, R175, R8, P0 ;  /* 0x00000008af057207 */ /* 0x001fe40000000000 */
[----:B------:R-:W-:Y:S02]  /*a650*/  SEL R7, R8, R175, P0 ;  /* 0x000000af08077207 */ /* 0x000fe40000000000 */
[----:B-1----:R-:W-:Y:S02]  /*a660*/  SEL R12, R14, R15, P0 ;  /* 0x0000000f0e0c7207 */ /* 0x002fe40000000000 */
[----:B---3--:R-:W-:Y:S02]  /*a670*/  SEL R8, R10, R25, P0 ;  /* 0x000000190a087207 */ /* 0x008fe40000000000 */
[----:B------:R-:W-:-:S02]  /*a680*/  SEL R9, R73, R26, P0 ;  /* 0x0000001a49097207 */ /* 0x000fc40000000000 */
[----:B------:R-:W-:Y:S02]  /*a690*/  SEL R11, R26, R73, P0 ;  /* 0x000000491a0b7207 */ /* 0x000fe40000000000 */
[----:B------:R-:W-:Y:S02]  /*a6a0*/  SEL R14, R15, R14, P0 ;  /* 0x0000000e0f0e7207 */ /* 0x000fe40000000000 */
[----:B----4-:R-:W-:Y:S02]  /*a6b0*/  SEL R51, R83, R100, P0 ;  /* 0x0000006453337207 */ /* 0x010fe40000000000 */
[----:B--2---:R-:W-:Y:S02]  /*a6c0*/  SEL R57, R100, R83, P0 ;  /* 0x0000005364397207 */ /* 0x004fe40000000000 */
        /* <DEDUP_REMOVED lines=49> */
[----:B------:R-:W-:-:S02]  /*a9e0*/  F2FP.BF16.F32.PACK_AB R28, R9, R8 ;  /* 0x00000008091c723e */ /* 0x000fc400000010ff */
[----:B------:R-:W-:Y:S02]  /*a9f0*/  F2FP.BF16.F32.PACK_AB R29, R13, R12 ;  /* 0x0000000c0d1d723e */ /* 0x000fe400000010ff */
[----:B------:R-:W-:Y:S02]  /*aa00*/  F2FP.BF16.F32.PACK_AB R30, R11, R10 ;  /* 0x0000000a0b1e723e */ /* 0x000fe400000010ff */
[----:B------:R-:W-:Y:S02]  /*aa10*/  F2FP.BF16.F32.PACK_AB R31, R15, R14 ;  /* 0x0000000e0f1f723e */ /* 0x000fe400000010ff */
[----:B------:R-:W-:Y:S02]  /*aa20*/  SEL R95, R97, R46, P0 ;  /* 0x0000002e615f7207 */ /* 0x000fe40000000000 */
[----:B------:R-:W-:Y:S02]  /*aa30*/  SEL R102, R104, R47, P0 ;  /* 0x0000002f68667207 */ /* 0x000fe40000000000 */
[----:B------:R-:W-:-:S02]  /*aa40*/  SEL R108, R39, R108, P0 ;  /* 0x0000006c276c7207 */ /* 0x000fc40000000000 */
[----:B------:R-:W-:Y:S02]  /*aa50*/  SEL R116, R37, R116, P0 ;  /* 0x0000007425747207 */ /* 0x000fe40000000000 */
[----:B------:R-:W-:Y:S02]  /*aa60*/  SEL R4, R6, R45, P0 ;  /* 0x0000002d06047207 */ /* 0x000fe40000000000 */
[----:B------:R-:W-:Y:S02]  /*aa70*/  F2FP.BF16.F32.PACK_AB R32, R21, R20 ;  /* 0x000000141520723e */ /* 0x000fe400000010ff */
[----:B------:R-:W-:Y:S02]  /*aa80*/  F2FP.BF16.F32.PACK_AB R33, R27, R26 ;  /* 0x0000001a1b21723e */ /* 0x000fe400000010ff */
[----:B------:R-:W-:Y:S02]  /*aa90*/  F2FP.BF16.F32.PACK_AB R34, R25, R24 ;  /* 0x000000181922723e */ /* 0x000fe400000010ff */
[----:B------:R-:W-:-:S02]  /*aaa0*/  F2FP.BF16.F32.PACK_AB R35, R49, R48 ;  /* 0x000000303123723e */ /* 0x000fc400000010ff */
[----:B------:R-:W-:Y:S02]  /*aab0*/  SEL R79, R81, R86, P0 ;  /* 0x00000056514f7207 */ /* 0x000fe40000000000 */
[----:B------:R-:W-:Y:S02]  /*aac0*/  SEL R97, R46, R97, P0 ;  /* 0x000000612e617207 */ /* 0x000fe40000000000 */
[----:B------:R-:W-:Y:S02]  /*aad0*/  SEL R104, R47, R104, P0 ;  /* 0x000000682f687207 */ /* 0x000fe40000000000 */
[----:B------:R-:W-:Y:S02]  /*aae0*/  F2FP.BF16.F32.PACK_AB R36, R51, R50 ;  /* 0x000000323324723e */ /* 0x000fe400000010ff */
[----:B------:R-:W-:Y:S02]  /*aaf0*/  F2FP.BF16.F32.PACK_AB R38, R57, R56 ;  /* 0x000000383926723e */ /* 0x000fe400000010ff */
[----:B------:R-:W-:-:S02]  /*ab00*/  F2FP.BF16.F32.PACK_AB R39, R61, R60 ;  /* 0x0000003c3d27723e */ /* 0x000fc400000010ff */
[----:B------:R-:W-:Y:S02]  /*ab10*/  F2FP.BF16.F32.PACK_AB R37, R59, R58 ;  /* 0x0000003a3b25723e */ /* 0x000fe400000010ff */
        /* <DEDUP_REMOVED lines=12> */
[----:B------:R-:W-:Y:S02]  /*abe0*/  F2FP.BF16.F32.PACK_AB R44, R63, R62 ;  /* 0x0000003e3f2c723e */ /* 0x000fe400000010ff */
[----:B------:R-:W-:Y:S02]  /*abf0*/  F2FP.BF16.F32.PACK_AB R46, R65, R64 ;  /* 0x00000040412e723e */ /* 0x000fe400000010ff */
[----:B------:R-:W-:Y:S02]  /*ac00*/  F2FP.BF16.F32.PACK_AB R47, R69, R68 ;  /* 0x00000044452f723e */ /* 0x000fe400000010ff */
[----:B------:R-:W-:Y:S01]  /*ac10*/  F2FP.BF16.F32.PACK_AB R45, R67, R66 ;  /* 0x00000042432d723e */ /* 0x000fe200000010ff */
[----:B------:R-:W-:Y:S01]  /*ac20*/  STSM.16.M88.4 [R40], R28 ;  /* 0x0000001c28007844 */ /* 0x000fe20000000200 */
[----:B------:R-:W-:-:S02]  /*ac30*/  SEL R80, R103, R80, P0 ;  /* 0x0000005067507207 */ /* 0x000fc40000000000 */
[----:B------:R-:W-:Y:S02]  /*ac40*/  SEL R82, R149, R146, P0 ;  /* 0x0000009295527207 */ /* 0x000fe40000000000 */
[----:B------:R-:W-:Y:S02]  /*ac50*/  SEL R84, R146, R149, P0 ;  /* 0x0000009592547207 */ /* 0x000fe40000000000 */
[----:B------:R-:W-:Y:S02]  /*ac60*/  SEL R86, R88, R99, P0 ;  /* 0x0000006358567207 */ /* 0x000fe40000000000 */
[----:B------:R-:W-:Y:S01]  /*ac70*/  SEL R89, R90, R89, P0 ;  /* 0x000000595a597207 */ /* 0x000fe20000000000 */
[----:B------:R-:W-:Y:S01]  /*ac80*/  STSM.16.M88.4 [R42], R32 ;  /* 0x000000202a007844 */ /* 0x000fe20000000200 */
[----:B------:R-:W-:Y:S02]  /*ac90*/  SEL R88, R99, R88, P0 ;  /* 0x0000005863587207 */ /* 0x000fe40000000000 */
[----:B------:R-:W-:-:S02]  /*aca0*/  SEL R90, R153, R148, P0 ;  /* 0x00000094995a7207 */ /* 0x000fc40000000000 */
[----:B------:R-:W-:Y:S02]  /*acb0*/  SEL R92, R148, R153, P0 ;  /* 0x00000099945c7207 */ /* 0x000fe40000000000 */
[----:B------:R-:W-:Y:S02]  /*acc0*/  SEL R91, R155, R54, P0 ;  /* 0x000000369b5b7207 */ /* 0x000fe40000000000 */
[----:B------:R-:W-:Y:S02]  /*acd0*/  SEL R93, R54, R155, P0 ;  /* 0x0000009b365d7207 */ /* 0x000fe40000000000 */
[----:B------:R-:W-:Y:S02]  /*ace0*/  SEL R103, R52, R105, P0 ;  /* 0x0000006934677207 */ /* 0x000fe40000000000 */
[----:B------:R-:W-:Y:S01]  /*acf0*/  SEL R126, R128, R53, P0 ;  /* 0x00000035807e7207 */ /* 0x000fe20000000000 */
[----:B------:R0:W-:Y:S01]  /*ad00*/  STSM.16.M88.4 [R43], R36 ;  /* 0x000000242b007844 */ /* 0x0001e20000000200 */
[----:B------:R-:W-:-:S02]  /*ad10*/  SEL R99, R101, R150, P0 ;  /* 0x0000009665637207 */ /* 0x000fc40000000000 */
[----:B------:R-:W-:Y:S02]  /*ad20*/  SEL R105, R105, R52, P0 ;  /* 0x0000003469697207 */ /* 0x000fe40000000000 */
[----:B------:R-:W-:Y:S01]  /*ad30*/  SEL R128, R53, R128, P0 ;  /* 0x0000008035807207 */ /* 0x000fe20000000000 */
[----:B------:R1:W-:Y:S01]  /*ad40*/  STSM.16.M88.4 [R41], R44 ;  /* 0x0000002c29007844 */ /* 0x0003e20000000200 */
[----:B------:R-:W-:Y:S02]  /*ad50*/  MOV R136, R136 ;  /* 0x0000008800887202 */ /* 0x000fe40000000f00 */
[----:B------:R-:W-:Y:S02]  /*ad60*/  SEL R98, R157, R152, P0 ;  /* 0x000000989d627207 */ /* 0x000fe40000000000 */
[----:B------:R-:W-:Y:S02]  /*ad70*/  SEL R100, R152, R157, P0 ;  /* 0x0000009d98647207 */ /* 0x000fe40000000000 */
[----:B------:R-:W-:-:S02]  /*ad80*/  SEL R101, R150, R101, P0 ;  /* 0x0000006596657207 */ /* 0x000fc40000000000 */
[----:B------:R-:W-:Y:S02]  /*ad90*/  F2FP.BF16.F32.PACK_AB R52, R71, R70 ;  /* 0x000000464734723e */ /* 0x000fe400000010ff */
[----:B------:R-:W-:Y:S02]  /*ada0*/  F2FP.BF16.F32.PACK_AB R54, R73, R72 ;  /* 0x000000484936723e */ /* 0x000fe400000010ff */
[----:B------:R-:W-:Y:S02]  /*adb0*/  F2FP.BF16.F32.PACK_AB R55, R77, R76 ;  /* 0x0000004c4d37723e */ /* 0x000fe400000010ff */
[----:B------:R-:W-:Y:S02]  /*adc0*/  F2FP.BF16.F32.PACK_AB R53, R75, R74 ;  /* 0x0000004a4b35723e */ /* 0x000fe400000010ff */
[----:B0-----:R-:W-:Y:S02]  /*add0*/  F2FP.BF16.F32.PACK_AB R36, R79, R78 ;  /* 0x0000004e4f24723e */ /* 0x001fe400000010ff */
[----:B------:R-:W-:-:S02]  /*ade0*/  F2FP.BF16.F32.PACK_AB R38, R81, R80 ;  /* 0x000000505126723e */ /* 0x000fc400000010ff */
[----:B------:R-:W-:Y:S02]  /*adf0*/  F2FP.BF16.F32.PACK_AB R39, R85, R84 ;  /* 0x000000545527723e */ /* 0x000fe400000010ff */
[----:B------:R-:W-:Y:S02]  /*ae00*/  F2FP.BF16.F32.PACK_AB R37, R83, R82 ;  /* 0x000000525325723e */ /* 0x000fe400000010ff */
[----:B------:R-:W-:Y:S02]  /*ae10*/  F2FP.BF16.F32.PACK_AB R40, R87, R86 ;  /* 0x000000565728723e */ /* 0x000fe400000010ff */
[----:B------:R-:W-:Y:S02]  /*ae20*/  F2FP.BF16.F32.PACK_AB R42, R89, R88 ;  /* 0x00000058592a723e */ /* 0x000fe400000010ff */
[----:B------:R-:W-:Y:S02]  /*ae30*/  F2FP.BF16.F32.PACK_AB R43, R93, R92 ;  /* 0x0000005c5d2b723e */ /* 0x000fe400000010ff */
[----:B-1----:R-:W-:Y:S01]  /*ae40*/  F2FP.BF16.F32.PACK_AB R41, R91, R90 ;  /* 0x0000005a5b29723e */ /* 0x002fe200000010ff */
[----:B------:R-:W-:Y:S01]  /*ae50*/  STSM.16.M88.4 [R136], R52 ;  /* 0x0000003488007844 */ /* 0x000fe20000000200 */
[----:B------:R-:W-:-:S02]  /*ae60*/  F2FP.BF16.F32.PACK_AB R44, R95, R94 ;  /* 0x0000005e5f2c723e */ /* 0x000fc400000010ff */
[----:B------:R-:W-:Y:S02]  /*ae70*/  F2FP.BF16.F32.PACK_AB R46, R97, R96 ;  /* 0x00000060612e723e */ /* 0x000fe400000010ff */
[----:B------:R-:W-:Y:S02]  /*ae80*/  F2FP.BF16.F32.PACK_AB R47, R101, R100 ;  /* 0x00000064652f723e */ /* 0x000fe400000010ff */
[----:B------:R-:W-:Y:S01]  /*ae90*/  F2FP.BF16.F32.PACK_AB R45, R99, R98 ;  /* 0x00000062632d723e */ /* 0x000fe200000010ff */
[----:B------:R0:W-:Y:S01]  /*aea0*/  STSM.16.M88.4 [R135], R36 ;  /* 0x0000002487007844 */ /* 0x0001e20000000200 */
[----:B------:R-:W-:Y:S02]  /*aeb0*/  F2FP.BF16.F32.PACK_AB R28, R103, R102 ;  /* 0x00000066671c723e */ /* 0x000fe400000010ff */
[----:B------:R-:W-:Y:S02]  /*aec0*/  F2FP.BF16.F32.PACK_AB R30, R105, R104 ;  /* 0x00000068691e723e */ /* 0x000fe400000010ff */
[----:B------:R-:W-:-:S02]  /*aed0*/  F2FP.BF16.F32.PACK_AB R31, R109, R108 ;  /* 0x0000006c6d1f723e */ /* 0x000fc400000010ff */
[----:B------:R-:W-:Y:S01]  /*aee0*/  F2FP.BF16.F32.PACK_AB R29, R107, R106 ;  /* 0x0000006a6b1d723e */ /* 0x000fe200000010ff */
[----:B------:R1:W-:Y:S01]  /*aef0*/  STSM.16.M88.4 [R134], R40 ;  /* 0x0000002886007844 */ /* 0x0003e20000000200 */
[----:B------:R-:W-:Y:S02]  /*af00*/  F2FP.BF16.F32.PACK_AB R32, R111, R110 ;  /* 0x0000006e6f20723e */ /* 0x000fe400000010ff */
[----:B------:R-:W-:Y:S02]  /*af10*/  F2FP.BF16.F32.PACK_AB R34, R113, R112 ;  /* 0x000000707122723e */ /* 0x000fe400000010ff */
[----:B------:R-:W-:Y:S02]  /*af20*/  F2FP.BF16.F32.PACK_AB R35, R117, R116 ;  /* 0x000000747523723e */ /* 0x000fe400000010ff */
[----:B------:R-:W-:Y:S02]  /*af30*/  F2FP.BF16.F32.PACK_AB R33, R115, R114 ;  /* 0x000000727321723e */ /* 0x000fe400000010ff */
[----:B0-----:R-:W-:-:S02]  /*af40*/  F2FP.BF16.F32.PACK_AB R36, R119, R118 ;  /* 0x000000767724723e */ /* 0x001fc400000010ff */
[----:B------:R-:W-:Y:S02]  /*af50*/  F2FP.BF16.F32.PACK_AB R38, R121, R120 ;  /* 0x000000787926723e */ /* 0x000fe400000010ff */
[----:B------:R-:W-:Y:S02]  /*af60*/  F2FP.BF16.F32.PACK_AB R39, R125, R124 ;  /* 0x0000007c7d27723e */ /* 0x000fe400000010ff */
[----:B------:R-:W-:Y:S01]  /*af70*/  F2FP.BF16.F32.PACK_AB R37, R123, R122 ;  /* 0x0000007a7b25723e */ /* 0x000fe200000010ff */
[----:B------:R-:W-:Y:S01]  /*af80*/  STSM.16.M88.4 [R133], R44 ;  /* 0x0000002c85007844 */ /* 0x000fe20000000200 */
[----:B-1----:R-:W-:Y:S02]  /*af90*/  F2FP.BF16.F32.PACK_AB R41, R5, R4 ;  /* 0x000000040529723e */ /* 0x002fe400000010ff */
[----:B------:R-:W-:Y:S02]  /*afa0*/  F2FP.BF16.F32.PACK_AB R42, R129, R128 ;  /* 0x00000080812a723e */ /* 0x000fe400000010ff */
[----:B------:R-:W-:-:S02]  /*afb0*/  F2FP.BF16.F32.PACK_AB R43, R7, R6 ;  /* 0x00000006072b723e */ /* 0x000fc400000010ff */
[----:B------:R-:W-:Y:S01]  /*afc0*/  F2FP.BF16.F32.PACK_AB R40, R127, R126 ;  /* 0x0000007e7f28723e */ /* 0x000fe200000010ff */
[----:B------:R-:W-:Y:S04]  /*afd0*/  STSM.16.M88.4 [R132], R28 ;  /* 0x0000001c84007844 */ /* 0x000fe80000000200 */
[----:B------:R-:W-:Y:S04]  /*afe0*/  STSM.16.M88.4 [R131], R32 ;  /* 0x0000002083007844 */ /* 0x000fe80000000200 */
[----:B------:R0:W-:Y:S04]  /*aff0*/  STSM.16.M88.4 [R130], R36 ;  /* 0x0000002482007844 */ /* 0x0001e80000000200 */
[----:B------:R1:W-:Y:S01]  /*b000*/  STSM.16.M88.4 [R2], R40 ;  /* 0x0000002802007844 */ /* 0x0003e20000000200 */
[----:B------:R-:W-:Y:S01]  /*b010*/  BAR.SYNC.DEFER_BLOCKING 0x1, 0x100 ;  /* 0x0044000000007b1d */ /* 0x000fe20000010000 */
[----:B------:R-:W-:Y:S01]  /*b020*/  ISETP.NE.U32.AND P0, PT, RZ, UR14, PT ;  /* 0x0000000eff007c0c */ /* 0x000fe2000bf05070 */
[----:B------:R-:W-:-:S03]  /*b030*/  UIADD3.X UR12, UR16, UR15, URZ, UP0, !UPT ;  /* 0x0000000f100c7290 */ /* 0x000fc600087fe43f */
[----:B------:R-:W-:Y:S01]  /*b040*/  ISETP.NE.AND.EX P0, PT, RZ, UR15, PT, P0 ;  /* 0x0000000fff007c0c */ /* 0x000fe2000bf05300 */
[----:B------:R-:W-:Y:S02]  /*b050*/  IMAD.U32 R52, RZ, RZ, UR9 ;  /* 0x00000009ff347e24 */ /* 0x000fe4000f8e00ff */
[----:B------:R-:W-:Y:S01]  /*b060*/  IMAD.U32 R53, RZ, RZ, UR12 ;  /* 0x0000000cff357e24 */ /* 0x000fe2000f8e00ff */
[----:B0-----:R-:W0:Y:S01]  /*b070*/  LDC R130, c[0x0][0xbe8] ;  /* 0x0002fa00ff827b82 */ /* 0x001e220000000800 */
[----:B------:R-:W-:-:S08]  /*b080*/  ULDC.64 UR12, c[0x0][0xc08] ;  /* 0x00030200000c7ab9 */ /* 0x000fd00000000a00 */
[----:B------:R-:W2:Y:S01]  /*b090*/  @P0 LDG.E R44, desc[UR50][R52.64] ;  /* 0x00000032342c0981 */ /* 0x000ea2000c1e1900 */
[----:B------:R-:W-:-:S04]  /*b0a0*/  UISETP.NE.U32.AND UP0, UPT, UR12, URZ, UPT ;  /* 0x0000003f0c00728c */ /* 0x000fc8000bf05070 */
[----:B------:R-:W-:Y:S01]  /*b0b0*/  UISETP.NE.AND.EX UP0, UPT, UR13, URZ, UPT, UP0 ;  /* 0x0000003f0d00728c */ /* 0x000fe2000bf05300 */
[----:B0-----:R-:W-:-:S10]  /*b0c0*/  ISETP.NE.AND P1, PT, R130, 0x1, PT ;  /* 0x000000018200780c */ /* 0x001fd40003f25270 */
[----:B------:R-:W-:-:S03]  /*b0d0*/  @UP0 UIADD3 UR12, UP1, UR4, UR12, URZ ;  /* 0x0000000c040c0290 */ /* 0x000fc6000ff3e03f */
[----:B-1----:R-:W0:Y:S01]  /*b0e0*/  @P1 LDC R2, c[0x0][0xbec] ;  /* 0x0002fb00ff021b82 */ /* 0x002e220000000800 */
[----:B------:R-:W-:Y:S02]  /*b0f0*/  @UP0 UIADD3.X UR13, UR16, UR13, URZ, UP1, !UPT ;  /* 0x0000000d100d0290 */ /* 0x000fe40008ffe43f */
[----:B------:R-:W-:Y:S01]  /*b100*/  UISETP.GT.AND UP1, UPT, UR45, 0x1, UPT ;  /* 0x000000012d00788c */ /* 0x000fe2000bf24270 */
[----:B------:R-:W-:-:S04]  /*b110*/  UMOV UR20, 0x9b8 ;  /* 0x000009b800147882 */ /* 0x000fc80000000000 */
[----:B------:R-:W1:Y:S01]  /*b120*/  @P1 LDC R35, c[0x0][0xbf0] ;  /* 0x0002fc00ff231b82 */ /* 0x000e620000000800 */
[----:B------:R-:W-:Y:S01]  /*b130*/  USEL UR20, UR20, 0x978, UP1 ;  /* 0x0000097814147887 */ /* 0x000fe20008800000 */
[----:B------:R-:W-:Y:S01]  /*b140*/  PLOP3.LUT P4, PT, PT, PT, UP0, 0x80, 0x0 ;  /* 0x000000000000781c */ /* 0x000fe20003f8f008 */
[----:B------:R-:W-:Y:S01]  /*b150*/  UISETP.NE.U32.AND UP0, UPT, UR14, URZ, UPT ;  /* 0x0000003f0e00728c */ /* 0x000fe2000bf05070 */
[----:B------:R-:W-:Y:S01]  /*b160*/  IMAD.U32 R37, RZ, RZ, UR43 ;  /* 0x0000002bff257e24 */ /* 0x000fe2000f8e00ff */
[----:B------:R-:W-:Y:S02]  /*b170*/  ULDC UR4, c[0x0][0xa88] ;  /* 0x0002a20000047ab9 */ /* 0x000fe40000000800 */
[----:B------:R-:W-:Y:S01]  /*b180*/  UISETP.NE.AND.EX UP0, UPT, UR15, URZ, UPT, UP0 ;  /* 0x0000003f0f00728c */ /* 0x000fe2000bf05300 */
[----:B------:R-:W-:Y:S01]  /*b190*/  IMAD.U32 R31, RZ, RZ, UR4 ;  /* 0x00000004ff1f7e24 */ /* 0x000fe2000f8e00ff */
[----:B------:R-:W-:Y:S01]  /*b1a0*/  UMOV UR4, URZ ;  /* 0x0000003f00047c82 */ /* 0x000fe20008000000 */
[----:B------:R-:W-:Y:S01]  /*b1b0*/  USEL UR9, UR39, URZ, UP1 ;  /* 0x0000003f27097287 */ /* 0x000fe20008800000 */
[----:B------:R-:W-:Y:S01]  /*b1c0*/  IMAD R37, R37, 0x80, R154 ;  /* 0x0000008025257824 */ /* 0x000fe200078e029a */
[----:B------:R-:W-:Y:S01]  /*b1d0*/  USEL UR36, UR36, URZ, !UP0 ;  /* 0x0000003f24247287 */ /* 0x000fe2000c000000 */
[----:B------:R-:W-:Y:S01]  /*b1e0*/  IMAD.U32 R28, RZ, RZ, UR12 ;  /* 0x0000000cff1c7e24 */ /* 0x000fe2000f8e00ff */
[----:B------:R-:W-:Y:S01]  /*b1f0*/  ULDC.64 UR16, c[0x0][UR20+0x218] ;  /* 0x0000860014107abb */ /* 0x000fe20008000a00 */
[----:B------:R-:W-:Y:S01]  /*b200*/  ULDC.64 UR18, c[0x0][UR20+0x228] ;  /* 0x00008a0014127abb */ /* 0x000fe20008000a00 */
[----:B------:R-:W-:Y:S01]  /*b210*/  IMAD.U32 R29, RZ, RZ, UR13 ;  /* 0x0000000dff1d7e24 */ /* 0x000fe2000f8e00ff */
[----:B------:R-:W-:Y:S01]  /*b220*/  ULDC.64 UR14, c[0x0][UR20+0x220] ;  /* 0x00008800140e7abb */ /* 0x000fe20008000a00 */
[----:B------:R-:W-:Y:S01]  /*b230*/  UIMAD.WIDE.U32 UR12, UR16, UR42, URZ ;  /* 0x0000002a100c72a5 */ /* 0x000fe2000f8e003f */
[----:B0-----:R-:W-:Y:S01]  /*b240*/  @P1 IMAD.HI.U32 R2, R37, R2, RZ ;  /* 0x0000000225021227 */ /* 0x001fe200078e00ff */
[----:B------:R-:W-:Y:S01]  /*b250*/  UIMAD.WIDE.U32 UR22, UR18, UR9, URZ ;  /* 0x00000009121672a5 */ /* 0x000fe2000f8e003f */
[----:B------:R0:W5:Y:S01]  /*b260*/  @P4 LDG.E R31, desc[UR50][R28.64] ;  /* 0x000000321c1f4981 */ /* 0x000162000c1e1900 */
[----:B------:R-:W-:-:S02]  /*b270*/  UIMAD UR16, UR17, UR42, URZ ;  /* 0x0000002a111072a4 */ /* 0x000fc4000f8e023f */
[----:B------:R-:W-:Y:S02]  /*b280*/  UIMAD UR18, UR19, UR9, URZ ;  /* 0x00000009131272a4 */ /* 0x000fe4000f8e023f */
[----:B------:R-:W-:Y:S02]  /*b290*/  USEL UR37, UR37, URZ, !UP0 ;  /* 0x0000003f25257287 */ /* 0x000fe4000c000000 */
[----:B------:R-:W-:Y:S01]  /*b2a0*/  UIMAD UR9, UR15, UR36, URZ ;  /* 0x000000240f0972a4 */ /* 0x000fe2000f8e023f */
[----:B------:R-:W-:Y:S01]  /*b2b0*/  IMAD.MOV.U32 R33, RZ, RZ, R37 ;  /* 0x000000ffff217224 */ /* 0x000fe200078e0025 */
[----:B------:R-:W-:Y:S01]  /*b2c0*/  UIADD3 UR13, UR13, UR16, URZ ;  /* 0x000000100d0d7290 */ /* 0x000fe2000fffe03f */
[----:B-1----:R-:W-:Y:S01]  /*b2d0*/  @P1 SHF.R.U32.HI R33, RZ, R35, R2 ;  /* 0x00000023ff211219 */ /* 0x002fe20000011602 */
[----:B------:R-:W-:Y:S02]  /*b2e0*/  UIMAD.WIDE.U32 UR16, UR14, UR36, URZ ;  /* 0x000000240e1072a5 */ /* 0x000fe4000f8e003f */
[----:B------:R-:W-:-:S02]  /*b2f0*/  UIMAD UR9, UR14, UR37, UR9 ;  /* 0x000000250e0972a4 */ /* 0x000fc4000f8e0209 */
[----:B------:R-:W-:Y:S01]  /*b300*/  UIADD3 UR18, UR23, UR18, URZ ;  /* 0x0000001217127290 */ /* 0x000fe2000fffe03f */
[----:B0-----:R-:W-:Y:S01]  /*b310*/  IMAD.U32 R28, RZ, RZ, UR22 ;  /* 0x00000016ff1c7e24 */ /* 0x001fe2000f8e00ff */
[----:B------:R-:W-:Y:S01]  /*b320*/  UIADD3 UR9, UR17, UR9, URZ ;  /* 0x0000000911097290 */ /* 0x000fe2000fffe03f */
[--C-:B------:R-:W-:Y:S02]  /*b330*/  IMAD.MOV R35, RZ, RZ, -R33.reuse ;  /* 0x000000ffff237224 */ /* 0x100fe400078e0a21 */
[----:B------:R-:W-:Y:S01]  /*b340*/  IMAD.U32 R29, RZ, RZ, UR23 ;  /* 0x00000017ff1d7e24 */ /* 0x000fe2000f8e00ff */
[----:B------:R-:W-:Y:S01]  /*b350*/  SHF.R.S32.HI R29, RZ, 0x1f, R33 ;  /* 0x0000001fff1d7819 */ /* 0x000fe20000011421 */
[----:B------:R-:W-:Y:S02]  /*b360*/  IMAD R35, R130, R35, R37 ;  /* 0x0000002382237224 */ /* 0x000fe400078e0225 */
[----:B------:R-:W-:-:S03]  /*b370*/  IMAD.U32 R30, RZ, RZ, UR18 ;  /* 0x00000012ff1e7e24 */ /* 0x000fc6000f8e00ff */
[----:B------:R-:W-:Y:S02]  /*b380*/  SHF.R.S32.HI R2, RZ, 0x1f, R35 ;  /* 0x0000001fff027819 */ /* 0x000fe40000011423 */
[----:B--2---:R-:W-:-:S13]  /*b390*/  @P0 R2UR UR4, R44 ;  /* 0x000000002c0402ca */ /* 0x004fda00000e0000 */
[----:B------:R-:W-:Y:S02]  /*b3a0*/  UIADD3 UR12, UP0, UP2, UR16, UR12, UR4 ;  /* 0x0000000c100c7290 */ /* 0x000fe4000fa1e004 */
[----:B------:R-:W-:Y:S01]  /*b3b0*/  USHF.R.S32.HI UR14, URZ, 0x1f, UR4 ;  /* 0x0000001f3f0e7899 */ /* 0x000fe20008011404 */
[----:B------:R-:W-:Y:S01]  /*b3c0*/  ULDC.64 UR16, c[0x0][0xba8] ;  /* 0x0002ea0000107ab9 */ /* 0x000fe20000000a00 */
[----:B------:R-:W-:Y:S02]  /*b3d0*/  @!UP1 ULDC UR16, c[0x0][0xb50] ;  /* 0x0002d40000109ab9 */ /* 0x000fe40000000800 */
[----:B------:R-:W-:Y:S01]  /*b3e0*/  UIADD3.X UR9, UR9, UR13, UR14, UP0, UP2 ;  /* 0x0000000d09097290 */ /* 0x000fe200087e440e */
[----:B------:R-:W-:Y:S01]  /*b3f0*/  IADD3 R28, P2, P3, R33, UR12, R28 ;  /* 0x0000000c211c7c10 */ /* 0x000fe2000fb5e01c */
[----:B------:R-:W-:Y:S01]  /*b400*/  @!UP1 ULDC UR17, c[0x0][0xb54] ;  /* 0x0002d50000119ab9 */ /* 0x000fe20000000800 */
[----:B------:R-:W-:Y:S02]  /*b410*/  ULDC.64 UR12, c[0x0][UR20+0x210] ;  /* 0x00008400140c7abb */ /* 0x000fe40008000a00 */
[----:B------:R-:W-:Y:S01]  /*b420*/  IMAD R33, R35, UR13, RZ ;  /* 0x0000000d23217c24 */ /* 0x000fe2000f8e02ff */
[----:B------:R-:W-:-:S03]  /*b430*/  IADD3.X R29, R29, UR9, R30, P2, P3 ;  /* 0x000000091d1d7c10 */ /* 0x000fc600097e641e */
[----:B------:R-:W-:Y:S02]  /*b440*/  IMAD R33, R2, UR12, R33 ;  /* 0x0000000c02217c24 */ /* 0x000fe4000f8e0221 */
[----:B------:R-:W-:-:S04]  /*b450*/  IMAD.WIDE.U32 R28, R35, UR12, R28 ;  /* 0x0000000c231c7c25 */ /* 0x000fc8000f8e001c */
[----:B------:R-:W-:Y:S01]  /*b460*/  IMAD.IADD R29, R29, 0x1, R33 ;  /* 0x000000011d1d7824 */ /* 0x000fe200078e0221 */
[----:B------:R-:W-:-:S04]  /*b470*/  LEA R30, P2, R28, UR16, 0x2 ;  /* 0x000000101c1e7c11 */ /* 0x000fc8000f8410ff */
[----:B------:R-:W-:Y:S01]  /*b480*/  LEA.HI.X R34, R28, UR17, R29, 0x2, P2 ;  /* 0x000000111c227c11 */ /* 0x000fe200090f141d */
[----:B------:R-:W-:Y:S08]  /*b490*/  @P4 BRA `(.L_x_165) ;  /* 0x0000000000104947 */ /* 0x000ff00003800000 */
[----:B------:R-:W-:Y:S05]  /*b4a0*/  @!P0 BRA `(.L_x_165) ;  /* 0x00000000000c8947 */ /* 0x000fea0003800000 */
[----:B------:R-:W2:Y:S04]  /*b4b0*/  LDG.E R2, desc[UR50][R52.64] ;  /* 0x0000003234027981 */ /* 0x000ea8000c1e1900 */
[----:B-----5:R-:W2:Y:S02]  /*b4c0*/  LDG.E R31, desc[UR50][R52.64+0x4] ;  /* 0x00000432341f7981 */ /* 0x020ea4000c1e1900 */
[----:B--2---:R-:W-:-:S07]  /*b4d0*/  IMAD.IADD R31, R31, 0x1, -R2 ;  /* 0x000000011f1f7824 */ /* 0x004fce00078e0a02 */
.L_x_165:
[----:B------:R-:W2:Y:S01]  /*b4e0*/  LDL R2, [R1+0x30] ;  /* 0x0000300001027983 */ /* 0x000ea20000100800 */
[----:B------:R-:W-:Y:S01]  /*b4f0*/  IMAD.U32 R39, RZ, RZ, UR43 ;  /* 0x0000002bff277e24 */ /* 0x000fe2000f8e00ff */
[----:B------:R-:W-:Y:S02]  /*b500*/  LOP3.LUT P0, RZ, R237, 0x3, RZ, 0xc0, !PT ;  /* 0x00000003edff7812 */ /* 0x000fe4000780c0ff */
[----:B------:R-:W-:Y:S04]  /*b510*/  SHFL.IDX PT, R28, R30, RZ, 0x1c1f ;  /* 0x001c1fff1e1c7589 */ /* 0x000fe800000e0000 */
[----:B------:R-:W0:Y:S04]  /*b520*/  SHFL.IDX PT, R29, R34, RZ, 0x1c1f ;  /* 0x001c1fff221d7589 */ /* 0x000e2800000e0000 */
[----:B------:R-:W-:Y:S04]  /*b530*/  SHFL.IDX PT, R32, R30, 0x1, 0x1c1f ;  /* 0x003c1f001e207f89 */ /* 0x000fe800000e0000 */
[----:B------:R-:W1:Y:S01]  /*b540*/  SHFL.IDX PT, R33, R34, 0x1, 0x1c1f ;  /* 0x003c1f0022217f89 */ /* 0x000e6200000e0000 */
[----:B--2---:R-:W-:-:S02]  /*b550*/  IMAD R39, R39, 0x80, R2 ;  /* 0x0000008027277824 */ /* 0x004fc400078e0202 */
[----:B-----5:R-:W-:Y:S02]  /*b560*/  IMAD R2, R31, R130, RZ ;  /* 0x000000821f027224 */ /* 0x020fe400078e02ff */
[----:B------:R-:W-:-:S03]  /*b570*/  VIADD R31, R39, 0x8 ;  /* 0x00000008271f7836 */ /* 0x000fc60000000000 */
[-C--:B------:R-:W-:Y:S02]  /*b580*/  ISETP.GE.OR P2, PT, R39, R2.reuse, P0 ;  /* 0x000000022700720c */ /* 0x080fe40000746670 */
[----:B------:R-:W-:-:S11]  /*b590*/  ISETP.GE.OR P0, PT, R31, R2, P0 ;  /* 0x000000021f00720c */ /* 0x000fd60000706670 */
[----:B0-----:R0:W-:Y:S04]  /*b5a0*/  @!P2 ST.E desc[UR50][R28.64], R0 ;  /* 0x000000001c00a985 */ /* 0x0011e8000c101932 */
[----:B-1----:R0:W-:Y:S01]  /*b5b0*/  @!P0 ST.E desc[UR50][R32.64], R3 ;  /* 0x0000000320008985 */ /* 0x0021e2000c101932 */
[----:B------:R-:W-:-:S13]  /*b5c0*/  PLOP3.LUT P0, PT, PT, PT, UP1, 0x80, 0x0 ;  /* 0x000000000000781c */ /* 0x000fda0003f0f018 */
[----:B0-----:R-:W-:Y:S05]  /*b5d0*/  @P0 BRA `(.L_x_166) ;  /* 0x0000000c004c0947 */ /* 0x001fea0003800000 */
[----:B------:R-:W-:Y:S01]  /*b5e0*/  IMAD.SHL.U32 R67, R16, 0x8, RZ ;  /* 0x0000000810437824 */ /* 0x000fe200078e00ff */
[----:B------:R-:W0:Y:S01]  /*b5f0*/  @P1 LDC R21, c[0x0][0xbec] ;  /* 0x0002fb00ff151b82 */ /* 0x000e220000000800 */
[----:B------:R-:W-:Y:S01]  /*b600*/  IMAD.MOV.U32 R5, RZ, RZ, 0x2 ;  /* 0x00000002ff057424 */ /* 0x000fe200078e00ff */
[----:B------:R-:W-:Y:S01]  /*b610*/  ULDC.64 UR12, c[0x0][0xaa0] ;  /* 0x0002a800000c7ab9 */ /* 0x000fe20000000a00 */
[----:B------:R-:W-:-:S04]  /*b620*/  IMAD R4, R236, 0x40, R67 ;  /* 0x00000040ec047824 */ /* 0x000fc800078e0243 */
[----:B------:R-:W-:Y:S01]  /*b630*/  IMAD.WIDE R4, R4, R5, UR10 ;  /* 0x0000000a04047e25 */ /* 0x000fe2000f8e0205 */
[----:B------:R-:W1:Y:S02]  /*b640*/  @P1 LDC R61, c[0x0][0xbf0] ;  /* 0x0002fc00ff3d1b82 */ /* 0x000e640000000800 */
[C---:B------:R-:W-:Y:S02]  /*b650*/  IADD3 R33, P2, R4.reuse, 0x5000, RZ ;  /* 0x0000500004217810 */ /* 0x040fe40007f5e0ff */
[C---:B------:R-:W-:Y:S02]  /*b660*/  IADD3 R9, P4, R4.reuse, 0x1000, RZ ;  /* 0x0000100004097810 */ /* 0x040fe40007f9e0ff */
[----:B------:R-:W-:Y:S02]  /*b670*/  LOP3.LUT R32, R33, 0x380, RZ, 0xc0, !PT ;  /* 0x0000038021207812 */ /* 0x000fe400078ec0ff */
[----:B------:R-:W-:Y:S02]  /*b680*/  IADD3 R13, P3, R4, 0x2000, RZ ;  /* 0x00002000040d7810 */ /* 0x000fe40007f7e0ff */
[----:B------:R-:W-:-:S02]  /*b690*/  SHF.R.U64 R32, R32, 0x3, RZ ;  /* 0x0000000320207819 */ /* 0x000fc400000012ff */
[----:B------:R-:W-:Y:S02]  /*b6a0*/  IADD3 R25, P6, R4, 0x3000, RZ ;  /* 0x0000300004197810 */ /* 0x000fe40007fde0ff */
[----:B------:R-:W-:Y:S01]  /*b6b0*/  LOP3.LUT R32, R32, R33, RZ, 0x3c, !PT ;  /* 0x0000002120207212 */ /* 0x000fe200078e3cff */
[--C-:B------:R-:W-:Y:S01]  /*b6c0*/  IMAD.X R33, RZ, RZ, R5.reuse, P2 ;  /* 0x000000ffff217224 */ /* 0x100fe200010e0605 */
[C---:B------:R-:W-:Y:S02]  /*b6d0*/  IADD3 R3, P2, R4.reuse, 0xb000, RZ ;  /* 0x0000b00004037810 */ /* 0x040fe40007f5e0ff */
[----:B------:R-:W-:Y:S02]  /*b6e0*/  IADD3 R29, P5, R4, 0x4000, RZ ;  /* 0x00004000041d7810 */ /* 0x000fe40007fbe0ff */
[----:B------:R-:W-:Y:S01]  /*b6f0*/  LOP3.LUT R0, R3, 0x380, RZ, 0xc0, !PT ;  /* 0x0000038003007812 */ /* 0x000fe200078ec0ff */
[----:B------:R-:W-:Y:S01]  /*b700*/  UIMAD UR9, UR14, UR12, URZ ;  /* 0x0000000c0e0972a4 */ /* 0x000fe2000f8e023f */
[----:B------:R-:W-:Y:S01]  /*b710*/  LOP3.LUT R8, R9, 0x380, RZ, 0xc0, !PT ;  /* 0x0000038009087812 */ /* 0x000fe200078ec0ff */
[----:B------:R-:W-:Y:S01]  /*b720*/  UIMAD.WIDE.U32 UR10, UR4, UR12, URZ ;  /* 0x0000000c040a72a5 */ /* 0x000fe2000f8e003f */
[----:B------:R-:W-:Y:S01]  /*b730*/  SHF.R.U64 R0, R0, 0x3, RZ ;  /* 0x0000000300007819 */ /* 0x000fe200000012ff */
[----:B------:R-:W-:Y:S01]  /*b740*/  IMAD.X R57, RZ, RZ, R5, P2 ;  /* 0x000000ffff397224 */ /* 0x000fe200010e0605 */
[----:B------:R-:W-:Y:S01]  /*b750*/  LOP3.LUT R12, R13, 0x380, RZ, 0xc0, !PT ;  /* 0x000003800d0c7812 */ /* 0x000fe200078ec0ff */
[----:B------:R-:W5:Y:S01]  /*b760*/  LD.E.128 R32, desc[UR50][R32.64] ;  /* 0x0000003220207980 */ /* 0x000f62000c101d00 */
[----:B------:R-:W-:-:S02]  /*b770*/  LOP3.LUT R24, R25, 0x380, RZ, 0xc0, !PT ;  /* 0x0000038019187812 */ /* 0x000fc400078ec0ff */
[----:B------:R-:W-:Y:S01]  /*b780*/  LOP3.LUT R28, R29, 0x380, RZ, 0xc0, !PT ;  /* 0x000003801d1c7812 */ /* 0x000fe200078ec0ff */
[----:B------:R-:W-:Y:S01]  /*b790*/  UIMAD UR9, UR4, UR13, UR9 ;  /* 0x0000000d040972a4 */ /* 0x000fe2000f8e0209 */
[----:B------:R-:W-:Y:S01]  /*b7a0*/  LOP3.LUT R56, R0, R3, RZ, 0x3c, !PT ;  /* 0x0000000300387212 */ /* 0x000fe200078e3cff */
[----:B------:R-:W-:Y:S01]  /*b7b0*/  IMAD R0, R16, 0x20, R236 ;  /* 0x0000002010007824 */ /* 0x000fe200078e02ec */
[----:B------:R-:W-:Y:S01]  /*b7c0*/  SHF.R.U64 R8, R8, 0x3, RZ ;  /* 0x0000000308087819 */ /* 0x000fe200000012ff */
[----:B------:R-:W-:Y:S01]  /*b7d0*/  IMAD.U32 R3, RZ, RZ, UR43 ;  /* 0x0000002bff037e24 */ /* 0x000fe2000f8e00ff */
[----:B------:R-:W-:Y:S01]  /*b7e0*/  SHF.R.U64 R12, R12, 0x3, RZ ;  /* 0x000000030c0c7819 */ /* 0x000fe200000012ff */
[----:B------:R-:W-:Y:S01]  /*b7f0*/  ULDC.64 UR14, c[0x0][0xaf0] ;  /* 0x0002bc00000e7ab9 */ /* 0x000fe20000000a00 */
[----:B------:R-:W-:Y:S02]  /*b800*/  SHF.R.U64 R24, R24, 0x3, RZ ;  /* 0x0000000318187819 */ /* 0x000fe400000012ff */
[----:B------:R-:W-:Y:S01]  /*b810*/  SHF.R.U64 R28, R28, 0x3, RZ ;  /* 0x000000031c1c7819 */ /* 0x000fe200000012ff */
[----:B------:R-:W-:Y:S01]  /*b820*/  UIADD3 UR11, UR11, UR9, URZ ;  /* 0x000000090b0b7290 */ /* 0x000fe2000fffe03f */
[----:B------:R-:W-:Y:S01]  /*b830*/  LOP3.LUT R8, R8, R9, RZ, 0x3c, !PT ;  /* 0x0000000908087212 */ /* 0x000fe200078e3cff */
[----:B------:R-:W-:Y:S01]  /*b840*/  ULDC.64 UR12, c[0x0][0xae8] ;  /* 0x0002ba00000c7ab9 */ /* 0x000fe20000000a00 */
[----:B------:R-:W-:Y:S01]  /*b850*/  LOP3.LUT R12, R12, R13, RZ, 0x3c, !PT ;  /* 0x0000000d0c0c7212 */ /* 0x000fe200078e3cff */
[----:B------:R-:W-:Y:S01]  /*b860*/  IMAD R60, R3, 0x80, R0 ;  /* 0x00000080033c7824 */ /* 0x000fe200078e0200 */
[----:B------:R-:W-:Y:S01]  /*b870*/  LOP3.LUT R24, R24, R25, RZ, 0x3c, !PT ;  /* 0x0000001918187212 */ /* 0x000fe200078e3cff */
[--C-:B------:R-:W-:Y:S01]  /*b880*/  IMAD.X R9, RZ, RZ, R5.reuse, P4 ;  /* 0x000000ffff097224 */ /* 0x100fe200020e0605 */
[----:B------:R-:W-:Y:S01]  /*b890*/  LOP3.LUT R28, R28, R29, RZ, 0x3c, !PT ;  /* 0x0000001d1c1c7212 */ /* 0x000fe200078e3cff */
[--C-:B------:R-:W-:Y:S01]  /*b8a0*/  IMAD.X R13, RZ, RZ, R5.reuse, P3 ;  /* 0x000000ffff0d7224 */ /* 0x100fe200018e0605 */
[----:B------:R-:W-:Y:S01]  /*b8b0*/  USHF.R.S32.HI UR4, URZ, 0x1f, UR36 ;  /* 0x0000001f3f047899 */ /* 0x000fe20008011424 */
[--C-:B------:R-:W-:Y:S01]  /*b8c0*/  IMAD.X R25, RZ, RZ, R5.reuse, P6 ;  /* 0x000000ffff197224 */ /* 0x100fe200030e0605 */
[C---:B------:R-:W-:Y:S01]  /*b8d0*/  IADD3 R37, P0, R4.reuse, 0x6000, RZ ;  /* 0x0000600004257810 */ /* 0x040fe20007f1e0ff */
[----:B------:R-:W-:Y:S01]  /*b8e0*/  IMAD.X R29, RZ, RZ, R5, P5 ;  /* 0x000000ffff1d7224 */ /* 0x000fe200028e0605 */
[C---:B------:R-:W-:Y:S01]  /*b8f0*/  IADD3 R41, P4, R4.reuse, 0x7000, RZ ;  /* 0x0000700004297810 */ /* 0x040fe20007f9e0ff */
[----:B------:R-:W-:Y:S01]  /*b900*/  UIMAD.WIDE.U32 UR10, UR42, UR12, UR10 ;  /* 0x0000000c2a0a72a5 */ /* 0x000fe2000f8e000a */
[----:B------:R-:W-:Y:S01]  /*b910*/  IADD3 R45, P3, R4, 0x8000, RZ ;  /* 0x00008000042d7810 */ /* 0x000fe20007f7e0ff */
[----:B0-----:R-:W-:Y:S01]  /*b920*/  @P1 IMAD.HI.U32 R0, R60, R21, RZ ;  /* 0x000000153c001227 */ /* 0x001fe200078e00ff */
[C---:B------:R-:W-:Y:S01]  /*b930*/  IADD3 R49, P6, R4.reuse, 0x9000, RZ ;  /* 0x0000900004317810 */ /* 0x040fe20007fde0ff */
[----:B------:R-:W-:Y:S01]  /*b940*/  UIMAD UR4, UR4, UR14, URZ ;  /* 0x0000000e040472a4 */ /* 0x000fe2000f8e023f */
[----:B------:R-:W-:Y:S01]  /*b950*/  IADD3 R53, P5, R4, 0xa000, RZ ;  /* 0x0000a00004357810 */ /* 0x000fe20007fbe0ff */
[----:B------:R-:W-:Y:S01]  /*b960*/  UIMAD UR11, UR42, UR13, UR11 ;  /* 0x0000000d2a0b72a4 */ /* 0x000fe2000f8e020b */
[----:B------:R-:W-:Y:S01]  /*b970*/  LOP3.LUT R36, R37, 0x380, RZ, 0xc0, !PT ;  /* 0x0000038025247812 */ /* 0x000fe200078ec0ff */
[----:B------:R-:W-:Y:S01]  /*b980*/  IMAD.MOV.U32 R3, RZ, RZ, R60 ;  /* 0x000000ffff037224 */ /* 0x000fe200078e003c */
[----:B------:R-:W-:Y:S01]  /*b990*/  LOP3.LUT R40, R41, 0x380, RZ, 0xc0, !PT ;  /* 0x0000038029287812 */ /* 0x000fe200078ec0ff */
[----:B------:R-:W5:Y:S01]  /*b9a0*/  LD.E.128 R8, desc[UR50][R8.64] ;  /* 0x0000003208087980 */ /* 0x000f62000c101d00 */
[----:B------:R-:W-:-:S02]  /*b9b0*/  LOP3.LUT R44, R45, 0x380, RZ, 0xc0, !PT ;  /* 0x000003802d2c7812 */ /* 0x000fc400078ec0ff */
[----:B------:R-:W-:Y:S01]  /*b9c0*/  LOP3.LUT R48, R49, 0x380, RZ, 0xc0, !PT ;  /* 0x0000038031307812 */ /* 0x000fe200078ec0ff */
[----:B------:R-:W5:Y:S01]  /*b9d0*/  LD.E.128 R12, desc[UR50][R12.64] ;  /* 0x000000320c0c7980 */ /* 0x000f62000c101d00 */
[----:B------:R-:W-:Y:S02]  /*b9e0*/  LOP3.LUT R52, R53, 0x380, RZ, 0xc0, !PT ;  /* 0x0000038035347812 */ /* 0x000fe400078ec0ff */
[----:B------:R-:W-:Y:S01]  /*b9f0*/  LOP3.LUT R7, R4, 0x380, RZ, 0xc0, !PT ;  /* 0x0000038004077812 */ /* 0x000fe200078ec0ff */
[----:B------:R-:W-:Y:S01]  /*ba00*/  UIMAD UR4, UR36, UR15, UR4 ;  /* 0x0000000f240472a4 */ /* 0x000fe2000f8e0204 */
[----:B-1----:R-:W-:Y:S01]  /*ba10*/  @P1 SHF.R.U32.HI R3, RZ, R61, R0 ;  /* 0x0000003dff031219 */ /* 0x002fe20000011600 */
[----:B------:R-:W-:Y:S01]  /*ba20*/  UIMAD.WIDE.U32 UR36, UR36, UR14, UR10 ;  /* 0x0000000e242472a5 */ /* 0x000fe2000f8e000a */
[----:B------:R-:W-:Y:S01]  /*ba30*/  SHF.R.U64 R36, R36, 0x3, RZ ;  /* 0x0000000324247819 */ /* 0x000fe200000012ff */
[----:B------:R-:W5:Y:S01]  /*ba40*/  LD.E.128 R24, desc[UR50][R24.64] ;  /* 0x0000003218187980 */ /* 0x000f62000c101d00 */
[----:B------:R-:W-:-:S02]  /*ba50*/  SHF.R.U64 R40, R40, 0x3, RZ ;  /* 0x0000000328287819 */ /* 0x000fc400000012ff */
[----:B------:R-:W-:Y:S01]  /*ba60*/  SHF.R.U64 R44, R44, 0x3, RZ ;  /* 0x000000032c2c7819 */ /* 0x000fe200000012ff */
[----:B------:R-:W5:Y:S01]  /*ba70*/  LD.E.128 R28, desc[UR50][R28.64] ;  /* 0x000000321c1c7980 */ /* 0x000f62000c101d00 */
[----:B------:R-:W-:Y:S02]  /*ba80*/  SHF.R.U64 R48, R48, 0x3, RZ ;  /* 0x0000000330307819 */ /* 0x000fe400000012ff */
[----:B------:R-:W-:Y:S01]  /*ba90*/  SHF.R.U64 R52, R52, 0x3, RZ ;  /* 0x0000000334347819 */ /* 0x000fe200000012ff */
[----:B------:R-:W5:Y:S01]  /*baa0*/  LD.E.128 R56, desc[UR50][R56.64] ;  /* 0x0000003238387980 */ /* 0x000f62000c101d00 */
[----:B------:R-:W-:Y:S01]  /*bab0*/  SHF.R.U64 R7, R7, 0x3, RZ ;  /* 0x0000000307077819 */ /* 0x000fe200000012ff */
[----:B------:R-:W-:Y:S01]  /*bac0*/  UIADD3 UR4, UR37, UR4, URZ ;  /* 0x0000000425047290 */ /* 0x000fe2000fffe03f */
[--C-:B------:R-:W-:Y:S01]  /*bad0*/  SHF.R.S32.HI R0, RZ, 0x1f, R3.reuse ;  /* 0x0000001fff007819 */ /* 0x100fe20000011403 */
[----:B------:R-:W-:Y:S01]  /*bae0*/  IMAD.MOV R61, RZ, RZ, -R3 ;  /* 0x000000ffff3d7224 */ /* 0x000fe200078e0a03 */
[----:B------:R-:W-:Y:S01]  /*baf0*/  LOP3.LUT R36, R36, R37, RZ, 0x3c, !PT ;  /* 0x0000002524247212 */ /* 0x000fe200078e3cff */
[--C-:B------:R-:W-:Y:S01]  /*bb00*/  IMAD.X R37, RZ, RZ, R5.reuse, P0 ;  /* 0x000000ffff257224 */ /* 0x100fe200000e0605 */
[----:B------:R-:W-:Y:S01]  /*bb10*/  LOP3.LUT R40, R40, R41, RZ, 0x3c, !PT ;  /* 0x0000002928287212 */ /* 0x000fe200078e3cff */
[--C-:B------:R-:W-:Y:S01]  /*bb20*/  IMAD.X R41, RZ, RZ, R5.reuse, P4 ;  /* 0x000000ffff297224 */ /* 0x100fe200020e0605 */
[----:B------:R-:W-:Y:S01]  /*bb30*/  LOP3.LUT R44, R44, R45, RZ, 0x3c, !PT ;  /* 0x0000002d2c2c7212 */ /* 0x000fe200078e3cff */
[--C-:B------:R-:W-:Y:S01]  /*bb40*/  IMAD.X R45, RZ, RZ, R5.reuse, P3 ;  /* 0x000000ffff2d7224 */ /* 0x100fe200018e0605 */
[----:B------:R-:W-:Y:S01]  /*bb50*/  LOP3.LUT R48, R48, R49, RZ, 0x3c, !PT ;  /* 0x0000003130307212 */ /* 0x000fe200078e3cff */
[--C-:B------:R-:W-:Y:S01]  /*bb60*/  IMAD.X R49, RZ, RZ, R5.reuse, P6 ;  /* 0x000000ffff317224 */ /* 0x100fe200030e0605 */
[----:B------:R-:W-:Y:S01]  /*bb70*/  LOP3.LUT R52, R52, R53, RZ, 0x3c, !PT ;  /* 0x0000003534347212 */ /* 0x000fe200078e3cff */
[----:B------:R-:W-:Y:S01]  /*bb80*/  IMAD.X R53, RZ, RZ, R5, P5 ;  /* 0x000000ffff357224 */ /* 0x000fe200028e0605 */
[----:B------:R-:W-:Y:S01]  /*bb90*/  LOP3.LUT R4, R7, R4, RZ, 0x3c, !PT ;  /* 0x0000000407047212 */ /* 0x000fe200078e3cff */
[----:B------:R-:W-:Y:S01]  /*bba0*/  ULDC.64 UR10, c[0x0][0xae0] ;  /* 0x0002b800000a7ab9 */ /* 0x000fe20000000a00 */
[----:B------:R-:W-:Y:S01]  /*bbb0*/  IMAD R61, R130, R61, R60 ;  /* 0x0000003d823d7224 */ /* 0x000fe200078e023c */
[----:B------:R-:W5:Y:S01]  /*bbc0*/  LD.E.128 R36, desc[UR50][R36.64] ;  /* 0x0000003224247980 */ /* 0x000f62000c101d00 */
[----:B------:R-:W-:-:S02]  /*bbd0*/  IMAD R0, R0, UR10, RZ ;  /* 0x0000000a00007c24 */ /* 0x000fc4000f8e02ff */
[----:B------:R-:W-:Y:S01]  /*bbe0*/  IMAD.U32 R21, RZ, RZ, UR37 ;  /* 0x00000025ff157e24 */ /* 0x000fe2000f8e00ff */
[----:B------:R-:W5:Y:S01]  /*bbf0*/  LD.E.128 R4, desc[UR50][R4.64] ;  /* 0x0000003204047980 */ /* 0x000f62000c101d00 */
[----:B------:R-:W-:Y:S02]  /*bc00*/  IMAD.U32 R20, RZ, RZ, UR36 ;  /* 0x00000024ff147e24 */ /* 0x000fe4000f8e00ff */
[----:B------:R-:W-:Y:S01]  /*bc10*/  IMAD.U32 R21, RZ, RZ, UR4 ;  /* 0x00000004ff157e24 */ /* 0x000fe2000f8e00ff */
[----:B------:R-:W5:Y:S01]  /*bc20*/  LD.E.128 R40, desc[UR50][R40.64] ;  /* 0x0000003228287980 */ /* 0x000f62000c101d00 */
[C---:B------:R-:W-:Y:S01]  /*bc30*/  IMAD R63, R3.reuse, UR11, R0 ;  /* 0x0000000b033f7c24 */ /* 0x040fe2000f8e0200 */
[----:B------:R-:W-:Y:S01]  /*bc40*/  SHF.R.S32.HI R0, RZ, 0x1f, R61 ;  /* 0x0000001fff007819 */ /* 0x000fe2000001143d */
[----:B------:R-:W-:Y:S01]  /*bc50*/  IMAD.U32 R65, RZ, RZ, UR43 ;  /* 0x0000002bff417e24 */ /* 0x000fe2000f8e00ff */
[----:B------:R-:W5:Y:S01]  /*bc60*/  LD.E.128 R44, desc[UR50][R44.64] ;  /* 0x000000322c2c7980 */ /* 0x000f62000c101d00 */
[----:B------:R-:W-:Y:S01]  /*bc70*/  IMAD.WIDE.U32 R20, R3, UR10, R20 ;  /* 0x0000000a03147c25 */ /* 0x000fe2000f8e0014 */
[----:B------:R-:W-:-:S02]  /*bc80*/  ULDC.64 UR10, c[0x0][0xad8] ;  /* 0x0002b600000a7ab9 */ /* 0x000fc40000000a00 */
[----:B------:R-:W5:Y:S04]  /*bc90*/  LD.E.128 R48, desc[UR50][R48.64] ;  /* 0x0000003230307980 */ /* 0x000f68000c101d00 */
[----:B------:R-:W5:Y:S01]  /*bca0*/  LD.E.128 R52, desc[UR50][R52.64] ;  /* 0x0000003234347980 */ /* 0x000f62000c101d00 */
[----:B------:R-:W-:Y:S01]  /*bcb0*/  @!PT LDS RZ, [RZ] ;  /* 0x00000000fffff984 */ /* 0x000fe20000000800 */
[----:B------:R-:W-:Y:S01]  /*bcc0*/  @!PT LDS RZ, [RZ] ;  /* 0x00000000fffff984 */ /* 0x000fe20000000800 */
[----:B------:R-:W-:Y:S01]  /*bcd0*/  @!PT LDS RZ, [RZ] ;  /* 0x00000000fffff984 */ /* 0x000fe20000000800 */
[----:B------:R-:W-:Y:S01]  /*bce0*/  @!PT LDS RZ, [RZ] ;  /* 0x00000000fffff984 */ /* 0x000fe20000000800 */
[----:B------:R0:W-:Y:S06]  /*bcf0*/  MEMBAR.ALL.CTA ;  /* 0x0000000000007992 */ /* 0x0001ec0000008000 */
[----:B0-----:R-:W0:Y:S01]  /*bd00*/  FENCE.VIEW.ASYNC.S ;  /* 0x00000000000073c6 */ /* 0x001e220000000000 */
[----:B------:R-:W-:-:S02]  /*bd10*/  IMAD R65, R65, 0x80, R236 ;  /* 0x0000008041417824 */ /* 0x000fc400078e02ec */
[----:B------:R-:W-:Y:S02]  /*bd20*/  IMAD.IADD R21, R21, 0x1, R63 ;  /* 0x0000000115157824 */ /* 0x000fe400078e023f */
[----:B------:R-:W-:Y:S02]  /*bd30*/  IMAD R0, R0, UR10, RZ ;  /* 0x0000000a00007c24 */ /* 0x000fe4000f8e02ff */
[----:B------:R-:W-:Y:S01]  /*bd40*/  VIADD R3, R65, 0x20 ;  /* 0x0000002041037836 */ /* 0x000fe20000000000 */
[----:B------:R-:W-:Y:S01]  /*bd50*/  UIADD3 UR8, UR8, 0x33420, URZ ;  /* 0x0003342008087890 */ /* 0x000fe2000fffe03f */
[C---:B------:R-:W-:Y:S02]  /*bd60*/  IMAD R63, R61.reuse, UR11, R0 ;  /* 0x0000000b3d3f7c24 */ /* 0x040fe4000f8e0200 */
[----:B------:R-:W-:Y:S01]  /*bd70*/  IMAD.WIDE.U32 R20, R61, UR10, R20 ;  /* 0x0000000a3d147c25 */ /* 0x000fe2000f8e0014 */
[-C--:B------:R-:W-:Y:S01]  /*bd80*/  ISETP.GE.AND P2, PT, R65, R2.reuse, PT ;  /* 0x000000024100720c */ /* 0x080fe20003f46270 */
[----:B------:R-:W-:Y:S01]  /*bd90*/  ULDC.64 UR10, c[0x0][0xa80] ;  /* 0x0002a000000a7ab9 */ /* 0x000fe20000000a00 */
[----:B------:R-:W-:Y:S01]  /*bda0*/  ISETP.GE.AND P0, PT, R3, R2, PT ;  /* 0x000000020300720c */ /* 0x000fe20003f06270 */
[----:B------:R-:W-:Y:S01]  /*bdb0*/  IMAD.IADD R3, R21, 0x1, R63 ;  /* 0x0000000115037824 */ /* 0x000fe200078e023f */
[----:B------:R-:W-:Y:S01]  /*bdc0*/  UPRMT UR8, URZ, 0x654, UR8 ;  /* 0x000006543f087896 */ /* 0x000fe20008000008 */
[----:B------:R-:W-:Y:S01]  /*bdd0*/  LEA R0, P3, R20, UR10, 0x1 ;  /* 0x0000000a14007c11 */ /* 0x000fe2000f8608ff */
[----:B------:R-:W-:-:S03]  /*bde0*/  VIADD R61, R65, 0x40 ;  /* 0x00000040413d7836 */ /* 0x000fc60000000000 */
[----:B------:R-:W-:Y:S01]  /*bdf0*/  LEA.HI.X R64, R20, UR11, R3, 0x1, P3 ;  /* 0x0000000b14407c11 */ /* 0x000fe200098f0c03 */
[C---:B------:R-:W-:Y:S02]  /*be00*/  VIADD R69, R67.reuse, 0x80 ;  /* 0x0000008043457836 */ /* 0x040fe40000000000 */
[----:B------:R-:W-:Y:S01]  /*be10*/  VIADD R71, R67, 0x40 ;  /* 0x0000004043477836 */ /* 0x000fe20000000000 */
[----:B0-----:R-:W-:Y:S01]  /*be20*/  SYNCS.ARRIVE.TRANS64.RED.A1T0 RZ, [UR8], RZ ;  /* 0x000000ffffff79a7 */ /* 0x001fe20008100408 */
[----:B------:R0:W1:Y:S01]  /*be30*/  SHFL.IDX PT, R62, R0, RZ, 0x181f ;  /* 0x00181fff003e7589 */ /* 0x00006200000e0000 */
[----:B------:R-:W-:Y:S03]  /*be40*/  BSSY B1, `(.L_x_167) ;  /* 0x0000014000017945 */ /* 0x000fe60003800000 */
[----:B------:R0:W2:Y:S01]  /*be50*/  SHFL.IDX PT, R3, R64, RZ, 0x181f ;  /* 0x00181fff40037589 */ /* 0x0000a200000e0000 */
[----:B------:R-:W-:-:S02]  /*be60*/  ISETP.GE.AND P1, PT, R61, R2, PT ;  /* 0x000000023d00720c */ /* 0x000fc40003f26270 */
[----:B------:R-:W-:Y:S02]  /*be70*/  SHF.R.S32.HI R68, RZ, 0x1f, R67 ;  /* 0x0000001fff447819 */ /* 0x000fe40000011443 */
[----:B------:R-:W-:Y:S02]  /*be80*/  SHF.R.S32.HI R66, RZ, 0x1f, R69 ;  /* 0x0000001fff427819 */ /* 0x000fe40000011445 */
[----:B------:R-:W-:Y:S01]  /*be90*/  SHF.R.S32.HI R70, RZ, 0x1f, R71 ;  /* 0x0000001fff467819 */ /* 0x000fe20000011447 */
[----:B0-----:R-:W-:Y:S06]  /*bea0*/  @P2 BRA `(.L_x_168) ;  /* 0x0000000000342947 */ /* 0x001fec0003800000 */
[----:B------:R-:W-:Y:S02]  /*beb0*/  ULDC UR4, c[0x0][0xac8] ;  /* 0x0002b20000047ab9 */ /* 0x000fe40000000800 */
[----:B------:R-:W-:Y:S02]  /*bec0*/  ISETP.GE.AND P4, PT, R67, UR4, PT ;  /* 0x0000000443007c0c */ /* 0x000fe4000bf86270 */
[----:B------:R-:W-:Y:S02]  /*bed0*/  ISETP.GE.AND P3, PT, R71, UR4, PT ;  /* 0x0000000447007c0c */ /* 0x000fe4000bf66270 */
[----:B------:R-:W-:-:S09]  /*bee0*/  ISETP.GE.AND P2, PT, R69, UR4, PT ;  /* 0x0000000445007c0c */ /* 0x000fd2000bf46270 */
[-C--:B-1----:R-:W-:Y:S02]  /*bef0*/  @!P4 LEA R20, P6, R67, R62.reuse, 0x1 ;  /* 0x0000003e4314c211 */ /* 0x082fe400078c08ff */
[-C--:B------:R-:W-:Y:S02]  /*bf00*/  @!P3 LEA R60, P5, R71, R62.reuse, 0x1 ;  /* 0x0000003e473cb211 */ /* 0x080fe400078a08ff */
[-C--:B--2---:R-:W-:Y:S02]  /*bf10*/  @!P4 LEA.HI.X R21, R67, R3.reuse, R68, 0x1, P6 ;  /* 0x000000034315c211 */ /* 0x084fe400030f0c44 */
[----:B------:R-:W-:Y:S02]  /*bf20*/  @!P2 LEA R62, P6, R69, R62, 0x1 ;  /* 0x0000003e453ea211 */ /* 0x000fe400078c08ff */
[-C--:B------:R-:W-:Y:S01]  /*bf30*/  @!P3 LEA.HI.X R61, R71, R3.reuse, R70, 0x1, P5 ;  /* 0x00000003473db211 */ /* 0x080fe200028f0c46 */
[----:B-----5:R0:W-:Y:S01]  /*bf40*/  @!P4 ST.E.128 desc[UR50][R20.64], R4 ;  /* 0x000000041400c985 */ /* 0x0201e2000c101d32 */
[----:B------:R-:W-:-:S03]  /*bf50*/  @!P2 LEA.HI.X R63, R69, R3, R66, 0x1, P6 ;  /* 0x00000003453fa211 */ /* 0x000fc600030f0c42 */
[----:B------:R0:W-:Y:S04]  /*bf60*/  @!P3 ST.E.128 desc[UR50][R60.64], R28 ;  /* 0x0000001c3c00b985 */ /* 0x0001e8000c101d32 */
[----:B------:R0:W-:Y:S02]  /*bf70*/  @!P2 ST.E.128 desc[UR50][R62.64], R44 ;  /* 0x0000002c3e00a985 */ /* 0x0001e4000c101d32 */
.L_x_168:
[----:B------:R-:W-:Y:S05]  /*bf80*/  BSYNC B1 ;  /* 0x0000000000017941 */ /* 0x000fea0003800000 */
.L_x_167:
[----:B--2---:R2:W3:Y:S01]  /*bf90*/  SHFL.IDX PT, R3, R64, 0x1, 0x181f ;  /* 0x00381f0040037f89 */ /* 0x0044e200000e0000 */
[----:B------:R-:W-:Y:S03]  /*bfa0*/  BSSY B1, `(.L_x_169) ;  /* 0x0000010000017945 */ /* 0x000fe60003800000 */
[----:B0-----:R2:W0:Y:S01]  /*bfb0*/  SHFL.IDX PT, R20, R0, 0x1, 0x181f ;  /* 0x00381f0000147f89 */ /* 0x00142200000e0000 */
[----:B------:R-:W-:Y:S05]  /*bfc0*/  @P0 BRA `(.L_x_170) ;  /* 0x0000000000340947 */ /* 0x000fea0003800000 */
[----:B------:R-:W-:Y:S02]  /*bfd0*/  ULDC UR4, c[0x0][0xac8] ;  /* 0x0002b20000047ab9 */ /* 0x000fe40000000800 */
[----:B------:R-:W-:Y:S02]  /*bfe0*/  ISETP.GE.AND P4, PT, R67, UR4, PT ;  /* 0x0000000443007c0c */ /* 0x000fe4000bf86270 */
[----:B------:R-:W-:Y:S02]  /*bff0*/  ISETP.GE.AND P5, PT, R71, UR4, PT ;  /* 0x0000000447007c0c */ /* 0x000fe4000bfa6270 */
[----:B------:R-:W-:-:S09]  /*c000*/  ISETP.GE.AND P6, PT, R69, UR4, PT ;  /* 0x0000000445007c0c */ /* 0x000fd2000bfc6270 */
[-C--:B0----5:R-:W-:Y:S02]  /*c010*/  @!P4 LEA R4, P0, R67, R20.reuse, 0x1 ;  /* 0x000000144304c211 */ /* 0x0a1fe400078008ff */
[-C--:B------:R-:W-:Y:S02]  /*c020*/  @!P5 LEA R6, P2, R71, R20.reuse, 0x1 ;  /* 0x000000144706d211 */ /* 0x080fe400078408ff */
[----:B------:R-:W-:Y:S02]  /*c030*/  @!P6 LEA R20, P3, R69, R20, 0x1 ;  /* 0x000000144514e211 */ /* 0x000fe400078608ff */
[-C--:B---3--:R-:W-:Y:S02]  /*c040*/  @!P4 LEA.HI.X R5, R67, R3.reuse, R68, 0x1, P0 ;  /* 0x000000034305c211 */ /* 0x088fe400000f0c44 */
[-C--:B------:R-:W-:Y:S02]  /*c050*/  @!P5 LEA.HI.X R7, R71, R3.reuse, R70, 0x1, P2 ;  /* 0x000000034707d211 */ /* 0x080fe400010f0c46 */
[----:B------:R-:W-:Y:S01]  /*c060*/  @!P6 LEA.HI.X R21, R69, R3, R66, 0x1, P3 ;  /* 0x000000034515e211 */ /* 0x000fe200018f0c42 */
[----:B------:R4:W-:Y:S04]  /*c070*/  @!P4 ST.E.128 desc[UR50][R4.64], R8 ;  /* 0x000000080400c985 */ /* 0x0009e8000c101d32 */
[----:B------:R4:W-:Y:S04]  /*c080*/  @!P5 ST.E.128 desc[UR50][R6.64], R32 ;  /* 0x000000200600d985 */ /* 0x0009e8000c101d32 */
[----:B------:R4:W-:Y:S02]  /*c090*/  @!P6 ST.E.128 desc[UR50][R20.64], R48 ;  /* 0x000000301400e985 */ /* 0x0009e4000c101d32 */
.L_x_170:
[----:B------:R-:W-:Y:S05]  /*c0a0*/  BSYNC B1 ;  /* 0x0000000000017941 */ /* 0x000fea0003800000 */
.L_x_169:
[----:B---3--:R3:W0:Y:S01]  /*c0b0*/  SHFL.IDX PT, R3, R64, 0x2, 0x181f ;  /* 0x00581f0040037f89 */ /* 0x00862200000e0000 */
[----:B------:R-:W-:Y:S03]  /*c0c0*/  BSSY B1, `(.L_x_171) ;  /* 0x0000010000017945 */ /* 0x000fe60003800000 */
[----:B----45:R3:W4:Y:S01]  /*c0d0*/  SHFL.IDX PT, R8, R0, 0x2, 0x181f ;  /* 0x00581f0000087f89 */ /* 0x03072200000e0000 */
[----:B------:R-:W-:Y:S05]  /*c0e0*/  @P1 BRA `(.L_x_172) ;  /* 0x0000000000341947 */ /* 0x000fea0003800000 */
[----:B------:R-:W-:Y:S02]  /*c0f0*/  ULDC UR4, c[0x0][0xac8] ;  /* 0x0002b20000047ab9 */ /* 0x000fe40000000800 */
[----:B------:R-:W-:Y:S02]  /*c100*/  ISETP.GE.AND P3, PT, R67, UR4, PT ;  /* 0x0000000443007c0c */ /* 0x000fe4000bf66270 */
[----:B------:R-:W-:Y:S02]  /*c110*/  ISETP.GE.AND P4, PT, R71, UR4, PT ;  /* 0x0000000447007c0c */ /* 0x000fe4000bf86270 */
[----:B------:R-:W-:-:S09]  /*c120*/  ISETP.GE.AND P5, PT, R69, UR4, PT ;  /* 0x0000000445007c0c */ /* 0x000fd2000bfa6270 */
[-C--:B----4-:R-:W-:Y:S02]  /*c130*/  @!P3 LEA R4, P0, R67, R8.reuse, 0x1 ;  /* 0x000000084304b211 */ /* 0x090fe400078008ff */
[-C--:B------:R-:W-:Y:S02]  /*c140*/  @!P4 LEA R6, P1, R71, R8.reuse, 0x1 ;  /* 0x000000084706c211 */ /* 0x080fe400078208ff */
[----:B------:R-:W-:Y:S02]  /*c150*/  @!P5 LEA R8, P2, R69, R8, 0x1 ;  /* 0x000000084508d211 */ /* 0x000fe400078408ff */
[-C--:B0-----:R-:W-:Y:S02]  /*c160*/  @!P3 LEA.HI.X R5, R67, R3.reuse, R68, 0x1, P0 ;  /* 0x000000034305b211 */ /* 0x081fe400000f0c44 */
[-C--:B------:R-:W-:Y:S02]  /*c170*/  @!P4 LEA.HI.X R7, R71, R3.reuse, R70, 0x1, P1 ;  /* 0x000000034707c211 */ /* 0x080fe400008f0c46 */
[----:B------:R-:W-:Y:S01]  /*c180*/  @!P5 LEA.HI.X R9, R69, R3, R66, 0x1, P2 ;  /* 0x000000034509d211 */ /* 0x000fe200010f0c42 */
[----:B------:R0:W-:Y:S04]  /*c190*/  @!P3 ST.E.128 desc[UR50][R4.64], R12 ;  /* 0x0000000c0400b985 */ /* 0x0001e8000c101d32 */
[----:B------:R0:W-:Y:S04]  /*c1a0*/  @!P4 ST.E.128 desc[UR50][R6.64], R36 ;  /* 0x000000240600c985 */ /* 0x0001e8000c101d32 */
[----:B------:R0:W-:Y:S02]  /*c1b0*/  @!P5 ST.E.128 desc[UR50][R8.64], R52 ;  /* 0x000000340800d985 */ /* 0x0001e4000c101d32 */
.L_x_172:
[----:B------:R-:W-:Y:S05]  /*c1c0*/  BSYNC B1 ;  /* 0x0000000000017941 */ /* 0x000fea0003800000 */
.L_x_171:
[----:B0-----:R-:W-:Y:S01]  /*c1d0*/  VIADD R3, R65, 0x60 ;  /* 0x0000006041037836 */ /* 0x001fe20000000000 */
[----:B--23--:R-:W0:Y:S04]  /*c1e0*/  SHFL.IDX PT, R64, R64, 0x3, 0x181f ;  /* 0x00781f0040407f89 */ /* 0x00ce2800000e0000 */
[----:B------:R-:W-:Y:S01]  /*c1f0*/  ISETP.GE.AND P0, PT, R3, R2, PT ;  /* 0x000000020300720c */ /* 0x000fe20003f06270 */
[----:B------:R-:W2:-:S12]  /*c200*/  SHFL.IDX PT, R0, R0, 0x3, 0x181f ;  /* 0x00781f0000007f89 */ /* 0x000e9800000e0000 */
[----:B------:R-:W-:Y:S05]  /*c210*/  @P0 BRA `(.L_x_173) ;  /* 0x0000002000200947 */ /* 0x000fea0003800000 */
[----:B------:R-:W-:Y:S02]  /*c220*/  ULDC UR4, c[0x0][0xac8] ;  /* 0x0002b20000047ab9 */ /* 0x000fe40000000800 */
[----:B------:R-:W-:Y:S02]  /*c230*/  ISETP.GE.AND P2, PT, R67, UR4, PT ;  /* 0x0000000443007c0c */ /* 0x000fe4000bf46270 */
[----:B------:R-:W-:-:S11]  /*c240*/  ISETP.GE.AND P3, PT, R71, UR4, PT ;  /* 0x0000000447007c0c */ /* 0x000fd6000bf66270 */
[-C--:B--2---:R-:W-:Y:S02]  /*c250*/  @!P2 LEA R2, P0, R67, R0.reuse, 0x1 ;  /* 0x000000004302a211 */ /* 0x084fe400078008ff */
[----:B------:R-:W-:Y:S02]  /*c260*/  @!P3 LEA R4, P1, R71, R0, 0x1 ;  /* 0x000000004704b211 */ /* 0x000fe400078208ff */
[-C--:B0-----:R-:W-:Y:S02]  /*c270*/  @!P2 LEA.HI.X R3, R67, R64.reuse, R68, 0x1, P0 ;  /* 0x000000404303a211 */ /* 0x081fe400000f0c44 */
[----:B------:R-:W-:Y:S02]  /*c280*/  @!P3 LEA.HI.X R5, R71, R64, R70, 0x1, P1 ;  /* 0x000000404705b211 */ /* 0x000fe400008f0c46 */
[----:B------:R-:W-:Y:S01]  /*c290*/  ISETP.GE.AND P0, PT, R69, UR4, PT ;  /* 0x0000000445007c0c */ /* 0x000fe2000bf06270 */
[----:B------:R3:W-:Y:S04]  /*c2a0*/  @!P2 ST.E.128 desc[UR50][R2.64], R24 ;  /* 0x000000180200a985 */ /* 0x0007e8000c101d32 */
[----:B------:R3:W-:Y:S08]  /*c2b0*/  @!P3 ST.E.128 desc[UR50][R4.64], R40 ;  /* 0x000000280400b985 */ /* 0x0007f0000c101d32 */
[----:B------:R-:W-:Y:S05]  /*c2c0*/  @P0 BRA `(.L_x_173) ;  /* 0x0000001c00f40947 */ /* 0x000fea0003800000 */
[----:B---3--:R-:W-:-:S04]  /*c2d0*/  LEA R2, P0, R69, R0, 0x1 ;  /* 0x0000000045027211 */ /* 0x008fc800078008ff */
[----:B------:R-:W-:-:S05]  /*c2e0*/  LEA.HI.X R3, R69, R64, R66, 0x1, P0 ;  /* 0x0000004045037211 */ /* 0x000fca00000f0c42 */
[----:B------:R0:W-:Y:S01]  /*c2f0*/  ST.E.128 desc[UR50][R2.64], R56 ;  /* 0x0000003802007985 */ /* 0x0001e2000c101d32 */
[----:B------:R-:W-:Y:S05]  /*c300*/  BRA `(.L_x_173) ;  /* 0x0000001c00e47947 */ /* 0x000fea0003800000 */
.L_x_166:
[----:B------:R-:W-:Y:S01]  /*c310*/  ULDC.64 UR12, c[0x0][0xb08] ;  /* 0x0002c200000c7ab9 */ /* 0x000fe20000000a00 */
[----:B------:R-:W0:Y:S01]  /*c320*/  @P1 LDC R0, c[0x0][0xbec] ;  /* 0x0002fb00ff001b82 */ /* 0x000e220000000800 */
[----:B------:R-:W-:Y:S01]  /*c330*/  UIMAD UR9, UR14, UR12, URZ ;  /* 0x0000000c0e0972a4 */ /* 0x000fe2000f8e023f */
[----:B------:R-:W-:Y:S01]  /*c340*/  IMAD.MOV.U32 R3, RZ, RZ, R37 ;  /* 0x000000ffff037224 */ /* 0x000fe200078e0025 */
[----:B------:R-:W-:Y:S01]  /*c350*/  UIMAD.WIDE.U32 UR10, UR4, UR12, URZ ;  /* 0x0000000c040a72a5 */ /* 0x000fe2000f8e003f */
[----:B------:R-:W-:Y:S01]  /*c360*/  ISETP.GE.AND P0, PT, R39, R2, PT ;  /* 0x000000022700720c */ /* 0x000fe20003f06270 */
[----:B------:R-:W-:Y:S01]  /*c370*/  UIMAD UR9, UR4, UR13, UR9 ;  /* 0x0000000d040972a4 */ /* 0x000fe2000f8e0209 */
[----:B------:R-:W-:Y:S01]  /*c380*/  BSSY B1, `(.L_x_174) ;  /* 0x00000a6000017945 */ /* 0x000fe20003800000 */
[----:B------:R-:W-:Y:S01]  /*c390*/  USHF.R.S32.HI UR4, URZ, 0x1f, UR36 ;  /* 0x0000001f3f047899 */ /* 0x000fe20008011424 */
[----:B------:R-:W1:Y:S01]  /*c3a0*/  @P1 LDC R29, c[0x0][0xbf0] ;  /* 0x0002fc00ff1d1b82 */ /* 0x000e620000000800 */
[----:B------:R-:W-:Y:S01]  /*c3b0*/  UIADD3 UR11, UR11, UR9, URZ ;  /* 0x000000090b0b7290 */ /* 0x000fe2000fffe03f */
[----:B------:R-:W-:Y:S01]  /*c3c0*/  SHF.R.S32.HI R30, RZ, 0x1f, R19 ;  /* 0x0000001fff1e7819 */ /* 0x000fe20000011413 */
[----:B------:R-:W-:Y:S01]  /*c3d0*/  ULDC.64 UR12, c[0x0][0xb38] ;  /* 0x0002ce00000c7ab9 */ /* 0x000fe20000000a00 */
[----:B------:R-:W-:Y:S01]  /*c3e0*/  UIADD3 UR8, UR8, 0x33420, URZ ;  /* 0x0003342008087890 */ /* 0x000fe2000fffe03f */
[----:B------:R-:W-:Y:S01]  /*c3f0*/  SHF.R.S32.HI R40, RZ, 0x1f, R22 ;  /* 0x0000001fff287819 */ /* 0x000fe20000011416 */
[----:B------:R-:W-:Y:S01]  /*c400*/  UIMAD.WIDE.U32 UR10, UR42, UR12, UR10 ;  /* 0x0000000c2a0a72a5 */ /* 0x000fe2000f8e000a */
[----:B------:R-:W-:Y:S01]  /*c410*/  SHF.R.S32.HI R42, RZ, 0x1f, R23 ;  /* 0x0000001fff2a7819 */ /* 0x000fe20000011417 */
[----:B------:R-:W-:Y:S01]  /*c420*/  UPRMT UR8, URZ, 0x654, UR8 ;  /* 0x000006543f087896 */ /* 0x000fe20008000008 */
[----:B------:R-:W-:Y:S01]  /*c430*/  SHF.R.S32.HI R44, RZ, 0x1f, R220 ;  /* 0x0000001fff2c7819 */ /* 0x000fe200000114dc */
[----:B------:R-:W-:Y:S01]  /*c440*/  UIMAD UR11, UR42, UR13, UR11 ;  /* 0x0000000d2a0b72a4 */ /* 0x000fe2000f8e020b */
[----:B------:R-:W-:-:S02]  /*c450*/  SHF.R.S32.HI R45, RZ, 0x1f, R221 ;  /* 0x0000001fff2d7819 */ /* 0x000fc400000114dd */
[----:B------:R-:W-:Y:S01]  /*c460*/  ULDC.64 UR12, c[0x0][0xb40] ;  /* 0x0002d000000c7ab9 */ /* 0x000fe20000000a00 */
[----:B------:R-:W-:Y:S01]  /*c470*/  SHF.R.S32.HI R46, RZ, 0x1f, R222 ;  /* 0x0000001fff2e7819 */ /* 0x000fe200000114de */
[----:B------:R-:W-:Y:S01]  /*c480*/  UIMAD UR4, UR4, UR12, URZ ;  /* 0x0000000c040472a4 */ /* 0x000fe2000f8e023f */
[----:B0-----:R-:W-:Y:S01]  /*c490*/  @P1 IMAD.HI.U32 R0, R37, R0, RZ ;  /* 0x0000000025001227 */ /* 0x001fe200078e00ff */
[----:B------:R-:W-:Y:S01]  /*c4a0*/  SYNCS.ARRIVE.TRANS64.RED.A1T0 RZ, [UR8], RZ ;  /* 0x000000ffffff79a7 */ /* 0x000fe20008100408 */
[----:B------:R-:W-:Y:S01]  /*c4b0*/  SHF.R.S32.HI R47, RZ, 0x1f, R223 ;  /* 0x0000001fff2f7819 */ /* 0x000fe200000114df */
[----:B------:R-:W-:Y:S01]  /*c4c0*/  UIMAD UR4, UR36, UR13, UR4 ;  /* 0x0000000d240472a4 */ /* 0x000fe2000f8e0204 */
[----:B------:R-:W-:Y:S01]  /*c4d0*/  SHF.R.S32.HI R52, RZ, 0x1f, R224 ;  /* 0x0000001fff347819 */ /* 0x000fe200000114e0 */
[----:B------:R-:W-:Y:S01]  /*c4e0*/  UIMAD.WIDE.U32 UR36, UR36, UR12, UR10 ;  /* 0x0000000c242472a5 */ /* 0x000fe2000f8e000a */
[----:B------:R-:W-:Y:S02]  /*c4f0*/  SHF.R.S32.HI R53, RZ, 0x1f, R225 ;  /* 0x0000001fff357819 */ /* 0x000fe400000114e1 */
[----:B------:R-:W-:Y:S01]  /*c500*/  ULDC.64 UR12, c[0x0][0xb48] ;  /* 0x0002d200000c7ab9 */ /* 0x000fe20000000a00 */
[----:B------:R-:W-:Y:S01]  /*c510*/  UIADD3 UR11, UR37, UR4, URZ ;  /* 0x00000004250b7290 */ /* 0x000fe2000fffe03f */
[----:B-1----:R-:W-:-:S02]  /*c520*/  @P1 SHF.R.U32.HI R3, RZ, R29, R0 ;  /* 0x0000001dff031219 */ /* 0x002fc40000011600 */
[----:B------:R-:W-:Y:S01]  /*c530*/  UMOV UR10, UR36 ;  /* 0x00000024000a7c82 */ /* 0x000fe20008000000 */
[----:B------:R-:W-:Y:S01]  /*c540*/  SHF.R.S32.HI R54, RZ, 0x1f, R226 ;  /* 0x0000001fff367819 */ /* 0x000fe200000114e2 */
[----:B------:R-:W-:Y:S01]  /*c550*/  UIMAD.WIDE.U32 UR10, UR39, UR12, UR10 ;  /* 0x0000000c270a72a5 */ /* 0x000fe2000f8e000a */
[--C-:B------:R-:W-:Y:S01]  /*c560*/  SHF.R.S32.HI R0, RZ, 0x1f, R3.reuse ;  /* 0x0000001fff007819 */ /* 0x100fe20000011403 */
[----:B------:R-:W-:Y:S01]  /*c570*/  IMAD.MOV R33, RZ, RZ, -R3 ;  /* 0x000000ffff217224 */ /* 0x000fe200078e0a03 */
[----:B------:R-:W-:Y:S01]  /*c580*/  SHF.R.S32.HI R55, RZ, 0x1f, R227 ;  /* 0x0000001fff377819 */ /* 0x000fe200000114e3 */
[----:B------:R-:W-:Y:S01]  /*c590*/  UIMAD UR39, UR39, UR13, UR11 ;  /* 0x0000000d272772a4 */ /* 0x000fe2000f8e020b */
[----:B------:R-:W-:Y:S01]  /*c5a0*/  SHF.R.S32.HI R131, RZ, 0x1f, R228 ;  /* 0x0000001fff837819 */ /* 0x000fe200000114e4 */
[----:B------:R-:W-:Y:S01]  /*c5b0*/  IMAD R33, R130, R33, R37 ;  /* 0x0000002182217224 */ /* 0x000fe200078e0225 */
[----:B------:R-:W-:Y:S01]  /*c5c0*/  ULDC.64 UR12, c[0x0][0xb30] ;  /* 0x0002cc00000c7ab9 */ /* 0x000fe20000000a00 */
[----:B------:R-:W-:Y:S01]  /*c5d0*/  IMAD.U32 R29, RZ, RZ, UR11 ;  /* 0x0000000bff1d7e24 */ /* 0x000fe2000f8e00ff */
[----:B------:R-:W-:Y:S01]  /*c5e0*/  SHF.R.S32.HI R132, RZ, 0x1f, R229 ;  /* 0x0000001fff847819 */ /* 0x000fe200000114e5 */
[----:B------:R-:W-:Y:S01]  /*c5f0*/  IMAD R0, R0, UR12, RZ ;  /* 0x0000000c00007c24 */ /* 0x000fe2000f8e02ff */
[----:B------:R-:W-:Y:S01]  /*c600*/  SHF.R.S32.HI R133, RZ, 0x1f, R230 ;  /* 0x0000001fff857819 */ /* 0x000fe200000114e6 */
[----:B------:R-:W-:Y:S01]  /*c610*/  IMAD.U32 R28, RZ, RZ, UR10 ;  /* 0x0000000aff1c7e24 */ /* 0x000fe2000f8e00ff */
[----:B------:R-:W-:Y:S01]  /*c620*/  ULDC.64 UR10, c[0x0][0xb28] ;  /* 0x0002ca00000a7ab9 */ /* 0x000fe20000000a00 */
[----:B------:R-:W-:Y:S01]  /*c630*/  IMAD.U32 R29, RZ, RZ, UR39 ;  /* 0x00000027ff1d7e24 */ /* 0x000fe2000f8e00ff */
[----:B------:R-:W-:Y:S01]  /*c640*/  SHF.R.S32.HI R134, RZ, 0x1f, R231 ;  /* 0x0000001fff867819 */ /* 0x000fe200000114e7 */
[C---:B------:R-:W-:Y:S01]  /*c650*/  IMAD R35, R3.reuse, UR13, R0 ;  /* 0x0000000d03237c24 */ /* 0x040fe2000f8e0200 */
[----:B------:R-:W-:Y:S01]  /*c660*/  SHF.R.S32.HI R0, RZ, 0x1f, R33 ;  /* 0x0000001fff007819 */ /* 0x000fe20000011421 */
[----:B------:R-:W-:Y:S01]  /*c670*/  IMAD.WIDE.U32 R28, R3, UR12, R28 ;  /* 0x0000000c031c7c25 */ /* 0x000fe2000f8e001c */
[----:B------:R-:W-:-:S02]  /*c680*/  SHF.R.S32.HI R135, RZ, 0x1f, R232 ;  /* 0x0000001fff877819 */ /* 0x000fc400000114e8 */
[----:B------:R-:W-:Y:S01]  /*c690*/  SHF.R.S32.HI R136, RZ, 0x1f, R233 ;  /* 0x0000001fff887819 */ /* 0x000fe200000114e9 */
[----:B------:R-:W-:Y:S01]  /*c6a0*/  IMAD R0, R0, UR10, RZ ;  /* 0x0000000a00007c24 */ /* 0x000fe2000f8e02ff */
[----:B------:R-:W-:Y:S01]  /*c6b0*/  SHF.R.S32.HI R137, RZ, 0x1f, R234 ;  /* 0x0000001fff897819 */ /* 0x000fe200000114ea */
[----:B------:R-:W-:Y:S01]  /*c6c0*/  IMAD.IADD R29, R29, 0x1, R35 ;  /* 0x000000011d1d7824 */ /* 0x000fe200078e0223 */
[----:B------:R-:W-:Y:S01]  /*c6d0*/  SHF.R.S32.HI R138, RZ, 0x1f, R235 ;  /* 0x0000001fff8a7819 */ /* 0x000fe200000114eb */
[C---:B------:R-:W-:Y:S02]  /*c6e0*/  IMAD R3, R33.reuse, UR11, R0 ;  /* 0x0000000b21037c24 */ /* 0x040fe4000f8e0200 */
[----:B------:R-:W-:Y:S01]  /*c6f0*/  IMAD.WIDE.U32 R28, R33, UR10, R28 ;  /* 0x0000000a211c7c25 */ /* 0x000fe2000f8e001c */
[----:B------:R-:W-:-:S03]  /*c700*/  ULDC.64 UR10, c[0x0][0xb00] ;  /* 0x0002c000000a7ab9 */ /* 0x000fc60000000a00 */
[----:B------:R-:W-:Y:S01]  /*c710*/  IMAD.IADD R3, R29, 0x1, R3 ;  /* 0x000000011d037824 */ /* 0x000fe200078e0203 */
[----:B------:R-:W-:-:S04]  /*c720*/  LEA R0, P1, R28, UR10, 0x2 ;  /* 0x0000000a1c007c11 */ /* 0x000fc8000f8210ff */
[----:B------:R-:W-:Y:S02]  /*c730*/  LEA.HI.X R3, R28, UR11, R3, 0x2, P1 ;  /* 0x0000000b1c037c11 */ /* 0x000fe400088f1403 */
[----:B------:R0:W1:Y:S04]  /*c740*/  SHFL.IDX PT, R28, R0, RZ, 0x1c1f ;  /* 0x001c1fff001c7589 */ /* 0x00006800000e0000 */
[----:B------:R0:W2:Y:S01]  /*c750*/  SHFL.IDX PT, R29, R3, RZ, 0x1c1f ;  /* 0x001c1fff031d7589 */ /* 0x0000a200000e0000 */
[----:B------:R-:W-:Y:S05]  /*c760*/  @P0 BRA `(.L_x_175) ;  /* 0x00000004009c0947 */ /* 0x000fea0003800000 */
[----:B------:R-:W-:Y:S01]  /*c770*/  ULDC UR4, c[0x0][0xac8] ;  /* 0x0002b20000047ab9 */ /* 0x000fe20000000800 */
[----:B------:R-:W-:Y:S01]  /*c780*/  VIADD R39, R17, 0x28 ;  /* 0x0000002811277836 */ /* 0x000fe20000000000 */
[----:B------:R-:W-:Y:S01]  /*c790*/  ISETP.GE.AND P4, PT, R235, UR4, PT ;  /* 0x00000004eb007c0c */ /* 0x000fe2000bf86270 */
[C---:B------:R-:W-:Y:S01]  /*c7a0*/  VIADD R43, R17.reuse, 0x30 ;  /* 0x00000030112b7836 */ /* 0x040fe20000000000 */
[C---:B------:R-:W-:Y:S01]  /*c7b0*/  ISETP.GE.AND P1, PT, R17.reuse, UR4, PT ;  /* 0x0000000411007c0c */ /* 0x040fe2000bf26270 */
[----:B------:R-:W-:Y:S01]  /*c7c0*/  VIADD R41, R17, 0x38 ;  /* 0x0000003811297836 */ /* 0x000fe20000000000 */
[----:B------:R-:W-:Y:S02]  /*c7d0*/  ISETP.GE.AND P0, PT, R234, UR4, PT ;  /* 0x00000004ea007c0c */ /* 0x000fe4000bf06270 */
[----:B------:R-:W-:Y:S02]  /*c7e0*/  ISETP.GE.AND P3, PT, R43, UR4, PT ;  /* 0x000000042b007c0c */ /* 0x000fe4000bf66270 */
[----:B------:R-:W-:-:S05]  /*c7f0*/  ISETP.GE.AND P5, PT, R18, UR4, PT ;  /* 0x0000000412007c0c */ /* 0x000fca000bfa6270 */
[-C--:B-1----:R-:W-:Y:S02]  /*c800*/  @!P4 LEA R34, P2, R235, R28.reuse, 0x2 ;  /* 0x0000001ceb22c211 */ /* 0x082fe400078410ff */
[----:B--2---:R-:W-:Y:S02]  /*c810*/  @!P1 IMAD.WIDE R32, R17, 0x4, R28 ;  /* 0x0000000411209825 */ /* 0x004fe400078e021c */
[----:B------:R-:W-:Y:S02]  /*c820*/  @!P4 LEA.HI.X R35, R235, R29, R138, 0x2, P2 ;  /* 0x0000001deb23c211 */ /* 0x000fe400010f148a */
[----:B------:R-:W-:Y:S01]  /*c830*/  ISETP.GE.AND P2, PT, R39, UR4, PT ;  /* 0x0000000427007c0c */ /* 0x000fe2000bf46270 */
[----:B------:R1:W-:Y:S01]  /*c840*/  @!P1 ST.E.64 desc[UR50][R32.64], R8 ;  /* 0x0000000820009985 */ /* 0x0003e2000c101b32 */
[----:B------:R-:W-:-:S03]  /*c850*/  @!P0 LEA R36, P1, R234, R28, 0x2 ;  /* 0x0000001cea248211 */ /* 0x000fc600078210ff */
[----:B------:R2:W-:Y:S01]  /*c860*/  @!P4 ST.E.64 desc[UR50][R34.64], R10 ;  /* 0x0000000a2200c985 */ /* 0x0005e2000c101b32 */
[----:B------:R-:W-:Y:S02]  /*c870*/  ISETP.GE.AND P4, PT, R233, UR4, PT ;  /* 0x00000004e9007c0c */ /* 0x000fe4000bf86270 */
[----:B------:R-:W-:Y:S02]  /*c880*/  @!P0 LEA.HI.X R37, R234, R29, R137, 0x2, P1 ;  /* 0x0000001dea258211 */ /* 0x000fe400008f1489 */
[----:B------:R-:W-:-:S03]  /*c890*/  @!P3 LEA R38, P1, R43, R28, 0x2 ;  /* 0x0000001c2b26b211 */ /* 0x000fc600078210ff */
[----:B------:R3:W-:Y:S01]  /*c8a0*/  @!P0 ST.E.64 desc[UR50][R36.64], R20 ;  /* 0x0000001424008985 */ /* 0x0007e2000c101b32 */
[----:B------:R-:W-:Y:S02]  /*c8b0*/  ISETP.GE.AND P0, PT, R41, UR4, PT ;  /* 0x0000000429007c0c */ /* 0x000fe4000bf06270 */
[----:B-1----:R-:W-:Y:S02]  /*c8c0*/  SHF.R.S32.HI R8, RZ, 0x1f, R39 ;  /* 0x0000001fff087819 */ /* 0x002fe40000011427 */
[C---:B------:R-:W-:Y:S02]  /*c8d0*/  @!P2 LEA R32, P6, R39.reuse, R28, 0x2 ;  /* 0x0000001c2720a211 */ /* 0x040fe400078c10ff */
[----:B------:R-:W-:Y:S02]  /*c8e0*/  SHF.R.S32.HI R9, RZ, 0x1f, R43 ;  /* 0x0000001fff097819 */ /* 0x000fe4000001142b */
[-C--:B------:R-:W-:Y:S02]  /*c8f0*/  @!P2 LEA.HI.X R33, R39, R29.reuse, R8, 0x2, P6 ;  /* 0x0000001d2721a211 */ /* 0x080fe400030f1408 */
[----:B------:R-:W-:-:S02]  /*c900*/  @!P3 LEA.HI.X R39, R43, R29, R9, 0x2, P1 ;  /* 0x0000001d2b27b211 */ /* 0x000fc400008f1409 */
[CC--:B------:R-:W-:Y:S02]  /*c910*/  @!P4 LEA R8, P6, R233.reuse, R28.reuse, 0x2 ;  /* 0x0000001ce908c211 */ /* 0x0c0fe400078c10ff */
[----:B--2---:R-:W-:Y:S02]  /*c920*/  SHF.R.S32.HI R11, RZ, 0x1f, R18 ;  /* 0x0000001fff0b7819 */ /* 0x004fe40000011412 */
[C---:B------:R-:W-:Y:S02]  /*c930*/  @!P5 LEA R10, P1, R18.reuse, R28, 0x2 ;  /* 0x0000001c120ad211 */ /* 0x040fe400078210ff */
[-C--:B------:R-:W-:Y:S02]  /*c940*/  @!P4 LEA.HI.X R9, R233, R29.reuse, R136, 0x2, P6 ;  /* 0x0000001de909c211 */ /* 0x080fe400030f1488 */
[----:B------:R-:W-:Y:S02]  /*c950*/  @!P5 LEA.HI.X R11, R18, R29, R11, 0x2, P1 ;  /* 0x0000001d120bd211 */ /* 0x000fe400008f140b */
[----:B------:R-:W-:Y:S01]  /*c960*/  ISETP.GE.AND P1, PT, R232, UR4, PT ;  /* 0x00000004e8007c0c */ /* 0x000fe2000bf26270 */
[----:B------:R1:W-:Y:S01]  /*c970*/  @!P4 ST.E.64 desc[UR50][R8.64], R24 ;  /* 0x000000180800c985 */ /* 0x0003e2000c101b32 */
[----:B------:R-:W-:-:S02]  /*c980*/  ISETP.GE.AND P4, PT, R231, UR4, PT ;  /* 0x00000004e7007c0c */ /* 0x000fc4000bf86270 */
[----:B---3--:R-:W-:Y:S01]  /*c990*/  SHF.R.S32.HI R21, RZ, 0x1f, R41 ;  /* 0x0000001fff157819 */ /* 0x008fe20000011429 */
[----:B------:R2:W-:Y:S01]  /*c9a0*/  @!P5 ST.E.64 desc[UR50][R10.64], R50 ;  /* 0x000000320a00d985 */ /* 0x0005e2000c101b32 */
[----:B------:R-:W-:-:S03]  /*c9b0*/  @!P0 LEA R20, P6, R41, R28, 0x2 ;  /* 0x0000001c29148211 */ /* 0x000fc600078c10ff */
[----:B------:R-:W-:Y:S01]  /*c9c0*/  @!P2 ST.E.64 desc[UR50][R32.64], R56 ;  /* 0x000000382000a985 */ /* 0x000fe2000c101b32 */
[-C--:B------:R-:W-:Y:S02]  /*c9d0*/  @!P0 LEA.HI.X R21, R41, R29.reuse, R21, 0x2, P6 ;  /* 0x0000001d29158211 */ /* 0x080fe400030f1415 */
[----:B------:R-:W-:Y:S01]  /*c9e0*/  ISETP.GE.AND P2, PT, R230, UR4, PT ;  /* 0x00000004e6007c0c */ /* 0x000fe2000bf46270 */
[----:B------:R-:W-:Y:S01]  /*c9f0*/  @!P3 ST.E.64 desc[UR50][R38.64], R62 ;  /* 0x0000003e2600b985 */ /* 0x000fe2000c101b32 */
[CC--:B------:R-:W-:Y:S02]  /*ca00*/  @!P1 LEA R34, P5, R232.reuse, R28.reuse, 0x2 ;  /* 0x0000001ce8229211 */ /* 0x0c0fe400078a10ff */
[----:B------:R-:W-:Y:S01]  /*ca10*/  ISETP.GE.AND P3, PT, R229, UR4, PT ;  /* 0x00000004e5007c0c */ /* 0x000fe2000bf66270 */
[----:B------:R3:W-:Y:S01]  /*ca20*/  @!P0 ST.E.64 desc[UR50][R20.64], R64 ;  /* 0x0000004014008985 */ /* 0x0007e2000c101b32 */
[----:B------:R-:W-:Y:S02]  /*ca30*/  @!P1 LEA.HI.X R35, R232, R29, R135, 0x2, P5 ;  /* 0x0000001de8239211 */ /* 0x000fe400028f1487 */
[----:B------:R-:W-:-:S02]  /*ca40*/  @!P4 LEA R36, P5, R231, R28, 0x2 ;  /* 0x0000001ce724c211 */ /* 0x000fc400078a10ff */
[----:B------:R-:W-:Y:S01]  /*ca50*/  ISETP.GE.AND P0, PT, R228, UR4, PT ;  /* 0x00000004e4007c0c */ /* 0x000fe2000bf06270 */
[----:B------:R-:W-:Y:S01]  /*ca60*/  @!P1 ST.E.64 desc[UR50][R34.64], R70 ;  /* 0x0000004622009985 */ /* 0x000fe2000c101b32 */
[----:B------:R-:W-:Y:S02]  /*ca70*/  @!P4 LEA.HI.X R37, R231, R29, R134, 0x2, P5 ;  /* 0x0000001de725c211 */ /* 0x000fe400028f1486 */
[----:B------:R-:W-:Y:S02]  /*ca80*/  ISETP.GE.AND P1, PT, R227, UR4, PT ;  /* 0x00000004e3007c0c */ /* 0x000fe4000bf26270 */
[-C--:B-1----:R-:W-:Y:S01]  /*ca90*/  @!P2 LEA R8, P6, R230, R28.reuse, 0x2 ;  /* 0x0000001ce608a211 */ /* 0x082fe200078c10ff */
[----:B------:R-:W-:Y:S01]  /*caa0*/  @!P4 ST.E.64 desc[UR50][R36.64], R72 ;  /* 0x000000482400c985 */ /* 0x000fe2000c101b32 */
[----:B------:R-:W-:Y:S02]  /*cab0*/  ISETP.GE.AND P4, PT, R226, UR4, PT ;  /* 0x00000004e2007c0c */ /* 0x000fe4000bf86270 */
[----:B--2---:R-:W-:-:S02]  /*cac0*/  @!P3 LEA R10, P5, R229, R28, 0x2 ;  /* 0x0000001ce50ab211 */ /* 0x004fc400078a10ff */
[-C--:B------:R-:W-:Y:S02]  /*cad0*/  @!P2 LEA.HI.X R9, R230, R29.reuse, R133, 0x2, P6 ;  /* 0x0000001de609a211 */ /* 0x080fe400030f1485 */
[-C--:B------:R-:W-:Y:S02]  /*cae0*/  @!P3 LEA.HI.X R11, R229, R29.reuse, R132, 0x2, P5 ;  /* 0x0000001de50bb211 */ /* 0x080fe400028f1484 */
[CC--:B---3--:R-:W-:Y:S01]  /*caf0*/  @!P0 LEA R20, P5, R228.reuse, R28.reuse, 0x2 ;  /* 0x0000001ce4148211 */ /* 0x0c8fe200078a10ff */
[----:B------:R1:W-:Y:S01]  /*cb00*/  @!P2 ST.E.64 desc[UR50][R8.64], R78 ;  /* 0x0000004e0800a985 */ /* 0x0003e2000c101b32 */
[----:B------:R-:W-:Y:S02]  /*cb10*/  ISETP.GE.AND P2, PT, R225, UR4, PT ;  /* 0x00000004e1007c0c */ /* 0x000fe4000bf46270 */
[----:B------:R-:W-:Y:S01]  /*cb20*/  @!P1 LEA R24, P6, R227, R28, 0x2 ;  /* 0x0000001ce3189211 */ /* 0x000fe200078c10ff */
[----:B------:R2:W-:Y:S01]  /*cb30*/  @!P3 ST.E.64 desc[UR50][R10.64], R80 ;  /* 0x000000500a00b985 */ /* 0x0005e2000c101b32 */
[----:B------:R-:W-:-:S02]  /*cb40*/  @!P0 LEA.HI.X R21, R228, R29, R131, 0x2, P5 ;  /* 0x0000001de4158211 */ /* 0x000fc400028f1483 */
[----:B------:R-:W-:Y:S02]  /*cb50*/  ISETP.GE.AND P3, PT, R224, UR4, PT ;  /* 0x00000004e0007c0c */ /* 0x000fe4000bf66270 */
[CC--:B------:R-:W-:Y:S01]  /*cb60*/  @!P4 LEA R32, P5, R226.reuse, R28.reuse, 0x2 ;  /* 0x0000001ce220c211 */ /* 0x0c0fe200078a10ff */
[----:B------:R3:W-:Y:S01]  /*cb70*/  @!P0 ST.E.64 desc[UR50][R20.64], R86 ;  /* 0x0000005614008985 */ /* 0x0007e2000c101b32 */
[-C--:B------:R-:W-:Y:S02]  /*cb80*/  @!P1 LEA.HI.X R25, R227, R29.reuse, R55, 0x2, P6 ;  /* 0x0000001de3199211 */ /* 0x080fe400030f1437 */
[----:B------:R-:W-:Y:S02]  /*cb90*/  @!P4 LEA.HI.X R33, R226, R29, R54, 0x2, P5 ;  /* 0x0000001de221c211 */ /* 0x000fe400028f1436 */
[----:B------:R-:W-:Y:S01]  /*cba0*/  ISETP.GE.AND P0, PT, R223, UR4, PT ;  /* 0x00000004df007c0c */ /* 0x000fe2000bf06270 */
[----:B------:R4:W-:Y:S01]  /*cbb0*/  @!P1 ST.E.64 desc[UR50][R24.64], R88 ;  /* 0x0000005818009985 */ /* 0x0009e2000c101b32 */
[----:B-1----:R-:W-:-:S03]  /*cbc0*/  @!P2 LEA R8, P1, R225, R28, 0x2 ;  /* 0x0000001ce108a211 */ /* 0x002fc600078210ff */
[----:B------:R-:W-:Y:S01]  /*cbd0*/  @!P4 ST.E.64 desc[UR50][R32.64], R94 ;  /* 0x0000005e2000c985 */ /* 0x000fe2000c101b32 */
[----:B------:R-:W-:Y:S02]  /*cbe0*/  ISETP.GE.AND P4, PT, R222, UR4, PT ;  /* 0x00000004de007c0c */ /* 0x000fe4000bf86270 */
[CC--:B--2---:R-:W-:Y:S02]  /*cbf0*/  @!P3 LEA R10, P5, R224.reuse, R28.reuse, 0x2 ;  /* 0x0000001ce00ab211 */ /* 0x0c4fe400078a10ff */
[-C--:B------:R-:W-:Y:S02]  /*cc00*/  @!P2 LEA.HI.X R9, R225, R29.reuse, R53, 0x2, P1 ;  /* 0x0000001de109a211 */ /* 0x080fe400008f1435 */
[----:B------:R-:W-:Y:S02]  /*cc10*/  ISETP.GE.AND P1, PT, R221, UR4, PT ;  /* 0x00000004dd007c0c */ /* 0x000fe4000bf26270 */
[----:B------:R-:W-:Y:S01]  /*cc20*/  @!P3 LEA.HI.X R11, R224, R29, R52, 0x2, P5 ;  /* 0x0000001de00bb211 */ /* 0x000fe200028f1434 */
[----:B------:R1:W-:Y:S01]  /*cc30*/  @!P2 ST.E.64 desc[UR50][R8.64], R96 ;  /* 0x000000600800a985 */ /* 0x0003e2000c101b32 */
[----:B------:R-:W-:-:S02]  /*cc40*/  @!P0 LEA R34, P6, R223, R28, 0x2 ;  /* 0x0000001cdf228211 */ /* 0x000fc400078c10ff */
[----:B------:R-:W-:Y:S01]  /*cc50*/  ISETP.GE.AND P2, PT, R220, UR4, PT ;  /* 0x00000004dc007c0c */ /* 0x000fe2000bf46270 */
[----:B------:R2:W-:Y:S01]  /*cc60*/  @!P3 ST.E.64 desc[UR50][R10.64], R102 ;  /* 0x000000660a00b985 */ /* 0x0005e2000c101b32 */
[-C--:B------:R-:W-:Y:S02]  /*cc70*/  @!P0 LEA.HI.X R35, R223, R29.reuse, R47, 0x2, P6 ;  /* 0x0000001ddf238211 */ /* 0x080fe400030f142f */
[C---:B---3--:R-:W-:Y:S02]  /*cc80*/  @!P4 LEA R20, P3, R222.reuse, R28, 0x2 ;  /* 0x0000001cde14c211 */ /* 0x048fe400078610ff */
[----:B------:R-:W-:Y:S01]  /*cc90*/  ISETP.GE.AND P5, PT, R23, UR4, PT ;  /* 0x0000000417007c0c */ /* 0x000fe2000bfa6270 */
[----:B------:R3:W-:Y:S01]  /*cca0*/  @!P0 ST.E.64 desc[UR50][R34.64], R104 ;  /* 0x0000006822008985 */ /* 0x0007e2000c101b32 */
[----:B------:R-:W-:Y:S02]  /*ccb0*/  @!P4 LEA.HI.X R21, R222, R29, R46, 0x2, P3 ;  /* 0x0000001dde15c211 */ /* 0x000fe400018f142e */
[----:B------:R-:W-:-:S02]  /*ccc0*/  ISETP.GE.AND P3, PT, R22, UR4, PT ;  /* 0x0000000416007c0c */ /* 0x000fc4000bf66270 */
[----:B------:R-:W-:Y:S01]  /*ccd0*/  ISETP.GE.AND P0, PT, R19, UR4, PT ;  /* 0x0000000413007c0c */ /* 0x000fe2000bf06270 */
[----:B------:R3:W-:Y:S01]  /*cce0*/  @!P4 ST.E.64 desc[UR50][R20.64], R110 ;  /* 0x0000006e1400c985 */ /* 0x0007e2000c101b32 */
[CC--:B----4-:R-:W-:Y:S02]  /*ccf0*/  @!P1 LEA R24, P6, R221.reuse, R28.reuse, 0x2 ;  /* 0x0000001cdd189211 */ /* 0x0d0fe400078c10ff */
[C---:B-1----:R-:W-:Y:S02]  /*cd00*/  @!P2 LEA R8, P4, R220.reuse, R28, 0x2 ;  /* 0x0000001cdc08a211 */ /* 0x042fe400078810ff */
[-C--:B------:R-:W-:Y:S02]  /*cd10*/  @!P1 LEA.HI.X R25, R221, R29.reuse, R45, 0x2, P6 ;  /* 0x0000001ddd199211 */ /* 0x080fe400030f142d */
[----:B------:R-:W-:-:S03]  /*cd20*/  @!P2 LEA.HI.X R9, R220, R29, R44, 0x2, P4 ;  /* 0x0000001ddc09a211 */ /* 0x000fc600020f142c */
[----:B------:R3:W-:Y:S01]  /*cd30*/  @!P1 ST.E.64 desc[UR50][R24.64], R112 ;  /* 0x0000007018009985 */ /* 0x0007e2000c101b32 */
[-C--:B--2---:R-:W-:Y:S02]  /*cd40*/  @!P5 LEA R10, P1, R23, R28.reuse, 0x2 ;  /* 0x0000001c170ad211 */ /* 0x084fe400078210ff */
[CC--:B------:R-:W-:Y:S01]  /*cd50*/  @!P3 LEA R32, P4, R22.reuse, R28.reuse, 0x2 ;  /* 0x0000001c1620b211 */ /* 0x0c0fe200078810ff */
[----:B------:R3:W-:Y:S01]  /*cd60*/  @!P2 ST.E.64 desc[UR50][R8.64], R118 ;  /* 0x000000760800a985 */ /* 0x0007e2000c101b32 */
[----:B------:R-:W-:Y:S02]  /*cd70*/  @!P0 LEA R28, P6, R19, R28, 0x2 ;  /* 0x0000001c131c8211 */ /* 0x000fe400078c10ff */
[-C--:B------:R-:W-:Y:S02]  /*cd80*/  @!P5 LEA.HI.X R11, R23, R29.reuse, R42, 0x2, P1 ;  /* 0x0000001d170bd211 */ /* 0x080fe400008f142a */
[-C--:B------:R-:W-:Y:S02]  /*cd90*/  @!P3 LEA.HI.X R33, R22, R29.reuse, R40, 0x2, P4 ;  /* 0x0000001d1621b211 */ /* 0x080fe400020f1428 */
[----:B------:R-:W-:Y:S01]  /*cda0*/  @!P0 LEA.HI.X R29, R19, R29, R30, 0x2, P6 ;  /* 0x0000001d131d8211 */ /* 0x000fe200030f141e */
[----:B------:R3:W-:Y:S04]  /*cdb0*/  @!P5 ST.E.64 desc[UR50][R10.64], R120 ;  /* 0x000000780a00d985 */ /* 0x0007e8000c101b32 */
[----:B------:R3:W-:Y:S04]  /*cdc0*/  @!P3 ST.E.64 desc[UR50][R32.64], R126 ;  /* 0x0000007e2000b985 */ /* 0x0007e8000c101b32 */
[----:B------:R3:W-:Y:S02]  /*cdd0*/  @!P0 ST.E.64 desc[UR50][R28.64], R128 ;  /* 0x000000801c008985 */ /* 0x0007e4000c101b32 */
.L_x_175:
[----:B------:R-:W-:Y:S05]  /*cde0*/  BSYNC B1 ;  /* 0x0000000000017941 */ /* 0x000fea0003800000 */
.L_x_174:
[----:B------:R-:W-:Y:S01]  /*cdf0*/  ISETP.GE.AND P0, PT, R31, R2, PT ;  /* 0x000000021f00720c */ /* 0x000fe20003f06270 */
[----:B---3--:R3:W4:Y:S04]  /*ce00*/  SHFL.IDX PT, R9, R3, 0x1, 0x1c1f ;  /* 0x003c1f0003097f89 */ /* 0x00872800000e0000 */
[----:B------:R3:W0:Y:S08]  /*ce10*/  SHFL.IDX PT, R8, R0, 0x1, 0x1c1f ;  /* 0x003c1f0000087f89 */ /* 0x00063000000e0000 */
[----:B---3--:R-:W-:Y:S05]  /*ce20*/  @P0 BRA `(.L_x_173) ;  /* 0x00000014001c0947 */ /* 0x008fea0003800000 */
[----:B------:R-:W-:Y:S01]  /*ce30*/  ULDC UR4, c[0x0][0xac8] ;  /* 0x0002b20000047ab9 */ /* 0x000fe20000000800 */
[C---:B--2---:R-:W-:Y:S01]  /*ce40*/  VIADD R29, R17.reuse, 0x28 ;  /* 0x00000028111d7836 */ /* 0x044fe20000000000 */
[C---:B------:R-:W-:Y:S01]  /*ce50*/  ISETP.GE.AND P0, PT, R17.reuse, UR4, PT ;  /* 0x0000000411007c0c */ /* 0x040fe2000bf06270 */
[C---:B------:R-:W-:Y:S01]  /*ce60*/  VIADD R25, R17.reuse, 0x30 ;  /* 0x0000003011197836 */ /* 0x040fe20000000000 */
[----:B------:R-:W-:Y:S01]  /*ce70*/  ISETP.GE.AND P6, PT, R234, UR4, PT ;  /* 0x00000004ea007c0c */ /* 0x000fe2000bfc6270 */
[----:B------:R-:W-:Y:S01]  /*ce80*/  VIADD R31, R17, 0x38 ;  /* 0x00000038111f7836 */ /* 0x000fe20000000000 */
[----:B------:R-:W-:Y:S02]  /*ce90*/  ISETP.GE.AND P1, PT, R235, UR4, PT ;  /* 0x00000004eb007c0c */ /* 0x000fe4000bf26270 */
[----:B------:R-:W-:Y:S02]  /*cea0*/  ISETP.GE.AND P3, PT, R29, UR4, PT ;  /* 0x000000041d007c0c */ /* 0x000fe4000bf66270 */
[----:B------:R-:W-:-:S02]  /*ceb0*/  ISETP.GE.AND P4, PT, R233, UR4, PT ;  /* 0x00000004e9007c0c */ /* 0x000fc4000bf86270 */
[----:B------:R-:W-:Y:S02]  /*cec0*/  ISETP.GE.AND P2, PT, R18, UR4, PT ;  /* 0x0000000412007c0c */ /* 0x000fe4000bf46270 */
[----:B0-----:R-:W-:Y:S01]  /*ced0*/  SHF.R.S32.HI R0, RZ, 0x1f, R25 ;  /* 0x0000001fff007819 */ /* 0x001fe20000011419 */
[----:B----4-:R-:W-:Y:S02]  /*cee0*/  @!P0 IMAD.WIDE R2, R17, 0x4, R8 ;  /* 0x0000000411028825 */ /* 0x010fe400078e0208 */
[----:B------:R-:W-:-:S03]  /*cef0*/  @!P6 LEA R20, P5, R234, R8, 0x2 ;  /* 0x00000008ea14e211 */ /* 0x000fc600078a10ff */
[----:B------:R0:W-:Y:S01]  /*cf00*/  @!P0 ST.E.64 desc[UR50][R2.64], R12 ;  /* 0x0000000c02008985 */ /* 0x0001e2000c101b32 */
[----:B------:R-:W-:Y:S02]  /*cf10*/  @!P6 LEA.HI.X R21, R234, R9, R137, 0x2, P5 ;  /* 0x00000009ea15e211 */ /* 0x000fe400028f1489 */
[----:B------:R-:W-:-:S04]  /*cf20*/  @!P1 LEA R10, P0, R235, R8, 0x2 ;  /* 0x00000008eb0a9211 */ /* 0x000fc800078010ff */
[----:B------:R-:W-:Y:S02]  /*cf30*/  @!P1 LEA.HI.X R11, R235, R9, R138, 0x2, P0 ;  /* 0x00000009eb0b9211 */ /* 0x000fe400000f148a */
[----:B------:R-:W-:-:S03]  /*cf40*/  ISETP.GE.AND P0, PT, R25, UR4, PT ;  /* 0x0000000419007c0c */ /* 0x000fc6000bf06270 */
[----:B------:R2:W-:Y:S01]  /*cf50*/  @!P1 ST.E.64 desc[UR50][R10.64], R14 ;  /* 0x0000000e0a009985 */ /* 0x0005e2000c101b32 */
[----:B------:R-:W-:Y:S02]  /*cf60*/  ISETP.GE.AND P1, PT, R31, UR4, PT ;  /* 0x000000041f007c0c */ /* 0x000fe4000bf26270 */
[----:B0-----:R-:W-:Y:S01]  /*cf70*/  SHF.R.S32.HI R2, RZ, 0x1f, R29 ;  /* 0x0000001fff027819 */ /* 0x001fe2000001141d */
[----:B------:R0:W-:Y:S01]  /*cf80*/  @!P6 ST.E.64 desc[UR50][R20.64], R26 ;  /* 0x0000001a1400e985 */ /* 0x0001e2000c101b32 */
[----:B------:R-:W-:-:S04]  /*cf90*/  @!P3 LEA R12, P5, R29, R8, 0x2 ;  /* 0x000000081d0cb211 */ /* 0x000fc800078a10ff */
[-C--:B------:R-:W-:Y:S02]  /*cfa0*/  @!P3 LEA.HI.X R13, R29, R9.reuse, R2, 0x2, P5 ;  /* 0x000000091d0db211 */ /* 0x080fe400028f1402 */
[-C--:B------:R-:W-:Y:S02]  /*cfb0*/  @!P4 LEA R2, P5, R233, R8.reuse, 0x2 ;  /* 0x00000008e902c211 */ /* 0x080fe400078a10ff */
[-C--:B------:R-:W-:Y:S02]  /*cfc0*/  @!P0 LEA R24, P6, R25, R8.reuse, 0x2 ;  /* 0x0000000819188211 */ /* 0x080fe400078c10ff */
[----:B------:R-:W-:Y:S02]  /*cfd0*/  @!P4 LEA.HI.X R3, R233, R9, R136, 0x2, P5 ;  /* 0x00000009e903c211 */ /* 0x000fe400028f1488 */
[----:B--2---:R-:W-:Y:S02]  /*cfe0*/  SHF.R.S32.HI R11, RZ, 0x1f, R18 ;  /* 0x0000001fff0b7819 */ /* 0x004fe40000011412 */
[----:B------:R-:W-:Y:S01]  /*cff0*/  @!P2 LEA R10, P5, R18, R8, 0x2 ;  /* 0x00000008120aa211 */ /* 0x000fe200078a10ff */
[----:B------:R2:W-:Y:S01]  /*d000*/  @!P4 ST.E.64 desc[UR50][R2.64], R48 ;  /* 0x000000300200c985 */ /* 0x0005e2000c101b32 */
[----:B------:R-:W-:-:S02]  /*d010*/  ISETP.GE.AND P4, PT, R232, UR4, PT ;  /* 0x00000004e8007c0c */ /* 0x000fc4000bf86270 */
[-C--:B------:R-:W-:Y:S02]  /*d020*/  @!P2 LEA.HI.X R11, R18, R9.reuse, R11, 0x2, P5 ;  /* 0x00000009120ba211 */ /* 0x080fe400028f140b */
[-C--:B------:R-:W-:Y:S02]  /*d030*/  @!P0 LEA.HI.X R25, R25, R9.reuse, R0, 0x2, P6 ;  /* 0x0000000919198211 */ /* 0x080fe400030f1400 */
[----:B------:R-:W-:Y:S01]  /*d040*/  SHF.R.S32.HI R0, RZ, 0x1f, R31 ;  /* 0x0000001fff007819 */ /* 0x000fe2000001141f */
[----:B------:R3:W-:Y:S01]  /*d050*/  @!P2 ST.E.64 desc[UR50][R10.64], R58 ;  /* 0x0000003a0a00a985 */ /* 0x0007e2000c101b32 */
[----:B------:R-:W-:Y:S02]  /*d060*/  @!P1 LEA R14, P6, R31, R8, 0x2 ;  /* 0x000000081f0e9211 */ /* 0x000fe400078c10ff */
[----:B------:R-:W-:Y:S01]  /*d070*/  ISETP.GE.AND P2, PT, R231, UR4, PT ;  /* 0x00000004e7007c0c */ /* 0x000fe2000bf46270 */
[----:B------:R4:W-:Y:S01]  /*d080*/  @!P3 ST.E.64 desc[UR50][R12.64], R60 ;  /* 0x0000003c0c00b985 */ /* 0x0009e2000c101b32 */
[----:B------:R-:W-:-:S02]  /*d090*/  @!P1 LEA.HI.X R15, R31, R9, R0, 0x2, P6 ;  /* 0x000000091f0f9211 */ /* 0x000fc400030f1400 */
[----:B------:R-:W-:Y:S01]  /*d0a0*/  ISETP.GE.AND P3, PT, R230, UR4, PT ;  /* 0x00000004e6007c0c */ /* 0x000fe2000bf66270 */
[----:B------:R-:W-:Y:S01]  /*d0b0*/  @!P0 ST.E.64 desc[UR50][R24.64], R66 ;  /* 0x0000004218008985 */ /* 0x000fe2000c101b32 */
[----:B0-----:R-:W-:-:S03]  /*d0c0*/  @!P4 LEA R20, P0, R232, R8, 0x2 ;  /* 0x00000008e814c211 */ /* 0x001fc600078010ff */
[----:B------:R0:W-:Y:S01]  /*d0d0*/  @!P1 ST.E.64 desc[UR50][R14.64], R68 ;  /* 0x000000440e009985 */ /* 0x0001e2000c101b32 */
[----:B------:R-:W-:Y:S02]  /*d0e0*/  @!P4 LEA.HI.X R21, R232, R9, R135, 0x2, P0 ;  /* 0x00000009e815c211 */ /* 0x000fe400000f1487 */
[----:B------:R-:W-:Y:S02]  /*d0f0*/  ISETP.GE.AND P1, PT, R229, UR4, PT ;  /* 0x00000004e5007c0c */ /* 0x000fe4000bf26270 */
[----:B------:R-:W-:Y:S01]  /*d100*/  ISETP.GE.AND P0, PT, R228, UR4, PT ;  /* 0x00000004e4007c0c */ /* 0x000fe2000bf06270 */
[----:B------:R-:W-:Y:S01]  /*d110*/  @!P4 ST.E.64 desc[UR50][R20.64], R74 ;  /* 0x0000004a1400c985 */ /* 0x000fe2000c101b32 */
[----:B------:R-:W-:Y:S02]  /*d120*/  ISETP.GE.AND P4, PT, R227, UR4, PT ;  /* 0x00000004e3007c0c */ /* 0x000fe4000bf86270 */
[-C--:B------:R-:W-:Y:S02]  /*d130*/  @!P2 LEA R26, P6, R231, R8.reuse, 0x2 ;  /* 0x00000008e71aa211 */ /* 0x080fe400078c10ff */
[----:B--2---:R-:W-:-:S02]  /*d140*/  @!P3 LEA R2, P5, R230, R8, 0x2 ;  /* 0x00000008e602b211 */ /* 0x004fc400078a10ff */
[-C--:B------:R-:W-:Y:S02]  /*d150*/  @!P2 LEA.HI.X R27, R231, R9.reuse, R134, 0x2, P6 ;  /* 0x00000009e71ba211 */ /* 0x080fe400030f1486 */
[-C--:B------:R-:W-:Y:S02]  /*d160*/  @!P3 LEA.HI.X R3, R230, R9.reuse, R133, 0x2, P5 ;  /* 0x00000009e603b211 */ /* 0x080fe400028f1485 */
[CC--:B---3--:R-:W-:Y:S01]  /*d170*/  @!P1 LEA R10, P5, R229.reuse, R8.reuse, 0x2 ;  /* 0x00000008e50a9211 */ /* 0x0c8fe200078a10ff */
[----:B------:R-:W-:Y:S01]  /*d180*/  @!P2 ST.E.64 desc[UR50][R26.64], R76 ;  /* 0x0000004c1a00a985 */ /* 0x000fe2000c101b32 */
[----:B------:R-:W-:Y:S02]  /*d190*/  ISETP.GE.AND P2, PT, R226, UR4, PT ;  /* 0x00000004e2007c0c */ /* 0x000fe4000bf46270 */
[----:B----4-:R-:W-:Y:S01]  /*d1a0*/  @!P0 LEA R12, P6, R228, R8, 0x2 ;  /* 0x00000008e40c8211 */ /* 0x010fe200078c10ff */
[----:B------:R2:W-:Y:S01]  /*d1b0*/  @!P3 ST.E.64 desc[UR50][R2.64], R82 ;  /* 0x000000520200b985 */ /* 0x0005e2000c101b32 */
[----:B------:R-:W-:-:S02]  /*d1c0*/  @!P1 LEA.HI.X R11, R229, R9, R132, 0x2, P5 ;  /* 0x00000009e50b9211 */ /* 0x000fc400028f1484 */
[----:B------:R-:W-:Y:S02]  /*d1d0*/  ISETP.GE.AND P3, PT, R225, UR4, PT ;  /* 0x00000004e1007c0c */ /* 0x000fe4000bf66270 */
[CC--:B0-----:R-:W-:Y:S01]  /*d1e0*/  @!P4 LEA R14, P5, R227.reuse, R8.reuse, 0x2 ;  /* 0x00000008e30ec211 */ /* 0x0c1fe200078a10ff */
[----:B------:R0:W-:Y:S01]  /*d1f0*/  @!P1 ST.E.64 desc[UR50][R10.64], R84 ;  /* 0x000000540a009985 */ /* 0x0001e2000c101b32 */
[-C--:B------:R-:W-:Y:S02]  /*d200*/  @!P0 LEA.HI.X R13, R228, R9.reuse, R131, 0x2, P6 ;  /* 0x00000009e40d8211 */ /* 0x080fe400030f1483 */
[----:B------:R-:W-:Y:S02]  /*d210*/  @!P4 LEA.HI.X R15, R227, R9, R55, 0x2, P5 ;  /* 0x00000009e30fc211 */ /* 0x000fe400028f1437 */
[----:B------:R-:W-:Y:S01]  /*d220*/  ISETP.GE.AND P1, PT, R224, UR4, PT ;  /* 0x00000004e0007c0c */ /* 0x000fe2000bf26270 */
[----:B------:R3:W-:Y:S01]  /*d230*/  @!P0 ST.E.64 desc[UR50][R12.64], R90 ;  /* 0x0000005a0c008985 */ /* 0x0007e2000c101b32 */
[----:B--2---:R-:W-:-:S03]  /*d240*/  @!P2 LEA R2, P0, R226, R8, 0x2 ;  /* 0x00000008e202a211 */ /* 0x004fc600078010ff */
[----:B------:R-:W-:Y:S01]  /*d250*/  @!P4 ST.E.64 desc[UR50][R14.64], R92 ;  /* 0x0000005c0e00c985 */ /* 0x000fe2000c101b32 */
[----:B------:R-:W-:Y:S02]  /*d260*/  ISETP.GE.AND P4, PT, R223, UR4, PT ;  /* 0x00000004df007c0c */ /* 0x000fe4000bf86270 */
[CC--:B------:R-:W-:Y:S02]  /*d270*/  @!P3 LEA R20, P5, R225.reuse, R8.reuse, 0x2 ;  /* 0x00000008e114b211 */ /* 0x0c0fe400078a10ff */
        /* <DEDUP_REMOVED lines=8> */
[C---:B0-----:R-:W-:Y:S02]  /*d300*/  @!P4 LEA R10, P3, R223.reuse, R8, 0x2 ;  /* 0x00000008df0ac211 */ /* 0x041fe400078610ff */
[----:B------:R-:W-:Y:S01]  /*d310*/  ISETP.GE.AND P5, PT, R220, UR4, PT ;  /* 0x00000004dc007c0c */ /* 0x000fe2000bfa6270 */
[----:B------:R0:W-:Y:S01]  /*d320*/  @!P1 ST.E.64 desc[UR50][R24.64], R106 ;  /* 0x0000006a18009985 */ /* 0x0001e2000c101b32 */
[----:B------:R-:W-:Y:S02]  /*d330*/  @!P4 LEA.HI.X R11, R223, R9, R47, 0x2, P3 ;  /* 0x00000009df0bc211 */ /* 0x000fe400018f142f */
[----:B------:R-:W-:-:S02]  /*d340*/  ISETP.GE.AND P3, PT, R23, UR4, PT ;  /* 0x0000000417007c0c */ /* 0x000fc4000bf66270 */
[----:B------:R-:W-:Y:S01]  /*d350*/  ISETP.GE.AND P1, PT, R22, UR4, PT ;  /* 0x0000000416007c0c */ /* 0x000fe2000bf26270 */
[----:B------:R0:W-:Y:S01]  /*d360*/  @!P4 ST.E.64 desc[UR50][R10.64], R108 ;  /* 0x0000006c0a00c985 */ /* 0x0001e2000c101b32 */
[CC--:B---3--:R-:W-:Y:S02]  /*d370*/  @!P0 LEA R12, P6, R222.reuse, R8.reuse, 0x2 ;  /* 0x00000008de0c8211 */ /* 0x0c8fe400078c10ff */
[C---:B--2---:R-:W-:Y:S02]  /*d380*/  @!P2 LEA R2, P4, R221.reuse, R8, 0x2 ;  /* 0x00000008dd02a211 */ /* 0x044fe400078810ff */
[-C--:B------:R-:W-:Y:S02]  /*d390*/  @!P0 LEA.HI.X R13, R222, R9.reuse, R46, 0x2, P6 ;  /* 0x00000009de0d8211 */ /* 0x080fe400030f142e */
[----:B------:R-:W-:-:S03]  /*d3a0*/  @!P2 LEA.HI.X R3, R221, R9, R45, 0x2, P4 ;  /* 0x00000009dd03a211 */ /* 0x000fc600020f142d */
[----:B------:R2:W-:Y:S01]  /*d3b0*/  @!P0 ST.E.64 desc[UR50][R12.64], R114 ;  /* 0x000000720c008985 */ /* 0x0005e2000c101b32 */
[-C--:B------:R-:W-:Y:S02]  /*d3c0*/  @!P5 LEA R14, P0, R220, R8.reuse, 0x2 ;  /* 0x00000008dc0ed211 */ /* 0x080fe400078010ff */
[CC--:B----4-:R-:W-:Y:S01]  /*d3d0*/  @!P3 LEA R20, P4, R23.reuse, R8.reuse, 0x2 ;  /* 0x000000081714b211 */ /* 0x0d0fe200078810ff */
[----:B------:R2:W-:Y:S01]  /*d3e0*/  @!P2 ST.E.64 desc[UR50][R2.64], R116 ;  /* 0x000000740200a985 */ /* 0x0005e2000c101b32 */
[----:B0-----:R-:W-:Y:S02]  /*d3f0*/  @!P1 LEA R24, P6, R22, R8, 0x2 ;  /* 0x0000000816189211 */ /* 0x001fe400078c10ff */
[-C--:B------:R-:W-:Y:S02]  /*d400*/  @!P5 LEA.HI.X R15, R220, R9.reuse, R44, 0x2, P0 ;  /* 0x00000009dc0fd211 */ /* 0x080fe400000f142c */
[-C--:B------:R-:W-:Y:S02]  /*d410*/  @!P3 LEA.HI.X R21, R23, R9.reuse, R42, 0x2, P4 ;  /* 0x000000091715b211 */ /* 0x080fe400020f142a */
[----:B------:R-:W-:Y:S01]  /*d420*/  @!P1 LEA.HI.X R25, R22, R9, R40, 0x2, P6 ;  /* 0x0000000916199211 */ /* 0x000fe200030f1428 */
[----:B------:R2:W-:Y:S01]  /*d430*/  @!P5 ST.E.64 desc[UR50][R14.64], R122 ;  /* 0x0000007a0e00d985 */ /* 0x0005e2000c101b32 */
[----:B------:R-:W-:-:S03]  /*d440*/  ISETP.GE.AND P0, PT, R19, UR4, PT ;  /* 0x0000000413007c0c */ /* 0x000fc6000bf06270 */
[----:B------:R2:W-:Y:S04]  /*d450*/  @!P3 ST.E.64 desc[UR50][R20.64], R124 ;  /* 0x0000007c1400b985 */ /* 0x0005e8000c101b32 */
[----:B------:R2:W-:Y:S06]  /*d460*/  @!P1 ST.E.64 desc[UR50][R24.64], R4 ;  /* 0x0000000418009985 */ /* 0x0005ec000c101b32 */
[----:B------:R-:W-:Y:S05]  /*d470*/  @P0 BRA `(.L_x_173) ;  /* 0x0000000c00880947 */ /* 0x000fea0003800000 */
[----:B--2---:R-:W-:-:S04]  /*d480*/  LEA R2, P0, R19, R8, 0x2 ;  /* 0x0000000813027211 */ /* 0x004fc800078010ff */
[----:B------:R-:W-:-:S05]  /*d490*/  LEA.HI.X R3, R19, R9, R30, 0x2, P0 ;  /* 0x0000000913037211 */ /* 0x000fca00000f141e */
[----:B------:R0:W-:Y:S01]  /*d4a0*/  ST.E.64 desc[UR50][R2.64], R6 ;  /* 0x0000000602007985 */ /* 0x0001e2000c101b32 */
[----:B------:R-:W-:Y:S05]  /*d4b0*/  BRA `(.L_x_173) ;  /* 0x0000000c00787947 */ /* 0x000fea0003800000 */
.L_x_164:
[----:B------:R-:W-:Y:S02]  /*d4c0*/  ULDC.64 UR8, c[0x0][0xc00] ;  /* 0x0003000000087ab9 */ /* 0x000fe40000000a00 */
[----:B------:R-:W-:-:S04]  /*d4d0*/  UISETP.NE.U32.AND UP0, UPT, UR8, URZ, UPT ;  /* 0x0000003f0800728c */ /* 0x000fc8000bf05070 */
[----:B------:R-:W-:-:S03]  /*d4e0*/  UISETP.NE.AND.EX UP0, UPT, UR9, URZ, UPT, UP0 ;  /* 0x0000003f0900728c */ /* 0x000fc6000bf05300 */
[----:B------:R-:W-:Y:S02]  /*d4f0*/  ULDC.64 UR8, c[0x0][0xc00] ;  /* 0x0003000000087ab9 */ /* 0x000fe40000000a00 */
[----:B------:R-:W-:Y:S01]  /*d500*/  UIMAD.WIDE UR8, UR36, 0x4, UR8 ;  /* 0x00000004240878a5 */ /* 0x000fe2000f8e0208 */
[----:B------:R-:W-:-:S05]  /*d510*/  PLOP3.LUT P1, PT, PT, PT, UP0, 0x80, 0x0 ;  /* 0x000000000000781c */ /* 0x000fca0003f2f008 */
[----:B------:R-:W-:Y:S02]  /*d520*/  IMAD.U32 R2, RZ, RZ, UR8 ;  /* 0x00000008ff027e24 */ /* 0x000fe4000f8e00ff */
[----:B------:R-:W-:Y:S01]  /*d530*/  IMAD.U32 R3, RZ, RZ, UR9 ;  /* 0x00000009ff037e24 */ /* 0x000fe2000f8e00ff */
[----:B------:R-:W-:Y:S02]  /*d540*/  ULDC.64 UR8, c[0x0][0xc08] ;  /* 0x0003020000087ab9 */ /* 0x000fe40000000a00 */
[----:B------:R-:W-:-:S03]  /*d550*/  UISETP.NE.U32.AND UP1, UPT, UR8, URZ, UPT ;  /* 0x0000003f0800728c */ /* 0x000fc6000bf25070 */
[----:B------:R-:W2:Y:S01]  /*d560*/  @P1 LDG.E R6, desc[UR50][R2.64] ;  /* 0x0000003202061981 */ /* 0x000ea2000c1e1900 */
[----:B------:R-:W-:Y:S01]  /*d570*/  UISETP.NE.AND.EX UP1, UPT, UR9, URZ, UPT, UP1 ;  /* 0x0000003f0900728c */ /* 0x000fe2000bf25310 */
[----:B------:R-:W-:Y:S01]  /*d580*/  ULDC UR4, c[0x0][0xa88] ;  /* 0x0002a20000047ab9 */ /* 0x000fe20000000800 */
[----:B------:R-:W0:Y:S01]  /*d590*/  S2R R7, SR_TID.X ;  /* 0x0000000000077919 */ /* 0x000e220000002100 */
[----:B------:R-:W-:-:S03]  /*d5a0*/  IMAD.U32 R0, RZ, RZ, UR4 ;  /* 0x00000004ff007e24 */ /* 0x000fc6000f8e00ff */
[----:B------:R-:W-:-:S05]  /*d5b0*/  PLOP3.LUT P2, PT, PT, PT, UP1, 0x80, 0x0 ;  /* 0x000000000000781c */ /* 0x000fca0003f4f018 */
[----:B------:R-:W-:Y:S02]  /*d5c0*/  @UP1 ULDC.64 UR8, c[0x0][0xc08] ;  /* 0x0003020000081ab9 */ /* 0x000fe40000000a00 */
[----:B------:R-:W-:-:S06]  /*d5d0*/  @UP1 UIMAD.WIDE UR8, UR36, 0x4, UR8 ;  /* 0x00000004240818a5 */ /* 0x000fcc000f8e0208 */
[----:B------:R-:W-:Y:S02]  /*d5e0*/  IMAD.U32 R4, RZ, RZ, UR8 ;  /* 0x00000008ff047e24 */ /* 0x000fe4000f8e00ff */
[----:B------:R-:W-:-:S05]  /*d5f0*/  IMAD.U32 R5, RZ, RZ, UR9 ;  /* 0x00000009ff057e24 */ /* 0x000fca000f8e00ff */
[----:B------:R1:W5:Y:S01]  /*d600*/  @P2 LDG.E R0, desc[UR50][R4.64] ;  /* 0x0000003204002981 */ /* 0x000362000c1e1900 */
[----:B------:R-:W-:Y:S01]  /*d610*/  UMOV UR4, URZ ;  /* 0x0000003f00047c82 */ /* 0x000fe20008000000 */
[----:B0-----:R-:W-:-:S05]  /*d620*/  VIADD R7, R7, 0xffffff80 ;  /* 0xffffff8007077836 */ /* 0x001fca0000000000 */
[----:B------:R-:W-:Y:S02]  /*d630*/  ISETP.GT.AND P0, PT, R7, 0x7f, PT ;  /* 0x0000007f0700780c */ /* 0x000fe40003f04270 */
[----:B--2---:R-:W-:-:S13]  /*d640*/  @P1 R2UR UR4, R6 ;  /* 0x00000000060412ca */ /* 0x004fda00000e0000 */
[----:B------:R-:W-:Y:S01]  /*d650*/  USHF.R.S32.HI UR16, URZ, 0x1f, UR4 ;  /* 0x0000001f3f107899 */ /* 0x000fe20008011404 */
[----:B-1----:R-:W-:Y:S11]  /*d660*/  @P2 BRA `(.L_x_176) ;  /* 0x0000000000102947 */ /* 0x002ff60003800000 */
[----:B------:R-:W-:Y:S05]  /*d670*/  @!P1 BRA `(.L_x_176) ;  /* 0x00000000000c9947 */ /* 0x000fea0003800000 */
[----:B------:R-:W2:Y:S04]  /*d680*/  LDG.E R5, desc[UR50][R2.64] ;  /* 0x0000003202057981 */ /* 0x000ea8000c1e1900 */
[----:B-----5:R-:W2:Y:S02]  /*d690*/  LDG.E R0, desc[UR50][R2.64+0x4] ;  /* 0x0000043202007981 */ /* 0x020ea4000c1e1900 */
[----:B--2---:R-:W-:-:S07]  /*d6a0*/  IMAD.IADD R0, R0, 0x1, -R5 ;  /* 0x0000000100007824 */ /* 0x004fce00078e0a05 */
.L_x_176:
[----:B------:R-:W-:Y:S01]  /*d6b0*/  USEL UR36, UR36, URZ, !UP0 ;  /* 0x0000003f24247287 */ /* 0x000fe2000c000000 */
[----:B------:R-:W-:Y:S01]  /*d6c0*/  BSSY B1, `(.L_x_177) ;  /* 0x0000039000017945 */ /* 0x000fe20003800000 */
[----:B------:R-:W-:-:S03]  /*d6d0*/  USEL UR37, UR37, URZ, !UP0 ;  /* 0x0000003f25257287 */ /* 0x000fc6000c000000 */
[----:B------:R-:W-:Y:S09]  /*d6e0*/  @P0 BRA `(.L_x_178) ;  /* 0x0000000000d80947 */ /* 0x000ff20003800000 */
[----:B------:R-:W0:Y:S01]  /*d6f0*/  S2R R3, SR_TID.X ;  /* 0x0000000000037919 */ /* 0x000e220000002100 */
[----:B------:R-:W1:Y:S01]  /*d700*/  LDC R9, c[0x0][0xbe8] ;  /* 0x0002fa00ff097b82 */ /* 0x000e620000000800 */
[----:B------:R-:W-:-:S04]  /*d710*/  IMAD.U32 R2, RZ, RZ, UR43 ;  /* 0x0000002bff027e24 */ /* 0x000fc8000f8e00ff */
[----:B0-----:R-:W-:Y:S02]  /*d720*/  IMAD R2, R2, 0x80, R3 ;  /* 0x0000008002027824 */ /* 0x001fe400078e0203 */
[----:B-1---5:R-:W-:Y:S02]  /*d730*/  IMAD R3, R0, R9, RZ ;  /* 0x0000000900037224 */ /* 0x022fe400078e02ff */
[----:B------:R-:W-:-:S05]  /*d740*/  VIADD R4, R2, 0xffffff80 ;  /* 0xffffff8002047836 */ /* 0x000fca0000000000 */
[----:B------:R-:W-:-:S13]  /*d750*/  ISETP.GE.AND P0, PT, R4, R3, PT ;  /* 0x000000030400720c */ /* 0x000fda0003f06270 */
[----:B------:R-:W-:Y:S05]  /*d760*/  @P0 BRA `(.L_x_178) ;  /* 0x0000000000b80947 */ /* 0x000fea0003800000 */
[----:B------:R-:W-:Y:S01]  /*d770*/  ISETP.NE.AND P0, PT, R9, 0x1, PT ;  /* 0x000000010900780c */ /* 0x000fe20003f05270 */
[----:B------:R-:W-:Y:S01]  /*d780*/  UISETP.GT.AND UP2, UPT, UR45, 0x1, UPT ;  /* 0x000000012d00788c */ /* 0x000fe2000bf44270 */
[----:B------:R-:W-:Y:S01]  /*d790*/  IMAD.MOV.U32 R5, RZ, RZ, R4 ;  /* 0x000000ffff057224 */ /* 0x000fe200078e0004 */
[----:B------:R-:W-:Y:S02]  /*d7a0*/  UMOV UR8, 0x9b8 ;  /* 0x000009b800087882 */ /* 0x000fe40000000000 */
[----:B------:R-:W-:Y:S02]  /*d7b0*/  USEL UR17, UR8, 0x978, UP2 ;  /* 0x0000097808117887 */ /* 0x000fe40009000000 */
[----:B------:R-:W-:-:S06]  /*d7c0*/  USEL UR19, UR39, URZ, UP2 ;  /* 0x0000003f27137287 */ /* 0x000fcc0009000000 */
[----:B------:R-:W0:Y:S04]  /*d7d0*/  @P0 LDC R3, c[0x0][0xbec] ;  /* 0x0002fb00ff030b82 */ /* 0x000e280000000800 */
[----:B------:R-:W-:Y:S01]  /*d7e0*/  ULDC.64 UR8, c[0x0][UR17+0x218] ;  /* 0x0000860011087abb */ /* 0x000fe20008000a00 */
[----:B------:R-:W-:Y:S01]  /*d7f0*/  ULDC.64 UR12, c[0x0][UR17+0x220] ;  /* 0x00008800110c7abb */ /* 0x000fe20008000a00 */
[----:B------:R-:W-:Y:S01]  /*d800*/  ULDC.64 UR14, c[0x0][UR17+0x228] ;  /* 0x00008a00110e7abb */ /* 0x000fe20008000a00 */
[----:B------:R-:W-:Y:S01]  /*d810*/  UIMAD.WIDE.U32 UR10, UR8, UR42, URZ ;  /* 0x0000002a080a72a5 */ /* 0x000fe2000f8e003f */
[----:B------:R-:W1:Y:S01]  /*d820*/  @P0 LDC R7, c[0x0][0xbf0] ;  /* 0x0002fc00ff070b82 */ /* 0x000e620000000800 */
[----:B------:R-:W-:Y:S02]  /*d830*/  UIMAD UR18, UR9, UR42, URZ ;  /* 0x0000002a091272a4 */ /* 0x000fe4000f8e023f */
[----:B------:R-:W-:-:S02]  /*d840*/  UIMAD UR13, UR13, UR36, URZ ;  /* 0x000000240d0d72a4 */ /* 0x000fc4000f8e023f */
[----:B------:R-:W-:Y:S02]  /*d850*/  UIMAD.WIDE.U32 UR20, UR14, UR19, URZ ;  /* 0x000000130e1472a5 */ /* 0x000fe4000f8e003f */
[----:B------:R-:W-:Y:S02]  /*d860*/  UIMAD.WIDE.U32 UR8, UR12, UR36, URZ ;  /* 0x000000240c0872a5 */ /* 0x000fe4000f8e003f */
[----:B------:R-:W-:Y:S02]  /*d870*/  UIMAD UR14, UR15, UR19, URZ ;  /* 0x000000130f0e72a4 */ /* 0x000fe4000f8e023f */
[----:B------:R-:W-:Y:S02]  /*d880*/  UIMAD UR13, UR12, UR37, UR13 ;  /* 0x000000250c0d72a4 */ /* 0x000fe4000f8e020d */
[----:B------:R-:W-:Y:S02]  /*d890*/  UIADD3 UR10, UP0, UP1, UR8, UR10, UR4 ;  /* 0x0000000a080a7290 */ /* 0x000fe4000f91e004 */
[----:B------:R-:W-:Y:S01]  /*d8a0*/  UIADD3 UR8, UR14, UR21, URZ ;  /* 0x000000150e087290 */ /* 0x000fe2000fffe03f */
[----:B0-----:R-:W-:Y:S01]  /*d8b0*/  @P0 IMAD.HI.U32 R2, R4, R3, RZ ;  /* 0x0000000304020227 */ /* 0x001fe200078e00ff */
[----:B------:R-:W-:-:S02]  /*d8c0*/  UIADD3 UR11, UR18, UR11, URZ ;  /* 0x0000000b120b7290 */ /* 0x000fc4000fffe03f */
[----:B------:R-:W-:Y:S01]  /*d8d0*/  UIADD3 UR13, UR9, UR13, URZ ;  /* 0x0000000d090d7290 */ /* 0x000fe2000fffe03f */
[----:B------:R-:W-:Y:S02]  /*d8e0*/  IMAD.U32 R3, RZ, RZ, UR21 ;  /* 0x00000015ff037e24 */ /* 0x000fe4000f8e00ff */
[----:B------:R-:W-:Y:S01]  /*d8f0*/  IMAD.U32 R6, RZ, RZ, UR8 ;  /* 0x00000008ff067e24 */ /* 0x000fe2000f8e00ff */
[----:B------:R-:W-:Y:S01]  /*d900*/  ULDC.64 UR8, c[0x0][UR17+0x210] ;  /* 0x0000840011087abb */ /* 0x000fe20008000a00 */
[----:B-1----:R-:W-:Y:S01]  /*d910*/  @P0 SHF.R.U32.HI R5, RZ, R7, R2 ;  /* 0x00000007ff050219 */ /* 0x002fe20000011602 */
[----:B------:R-:W-:-:S04]  /*d920*/  IMAD.U32 R2, RZ, RZ, UR20 ;  /* 0x00000014ff027e24 */ /* 0x000fc8000f8e00ff */
[--C-:B------:R-:W-:Y:S01]  /*d930*/  IMAD.MOV R7, RZ, RZ, -R5.reuse ;  /* 0x000000ffff077224 */ /* 0x100fe200078e0a05 */
[----:B------:R-:W-:Y:S01]  /*d940*/  IADD3 R2, P0, P1, R5, UR10, R2 ;  /* 0x0000000a05027c10 */ /* 0x000fe2000f91e002 */
[----:B------:R-:W-:Y:S01]  /*d950*/  UIADD3.X UR10, UR13, UR11, UR16, UP0, UP1 ;  /* 0x0000000b0d0a7290 */ /* 0x000fe200087e2410 */
[----:B------:R-:W-:Y:S01]  /*d960*/  SHF.R.S32.HI R5, RZ, 0x1f, R5 ;  /* 0x0000001fff057819 */ /* 0x000fe20000011405 */
[----:B------:R-:W-:-:S04]  /*d970*/  IMAD R7, R9, R7, R4 ;  /* 0x0000000709077224 */ /* 0x000fc800078e0204 */
[----:B------:R-:W-:Y:S01]  /*d980*/  IADD3.X R3, R5, UR10, R6, P0, P1 ;  /* 0x0000000a05037c10 */ /* 0x000fe200087e2406 */
[C---:B------:R-:W-:Y:S01]  /*d990*/  IMAD R9, R7.reuse, UR9, RZ ;  /* 0x0000000907097c24 */ /* 0x040fe2000f8e02ff */
[----:B------:R-:W-:Y:S01]  /*d9a0*/  SHF.R.S32.HI R4, RZ, 0x1f, R7 ;  /* 0x0000001fff047819 */ /* 0x000fe20000011407 */
[----:B------:R-:W-:Y:S01]  /*d9b0*/  ULDC.64 UR10, c[0x0][0xba8] ;  /* 0x0002ea00000a7ab9 */ /* 0x000fe20000000a00 */
[----:B------:R-:W-:Y:S01]  /*d9c0*/  @!UP2 ULDC UR10, c[0x0][0xb50] ;  /* 0x0002d400000aaab9 */ /* 0x000fe20000000800 */
[----:B------:R-:W-:Y:S01]  /*d9d0*/  IMAD.WIDE.U32 R2, R7, UR8, R2 ;  /* 0x0000000807027c25 */ /* 0x000fe2000f8e0002 */
[----:B------:R-:W-:-:S03]  /*d9e0*/  @!UP2 ULDC UR11, c[0x0][0xb54] ;  /* 0x0002d500000baab9 */ /* 0x000fc60000000800 */
[----:B------:R-:W-:Y:S01]  /*d9f0*/  IMAD R9, R4, UR8, R9 ;  /* 0x0000000804097c24 */ /* 0x000fe2000f8e0209 */
[----:B------:R-:W-:-:S03]  /*da00*/  LEA R4, P0, R2, UR10, 0x2 ;  /* 0x0000000a02047c11 */ /* 0x000fc6000f8010ff */
[----:B------:R-:W-:-:S05]  /*da10*/  IMAD.IADD R3, R3, 0x1, R9 ;  /* 0x0000000103037824 */ /* 0x000fca00078e0209 */
[----:B------:R-:W-:Y:S01]  /*da20*/  LEA.HI.X R5, R2, UR11, R3, 0x2, P0 ;  /* 0x0000000b02057c11 */ /* 0x000fe200080f1403 */
[----:B------:R-:W-:-:S05]  /*da30*/  IMAD.MOV.U32 R3, RZ, RZ, -0x800000 ;  /* 0xff800000ff037424 */ /* 0x000fca00078e00ff */
[----:B------:R0:W-:Y:S02]  /*da40*/  STG.E desc[UR50][R4.64], R3 ;  /* 0x0000000304007986 */ /* 0x0001e4000c101932 */
.L_x_178:
[----:B------:R-:W-:Y:S05]  /*da50*/  BSYNC B1 ;  /* 0x0000000000017941 */ /* 0x000fea0003800000 */
.L_x_177:
[----:B------:R-:W-:-:S06]  /*da60*/  UISETP.GT.AND UP0, UPT, UR45, 0x1, UPT ;  /* 0x000000012d00788c */ /* 0x000fcc000bf04270 */
[----:B------:R-:W-:-:S13]  /*da70*/  PLOP3.LUT P0, PT, PT, PT, UP0, 0x80, 0x0 ;  /* 0x000000000000781c */ /* 0x000fda0003f0f008 */
[----:B------:R-:W-:Y:S05]  /*da80*/  @P0 BRA `(.L_x_173) ;  /* 0x0000000800040947 */ /* 0x000fea0003800000 */
[----:B------:R-:W1:Y:S01]  /*da90*/  LDC R11, c[0x0][0xbe8] ;  /* 0x0002fa00ff0b7b82 */ /* 0x000e620000000800 */
[----:B------:R-:W-:Y:S01]  /*daa0*/  ULDC.64 UR12, c[0x0][0xaa0] ;  /* 0x0002a800000c7ab9 */ /* 0x000fe20000000a00 */
[----:B------:R-:W-:Y:S01]  /*dab0*/  IMAD R2, R16, 0x20, R236 ;  /* 0x0000002010027824 */ /* 0x000fe200078e02ec */
[----:B------:R-:W-:Y:S01]  /*dac0*/  UIMAD UR10, UR16, UR12, URZ ;  /* 0x0000000c100a72a4 */ /* 0x000fe2000f8e023f */
[----:B0-----:R-:W-:Y:S01]  /*dad0*/  IMAD.U32 R5, RZ, RZ, UR43 ;  /* 0x0000002bff057e24 */ /* 0x001fe2000f8e00ff */
[----:B------:R-:W-:Y:S01]  /*dae0*/  UIMAD.WIDE.U32 UR8, UR4, UR12, URZ ;  /* 0x0000000c040872a5 */ /* 0x000fe2000f8e003f */
[----:B------:R-:W-:Y:S01]  /*daf0*/  BSSY B1, `(.L_x_179) ;  /* 0x0000044000017945 */ /* 0x000fe20003800000 */
[----:B------:R-:W-:Y:S01]  /*db00*/  UIMAD UR10, UR4, UR13, UR10 ;  /* 0x0000000d040a72a4 */ /* 0x000fe2000f8e020a */
[----:B------:R-:W-:-:S03]  /*db10*/  IMAD R6, R5, 0x80, R2 ;  /* 0x0000008005067824 */ /* 0x000fc600078e0202 */
[----:B------:R-:W-:Y:S01]  /*db20*/  UIADD3 UR9, UR9, UR10, URZ ;  /* 0x0000000a09097290 */ /* 0x000fe2000fffe03f */
[----:B------:R-:W-:Y:S02]  /*db30*/  IMAD.MOV.U32 R5, RZ, RZ, R6 ;  /* 0x000000ffff057224 */ /* 0x000fe400078e0006 */
[----:B------:R-:W-:Y:S02]  /*db40*/  ULDC.64 UR10, c[0x0][0xae8] ;  /* 0x0002ba00000a7ab9 */ /* 0x000fe40000000a00 */
[----:B------:R-:W-:-:S04]  /*db50*/  UIMAD.WIDE.U32 UR8, UR42, UR10, UR8 ;  /* 0x0000000a2a0872a5 */ /* 0x000fc8000f8e0008 */
[----:B------:R-:W-:-:S03]  /*db60*/  UIMAD UR9, UR42, UR11, UR9 ;  /* 0x0000000b2a0972a4 */ /* 0x000fc6000f8e0209 */
[----:B------:R-:W-:Y:S01]  /*db70*/  ULDC.64 UR10, c[0x0][0xaf0] ;  /* 0x0002bc00000a7ab9 */ /* 0x000fe20000000a00 */
[----:B-1----:R-:W-:Y:S01]  /*db80*/  ISETP.NE.AND P0, PT, R11, 0x1, PT ;  /* 0x000000010b00780c */ /* 0x002fe20003f05270 */
[----:B------:R-:W-:-:S04]  /*db90*/  UIMAD UR37, UR37, UR10, URZ ;  /* 0x0000000a252572a4 */ /* 0x000fc8000f8e023f */
[----:B------:R-:W-:Y:S02]  /*dba0*/  UIMAD UR4, UR36, UR11, UR37 ;  /* 0x0000000b240472a4 */ /* 0x000fe4000f8e0225 */
[----:B------:R-:W-:-:S03]  /*dbb0*/  UIMAD.WIDE.U32 UR36, UR36, UR10, UR8 ;  /* 0x0000000a242472a5 */ /* 0x000fc6000f8e0008 */
[----:B------:R-:W-:Y:S01]  /*dbc0*/  ULDC.64 UR8, c[0x0][0xae0] ;  /* 0x0002b80000087ab9 */ /* 0x000fe20000000a00 */
[----:B------:R-:W-:Y:S02]  /*dbd0*/  UIADD3 UR4, UR37, UR4, URZ ;  /* 0x0000000425047290 */ /* 0x000fe4000fffe03f */
[----:B------:R-:W0:Y:S08]  /*dbe0*/  @P0 LDC R3, c[0x0][0xbec] ;  /* 0x0002fb00ff030b82 */ /* 0x000e300000000800 */
[----:B------:R-:W1:Y:S01]  /*dbf0*/  @P0 LDC R7, c[0x0][0xbf0] ;  /* 0x0002fc00ff070b82 */ /* 0x000e620000000800 */
[----:B0-----:R-:W-:-:S04]  /*dc00*/  @P0 IMAD.HI.U32 R2, R6, R3, RZ ;  /* 0x0000000306020227 */ /* 0x001fc800078e00ff */
[----:B------:R-:W-:Y:S02]  /*dc10*/  IMAD.U32 R3, RZ, RZ, UR37 ;  /* 0x00000025ff037e24 */ /* 0x000fe4000f8e00ff */
[----:B------:R-:W-:Y:S01]  /*dc20*/  IMAD.U32 R3, RZ, RZ, UR4 ;  /* 0x00000004ff037e24 */ /* 0x000fe2000f8e00ff */
[----:B-1----:R-:W-:-:S04]  /*dc30*/  @P0 SHF.R.U32.HI R5, RZ, R7, R2 ;  /* 0x00000007ff050219 */ /* 0x002fc80000011602 */
[--C-:B------:R-:W-:Y:S01]  /*dc40*/  SHF.R.S32.HI R2, RZ, 0x1f, R5.reuse ;  /* 0x0000001fff027819 */ /* 0x100fe20000011405 */
[----:B------:R-:W-:-:S04]  /*dc50*/  IMAD.MOV R7, RZ, RZ, -R5 ;  /* 0x000000ffff077224 */ /* 0x000fc800078e0a05 */
[----:B------:R-:W-:Y:S02]  /*dc60*/  IMAD R4, R2, UR8, RZ ;  /* 0x0000000802047c24 */ /* 0x000fe4000f8e02ff */
[----:B------:R-:W-:Y:S02]  /*dc70*/  IMAD.U32 R2, RZ, RZ, UR36 ;  /* 0x00000024ff027e24 */ /* 0x000fe4000f8e00ff */
[----:B------:R-:W-:Y:S02]  /*dc80*/  IMAD R7, R11, R7, R6 ;  /* 0x000000070b077224 */ /* 0x000fe400078e0206 */
[C---:B------:R-:W-:Y:S02]  /*dc90*/  IMAD R9, R5.reuse, UR9, R4 ;  /* 0x0000000905097c24 */ /* 0x040fe4000f8e0204 */
[----:B------:R-:W-:Y:S01]  /*dca0*/  IMAD.WIDE.U32 R2, R5, UR8, R2 ;  /* 0x0000000805027c25 */ /* 0x000fe2000f8e0002 */
[----:B------:R-:W-:Y:S01]  /*dcb0*/  SHF.R.S32.HI R4, RZ, 0x1f, R7 ;  /* 0x0000001fff047819 */ /* 0x000fe20000011407 */
[----:B------:R-:W-:-:S02]  /*dcc0*/  ULDC.64 UR8, c[0x0][0xad8] ;  /* 0x0002b60000087ab9 */ /* 0x000fc40000000a00 */
[----:B------:R-:W-:Y:S02]  /*dcd0*/  IMAD.U32 R5, RZ, RZ, UR43 ;  /* 0x0000002bff057e24 */ /* 0x000fe4000f8e00ff */
[----:B------:R-:W-:Y:S02]  /*dce0*/  IMAD.IADD R3, R3, 0x1, R9 ;  /* 0x0000000103037824 */ /* 0x000fe400078e0209 */
[----:B------:R-:W-:Y:S02]  /*dcf0*/  IMAD R8, R5, 0x80, R236 ;  /* 0x0000008005087824 */ /* 0x000fe400078e02ec */
[----:B------:R-:W-:Y:S02]  /*dd00*/  IMAD R6, R4, UR8, RZ ;  /* 0x0000000804067c24 */ /* 0x000fe4000f8e02ff */
[----:B-----5:R-:W-:Y:S02]  /*dd10*/  IMAD R11, R0, R11, RZ ;  /* 0x0000000b000b7224 */ /* 0x020fe400078e02ff */
[----:B------:R-:W-:-:S02]  /*dd20*/  VIADD R4, R8, 0x40 ;  /* 0x0000004008047836 */ /* 0x000fc40000000000 */
[C---:B------:R-:W-:Y:S01]  /*dd30*/  IMAD R5, R7.reuse, UR9, R6 ;  /* 0x0000000907057c24 */ /* 0x040fe2000f8e0206 */
[-C--:B------:R-:W-:Y:S01]  /*dd40*/  ISETP.GE.AND P2, PT, R8, R11.reuse, PT ;  /* 0x0000000b0800720c */ /* 0x080fe20003f46270 */
[----:B------:R-:W-:Y:S01]  /*dd50*/  IMAD.WIDE.U32 R2, R7, UR8, R2 ;  /* 0x0000000807027c25 */ /* 0x000fe2000f8e0002 */
[----:B------:R-:W-:Y:S01]  /*dd60*/  ULDC.64 UR8, c[0x0][0xa80] ;  /* 0x0002a00000087ab9 */ /* 0x000fe20000000a00 */
[----:B------:R-:W-:Y:S02]  /*dd70*/  ISETP.GE.AND P1, PT, R4, R11, PT ;  /* 0x0000000b0400720c */ /* 0x000fe40003f26270 */
[----:B------:R-:W-:Y:S01]  /*dd80*/  IMAD.IADD R3, R3, 0x1, R5 ;  /* 0x0000000103037824 */ /* 0x000fe200078e0205 */
[----:B------:R-:W-:Y:S01]  /*dd90*/  LEA R4, P3, R2, UR8, 0x1 ;  /* 0x0000000802047c11 */ /* 0x000fe2000f8608ff */
[----:B------:R-:W-:Y:S02]  /*dda0*/  VIADD R0, R8, 0x20 ;  /* 0x0000002008007836 */ /* 0x000fe40000000000 */
[----:B------:R-:W-:Y:S01]  /*ddb0*/  IMAD.SHL.U32 R7, R16, 0x8, RZ ;  /* 0x0000000810077824 */ /* 0x000fe200078e00ff */
[----:B------:R-:W-:-:S02]  /*ddc0*/  LEA.HI.X R5, R2, UR9, R3, 0x1, P3 ;  /* 0x0000000902057c11 */ /* 0x000fc400098f0c03 */
[----:B------:R-:W-:Y:S01]  /*ddd0*/  ISETP.GE.AND P0, PT, R0, R11, PT ;  /* 0x0000000b0000720c */ /* 0x000fe20003f06270 */
[C---:B------:R-:W-:Y:S01]  /*dde0*/  VIADD R13, R7.reuse, 0x40 ;  /* 0x00000040070d7836 */ /* 0x040fe20000000000 */
[----:B------:R0:W1:Y:S01]  /*ddf0*/  SHFL.IDX PT, R2, R4, RZ, 0x181f ;  /* 0x00181fff04027589 */ /* 0x00006200000e0000 */
[----:B------:R-:W-:Y:S01]  /*de00*/  VIADD R9, R7, 0x80 ;  /* 0x0000008007097836 */ /* 0x000fe20000000000 */
[----:B------:R-:W-:Y:S02]  /*de10*/  SHF.R.S32.HI R12, RZ, 0x1f, R7 ;  /* 0x0000001fff0c7819 */ /* 0x000fe40000011407 */
[----:B------:R0:W2:Y:S01]  /*de20*/  SHFL.IDX PT, R0, R5, RZ, 0x181f ;  /* 0x00181fff05007589 */ /* 0x0000a200000e0000 */
[----:B------:R-:W-:Y:S02]  /*de30*/  SHF.R.S32.HI R6, RZ, 0x1f, R13 ;  /* 0x0000001fff067819 */ /* 0x000fe4000001140d */
[----:B------:R-:W-:Y:S01]  /*de40*/  SHF.R.S32.HI R10, RZ, 0x1f, R9 ;  /* 0x0000001fff0a7819 */ /* 0x000fe20000011409 */
[----:B------:R-:W-:Y:S06]  /*de50*/  @P2 BRA `(.L_x_180) ;  /* 0x0000000000342947 */ /* 0x000fec0003800000 */
[----:B------:R-:W-:Y:S02]  /*de60*/  ULDC UR4, c[0x0][0xac8] ;  /* 0x0002b20000047ab9 */ /* 0x000fe40000000800 */
[----:B------:R-:W-:Y:S02]  /*de70*/  ISETP.GE.AND P4, PT, R7, UR4, PT ;  /* 0x0000000407007c0c */ /* 0x000fe4000bf86270 */
[----:B------:R-:W-:Y:S02]  /*de80*/  ISETP.GE.AND P3, PT, R13, UR4, PT ;  /* 0x000000040d007c0c */ /* 0x000fe4000bf66270 */
[----:B------:R-:W-:-:S09]  /*de90*/  ISETP.GE.AND P2, PT, R9, UR4, PT ;  /* 0x0000000409007c0c */ /* 0x000fd2000bf46270 */
[-C--:B-1----:R-:W-:Y:S02]  /*dea0*/  @!P4 LEA R14, P6, R7, R2.reuse, 0x1 ;  /* 0x00000002070ec211 */ /* 0x082fe400078c08ff */
[----:B------:R-:W-:Y:S02]  /*deb0*/  @!P3 LEA R20, P5, R13, R2, 0x1 ;  /* 0x000000020d14b211 */ /* 0x000fe400078a08ff */
[----:B--2---:R-:W-:Y:S02]  /*dec0*/  @!P4 LEA.HI.X R15, R7, R0, R12, 0x1, P6 ;  /* 0x00000000070fc211 */ /* 0x004fe400030f0c0c */
[----:B------:R-:W-:Y:S02]  /*ded0*/  @!P2 LEA R2, P6, R9, R2, 0x1 ;  /* 0x000000020902a211 */ /* 0x000fe400078c08ff */
[-C--:B------:R-:W-:Y:S01]  /*dee0*/  @!P3 LEA.HI.X R21, R13, R0.reuse, R6, 0x1, P5 ;  /* 0x000000000d15b211 */ /* 0x080fe200028f0c06 */
[----:B------:R3:W-:Y:S01]  /*def0*/  @!P4 ST.E.128 desc[UR50][R14.64], RZ ;  /* 0x000000ff0e00c985 */ /* 0x0007e2000c101d32 */
[----:B------:R-:W-:-:S03]  /*df00*/  @!P2 LEA.HI.X R3, R9, R0, R10, 0x1, P6 ;  /* 0x000000000903a211 */ /* 0x000fc600030f0c0a */
[----:B------:R3:W-:Y:S04]  /*df10*/  @!P3 ST.E.128 desc[UR50][R20.64], RZ ;  /* 0x000000ff1400b985 */ /* 0x0007e8000c101d32 */
[----:B------:R3:W-:Y:S02]  /*df20*/  @!P2 ST.E.128 desc[UR50][R2.64], RZ ;  /* 0x000000ff0200a985 */ /* 0x0007e4000c101d32 */
.L_x_180:
[----:B------:R-:W-:Y:S05]  /*df30*/  BSYNC B1 ;  /* 0x0000000000017941 */ /* 0x000fea0003800000 */
.L_x_179:
[----:B--2---:R2:W4:Y:S01]  /*df40*/  SHFL.IDX PT, R0, R5, 0x1, 0x181f ;  /* 0x00381f0005007f89 */ /* 0x00452200000e0000 */
[----:B------:R-:W-:Y:S03]  /*df50*/  BSSY B1, `(.L_x_181) ;  /* 0x0000010000017945 */ /* 0x000fe60003800000 */
[----:B-1-3--:R2:W1:Y:S01]  /*df60*/  SHFL.IDX PT, R2, R4, 0x1, 0x181f ;  /* 0x00381f0004027f89 */ /* 0x00a46200000e0000 */
[----:B------:R-:W-:Y:S05]  /*df70*/  @P0 BRA `(.L_x_182) ;  /* 0x0000000000340947 */ /* 0x000fea0003800000 */
[----:B------:R-:W-:Y:S02]  /*df80*/  ULDC UR4, c[0x0][0xac8] ;  /* 0x0002b20000047ab9 */ /* 0x000fe40000000800 */
[----:B------:R-:W-:Y:S02]  /*df90*/  ISETP.GE.AND P4, PT, R7, UR4, PT ;  /* 0x0000000407007c0c */ /* 0x000fe4000bf86270 */
[----:B------:R-:W-:Y:S02]  /*dfa0*/  ISETP.GE.AND P5, PT, R13, UR4, PT ;  /* 0x000000040d007c0c */ /* 0x000fe4000bfa6270 */
[----:B------:R-:W-:-:S09]  /*dfb0*/  ISETP.GE.AND P6, PT, R9, UR4, PT ;  /* 0x0000000409007c0c */ /* 0x000fd2000bfc6270 */
[-C--:B-1----:R-:W-:Y:S02]  /*dfc0*/  @!P4 LEA R14, P0, R7, R2.reuse, 0x1 ;  /* 0x00000002070ec211 */ /* 0x082fe400078008ff */
[-C--:B------:R-:W-:Y:S02]  /*dfd0*/  @!P5 LEA R20, P2, R13, R2.reuse, 0x1 ;  /* 0x000000020d14d211 */ /* 0x080fe400078408ff */
[----:B------:R-:W-:Y:S02]  /*dfe0*/  @!P6 LEA R2, P3, R9, R2, 0x1 ;  /* 0x000000020902e211 */ /* 0x000fe400078608ff */
[-C--:B----4-:R-:W-:Y:S02]  /*dff0*/  @!P4 LEA.HI.X R15, R7, R0.reuse, R12, 0x1, P0 ;  /* 0x00000000070fc211 */ /* 0x090fe400000f0c0c */
[-C--:B------:R-:W-:Y:S02]  /*e000*/  @!P5 LEA.HI.X R21, R13, R0.reuse, R6, 0x1, P2 ;  /* 0x000000000d15d211 */ /* 0x080fe400010f0c06 */
[----:B------:R-:W-:Y:S01]  /*e010*/  @!P6 LEA.HI.X R3, R9, R0, R10, 0x1, P3 ;  /* 0x000000000903e211 */ /* 0x000fe200018f0c0a */
[----:B------:R3:W-:Y:S04]  /*e020*/  @!P4 ST.E.128 desc[UR50][R14.64], RZ ;  /* 0x000000ff0e00c985 */ /* 0x0007e8000c101d32 */
[----:B------:R3:W-:Y:S04]  /*e030*/  @!P5 ST.E.128 desc[UR50][R20.64], RZ ;  /* 0x000000ff1400d985 */ /* 0x0007e8000c101d32 */
[----:B------:R3:W-:Y:S02]  /*e040*/  @!P6 ST.E.128 desc[UR50][R2.64], RZ ;  /* 0x000000ff0200e985 */ /* 0x0007e4000c101d32 */
.L_x_182:
[----:B------:R-:W-:Y:S05]  /*e050*/  BSYNC B1 ;  /* 0x0000000000017941 */ /* 0x000fea0003800000 */
.L_x_181:
[----:B----4-:R4:W0:Y:S01]  /*e060*/  SHFL.IDX PT, R0, R5, 0x2, 0x181f ;  /* 0x00581f0005007f89 */ /* 0x01082200000e0000 */
        /* <DEDUP_REMOVED lines=10> */
[-C--:B0-----:R-:W-:Y:S02]  /*e110*/  @!P3 LEA.HI.X R15, R7, R0.reuse, R12, 0x1, P0 ;  /* 0x00000000070fb211 */ /* 0x081fe400000f0c0c */
[-C--:B------:R-:W-:Y:S02]  /*e120*/  @!P4 LEA.HI.X R21, R13, R0.reuse, R6, 0x1, P1 ;  /* 0x000000000d15c211 */ /* 0x080fe400008f0c06 */
[----:B------:R-:W-:Y:S01]  /*e130*/  @!P5 LEA.HI.X R3, R9, R0, R10, 0x1, P2 ;  /* 0x000000000903d211 */ /* 0x000fe200010f0c0a */
[----:B------:R3:W-:Y:S04]  /*e140*/  @!P3 ST.E.128 desc[UR50][R14.64], RZ ;  /* 0x000000ff0e00b985 */ /* 0x0007e8000c101d32 */
[----:B------:R3:W-:Y:S04]  /*e150*/  @!P4 ST.E.128 desc[UR50][R20.64], RZ ;  /* 0x000000ff1400c985 */ /* 0x0007e8000c101d32 */
[----:B------:R3:W-:Y:S02]  /*e160*/  @!P5 ST.E.128 desc[UR50][R2.64], RZ ;  /* 0x000000ff0200d985 */ /* 0x0007e4000c101d32 */
.L_x_184:
[----:B------:R-:W-:Y:S05]  /*e170*/  BSYNC B1 ;  /* 0x0000000000017941 */ /* 0x000fea0003800000 */
.L_x_183:
[----:B0-----:R-:W-:Y:S01]  /*e180*/  VIADD R0, R8, 0x60 ;  /* 0x0000006008007836 */ /* 0x001fe20000000000 */
[----:B--2-4-:R-:W0:Y:S04]  /*e190*/  SHFL.IDX PT, R5, R5, 0x3, 0x181f ;  /* 0x00781f0005057f89 */ /* 0x014e2800000e0000 */
[----:B------:R-:W-:Y:S01]  /*e1a0*/  ISETP.GE.AND P0, PT, R0, R11, PT ;  /* 0x0000000b0000720c */ /* 0x000fe20003f06270 */
[----:B-1-3--:R1:W2:-:S12]  /*e1b0*/  SHFL.IDX PT, R2, R4, 0x3, 0x181f ;  /* 0x00781f0004027f89 */ /* 0x00a29800000e0000 */
[----:B-1----:R-:W-:Y:S05]  /*e1c0*/  @P0 BRA `(.L_x_173) ;  /* 0x0000000000340947 */ /* 0x002fea0003800000 */
[----:B------:R-:W-:Y:S02]  /*e1d0*/  ULDC UR4, c[0x0][0xac8] ;  /* 0x0002b20000047ab9 */ /* 0x000fe40000000800 */
[----:B------:R-:W-:Y:S02]  /*e1e0*/  ISETP.GE.AND P3, PT, R7, UR4, PT ;  /* 0x0000000407007c0c */ /* 0x000fe4000bf66270 */
[----:B------:R-:W-:Y:S02]  /*e1f0*/  ISETP.GE.AND P4, PT, R13, UR4, PT ;  /* 0x000000040d007c0c */ /* 0x000fe4000bf86270 */
[----:B------:R-:W-:-:S09]  /*e200*/  ISETP.GE.AND P5, PT, R9, UR4, PT ;  /* 0x0000000409007c0c */ /* 0x000fd2000bfa6270 */
[-C--:B--2---:R-:W-:Y:S02]  /*e210*/  @!P3 LEA R14, P0, R7, R2.reuse, 0x1 ;  /* 0x00000002070eb211 */ /* 0x084fe400078008ff */
        /* <DEDUP_REMOVED lines=8> */
.L_x_173:
[----:B------:R-:W-:Y:S05]  /*e2a0*/  BSYNC B0 ;  /* 0x0000000000007941 */ /* 0x000fea0003800000 */
.L_x_163:
[----:B------:R-:W-:Y:S02]  /*e2b0*/  ULDC UR4, c[0x0][0xc3c] ;  /* 0x00030f0000047ab9 */ /* 0x000fe40000000800 */
[----:B------:R-:W-:-:S06]  /*e2c0*/  UISETP.GE.AND UP0, UPT, UR7, UR4, UPT ;  /* 0x000000040700728c */ /* 0x000fcc000bf06270 */
[----:B------:R-:W-:-:S13]  /*e2d0*/  PLOP3.LUT P0, PT, PT, PT, UP0, 0x80, 0x0 ;  /* 0x000000000000781c */ /* 0x000fda0003f0f008 */
[----:B------:R-:W-:Y:S05]  /*e2e0*/  @!P0 BRA `(.L_x_185) ;  /* 0xffffff2c00648947 */ /* 0x000fea000383ffff */
[----:B------:R-:W-:Y:S05]  /*e2f0*/  EXIT ;  /* 0x000000000000794d */ /* 0x000fea0003800000 */
.L_x_136:
[----:B------:R-:W-:-:S08]  /*e300*/  NOP ;  /* 0x0000000000007918 */ /* 0x000fd00000000000 */
[----:B------:R-:W0:-:S00]  /*e310*/  USETMAXREG.DEALLOC.CTAPOOL 0x18 ;  /* 0x00000018000079c8 */ /* 0x000e0000080e0500 */
[----:B0-----:R-:W2:Y:S01]  /*e320*/  LDL.LU R2, [R1+0x10] ;  /* 0x0000100001027983 */ /* 0x001ea20000300800 */
[----:B------:R-:W-:Y:S01]  /*e330*/  LOP3.LUT R0, R0, 0x3, RZ, 0xc0, !PT ;  /* 0x0000000300007812 */ /* 0x000fe200078ec0ff */
[----:B------:R-:W-:-:S05]  /*e340*/  IMAD.MOV.U32 R6, RZ, RZ, RZ ;  /* 0x000000ffff067224 */ /* 0x000fca00078e00ff */
[----:B------:R-:W0:Y:S02]  /*e350*/  SHFL.IDX PT, R0, R0, RZ, 0x1f ;  /* 0x00001fff00007589 */ /* 0x000e2400000e0000 */
[----:B0-----:R-:W-:Y:S02]  /*e360*/  ISETP.NE.AND P0, PT, R0, RZ, PT ;  /* 0x000000ff0000720c */ /* 0x001fe40003f05270 */
[----:B--2---:R-:W-:-:S11]  /*e370*/  LOP3.LUT R2, R2, 0xfffffffd, RZ, 0xc0, !PT ;  /* 0xfffffffd02027812 */ /* 0x004fd600078ec0ff */
[----:B------:R-:W-:-:S05]  /*e380*/  @P0 LOP3.LUT R2, R2, 0x2, RZ, 0xfc, !PT ;  /* 0x0000000202020812 */ /* 0x000fca00078efcff */
[----:B------:R0:W-:Y:S01]  /*e390*/  STL [R1+0x10], R2 ;  /* 0x0000100201007387 */ /* 0x0001e20000100800 */
[----:B------:R-:W-:Y:S05]  /*e3a0*/  @!P0 BRA `(.L_x_186) ;  /* 0x00000000002c8947 */ /* 0x000fea0003800000 */
[----:B------:R-:W1:Y:S08]  /*e3b0*/  S2UR UR5, SR_CgaCtaId ;  /* 0x00000000000579c3 */ /* 0x000e700000008800 */
[----:B------:R-:W-:Y:S06]  /*e3c0*/  BAR.SYNC.DEFER_BLOCKING 0x5, 0x180 ;  /* 0x0146000000007b1d */ /* 0x000fec0000010000 */
[----:B------:R-:W-:-:S02]  /*e3d0*/  UMOV UR4, 0x400 ;  /* 0x0000040000047882 */ /* 0x000fc40000000000 */
[----:B-1----:R-:W-:-:S09]  /*e3e0*/  ULEA UR4, UR5, UR4, 0x18 ;  /* 0x0000000405047291 */ /* 0x002fd2000f8ec03f */
[----:B------:R-:W1:Y:S04]  /*e3f0*/  LDS.128 R4, [UR4+0x334d0] ;  /* 0x0334d004ff047984 */ /* 0x000e680008000c00 */
[----:B-1----:R1:W-:Y:S01]  /*e400*/  STL.64 [R1], R4 ;  /* 0x0000000401007387 */ /* 0x0023e20000100a00 */
[----:B------:R-:W-:-:S03]  /*e410*/  IMAD.MOV.U32 R0, RZ, RZ, R7 ;  /* 0x000000ffff007224 */ /* 0x000fc600078e0007 */
[----:B------:R1:W-:Y:S02]  /*e420*/  STL [R1+0x8], R6 ;  /* 0x0000080601007387 */ /* 0x0003e40000100800 */
[----:B------:R-:W-:Y:S01]  /*e430*/  R2UR UR43, R0 ;  /* 0x00000000002b72ca */ /* 0x000fe200000e0000 */
[----:B------:R-:W-:Y:S06]  /*e440*/  BAR.ARV 0x4, 0x180 ;  /* 0x0106000000007b1d */ /* 0x000fec0000002000 */
[----:B------:R-:W-:Y:S08]  /*e450*/  BRA `(.L_x_187) ;  /* 0x0000000800b07947 */ /* 0x000ff00003800000 */
.L_x_186:
[----:B------:R-:W1:Y:S01]  /*e460*/  S2R R0, SR_TID.X ;  /* 0x0000000000007919 */ /* 0x000e620000002100 */
[----:B------:R-:W-:Y:S01]  /*e470*/  ULDC UR4, c[0x0][0xc3c] ;  /* 0x00030f0000047ab9 */ /* 0x000fe20000000800 */
[----:B-1----:R-:W-:-:S04]  /*e480*/  LOP3.LUT R0, R0, 0x1f, RZ, 0xc0, !PT ;  /* 0x0000001f00007812 */ /* 0x002fc800078ec0ff */
[----:B------:R-:W-:-:S04]  /*e490*/  ISETP.NE.AND P0, PT, R0, 0x1f, PT ;  /* 0x0000001f0000780c */ /* 0x000fc80003f05270 */
[----:B------:R-:W-:-:S13]  /*e4a0*/  ISETP.GE.OR P1, PT, R0, UR4, !P0 ;  /* 0x0000000400007c0c */ /* 0x000fda000c726670 */
[----:B0-----:R-:W0:Y:S08]  /*e4b0*/  @!P1 LDC.64 R2, c[0x0][0xc80] ;  /* 0x00032000ff029b82 */ /* 0x001e300000000a00 */
[----:B------:R-:W1:Y:S01]  /*e4c0*/  @!P1 LDC.64 R4, c[0x0][0xc78] ;  /* 0x00031e00ff049b82 */ /* 0x000e620000000a00 */
[----:B0-----:R-:W-:-:S05]  /*e4d0*/  @!P1 IMAD.WIDE.U32 R2, R0, 0x4, R2 ;  /* 0x0000000400029825 */ /* 0x001fca00078e0002 */
[----:B------:R1:W2:Y:S02]  /*e4e0*/  @!P1 LDG.E R6, desc[UR50][R2.64] ;  /* 0x0000003202069981 */ /* 0x0002a4000c1e1900 */
[----:B-1----:R-:W-:-:S04]  /*e4f0*/  @!P1 IMAD.WIDE.U32 R2, R0, 0x4, R4 ;  /* 0x0000000400029825 */ /* 0x002fc800078e0004 */
[----:B------:R-:W-:-:S06]  /*e500*/  IMAD.MOV.U32 R5, RZ, RZ, RZ ;  /* 0x000000ffff057224 */ /* 0x000fcc00078e00ff */
[----:B------:R-:W2:Y:S01]  /*e510*/  @!P1 LDG.E R5, desc[UR50][R2.64] ;  /* 0x0000003202059981 */ /* 0x000ea2000c1e1900 */
[C---:B------:R-:W-:Y:S01]  /*e520*/  ISETP.NE.AND P1, PT, R0.reuse, RZ, PT ;  /* 0x000000ff0000720c */ /* 0x040fe20003f25270 */
[----:B------:R-:W-:Y:S01]  /*e530*/  UMOV UR43, URZ ;  /* 0x0000003f002b7c82 */ /* 0x000fe20008000000 */
[C---:B------:R-:W-:Y:S02]  /*e540*/  ISETP.GE.U32.AND P2, PT, R0.reuse, 0x2, PT ;  /* 0x000000020000780c */ /* 0x040fe40003f46070 */
[C---:B------:R-:W-:Y:S02]  /*e550*/  ISETP.GE.U32.AND P3, PT, R0.reuse, 0x4, PT ;  /* 0x000000040000780c */ /* 0x040fe40003f66070 */
[C---:B------:R-:W-:Y:S02]  /*e560*/  ISETP.GE.U32.AND P4, PT, R0.reuse, 0x8, PT ;  /* 0x000000080000780c */ /* 0x040fe40003f86070 */
[----:B------:R-:W-:Y:S01]  /*e570*/  ISETP.GE.U32.AND P5, PT, R0, 0x10, PT ;  /* 0x000000100000780c */ /* 0x000fe20003fa6070 */
[----:B--2---:R-:W-:-:S05]  /*e580*/  IMAD R4, R6, R5, RZ ;  /* 0x0000000506047224 */ /* 0x004fca00078e02ff */
[----:B------:R-:W0:Y:S02]  /*e590*/  SHFL.UP PT, R7, R4, 0x1, RZ ;  /* 0x0420000004077989 */ /* 0x000e2400000e00ff */
[----:B0-----:R-:W-:-:S05]  /*e5a0*/  SEL R7, R7, RZ, P1 ;  /* 0x000000ff07077207 */ /* 0x001fca0000800000 */
[----:B------:R-:W-:-:S05]  /*e5b0*/  IMAD.IADD R7, R4, 0x1, R7 ;  /* 0x0000000104077824 */ /* 0x000fca00078e0207 */
[----:B------:R-:W0:Y:S02]  /*e5c0*/  SHFL.UP PT, R8, R7, 0x2, RZ ;  /* 0x0440000007087989 */ /* 0x000e2400000e00ff */
[----:B0-----:R-:W-:-:S05]  /*e5d0*/  SEL R8, R8, RZ, P2 ;  /* 0x000000ff08087207 */ /* 0x001fca0001000000 */
[----:B------:R-:W-:Y:S02]  /*e5e0*/  IMAD.IADD R8, R7, 0x1, R8 ;  /* 0x0000000107087824 */ /* 0x000fe400078e0208 */
[----:B------:R-:W0:Y:S03]  /*e5f0*/  S2R R7, SR_CTAID.X ;  /* 0x0000000000077919 */ /* 0x000e260000002500 */
[----:B------:R-:W1:Y:S02]  /*e600*/  SHFL.UP PT, R9, R8, 0x4, RZ ;  /* 0x0480000008097989 */ /* 0x000e6400000e00ff */
[----:B-1----:R-:W-:-:S05]  /*e610*/  SEL R9, R9, RZ, P3 ;  /* 0x000000ff09097207 */ /* 0x002fca0001800000 */
[----:B------:R-:W-:-:S05]  /*e620*/  IMAD.IADD R3, R8, 0x1, R9 ;  /* 0x0000000108037824 */ /* 0x000fca00078e0209 */
[----:B------:R-:W1:Y:S02]  /*e630*/  SHFL.UP PT, R2, R3, 0x8, RZ ;  /* 0x0500000003027989 */ /* 0x000e6400000e00ff */
[----:B-1----:R-:W-:-:S05]  /*e640*/  SEL R2, R2, RZ, P4 ;  /* 0x000000ff02027207 */ /* 0x002fca0002000000 */
[----:B------:R-:W-:-:S05]  /*e650*/  IMAD.IADD R4, R3, 0x1, R2 ;  /* 0x0000000103047824 */ /* 0x000fca00078e0202 */
[----:B------:R-:W1:Y:S02]  /*e660*/  SHFL.UP PT, R2, R4, 0x10, RZ ;  /* 0x0600000004027989 */ /* 0x000e6400000e00ff */
[----:B-1----:R-:W-:Y:S02]  /*e670*/  SEL R9, R2, RZ, P5 ;  /* 0x000000ff02097207 */ /* 0x002fe40002800000 */
[----:B------:R-:W1:Y:S03]  /*e680*/  LDC R2, c[0x0][0xc38] ;  /* 0x00030e00ff027b82 */ /* 0x000e660000000800 */
[----:B------:R-:W-:-:S05]  /*e690*/  IMAD.IADD R9, R4, 0x1, R9 ;  /* 0x0000000104097824 */ /* 0x000fca00078e0209 */
[----:B------:R-:W1:Y:S02]  /*e6a0*/  SHFL.IDX PT, R11, R9, 0x1f, 0x1f ;  /* 0x03e01f00090b7f89 */ /* 0x000e6400000e0000 */
[----:B-1----:R-:W-:-:S04]  /*e6b0*/  IMAD R8, R11, R2, RZ ;  /* 0x000000020b087224 */ /* 0x002fc800078e02ff */
[----:B------:R-:W-:Y:S01]  /*e6c0*/  IMAD.MOV.U32 R11, RZ, RZ, R8 ;  /* 0x000000ffff0b7224 */ /* 0x000fe200078e0008 */
[----:B0-----:R-:W-:-:S13]  /*e6d0*/  ISETP.GT.AND P6, PT, R8, R7, PT ;  /* 0x000000070800720c */ /* 0x001fda0003fc4270 */
[----:B------:R-:W-:Y:S05]  /*e6e0*/  @P6 BRA `(.L_x_188) ;  /* 0x0000000000a46947 */ /* 0x000fea0003800000 */
[----:B------:R-:W-:Y:S01]  /*e6f0*/  IMAD.MOV.U32 R8, RZ, RZ, R11 ;  /* 0x000000ffff087224 */ /* 0x000fe200078e000b */
[----:B------:R-:W-:Y:S01]  /*e700*/  UMOV UR43, URZ ;  /* 0x0000003f002b7c82 */ /* 0x000fe20008000000 */
[----:B------:R-:W-:-:S05]  /*e710*/  ULDC UR5, c[0x0][0xc3c] ;  /* 0x00030f0000057ab9 */ /* 0x000fca0000000800 */
.L_x_190:
[----:B------:R-:W-:-:S03]  /*e720*/  UIADD3 UR4, UR43, 0x1f, URZ ;  /* 0x0000001f2b047890 */ /* 0x000fc6000fffe03f */
[----:B------:R-:W-:Y:S01]  /*e730*/  ULDC UR43, c[0x0][0xc3c] ;  /* 0x00030f00002b7ab9 */ /* 0x000fe20000000800 */
[----:B------:R-:W-:-:S06]  /*e740*/  UISETP.GE.AND UP0, UPT, UR4, UR5, UPT ;  /* 0x000000050400728c */ /* 0x000fcc000bf06270 */
[----:B------:R-:W-:-:S13]  /*e750*/  PLOP3.LUT P6, PT, PT, PT, UP0, 0x40, 0x0 ;  /* 0x000000000000781c */ /* 0x000fda0003fce808 */
[----:B------:R-:W-:Y:S05]  /*e760*/  @!P6 BRA `(.L_x_189) ;  /* 0x0000000400b4e947 */ /* 0x000fea0003800000 */
[----:B------:R-:W-:Y:S01]  /*e770*/  UMOV UR43, UR4 ;  /* 0x00000004002b7c82 */ /* 0x000fe20008000000 */
[----:B------:R-:W-:Y:S02]  /*e780*/  IMAD.MOV.U32 R6, RZ, RZ, RZ ;  /* 0x000000ffff067224 */ /* 0x000fe400078e00ff */
[----:B------:R-:W-:-:S05]  /*e790*/  VIADD R9, R0, UR43 ;  /* 0x0000002b00097c36 */ /* 0x000fca0008000000 */
[----:B------:R-:W-:-:S13]  /*e7a0*/  ISETP.GE.OR P6, PT, R9, UR5, !P0 ;  /* 0x0000000509007c0c */ /* 0x000fda000c7c6670 */
[----:B------:R-:W0:Y:S08]  /*e7b0*/  @!P6 LDC.64 R2, c[0x0][0xc80] ;  /* 0x00032000ff02eb82 */ /* 0x000e300000000a00 */
[----:B------:R-:W1:Y:S01]  /*e7c0*/  @!P6 LDC.64 R4, c[0x0][0xc78] ;  /* 0x00031e00ff04eb82 */ /* 0x000e620000000a00 */
[----:B0-----:R-:W-:-:S05]  /*e7d0*/  @!P6 IMAD.WIDE R2, R9, 0x4, R2 ;  /* 0x000000040902e825 */ /* 0x001fca00078e0202 */
[----:B------:R1:W2:Y:S02]  /*e7e0*/  @!P6 LDG.E R6, desc[UR50][R2.64] ;  /* 0x000000320206e981 */ /* 0x0002a4000c1e1900 */
[----:B-1----:R-:W-:-:S04]  /*e7f0*/  @!P6 IMAD.WIDE R2, R9, 0x4, R4 ;  /* 0x000000040902e825 */ /* 0x002fc800078e0204 */
[----:B------:R-:W-:-:S06]  /*e800*/  IMAD.MOV.U32 R5, RZ, RZ, RZ ;  /* 0x000000ffff057224 */ /* 0x000fcc00078e00ff */
[----:B------:R-:W2:Y:S02]  /*e810*/  @!P6 LDG.E R5, desc[UR50][R2.64] ;  /* 0x000000320205e981 */ /* 0x000ea4000c1e1900 */
[----:B--2---:R-:W-:-:S05]  /*e820*/  IMAD R11, R6, R5, RZ ;  /* 0x00000005060b7224 */ /* 0x004fca00078e02ff */
[----:B------:R-:W0:Y:S02]  /*e830*/  SHFL.UP PT, R4, R11, 0x1, RZ ;  /* 0x042000000b047989 */ /* 0x000e2400000e00ff */
[----:B0-----:R-:W-:-:S05]  /*e840*/  SEL R4, R4, RZ, P1 ;  /* 0x000000ff04047207 */ /* 0x001fca0000800000 */
[----:B------:R-:W-:-:S05]  /*e850*/  IMAD.IADD R4, R11, 0x1, R4 ;  /* 0x000000010b047824 */ /* 0x000fca00078e0204 */
        /* <DEDUP_REMOVED lines=11> */
[----:B------:R-:W-:Y:S02]  /*e910*/  IMAD.IADD R9, R3, 0x1, R2 ;  /* 0x0000000103097824 */ /* 0x000fe400078e0202 */
[----:B------:R-:W0:Y:S03]  /*e920*/  LDC R2, c[0x0][0xc38] ;  /* 0x00030e00ff027b82 */ /* 0x000e260000000800 */
[----:B------:R-:W0:Y:S02]  /*e930*/  SHFL.IDX PT, R11, R9, 0x1f, 0x1f ;  /* 0x03e01f00090b7f89 */ /* 0x000e2400000e0000 */
[----:B0-----:R-:W-:-:S04]  /*e940*/  IMAD R11, R11, R2, RZ ;  /* 0x000000020b0b7224 */ /* 0x001fc800078e02ff */
[----:B------:R-:W-:-:S05]  /*e950*/  IMAD.IADD R8, R11, 0x1, R8 ;  /* 0x000000010b087824 */ /* 0x000fca00078e0208 */
[----:B------:R-:W-:-:S13]  /*e960*/  ISETP.GT.AND P6, PT, R8, R7, PT ;  /* 0x000000070800720c */ /* 0x000fda0003fc4270 */
[----:B------:R-:W-:Y:S05]  /*e970*/  @!P6 BRA `(.L_x_190) ;  /* 0xfffffffc0068e947 */ /* 0x000fea000383ffff */
.L_x_188:
[----:B------:R-:W-:Y:S02]  /*e980*/  IMAD.IADD R11, R8, 0x1, -R11 ;  /* 0x00000001080b7824 */ /* 0x000fe400078e0a0b */
[----:B------:R-:W-:Y:S02]  /*e990*/  IMAD.MOV.U32 R8, RZ, RZ, RZ ;  /* 0x000000ffff087224 */ /* 0x000fe400078e00ff */
[----:B------:R-:W-:-:S05]  /*e9a0*/  IMAD R4, R9, R2, R11 ;  /* 0x0000000209047224 */ /* 0x000fca00078e020b */
[----:B------:R-:W-:-:S13]  /*e9b0*/  ISETP.GT.AND P0, PT, R4, R7, PT ;  /* 0x000000070400720c */ /* 0x000fda0003f04270 */
[----:B------:R-:W-:Y:S02]  /*e9c0*/  VOTEU.ANY UR5, UPT, !P0 ;  /* 0x0000000000057886 */ /* 0x000fe400040e0100 */
[----:B------:R-:W-:Y:S02]  /*e9d0*/  UPOPC UR4, UR5 ;  /* 0x00000005000472bf */ /* 0x000fe40008000000 */
[----:B------:R-:W-:-:S04]  /*e9e0*/  ISETP.NE.AND P0, PT, RZ, UR5, PT ;  /* 0x00000005ff007c0c */ /* 0x000fc8000bf05270 */
[----:B------:R-:W-:Y:S02]  /*e9f0*/  IMAD.U32 R13, RZ, RZ, UR4 ;  /* 0x00000004ff0d7e24 */ /* 0x000fe4000f8e00ff */
[----:B------:R-:W-:-:S03]  /*ea00*/  IMAD.U32 R12, RZ, RZ, UR4 ;  /* 0x00000004ff0c7e24 */ /* 0x000fc6000f8e00ff */
[----:B------:R-:W0:Y:S04]  /*ea10*/  SHFL.IDX PT, R6, R6, R13, 0x1f ;  /* 0x00001f0d06067589 */ /* 0x000e2800000e0000 */
[----:B------:R1:W2:Y:S01]  /*ea20*/  SHFL.IDX PT, R5, R5, R12, 0x1f ;  /* 0x00001f0c05057589 */ /* 0x0002a200000e0000 */
[----:B0-----:R-:W-:-:S04]  /*ea30*/  IABS R4, R6 ;  /* 0x0000000600047213 */ /* 0x001fc80000000000 */
[----:B------:R-:W0:Y:S08]  /*ea40*/  I2F.RP R10, R4 ;  /* 0x00000004000a7306 */ /* 0x000e300000209400 */
[----:B0-----:R-:W0:Y:S02]  /*ea50*/  MUFU.RCP R10, R10 ;  /* 0x0000000a000a7308 */ /* 0x001e240000001000 */
[----:B0-----:R-:W-:-:S06]  /*ea60*/  VIADD R3, R10, 0xffffffe ;  /* 0x0ffffffe0a037836 */ /* 0x001fcc0000000000 */
[----:B------:R-:W0:Y:S01]  /*ea70*/  F2I.FTZ.U32.TRUNC.NTZ R3, R3 ;  /* 0x0000000300037305 */ /* 0x000e22000021f000 */
[----:B-12---:R-:W-:Y:S05]  /*ea80*/  @!P0 BRA `(.L_x_191) ;  /* 0x00000000000c8947 */ /* 0x006fea0003800000 */
[----:B------:R-:W-:-:S06]  /*ea90*/  UIADD3 UR5, UR4, -0x1, URZ ;  /* 0xffffffff04057890 */ /* 0x000fcc000fffe03f */
[----:B------:R-:W-:-:S06]  /*eaa0*/  IMAD.U32 R8, RZ, RZ, UR5 ;  /* 0x00000005ff087e24 */ /* 0x000fcc000f8e00ff */
[----:B------:R1:W2:Y:S02]  /*eab0*/  SHFL.IDX PT, R8, R9, R8, 0x1f ;  /* 0x00001f0809087589 */ /* 0x0002a400000e0000 */
.L_x_191:
[----:B--2---:R-:W-:Y:S01]  /*eac0*/  IMAD R11, R8, R2, R11 ;  /* 0x00000002080b7224 */ /* 0x004fe200078e020b */
[----:B------:R-:W-:Y:S01]  /*ead0*/  IABS R8, R5 ;  /* 0x0000000500087213 */ /* 0x000fe20000000000 */
[----:B01----:R-:W-:Y:S01]  /*eae0*/  IMAD.MOV R9, RZ, RZ, -R3 ;  /* 0x000000ffff097224 */ /* 0x003fe200078e0a03 */
[----:B------:R-:W-:Y:S01]  /*eaf0*/  UIADD3 UR43, UR4, UR43, URZ ;  /* 0x0000002b042b7290 */ /* 0x000fe2000fffe03f */
[----:B------:R-:W-:Y:S01]  /*eb00*/  IMAD.MOV.U32 R2, RZ, RZ, RZ ;  /* 0x000000ffff027224 */ /* 0x000fe200078e00ff */
[----:B------:R-:W0:Y:S01]  /*eb10*/  I2F.RP R10, R8 ;  /* 0x00000008000a7306 */ /* 0x000e220000209400 */
[----:B------:R-:W-:Y:S01]  /*eb20*/  IMAD R9, R9, R4, RZ ;  /* 0x0000000409097224 */ /* 0x000fe200078e02ff */
[----:B------:R1:W-:Y:S01]  /*eb30*/  STL [R1], R11 ;  /* 0x0000000b01007387 */ /* 0x0003e20000100800 */
[----:B------:R-:W-:Y:S02]  /*eb40*/  IMAD.IADD R7, R7, 0x1, -R11 ;  /* 0x0000000107077824 */ /* 0x000fe400078e0a0b */
[----:B------:R-:W-:Y:S01]  /*eb50*/  IMAD.HI.U32 R2, R3, R9, R2 ;  /* 0x0000000903027227 */ /* 0x000fe200078e0002 */
[----:B------:R-:W-:-:S05]  /*eb60*/  IABS R3, R6 ;  /* 0x0000000600037213 */ /* 0x000fca0000000000 */
[----:B------:R-:W-:Y:S01]  /*eb70*/  IMAD.MOV R12, RZ, RZ, -R3 ;  /* 0x000000ffff0c7224 */ /* 0x000fe200078e0a03 */
[----:B-1----:R-:W-:Y:S01]  /*eb80*/  IABS R11, R7 ;  /* 0x00000007000b7213 */ /* 0x002fe20000000000 */
[----:B0-----:R-:W0:Y:S04]  /*eb90*/  MUFU.RCP R10, R10 ;  /* 0x0000000a000a7308 */ /* 0x001e280000001000 */
[----:B------:R-:W-:-:S04]  /*eba0*/  IMAD.HI.U32 R9, R2, R11, RZ ;  /* 0x0000000b02097227 */ /* 0x000fc800078e00ff */
[----:B------:R-:W-:Y:S02]  /*ebb0*/  IMAD R11, R9, R12, R11 ;  /* 0x0000000c090b7224 */ /* 0x000fe400078e020b */
[----:B------:R-:W-:-:S03]  /*ebc0*/  IMAD.MOV.U32 R2, RZ, RZ, RZ ;  /* 0x000000ffff027224 */ /* 0x000fc600078e00ff */
[----:B------:R-:W-:Y:S01]  /*ebd0*/  ISETP.GT.U32.AND P1, PT, R4, R11, PT ;  /* 0x0000000b0400720c */ /* 0x000fe20003f24070 */
[----:B0-----:R-:W-:-:S06]  /*ebe0*/  VIADD R3, R10, 0xffffffe ;  /* 0x0ffffffe0a037836 */ /* 0x001fcc0000000000 */
[----:B------:R-:W0:Y:S06]  /*ebf0*/  F2I.FTZ.U32.TRUNC.NTZ R3, R3 ;  /* 0x0000000300037305 */ /* 0x000e2c000021f000 */
[----:B------:R-:W-:Y:S02]  /*ec00*/  @!P1 IMAD.IADD R11, R11, 0x1, -R4 ;  /* 0x000000010b0b9824 */ /* 0x000fe400078e0a04 */
[----:B------:R-:W-:Y:S01]  /*ec10*/  @!P1 VIADD R9, R9, 0x1 ;  /* 0x0000000109099836 */ /* 0x000fe20000000000 */
[----:B------:R-:W-:Y:S02]  /*ec20*/  ISETP.NE.AND P1, PT, R6, RZ, PT ;  /* 0x000000ff0600720c */ /* 0x000fe40003f25270 */
[----:B------:R-:W-:Y:S01]  /*ec30*/  ISETP.GE.U32.AND P0, PT, R11, R4, PT ;  /* 0x000000040b00720c */ /* 0x000fe20003f06070 */
[----:B0-----:R-:W-:-:S04]  /*ec40*/  IMAD.MOV R11, RZ, RZ, -R3 ;  /* 0x000000ffff0b7224 */ /* 0x001fc800078e0a03 */
[----:B------:R-:W-:-:S08]  /*ec50*/  IMAD R11, R11, R8, RZ ;  /* 0x000000080b0b7224 */ /* 0x000fd000078e02ff */
[----:B------:R-:W-:Y:S02]  /*ec60*/  @P0 VIADD R9, R9, 0x1 ;  /* 0x0000000109090836 */ /* 0x000fe40000000000 */
[----:B------:R-:W-:Y:S01]  /*ec70*/  IMAD.HI.U32 R4, R3, R11, R2 ;  /* 0x0000000b03047227 */ /* 0x000fe200078e0002 */
[----:B------:R-:W-:-:S04]  /*ec80*/  LOP3.LUT R2, R7, R6, RZ, 0x3c, !PT ;  /* 0x0000000607027212 */ /* 0x000fc800078e3cff */
[----:B------:R-:W-:Y:S02]  /*ec90*/  ISETP.GE.AND P2, PT, R2, RZ, PT ;  /* 0x000000ff0200720c */ /* 0x000fe40003f46270 */
[----:B------:R-:W-:-:S05]  /*eca0*/  IABS R2, R5 ;  /* 0x0000000500027213 */ /* 0x000fca0000000000 */
[----:B------:R-:W-:-:S06]  /*ecb0*/  IMAD.MOV R2, RZ, RZ, -R2 ;  /* 0x000000ffff027224 */ /* 0x000fcc00078e0a02 */
[----:B------:R-:W-:Y:S01]  /*ecc0*/  @!P2 IMAD.MOV R9, RZ, RZ, -R9 ;  /* 0x000000ffff09a224 */ /* 0x000fe200078e0a09 */
[----:B------:R-:W-:-:S04]  /*ecd0*/  @!P1 LOP3.LUT R9, RZ, R6, RZ, 0x33, !PT ;  /* 0x00000006ff099212 */ /* 0x000fc800078e33ff */
[-C--:B------:R-:W-:Y:S01]  /*ece0*/  IABS R3, R9.reuse ;  /* 0x0000000900037213 */ /* 0x080fe20000000000 */
[----:B------:R-:W-:-:S04]  /*ecf0*/  IMAD R6, R6, R9, RZ ;  /* 0x0000000906067224 */ /* 0x000fc800078e02ff */
[----:B------:R-:W-:-:S04]  /*ed00*/  IMAD.HI.U32 R4, R4, R3, RZ ;  /* 0x0000000304047227 */ /* 0x000fc800078e00ff */
[----:B------:R-:W-:Y:S01]  /*ed10*/  IMAD R3, R4, R2, R3 ;  /* 0x0000000204037224 */ /* 0x000fe200078e0203 */
[----:B------:R-:W-:-:S04]  /*ed20*/  LOP3.LUT R2, R9, R5, RZ, 0x3c, !PT ;  /* 0x0000000509027212 */ /* 0x000fc800078e3cff */
[----:B------:R-:W-:Y:S02]  /*ed30*/  ISETP.GT.U32.AND P1, PT, R8, R3, PT ;  /* 0x000000030800720c */ /* 0x000fe40003f24070 */
[----:B------:R-:W-:-:S11]  /*ed40*/  ISETP.GE.AND P2, PT, R2, RZ, PT ;  /* 0x000000ff0200720c */ /* 0x000fd60003f46270 */
[----:B------:R-:W-:Y:S02]  /*ed50*/  @!P1 IMAD.IADD R3, R3, 0x1, -R8 ;  /* 0x0000000103039824 */ /* 0x000fe400078e0a08 */
[----:B------:R-:W-:Y:S01]  /*ed60*/  @!P1 VIADD R4, R4, 0x1 ;  /* 0x0000000104049836 */ /* 0x000fe20000000000 */
[----:B------:R-:W-:Y:S02]  /*ed70*/  ISETP.NE.AND P1, PT, R5, RZ, PT ;  /* 0x000000ff0500720c */ /* 0x000fe40003f25270 */
[----:B------:R-:W-:Y:S01]  /*ed80*/  ISETP.GE.U32.AND P0, PT, R3, R8, PT ;  /* 0x000000080300720c */ /* 0x000fe20003f06070 */
[----:B------:R-:W-:-:S12]  /*ed90*/  IMAD.IADD R3, R7, 0x1, -R6 ;  /* 0x0000000107037824 */ /* 0x000fd800078e0a06 */
[----:B------:R-:W-:-:S04]  /*eda0*/  @P0 VIADD R4, R4, 0x1 ;  /* 0x0000000104040836 */ /* 0x000fc80000000000 */
[----:B------:R-:W-:Y:S01]  /*edb0*/  @!P2 IMAD.MOV R4, RZ, RZ, -R4 ;  /* 0x000000ffff04a224 */ /* 0x000fe200078e0a04 */
[----:B------:R-:W-:-:S05]  /*edc0*/  @!P1 LOP3.LUT R4, RZ, R5, RZ, 0x33, !PT ;  /* 0x00000005ff049212 */ /* 0x000fca00078e33ff */
[--C-:B------:R-:W-:Y:S02]  /*edd0*/  IMAD.MOV R2, RZ, RZ, -R4.reuse ;  /* 0x000000ffff027224 */ /* 0x100fe400078e0a04 */
[C---:B------:R-:W-:Y:S02]  /*ede0*/  IMAD R4, R5.reuse, 0x1000000, R4 ;  /* 0x0100000005047824 */ /* 0x040fe400078e0204 */
[----:B------:R-:W-:-:S04]  /*edf0*/  IMAD R9, R5, R2, R9 ;  /* 0x0000000205097224 */ /* 0x000fc800078e0209 */
[----:B------:R-:W-:-:S05]  /*ee00*/  IMAD R2, R9, 0x10000, R4 ;  /* 0x0001000009027824 */ /* 0x000fca00078e0204 */
[----:B------:R0:W-:Y:S04]  /*ee10*/  STL [R1+0x8], R2 ;  /* 0x0000080201007387 */ /* 0x0001e80000100800 */
[----:B------:R0:W-:Y:S01]  /*ee20*/  STL [R1+0x4], R3 ;  /* 0x0000040301007387 */ /* 0x0001e20000100800 */
[----:B------:R-:W-:Y:S05]  /*ee30*/  BRA `(.L_x_192) ;  /* 0x00000000000c7947 */ /* 0x000fea0003800000 */
.L_x_189:
[----:B------:R1:W-:Y:S04]  /*ee40*/  STL [R1], R7 ;  /* 0x0000000701007387 */ /* 0x0003e80000100800 */
[----:B------:R1:W-:Y:S04]  /*ee50*/  STL [R1+0x4], RZ ;  /* 0x000004ff01007387 */ /* 0x0003e80000100800 */
[----:B------:R1:W-:Y:S02]  /*ee60*/  STL [R1+0x8], RZ ;  /* 0x000008ff01007387 */ /* 0x0003e40000100800 */
.L_x_192:
[----:B------:R-:W2:Y:S04]  /*ee70*/  LDL R4, [R1] ;  /* 0x0000000001047983 */ /* 0x000ea80000100800 */
[----:B------:R-:W2:Y:S04]  /*ee80*/  LDL R5, [R1+0x4] ;  /* 0x0000040001057983 */ /* 0x000ea80000100800 */
[----:B------:R-:W2:Y:S01]  /*ee90*/  LDL R6, [R1+0x8] ;  /* 0x0000080001067983 */ /* 0x000ea20000100800 */
[----:B------:R-:W-:Y:S01]  /*eea0*/  ISETP.NE.AND P0, PT, R0, RZ, PT ;  /* 0x000000ff0000720c */ /* 0x000fe20003f05270 */
[----:B0-----:R-:W-:-:S12]  /*eeb0*/  IMAD.U32 R2, RZ, RZ, UR43 ;  /* 0x0000002bff027e24 */ /* 0x001fd8000f8e00ff */
[----:B------:R-:W0:Y:S01]  /*eec0*/  @!P0 S2R R3, SR_CgaCtaId ;  /* 0x0000000000038919 */ /* 0x000e220000008800 */
[----:B------:R-:W-:Y:S01]  /*eed0*/  @!P0 MOV R0, 0x400 ;  /* 0x0000040000008802 */ /* 0x000fe20000000f00 */
[----:B-1----:R-:W-:-:S03]  /*eee0*/  @!P0 IMAD.MOV.U32 R7, RZ, RZ, R2 ;  /* 0x000000ffff078224 */ /* 0x002fc600078e0002 */
[----:B0-----:R-:W-:-:S05]  /*eef0*/  @!P0 LEA R0, R3, R0, 0x18 ;  /* 0x0000000003008211 */ /* 0x001fca00078ec0ff */
[----:B--2---:R2:W-:Y:S01]  /*ef00*/  @!P0 STS.128 [R0+0x334d0], R4 ;  /* 0x0334d00400008388 */ /* 0x0045e20000000c00 */
[----:B------:R-:W-:Y:S06]  /*ef10*/  BAR.ARV 0x5, 0x180 ;  /* 0x0146000000007b1d */ /* 0x000fec0000002000 */
.L_x_187:
[----:B------:R-:W-:Y:S01]  /*ef20*/  ULDC UR4, c[0x0][0xc3c] ;  /* 0x00030f0000047ab9 */ /* 0x000fe20000000800 */
[----:B------:R3:W-:Y:S01]  /*ef30*/  STL [R1+0x2c], RZ ;  /* 0x00002cff01007387 */ /* 0x0007e20000100800 */
[----:B------:R-:W-:Y:S01]  /*ef40*/  UISETP.GE.AND UP0, UPT, UR43, UR4, UPT ;  /* 0x000000042b00728c */ /* 0x000fe2000bf06270 */
[----:B------:R-:W-:Y:S02]  /*ef50*/  IMAD.MOV.U32 R19, RZ, RZ, 0x1 ;  /* 0x00000001ff137424 */ /* 0x000fe400078e00ff */
[----:B------:R-:W-:-:S03]  /*ef60*/  IMAD.MOV.U32 R18, RZ, RZ, RZ ;  /* 0x000000ffff127224 */ /* 0x000fc600078e00ff */
[----:B------:R-:W-:-:S13]  /*ef70*/  PLOP3.LUT P0, PT, PT, PT, UP0, 0x80, 0x0 ;  /* 0x000000000000781c */ /* 0x000fda0003f0f008 */
[----:B---3--:R-:W-:Y:S05]  /*ef80*/  @P0 BRA `(.L_x_193) ;  /* 0x0000004c00b80947 */ /* 0x008fea0003800000 */
[----:B------:R-:W3:Y:S01]  /*ef90*/  S2R R10, SR_TID.X ;  /* 0x00000000000a7919 */ /* 0x000ee20000002100 */
[----:B------:R-:W4:Y:S01]  /*efa0*/  S2UR UR5, SR_CgaCtaId ;  /* 0x00000000000579c3 */ /* 0x000f220000008800 */
[----:B------:R-:W-:Y:S01]  /*efb0*/  UMOV UR4, 0x400 ;  /* 0x0000040000047882 */ /* 0x000fe20000000000 */
[----:B------:R-:W-:Y:S01]  /*efc0*/  IMAD.MOV.U32 R19, RZ, RZ, 0x1 ;  /* 0x00000001ff137424 */ /* 0x000fe200078e00ff */
[----:B------:R-:W-:Y:S01]  /*efd0*/  ULDC UR41, c[0x0][0xc] ;  /* 0x0000030000297ab9 */ /* 0x000fe20000000800 */
[----:B------:R-:W-:Y:S01]  /*efe0*/  IMAD.MOV.U32 R18, RZ, RZ, RZ ;  /* 0x000000ffff127224 */ /* 0x000fe200078e00ff */
[----:B------:R-:W-:Y:S02]  /*eff0*/  ULOP3.LUT UR39, UR38, 0x1, URZ, 0xfc, !UPT ;  /* 0x0000000126277892 */ /* 0x000fe4000f8efc3f */
[----:B------:R-:W-:Y:S01]  /*f000*/  ULOP3.LUT UR42, UR38, 0x2, URZ, 0xfc, !UPT ;  /* 0x00000002262a7892 */ /* 0x000fe2000f8efc3f */
[----:B------:R-:W-:Y:S01]  /*f010*/  ULDC.64 UR52, c[0x0][0x198] ;  /* 0x0000660000347ab9 */ /* 0x000fe20000000a00 */
[----:B----4-:R-:W-:-:S06]  /*f020*/  ULEA UR4, UR5, UR4, 0x18 ;  /* 0x0000000405047291 */ /* 0x010fcc000f8ec03f */
[----:B------:R-:W-:Y:S01]  /*f030*/  IMAD.U32 R17, RZ, RZ, UR4 ;  /* 0x00000004ff117e24 */ /* 0x000fe2000f8e00ff */
[----:B---3--:R-:W-:Y:S01]  /*f040*/  SHF.R.U32.HI R3, RZ, 0x1, R10 ;  /* 0x00000001ff037819 */ /* 0x008fe2000001160a */
[C---:B-12---:R-:W-:Y:S01]  /*f050*/  IMAD.SHL.U32 R4, R10.reuse, 0x40, RZ ;  /* 0x000000400a047824 */ /* 0x046fe200078e00ff */
[C---:B------:R-:W-:Y:S01]  /*f060*/  LOP3.LUT R9, R10.reuse, 0x7f, RZ, 0xc0, !PT ;  /* 0x0000007f0a097812 */ /* 0x040fe200078ec0ff */
[----:B------:R-:W-:-:S03]  /*f070*/  IMAD.SHL.U32 R5, R10, 0x2, RZ ;  /* 0x000000020a057824 */ /* 0x000fc600078e00ff */
[----:B------:R-:W-:-:S04]  /*f080*/  LOP3.LUT R0, R4, 0x180, RZ, 0xc0, !PT ;  /* 0x0000018004007812 */ /* 0x000fc800078ec0ff */
[----:B------:R-:W-:Y:S01]  /*f090*/  LOP3.LUT R3, R0, 0x30, R3, 0xf8, !PT ;  /* 0x0000003000037812 */ /* 0x000fe200078ef803 */
[----:B------:R-:W-:-:S05]  /*f0a0*/  IMAD.SHL.U32 R0, R10, 0x10, RZ ;  /* 0x000000100a007824 */ /* 0x000fca00078e00ff */
[----:B0-----:R-:W-:-:S04]  /*f0b0*/  LOP3.LUT R2, R0, 0x1b0, RZ, 0xc0, !PT ;  /* 0x000001b000027812 */ /* 0x001fc800078ec0ff */
[----:B------:R-:W-:Y:S01]  /*f0c0*/  LOP3.LUT R6, R2, 0x30, R5, 0x78, !PT ;  /* 0x0000003002067812 */ /* 0x000fe200078e7805 */
[----:B------:R-:W-:-:S05]  /*f0d0*/  IMAD.SHL.U32 R2, R9, 0x10, RZ ;  /* 0x0000001009027824 */ /* 0x000fca00078e00ff */
[----:B------:R-:W-:Y:S01]  /*f0e0*/  LOP3.LUT R7, R2, 0x600, RZ, 0xc0, !PT ;  /* 0x0000060002077812 */ /* 0x000fe200078ec0ff */
[----:B------:R-:W-:-:S05]  /*f0f0*/  IMAD.SHL.U32 R2, R10, 0x8, RZ ;  /* 0x000000080a027824 */ /* 0x000fca00078e00ff */
[----:B------:R-:W-:Y:S02]  /*f100*/  LOP3.LUT R5, R3, 0x30, R2, 0x78, !PT ;  /* 0x0000003003057812 */ /* 0x000fe400078e7802 */
[----:B------:R-:W-:Y:S02]  /*f110*/  LOP3.LUT R3, R7, 0x40, R0, 0xf8, !PT ;  /* 0x0000004007037812 */ /* 0x000fe400078ef800 */
[----:B------:R-:W-:Y:S02]  /*f120*/  LOP3.LUT R5, R5, 0x640, R4, 0xf8, !PT ;  /* 0x0000064005057812 */ /* 0x000fe400078ef804 */
[----:B------:R-:W-:Y:S01]  /*f130*/  LOP3.LUT R2, R3, R6, RZ, 0xfc, !PT ;  /* 0x0000000603027212 */ /* 0x000fe200078efcff */
[----:B------:R-:W-:Y:S01]  /*f140*/  IMAD.SHL.U32 R3, R10, 0x20, RZ ;  /* 0x000000200a037824 */ /* 0x000fe200078e00ff */
[----:B------:R-:W-:Y:S01]  /*f150*/  LOP3.LUT R0, R0, 0x30, RZ, 0xc0, !PT ;  /* 0x0000003000007812 */ /* 0x000fe200078ec0ff */
[----:B------:R-:W-:Y:S02]  /*f160*/  STL [R1+0x1c], R5 ;  /* 0x00001c0501007387 */ /* 0x000fe40000100800 */
[----:B------:R-:W-:Y:S01]  /*f170*/  IMAD.IADD R2, R17, 0x1, R2 ;  /* 0x0000000111027824 */ /* 0x000fe200078e0202 */
[----:B------:R-:W-:-:S02]  /*f180*/  LOP3.LUT R6, R3, 0x80, RZ, 0xc0, !PT ;  /* 0x0000008003067812 */ /* 0x000fc400078ec0ff */
[----:B------:R-:W-:Y:S01]  /*f190*/  LOP3.LUT R8, R7, 0x60, R3, 0xf8, !PT ;  /* 0x0000006007087812 */ /* 0x000fe200078ef803 */
[----:B------:R-:W-:Y:S01]  /*f1a0*/  IMAD.SHL.U32 R7, R10, 0x4, RZ ;  /* 0x000000040a077824 */ /* 0x000fe200078e00ff */
[----:B------:R-:W-:-:S04]  /*f1b0*/  LOP3.LUT R6, R6, 0x10, R10, 0xf8, !PT ;  /* 0x0000001006067812 */ /* 0x000fc800078ef80a */
[----:B------:R-:W-:Y:S02]  /*f1c0*/  LOP3.LUT R6, R6, 0x10, R7, 0x78, !PT ;  /* 0x0000001006067812 */ /* 0x000fe400078e7807 */
[----:B------:R-:W-:-:S04]  /*f1d0*/  LOP3.LUT R7, R8, 0x100, R3, 0xf8, !PT ;  /* 0x0000010008077812 */ /* 0x000fc800078ef803 */
[----:B------:R-:W-:-:S05]  /*f1e0*/  LOP3.LUT R4, R7, R6, RZ, 0xfc, !PT ;  /* 0x0000000607047212 */ /* 0x000fca00078efcff */
[----:B------:R0:W-:Y:S04]  /*f1f0*/  STL [R1+0x18], R4 ;  /* 0x0000180401007387 */ /* 0x0001e80000100800 */
[----:B------:R1:W-:Y:S04]  /*f200*/  STL [R1+0x20], R2 ;  /* 0x0000200201007387 */ /* 0x0003e80000100800 */
[----:B------:R2:W-:Y:S01]  /*f210*/  STL [R1+0x2c], RZ ;  /* 0x00002cff01007387 */ /* 0x0005e20000100800 */
[----:B0-----:R-:W-:Y:S02]  /*f220*/  SHF.R.U32.HI R4, RZ, 0x2, R9 ;  /* 0x00000002ff047819 */ /* 0x001fe40000011609 */
[----:B-1----:R-:W-:-:S02]  /*f230*/  LOP3.LUT R2, R0, 0x40, RZ, 0xfc, !PT ;  /* 0x0000004000027812 */ /* 0x002fc400078efcff */
[----:B------:R-:W-:Y:S02]  /*f240*/  LOP3.LUT R3, R4, 0x60, R3, 0xf8, !PT ;  /* 0x0000006004037812 */ /* 0x000fe400078ef803 */
[----:B--2---:R-:W-:-:S07]  /*f250*/  LOP3.LUT R0, R0, 0x80, RZ, 0xfc, !PT ;  /* 0x0000008000007812 */ /* 0x004fce00078efcff */
.L_x_265:
[----:B------:R-:W-:Y:S01]  /*f260*/  ULDC.64 UR4, c[0x0][0xc88] ;  /* 0x0003220000047ab9 */ /* 0x000fe20000000a00 */
[----:B------:R-:W-:Y:S01]  /*f270*/  ULDC.64 UR6, c[0x0][0xa18] ;  /* 0x0002860000067ab9 */ /* 0x000fe20000000a00 */
[----:B------:R-:W-:Y:S01]  /*f280*/  UIMAD.WIDE UR4, UR43, 0x4, UR4 ;  /* 0x000000042b0478a5 */ /* 0x000fe2000f8e0204 */
[----:B------:R-:W2:Y:S01]  /*f290*/  LDL.LU R10, [R1+0x8] ;  /* 0x00000800010a7983 */ /* 0x000ea20000300800 */
[----:B------:R-:W-:Y:S01]  /*f2a0*/  ULDC UR8, c[0x0][0x288] ;  /* 0x0000a20000087ab9 */ /* 0x000fe20000000800 */
[----:B0-----:R-:W0:Y:S03]  /*f2b0*/  LDC R9, c[0x0][0x2f0] ;  /* 0x0000bc00ff097b82 */ /* 0x001e260000000800 */
[----:B------:R-:W-:Y:S02]  /*f2c0*/  IMAD.U32 R2, RZ, RZ, UR4 ;  /* 0x00000004ff027e24 */ /* 0x000fe4000f8e00ff */
[----:B------:R-:W-:Y:S01]  /*f2d0*/  IMAD.U32 R3, RZ, RZ, UR5 ;  /* 0x00000005ff037e24 */ /* 0x000fe2000f8e00ff */
[----:B------:R-:W-:Y:S01]  /*f2e0*/  UISETP.NE.U32.AND UP0, UPT, UR6, URZ, UPT ;  /* 0x0000003f0600728c */ /* 0x000fe2000bf05070 */
[----:B------:R-:W-:Y:S01]  /*f2f0*/  IMAD.U32 R0, RZ, RZ, UR8 ;  /* 0x00000008ff007e24 */ /* 0x000fe2000f8e00ff */
[----:B------:R-:W-:Y:S01]  /*f300*/  ULDC.64 UR4, c[0x0][0xa28] ;  /* 0x00028a0000047ab9 */ /* 0x000fe20000000a00 */
[----:B------:R-:W-:Y:S01]  /*f310*/  ULDC.64 UR8, c[0x0][0xa08] ;  /* 0x0002820000087ab9 */ /* 0x000fe20000000a00 */
[----:B------:R-:W3:Y:S01]  /*f320*/  LDG.E R2, desc[UR50][R2.64] ;  /* 0x0000003202027981 */ /* 0x000ee2000c1e1900 */
[----:B------:R-:W-:-:S02]  /*f330*/  UISETP.NE.AND.EX UP0, UPT, UR7, URZ, UPT, UP0 ;  /* 0x0000003f0700728c */ /* 0x000fc4000bf05300 */
[----:B------:R-:W-:-:S04]  /*f340*/  UISETP.NE.U32.AND UP1, UPT, UR4, URZ, UPT ;  /* 0x0000003f0400728c */ /* 0x000fc8000bf25070 */
[----:B------:R-:W-:Y:S01]  /*f350*/  PLOP3.LUT P3, PT, PT, PT, UP0, 0x80, 0x0 ;  /* 0x000000000000781c */ /* 0x000fe20003f6f008 */
[----:B------:R-:W-:Y:S01]  /*f360*/  UISETP.NE.AND.EX UP1, UPT, UR5, URZ, UPT, UP1 ;  /* 0x0000003f0500728c */ /* 0x000fe2000bf25310 */
[----:B------:R-:W-:-:S05]  /*f370*/  ISETP.NE.U32.AND P2, PT, RZ, UR8, PT ;  /* 0x00000008ff007c0c */ /* 0x000fca000bf45070 */
[----:B------:R-:W-:Y:S02]  /*f380*/  PLOP3.LUT P4, PT, PT, PT, UP1, 0x80, 0x0 ;  /* 0x000000000000781c */ /* 0x000fe40003f8f018 */
[----:B---3--:R-:W-:Y:S02]  /*f390*/  R2UR UR47, R2 ;  /* 0x00000000022f72ca */ /* 0x008fe400000e0000 */
[----:B-1----:R-:W1:Y:S11]  /*f3a0*/  LDC.64 R2, c[0x0][0x418] ;  /* 0x00010600ff027b82 */ /* 0x002e760000000a00 */
[----:B------:R-:W-:-:S02]  /*f3b0*/  USHF.R.S32.HI UR46, URZ, 0x1f, UR47 ;  /* 0x0000001f3f2e7899 */ /* 0x000fc4000801142f */
[----:B------:R-:W-:Y:S02]  /*f3c0*/  USHF.L.U32 UR44, UR47, 0x2, URZ ;  /* 0x000000022f2c7899 */ /* 0x000fe4000800063f */
[----:B------:R-:W-:Y:S02]  /*f3d0*/  USHF.L.U64.HI UR45, UR47, 0x2, UR46 ;  /* 0x000000022f2d7899 */ /* 0x000fe4000801022e */
[----:B------:R-:W-:Y:S02]  /*f3e0*/  @UP0 UIADD3 UR6, UP3, UR44, UR6, URZ ;  /* 0x000000062c060290 */ /* 0x000fe4000ff7e03f */
[----:B------:R-:W-:Y:S02]  /*f3f0*/  @UP1 ULEA UR4, UP2, UR47, UR4, 0x2 ;  /* 0x000000042f041291 */ /* 0x000fe4000f84103f */
[----:B------:R-:W-:Y:S02]  /*f400*/  @UP0 UIADD3.X UR7, UR45, UR7, URZ, UP3, !UPT ;  /* 0x000000072d070290 */ /* 0x000fe40009ffe43f */
[----:B------:R-:W-:Y:S01]  /*f410*/  IMAD.U32 R4, RZ, RZ, UR6 ;  /* 0x00000006ff047e24 */ /* 0x000fe2000f8e00ff */
[----:B------:R-:W-:-:S03]  /*f420*/  @UP1 ULEA.HI.X UR5, UR47, UR5, UR46, 0x2, UP2 ;  /* 0x000000052f051291 */ /* 0x000fc600090f142e */
[----:B------:R-:W-:Y:S01]  /*f430*/  IMAD.U32 R5, RZ, RZ, UR7 ;  /* 0x00000007ff057e24 */ /* 0x000fe2000f8e00ff */
[----:B------:R-:W-:-:S04]  /*f440*/  ULDC.64 UR6, c[0x0][0xa00] ;  /* 0x0002800000067ab9 */ /* 0x000fc80000000a00 */
[----:B------:R3:W4:Y:S01]  /*f450*/  @P3 LDG.E R0, desc[UR50][R4.64] ;  /* 0x0000003204003981 */ /* 0x000722000c1e1900 */
[----:B------:R-:W-:Y:S02]  /*f460*/  ISETP.NE.U32.AND P0, PT, RZ, UR6, PT ;  /* 0x00000006ff007c0c */ /* 0x000fe4000bf05070 */
[----:B------:R-:W-:Y:S02]  /*f470*/  ISETP.NE.AND.EX P2, PT, RZ, UR9, PT, P2 ;  /* 0x00000009ff007c0c */ /* 0x000fe4000bf45320 */
[----:B------:R-:W-:Y:S02]  /*f480*/  ISETP.NE.AND.EX P0, PT, RZ, UR7, PT, P0 ;  /* 0x00000007ff007c0c */ /* 0x000fe4000bf05300 */
[----:B-1----:R-:W-:Y:S01]  /*f490*/  ISETP.NE.U32.AND P1, PT, R2, RZ, PT ;  /* 0x000000ff0200720c */ /* 0x002fe20003f25070 */
[----:B---3--:R-:W-:Y:S01]  /*f4a0*/  IMAD.U32 R4, RZ, RZ, UR4 ;  /* 0x00000004ff047e24 */ /* 0x008fe2000f8e00ff */
[----:B------:R-:W-:Y:S01]  /*f4b0*/  UIADD3 UR4, UP0, UR44, UR6, URZ ;  /* 0x000000062c047290 */ /* 0x000fe2000ff1e03f */
[----:B------:R-:W-:Y:S01]  /*f4c0*/  IMAD.U32 R5, RZ, RZ, UR5 ;  /* 0x00000005ff057e24 */ /* 0x000fe2000f8e00ff */
[----:B------:R-:W-:-:S02]  /*f4d0*/  UIADD3 UR6, UP1, UR44, UR8, URZ ;  /* 0x000000082c067290 */ /* 0x000fc4000ff3e03f */
[----:B------:R-:W-:Y:S02]  /*f4e0*/  UIADD3.X UR5, UR45, UR7, URZ, UP0, !UPT ;  /* 0x000000072d057290 */ /* 0x000fe400087fe43f */
[----:B------:R-:W-:Y:S02]  /*f4f0*/  UIADD3.X UR7, UR45, UR9, URZ, UP1, !UPT ;  /* 0x000000092d077290 */ /* 0x000fe40008ffe43f */
[----:B------:R-:W-:-:S04]  /*f500*/  IMAD.U32 R6, RZ, RZ, UR6 ;  /* 0x00000006ff067e24 */ /* 0x000fc8000f8e00ff */
[----:B------:R-:W-:-:S05]  /*f510*/  IMAD.U32 R7, RZ, RZ, UR7 ;  /* 0x00000007ff077e24 */ /* 0x000fca000f8e00ff */
[----:B------:R-:W3:Y:S04]  /*f520*/  @P2 LDG.E R8, desc[UR50][R6.64] ;  /* 0x0000003206082981 */ /* 0x000ee8000c1e1900 */
[----:B----4-:R1:W-:Y:S04]  /*f530*/  STL [R1+0x28], R0 ;  /* 0x0000280001007387 */ /* 0x0103e80000100800 */
[----:B-1----:R1:W4:Y:S02]  /*f540*/  @P4 LDG.E R0, desc[UR50][R4.64] ;  /* 0x0000003204004981 */ /* 0x002324000c1e1900 */
[----:B-1----:R-:W-:-:S02]  /*f550*/  IMAD.U32 R4, RZ, RZ, UR4 ;  /* 0x00000004ff047e24 */ /* 0x002fc4000f8e00ff */
[----:B------:R-:W-:-:S05]  /*f560*/  IMAD.U32 R5, RZ, RZ, UR5 ;  /* 0x00000005ff057e24 */ /* 0x000fca000f8e00ff */
[----:B------:R-:W5:Y:S01]  /*f570*/  @P0 LDG.E R2, desc[UR50][R4.64] ;  /* 0x0000003204020981 */ /* 0x000f62000c1e1900 */
[----:B------:R-:W-:Y:S02]  /*f580*/  ISETP.NE.AND.EX P1, PT, R3, RZ, PT, P1 ;  /* 0x000000ff0300720c */ /* 0x000fe40003f25310 */
[----:B------:R-:W1:Y:S01]  /*f590*/  LDC R3, c[0x0][0x424] ;  /* 0x00010900ff037b82 */ /* 0x000e620000000800 */
[----:B------:R-:W-:Y:S01]  /*f5a0*/  UMOV UR4, URZ ;  /* 0x0000003f00047c82 */ /* 0x000fe20008000000 */
[----:B------:R-:W-:Y:S01]  /*f5b0*/  UMOV UR48, URZ ;  /* 0x0000003f00307c82 */ /* 0x000fe20008000000 */
[----:B------:R-:W-:Y:S01]  /*f5c0*/  UMOV UR40, URZ ;  /* 0x0000003f00287c82 */ /* 0x000fe20008000000 */
[----:B---3--:R-:W-:Y:S02]  /*f5d0*/  @P2 R2UR UR40, R8 ;  /* 0x00000000082822ca */ /* 0x008fe400000e0000 */
[----:B--2---:R-:W-:Y:S02]  /*f5e0*/  R2UR UR36, R10 ;  /* 0x000000000a2472ca */ /* 0x004fe400000e0000 */
[----:B----4-:R-:W-:-:S02]  /*f5f0*/  @P4 R2UR UR4, R0 ;  /* 0x00000000000442ca */ /* 0x010fc400000e0000 */
[----:B------:R-:W-:-:S04]  /*f600*/  LOP3.LUT R0, R10, 0xff000000, RZ, 0xc0, !PT ;  /* 0xff0000000a007812 */ /* 0x000fc800078ec0ff */
[----:B------:R-:W-:Y:S02]  /*f610*/  SHF.R.U32.HI R0, RZ, 0x8, R0 ;  /* 0x00000008ff007819 */ /* 0x000fe40000011600 */
[----:B-----5:R-:W-:Y:S02]  /*f620*/  @P0 R2UR UR48, R2 ;  /* 0x00000000023002ca */ /* 0x020fe400000e0000 */
[----:B------:R-:W-:-:S04]  /*f630*/  LOP3.LUT R2, R10, 0xff0000, RZ, 0xc0, !PT ;  /* 0x00ff00000a027812 */ /* 0x000fc800078ec0ff */
[----:B------:R-:W-:Y:S01]  /*f640*/  LEA.HI R0, R2, R0, RZ, 0x10 ;  /* 0x0000000002007211 */ /* 0x000fe200078f80ff */
[----:B01----:R-:W-:Y:S08]  /*f650*/  @P3 BRA `(.L_x_194) ;  /* 0x0000000000143947 */ /* 0x003ff00003800000 */
[----:B------:R-:W-:Y:S05]  /*f660*/  @!P0 BRA `(.L_x_194) ;  /* 0x0000000000108947 */ /* 0x000fea0003800000 */
[----:B------:R-:W2:Y:S04]  /*f670*/  LDG.E R2, desc[UR50][R4.64] ;  /* 0x0000003204027981 */ /* 0x000ea8000c1e1900 */
[----:B------:R-:W2:Y:S02]  /*f680*/  LDG.E R4, desc[UR50][R4.64+0x4] ;  /* 0x0000043204047981 */ /* 0x000ea4000c1e1900 */
[----:B--2---:R-:W-:-:S05]  /*f690*/  IMAD.IADD R2, R4, 0x1, -R2 ;  /* 0x0000000104027824 */ /* 0x004fca00078e0a02 */
[----:B------:R0:W-:Y:S02]  /*f6a0*/  STL [R1+0x28], R2 ;  /* 0x0000280201007387 */ /* 0x0001e40000100800 */
.L_x_194:
[----:B------:R-:W-:Y:S01]  /*f6b0*/  SEL R3, R3, 0x1, P1 ;  /* 0x0000000103037807 */ /* 0x000fe20000800000 */
[----:B------:R-:W-:Y:S01]  /*f6c0*/  ULDC.64 UR6, c[0x0][0xa20] ;  /* 0x0002880000067ab9 */ /* 0x000fe20000000a00 */
[----:B------:R-:W-:Y:S01]  /*f6d0*/  ULOP3.LUT UR36, UR36, 0xffff, URZ, 0xc0, !UPT ;  /* 0x0000ffff24247892 */ /* 0x000fe2000f8ec03f */
[----:B------:R-:W-:Y:S01]  /*f6e0*/  ISETP.NE.U32.AND P0, PT, RZ, UR6, PT ;  /* 0x00000006ff007c0c */ /* 0x000fe2000bf05070 */
[----:B------:R-:W-:Y:S01]  /*f6f0*/  UIADD3 UR40, UR40, UR4, URZ ;  /* 0x0000000428287290 */ /* 0x000fe2000fffe03f */
[----:B0-----:R-:W-:Y:S02]  /*f700*/  IMAD R2, R3, R9, RZ ;  /* 0x0000000903027224 */ /* 0x001fe400078e02ff */
[----:B------:R-:W-:Y:S01]  /*f710*/  IMAD.U32 R3, RZ, RZ, UR47 ;  /* 0x0000002fff037e24 */ /* 0x000fe2000f8e00ff */
[----:B------:R-:W-:-:S04]  /*f720*/  ISETP.NE.AND.EX P0, PT, RZ, UR7, PT, P0 ;  /* 0x00000007ff007c0c */ /* 0x000fc8000bf05300 */
[----:B------:R0:W-:Y:S09]  /*f730*/  STL [R1+0x8], R3 ;  /* 0x0000080301007387 */ /* 0x0001f20000100800 */
[----:B------:R-:W-:Y:S05]  /*f740*/  @!P0 BRA `(.L_x_195) ;  /* 0x0000000000188947 */ /* 0x000fea0003800000 */
[----:B------:R-:W-:-:S04]  /*f750*/  UIADD3 UR5, UP0, UR44, UR6, URZ ;  /* 0x000000062c057290 */ /* 0x000fc8000ff1e03f */
[----:B------:R-:W-:Y:S02]  /*f760*/  UIADD3.X UR6, UR45, UR7, URZ, UP0, !UPT ;  /* 0x000000072d067290 */ /* 0x000fe400087fe43f */
[----:B------:R-:W-:-:S04]  /*f770*/  IMAD.U32 R2, RZ, RZ, UR5 ;  /* 0x00000005ff027e24 */ /* 0x000fc8000f8e00ff */
[----:B0-----:R-:W-:-:S05]  /*f780*/  IMAD.U32 R3, RZ, RZ, UR6 ;  /* 0x00000006ff037e24 */ /* 0x001fca000f8e00ff */
[----:B------:R0:W5:Y:S01]  /*f790*/  LDG.E R2, desc[UR50][R2.64] ;  /* 0x0000003202027981 */ /* 0x000162000c1e1900 */
[----:B------:R-:W-:Y:S05]  /*f7a0*/  BRA `(.L_x_196) ;  /* 0x0000000000107947 */ /* 0x000fea0003800000 */
.L_x_195:
[----:B------:R-:W-:Y:S05]  /*f7b0*/  @!P2 BRA `(.L_x_196) ;  /* 0x00000000000ca947 */ /* 0x000fea0003800000 */
[----:B------:R-:W2:Y:S04]  /*f7c0*/  LDG.E R2, desc[UR50][R6.64] ;  /* 0x0000003206027981 */ /* 0x000ea8000c1e1900 */
[----:B------:R-:W2:Y:S02]  /*f7d0*/  LDG.E R6, desc[UR50][R6.64+0x4] ;  /* 0x0000043206067981 */ /* 0x000ea4000c1e1900 */
[----:B--2---:R-:W-:-:S07]  /*f7e0*/  IMAD.IADD R2, R6, 0x1, -R2 ;  /* 0x0000000106027824 */ /* 0x004fce00078e0a02 */
.L_x_196:
[----:B-----5:R-:W-:-:S04]  /*f7f0*/  VIADD R2, R2, -UR4 ;  /* 0x8000000402027c36 */ /* 0x020fc80008000000 */
[C---:B0-----:R-:W-:Y:S01]  /*f800*/  VIADD R3, R2.reuse, 0x9f ;  /* 0x0000009f02037836 */ /* 0x041fe20000000000 */
[----:B------:R-:W-:Y:S01]  /*f810*/  ISETP.GE.AND P0, PT, R2, 0x1, PT ;  /* 0x000000010200780c */ /* 0x000fe20003f06270 */
[----:B------:R-:W-:Y:S02]  /*f820*/  IMAD.MOV.U32 R2, RZ, RZ, RZ ;  /* 0x000000ffff027224 */ /* 0x000fe400078e00ff */
[----:B------:R-:W-:-:S05]  /*f830*/  IMAD.HI R3, R3, 0x66666667, RZ ;  /* 0x6666666703037827 */ /* 0x000fca00078e02ff */
[----:B------:R-:W-:-:S04]  /*f840*/  SHF.R.U32.HI R4, RZ, 0x1f, R3 ;  /* 0x0000001fff047819 */ /* 0x000fc80000011603 */
[----:B------:R-:W-:Y:S01]  /*f850*/  LEA.HI.SX32 R4, R3, R4, 0x1a ;  /* 0x0000000403047211 */ /* 0x000fe200078fd2ff */
[----:B------:R-:W-:Y:S06]  /*f860*/  @!P0 BRA `(.L_x_197) ;  /* 0x0000000000748947 */ /* 0x000fec0003800000 */
[----:B------:R-:W-:-:S04]  /*f870*/  SHF.R.U32.HI R5, RZ, 0x10, R0 ;  /* 0x00000010ff057819 */ /* 0x000fc80000011600 */
[----:B------:R-:W-:-:S13]  /*f880*/  ISETP.NE.AND P0, PT, R5, RZ, PT ;  /* 0x000000ff0500720c */ /* 0x000fda0003f05270 */
[----:B------:R-:W0:Y:S02]  /*f890*/  @!P0 LDC R5, c[0x0][0x9f0] ;  /* 0x00027c00ff058b82 */ /* 0x000e240000000800 */
[----:B0-----:R-:W-:Y:S02]  /*f8a0*/  IABS R7, R5 ;  /* 0x0000000500077213 */ /* 0x001fe40000000000 */
[----:B------:R-:W-:Y:S02]  /*f8b0*/  IADD3 R6, R5, -0x1, R4 ;  /* 0xffffffff05067810 */ /* 0x000fe40007ffe004 */
[----:B------:R-:W0:Y:S08]  /*f8c0*/  I2F.RP R2, R7 ;  /* 0x0000000700027306 */ /* 0x000e300000209400 */
[----:B0-----:R-:W0:Y:S02]  /*f8d0*/  MUFU.RCP R2, R2 ;  /* 0x0000000200027308 */ /* 0x001e240000001000 */
[----:B0-----:R-:W-:-:S06]  /*f8e0*/  VIADD R2, R2, 0xffffffe ;  /* 0x0ffffffe02027836 */ /* 0x001fcc0000000000 */
[----:B------:R0:W1:Y:S02]  /*f8f0*/  F2I.FTZ.U32.TRUNC.NTZ R3, R2 ;  /* 0x0000000200037305 */ /* 0x000064000021f000 */
[----:B0-----:R-:W-:-:S04]  /*f900*/  LOP3.LUT R2, R6, R5, RZ, 0x3c, !PT ;  /* 0x0000000506027212 */ /* 0x001fc800078e3cff */
[----:B------:R-:W-:Y:S01]  /*f910*/  ISETP.GE.AND P2, PT, R2, RZ, PT ;  /* 0x000000ff0200720c */ /* 0x000fe20003f46270 */
[----:B-1----:R-:W-:-:S04]  /*f920*/  IMAD.MOV R2, RZ, RZ, -R3 ;  /* 0x000000ffff027224 */ /* 0x002fc800078e0a03 */
[----:B------:R-:W-:Y:S02]  /*f930*/  IMAD R8, R2, R7, RZ ;  /* 0x0000000702087224 */ /* 0x000fe400078e02ff */
[----:B------:R-:W-:-:S04]  /*f940*/  IMAD.MOV.U32 R2, RZ, RZ, RZ ;  /* 0x000000ffff027224 */ /* 0x000fc800078e00ff */
[----:B------:R-:W-:Y:S01]  /*f950*/  IMAD.HI.U32 R8, R3, R8, R2 ;  /* 0x0000000803087227 */ /* 0x000fe200078e0002 */
[----:B------:R-:W-:Y:S02]  /*f960*/  IABS R2, R6 ;  /* 0x0000000600027213 */ /* 0x000fe40000000000 */
[----:B------:R-:W-:-:S03]  /*f970*/  IABS R3, R5 ;  /* 0x0000000500037213 */ /* 0x000fc60000000000 */
[----:B------:R-:W-:-:S04]  /*f980*/  IMAD.HI.U32 R8, R8, R2, RZ ;  /* 0x0000000208087227 */ /* 0x000fc800078e00ff */
[----:B------:R-:W-:-:S04]  /*f990*/  IMAD.MOV R3, RZ, RZ, -R3 ;  /* 0x000000ffff037224 */ /* 0x000fc800078e0a03 */
        /* <DEDUP_REMOVED lines=10> */
.L_x_197:
[----:B------:R-:W-:Y:S01]  /*fa40*/  LOP3.LUT R0, R0, 0xff, RZ, 0xc0, !PT ;  /* 0x000000ff00007812 */ /* 0x000fe200078ec0ff */
[----:B------:R-:W-:Y:S04]  /*fa50*/  BSSY B7, `(.L_x_198) ;  /* 0x000037b000077945 */ /* 0x000fe80003800000 */
[----:B------:R-:W-:-:S05]  /*fa60*/  IMAD R5, R0, R2, RZ ;  /* 0x0000000200057224 */ /* 0x000fca00078e02ff */
[----:B------:R-:W-:Y:S01]  /*fa70*/  VIADDMNMX R3, R5, R2, R4, PT ;  /* 0x0000000205037246 */ /* 0x000fe20003800104 */
[----:B------:R0:W-:Y:S03]  /*fa80*/  STL [R1+0xc], R5 ;  /* 0x00000c0501007387 */ /* 0x0001e60000100800 */
[----:B------:R-:W-:Y:S01]  /*fa90*/  ISETP.GT.AND P0, PT, R3, R5, PT ;  /* 0x000000050300720c */ /* 0x000fe20003f04270 */
[----:B------:R0:W-:-:S12]  /*faa0*/  STL [R1+0x24], R3 ;  /* 0x0000240301007387 */ /* 0x0001d80000100800 */
[----:B0-----:R-:W-:Y:S05]  /*fab0*/  @P0 BRA `(.L_x_199) ;  /* 0x0000000000480947 */ /* 0x001fea0003800000 */
[----:B------:R-:W0:Y:S02]  /*fac0*/  S2R R3, SR_TID.X ;  /* 0x0000000000037919 */ /* 0x000e240000002100 */
[----:B0-----:R-:W-:-:S04]  /*fad0*/  LOP3.LUT R3, R3, 0x7f, RZ, 0xc0, !PT ;  /* 0x0000007f03037812 */ /* 0x001fc800078ec0ff */
[----:B------:R-:W-:-:S13]  /*fae0*/  ISETP.NE.AND P0, PT, R3, RZ, PT ;  /* 0x000000ff0300720c */ /* 0x000fda0003f05270 */
[----:B------:R-:W-:Y:S05]  /*faf0*/  @P0 BRA `(.L_x_200) ;  /* 0x0000003400c00947 */ /* 0x000fea0003800000 */
[----:B------:R-:W0:Y:S01]  /*fb00*/  S2R R3, SR_LANEID ;  /* 0x0000000000037919 */ /* 0x000e220000000000 */
[----:B------:R-:W-:Y:S02]  /*fb10*/  VOTEU.ANY UR4, UPT, PT ;  /* 0x0000000000047886 */ /* 0x000fe400038e0100 */
[----:B------:R-:W0:Y:S08]  /*fb20*/  FLO.U32 R0, UR4 ;  /* 0x0000000400007d00 */ /* 0x000e3000080e0000 */
[----:B------:R-:W1:Y:S01]  /*fb30*/  POPC R5, UR4 ;  /* 0x0000000400057d09 */ /* 0x000e620008000000 */
[----:B0-----:R-:W-:-:S02]  /*fb40*/  ISETP.EQ.U32.AND P0, PT, R0, R3, PT ;  /* 0x000000030000720c */ /* 0x001fc40003f02070 */
[----:B------:R-:W1:Y:S11]  /*fb50*/  LDC.64 R2, c[0x0][0xc60] ;  /* 0x00031800ff027b82 */ /* 0x000e760000000a00 */
[----:B-1----:R-:W2:Y:S01]  /*fb60*/  @P0 ATOMG.E.ADD.STRONG.GPU PT, R3, desc[UR50][R2.64], R5 ;  /* 0x00000005020309a8 */ /* 0x002ea200081ee1f2 */
[----:B------:R-:W0:Y:S02]  /*fb70*/  S2R R4, SR_LTMASK ;  /* 0x0000000000047919 */ /* 0x000e240000003900 */
[----:B0-----:R-:W-:-:S04]  /*fb80*/  LOP3.LUT R4, R4, UR4, RZ, 0xc0, !PT ;  /* 0x0000000404047c12 */ /* 0x001fc8000f8ec0ff */
[----:B------:R-:W0:Y:S01]  /*fb90*/  POPC R7, R4 ;  /* 0x0000000400077309 */ /* 0x000e220000000000 */
[----:B--2---:R-:W0:Y:S02]  /*fba0*/  SHFL.IDX PT, R0, R3, R0, 0x1f ;  /* 0x00001f0003007589 */ /* 0x004e2400000e0000 */
[----:B0-----:R-:W-:-:S05]  /*fbb0*/  IADD3 R0, R0, UR41, R7 ;  /* 0x0000002900007c10 */ /* 0x001fca000fffe007 */
[----:B------:R0:W-:Y:S01]  /*fbc0*/  STL [R1], R0 ;  /* 0x0000000001007387 */ /* 0x0001e20000100800 */
[----:B------:R-:W-:Y:S05]  /*fbd0*/  BRA `(.L_x_200) ;  /* 0x0000003400887947 */ /* 0x000fea0003800000 */
.L_x_199:
[----:B------:R-:W-:Y:S01]  /*fbe0*/  VIADD R0, R17, 0x24200 ;  /* 0x0002420011007836 */ /* 0x000fe20000000000 */
[----:B------:R-:W-:Y:S04]  /*fbf0*/  BSSY B6, `(.L_x_201) ;  /* 0x0000013000067945 */ /* 0x000fe80003800000 */
        /* <DEDUP_REMOVED lines=18> */
.L_x_202:
[----:B------:R-:W-:Y:S05]  /*fd20*/  BSYNC B6 ;  /* 0x0000000000067941 */ /* 0x000fea0003800000 */
.L_x_201:
[----:B------:R-:W2:Y:S01]  /*fd30*/  LDL.LU R16, [R1+0x10] ;  /* 0x0000100001107983 */ /* 0x000ea20000300800 */
[----:B------:R-:W-:Y:S01]  /*fd40*/  VIADD R0, R17, 0xf200 ;  /* 0x0000f20011007836 */ /* 0x000fe20000000000 */
[----:B------:R-:W-:Y:S04]  /*fd50*/  BSSY B6, `(.L_x_203) ;  /* 0x0000016000067945 */ /* 0x000fe80003800000 */
[----:B------:R-:W-:Y:S02]  /*fd60*/  LOP3.LUT P0, RZ, R0, 0x1bf, RZ, 0xc0, !PT ;  /* 0x000001bf00ff7812 */ /* 0x000fe4000780c0ff */
[----:B--2---:R-:W-:-:S11]  /*fd70*/  LOP3.LUT R16, R16, 0xfffffffe, RZ, 0xc0, !PT ;  /* 0xfffffffe10107812 */ /* 0x004fd600078ec0ff */
[----:B------:R-:W-:-:S05]  /*fd80*/  @P0 LOP3.LUT R16, R16, 0x1, RZ, 0xfc, !PT ;  /* 0x0000000110100812 */ /* 0x000fca00078efcff */
[----:B------:R0:W-:Y:S01]  /*fd90*/  STL [R1+0x10], R16 ;  /* 0x0000101001007387 */ /* 0x0001e20000100800 */
[----:B------:R-:W-:Y:S05]  /*fda0*/  @!P0 BRA `(.L_x_204) ;  /* 0x0000000000408947 */ /* 0x000fea0003800000 */
[----:B------:R-:W-:Y:S01]  /*fdb0*/  MOV R2, 0x0 ;  /* 0x0000000000027802 */ /* 0x000fe20000000f00 */
[----:B------:R-:W-:Y:S01]  /*fdc0*/  ULDC.64 UR6, c[0x4][0x98] ;  /* 0x0100260000067ab9 */ /* 0x000fe20000000a00 */
[----:B------:R-:W-:Y:S01]  /*fdd0*/  ULDC.64 UR8, c[0x4][0xa0] ;  /* 0x0100280000087ab9 */ /* 0x000fe20000000a00 */
[----:B------:R-:W-:Y:S01]  /*fde0*/  ULDC.64 UR4, c[0x4][0x10] ;  /* 0x0100040000047ab9 */ /* 0x000fe20000000a00 */
[----:B------:R-:W-:Y:S02]  /*fdf0*/  IMAD.U32 R4, RZ, RZ, UR6 ;  /* 0x00000006ff047e24 */ /* 0x000fe4000f8e00ff */
[----:B------:R-:W1:Y:S01]  /*fe00*/  LDC.64 R2, c[0x4][R2] ;  /* 0x0100000002027b82 */ /* 0x000e620000000a00 */
        /* <DEDUP_REMOVED lines=9> */
[----:B01----:R-:W-:Y:S05]  /*fea0*/  CALL.ABS.NOINC R2 ;  /* 0x0000000002007343 */ /* 0x003fea0003c00000 */
.L_x_204:
[----:B------:R-:W-:Y:S05]  /*feb0*/  BSYNC B6 ;  /* 0x0000000000067941 */ /* 0x000fea0003800000 */
.L_x_203:
        /* <DEDUP_REMOVED lines=20> */
.L_x_206:
[----:B------:R-:W-:Y:S05]  /*10000*/  BSYNC B6 ;  /* 0x0000000000067941 */ /* 0x000fea0003800000 */
.L_x_205:
[----:B------:R-:W-:Y:S01]  /*10010*/  LOP3.LUT P6, RZ, R16, 0x1, RZ, 0xc0, !PT ;  /* 0x0000000110ff7812 */ /* 0x000fe200078cc0ff */
[----:B------:R-:W-:-:S12]  /*10020*/  BSSY B6, `(.L_x_207) ;  /* 0x0000012000067945 */ /* 0x000fd80003800000 */
        /* <DEDUP_REMOVED lines=17> */
.L_x_208:
[----:B------:R-:W-:Y:S05]  /*10140*/  BSYNC B6 ;  /* 0x0000000000067941 */ /* 0x000fea0003800000 */
.L_x_207:
[----:B------:R-:W2:Y:S01]  /*10150*/  LDL R8, [R1+0x8] ;  /* 0x0000080001087983 */ /* 0x000ea20000100800 */
[----:B------:R-:W-:Y:S02]  /*10160*/  ULDC.64 UR4, c[0x0][0x9f8] ;  /* 0x00027e0000047ab9 */ /* 0x000fe40000000a00 */
[----:B------:R-:W-:-:S04]  /*10170*/  UISETP.NE.U32.AND UP0, UPT, UR4, URZ, UPT ;  /* 0x0000003f0400728c */ /* 0x000fc8000bf05070 */
[----:B------:R-:W-:-:S06]  /*10180*/  UISETP.NE.AND.EX UP0, UPT, UR5, URZ, UPT, UP0 ;  /* 0x0000003f0500728c */ /* 0x000fcc000bf05300 */
[----:B------:R-:W-:-:S05]  /*10190*/  PLOP3.LUT P0, PT, PT, PT, UP0, 0x80, 0x0 ;  /* 0x000000000000781c */ /* 0x000fca0003f0f008 */
[----:B------:R-:W-:-:S04]  /*101a0*/  @UP0 UIADD3 UR4, UP1, UR44, UR4, URZ ;  /* 0x000000042c040290 */ /* 0x000fc8000ff3e03f */
[----:B------:R-:W-:Y:S02]  /*101b0*/  @UP0 UIADD3.X UR5, UR45, UR5, URZ, UP1, !UPT ;  /* 0x000000052d050290 */ /* 0x000fe40008ffe43f */
[----:B------:R-:W-:-:S04]  /*101c0*/  IMAD.U32 R2, RZ, RZ, UR4 ;  /* 0x00000004ff027e24 */ /* 0x000fc8000f8e00ff */
[----:B------:R-:W-:Y:S01]  /*101d0*/  IMAD.U32 R3, RZ, RZ, UR5 ;  /* 0x00000005ff037e24 */ /* 0x000fe2000f8e00ff */
[----:B------:R-:W1:Y:S01]  /*101e0*/  S2R R0, SR_TID.X ;  /* 0x0000000000007919 */ /* 0x000e620000002100 */
[----:B------:R-:W-:-:S03]  /*101f0*/  ULDC.64 UR4, c[0x0][0xa08] ;  /* 0x0002820000047ab9 */ /* 0x000fc60000000a00 */
[----:B--2---:R2:W3:Y:S01]  /*10200*/  @P0 LDG.E R8, desc[UR50][R2.64] ;  /* 0x0000003202080981 */ /* 0x0044e2000c1e1900 */
[----:B-1----:R-:W-:-:S04]  /*10210*/  SHF.R.U32.HI R0, RZ, 0x5, R0 ;  /* 0x00000005ff007819 */ /* 0x002fc80000011600 */
[----:B------:R-:W-:Y:S01]  /*10220*/  LOP3.LUT R0, R0, 0x3, RZ, 0xc0, !PT ;  /* 0x0000000300007812 */ /* 0x000fe200078ec0ff */
[----:B--2---:R-:W1:Y:S01]  /*10230*/  LDC.64 R2, c[0x0][0x418] ;  /* 0x00010600ff027b82 */ /* 0x004e620000000a00 */
[----:B---3--:R-:W-:Y:S01]  /*10240*/  SHF.R.S32.HI R9, RZ, 0x1f, R8 ;  /* 0x0000001fff097819 */ /* 0x008fe20000011408 */
[----:B------:R2:W-:Y:S01]  /*10250*/  @P0 STL [R1+0x8], R8 ;  /* 0x0000080801000387 */ /* 0x0005e20000100800 */
[----:B-1----:R-:W-:Y:S01]  /*10260*/  LOP3.LUT P0, RZ, R2, UR4, RZ, 0xfc, !PT ;  /* 0x0000000402ff7c12 */ /* 0x002fe2000f80fcff */
[----:B------:R-:W-:Y:S02]  /*10270*/  UMOV UR4, 0xffffffff ;  /* 0xffffffff00047882 */ /* 0x000fe40000000000 */
[----:B------:R2:W-:Y:S01]  /*10280*/  STL [R1+0x14], R9 ;  /* 0x0000140901007387 */ /* 0x0005e20000100800 */
[----:B------:R-:W-:-:S04]  /*10290*/  LOP3.LUT P0, RZ, R3, UR5, RZ, 0xfc, P0 ;  /* 0x0000000503ff7c12 */ /* 0x000fc8000800fcff */
[----:B0-----:R-:W-:Y:S01]  /*102a0*/  SEL R16, R8, RZ, !P0 ;  /* 0x000000ff08107207 */ /* 0x001fe20004000000 */
[----:B------:R-:W-:Y:S08]  /*102b0*/  BRA.DIV UR4, `(.L_x_209) ;  /* 0x00000042045c7947 */ /* 0x000ff0000b800000 */
[----:B------:R0:W1:Y:S02]  /*102c0*/  SHFL.IDX PT, R14, R0, RZ, 0x1f ;  /* 0x00001fff000e7589 */ /* 0x00006400000e0000 */
.L_x_284:
[----:B0-----:R-:W3:Y:S01]  /*102d0*/  LDL.LU R0, [R1+0x10] ;  /* 0x0000100001007983 */ /* 0x001ee20000300800 */
[----:B------:R-:W-:Y:S02]  /*102e0*/  PLOP3.LUT P1, PT, PT, PT, PT, 0x8, 0x0 ;  /* 0x000000000000781c */ /* 0x000fe40003f2e170 */
[----:B-1----:R-:W-:Y:S02]  /*102f0*/  ISETP.NE.AND P0, PT, R14, RZ, PT ;  /* 0x000000ff0e00720c */ /* 0x002fe40003f05270 */
[----:B---3--:R-:W-:-:S09]  /*10300*/  LOP3.LUT R0, R0, 0xfffffffe, RZ, 0xc0, !PT ;  /* 0xfffffffe00007812 */ /* 0x008fd200078ec0ff */
[----:B------:R-:W-:-:S05]  /*10310*/  @P1 LOP3.LUT R0, R0, 0x1, RZ, 0xfc, !PT ;  /* 0x0000000100001812 */ /* 0x000fca00078efcff */
[----:B------:R0:W-:Y:S01]  /*10320*/  STL [R1+0x10], R0 ;  /* 0x0000100001007387 */ /* 0x0001e20000100800 */
[----:B------:R-:W-:Y:S05]  /*10330*/  @P0 BRA `(.L_x_210) ;  /* 0x0000000400c40947 */ /* 0x000fea0003800000 */
[----:B0-----:R-:W3:Y:S01]  /*10340*/  LDL R0, [R1+0x24] ;  /* 0x0000240001007983 */ /* 0x001ee20000100800 */
[----:B------:R-:W-:Y:S01]  /*10350*/  UMOV UR4, 0xffffffff ;  /* 0xffffffff00047882 */ /* 0x000fe20000000000 */
[----:B---3--:R-:W-:Y:S02]  /*10360*/  VIADD R0, R0, 0xffffffff ;  /* 0xffffffff00007836 */ /* 0x008fe40000000000 */
[----:B------:R-:W-:Y:S05]  /*10370*/  BRA.DIV UR4, `(.L_x_211) ;  /* 0x00000042044c7947 */ /* 0x000fea000b800000 */
[----:B------:R-:W-:-:S13]  /*10380*/  ELECT P6, URZ, PT ;  /* 0x00000000003f782f */ /* 0x000fda00038c0000 */
.L_x_287:
[----:B------:R-:W-:Y:S05]  /*10390*/  @!P6 BRA `(.L_x_210) ;  /* 0x0000000400ace947 */ /* 0x000fea0003800000 */
[----:B------:R-:W-:-:S04]  /*103a0*/  ISETP.NE.U32.AND P0, PT, R2, RZ, PT ;  /* 0x000000ff0200720c */ /* 0x000fc80003f05070 */
[----:B------:R-:W-:-:S13]  /*103b0*/  ISETP.NE.AND.EX P0, PT, R3, RZ, PT, P0 ;  /* 0x000000ff0300720c */ /* 0x000fda0003f05300 */
[----:B------:R-:W-:Y:S05]  /*103c0*/  @!P0 BRA `(.L_x_212) ;  /* 0x0000000000448947 */ /* 0x000fea0003800000 */
[----:B------:R-:W0:Y:S01]  /*103d0*/  LDC R7, c[0x0][0x43c] ;  /* 0x00010f00ff077b82 */ /* 0x000e220000000800 */
[----:B------:R-:W-:Y:S01]  /*103e0*/  ULDC.64 UR4, c[0x0][0x428] ;  /* 0x00010a0000047ab9 */ /* 0x000fe20000000a00 */
[----:B0-----:R-:W-:-:S13]  /*103f0*/  ISETP.NE.AND P0, PT, R7, 0x1, PT ;  /* 0x000000010700780c */ /* 0x001fda0003f05270 */
[----:B------:R-:W0:Y:S02]  /*10400*/  @P0 LDC.64 R4, c[0x0][0x440] ;  /* 0x00011000ff040b82 */ /* 0x000e240000000a00 */
[----:B0-----:R-:W-:-:S04]  /*10410*/  @P0 IMAD.HI.U32 R6, R0, R4, RZ ;  /* 0x0000000400060227 */ /* 0x001fc800078e00ff */
        /* <DEDUP_REMOVED lines=12> */
.L_x_212:
[----:B0-----:R-:W-:Y:S01]  /*104e0*/  IMAD R3, R18, 0x8, R17 ;  /* 0x0000000812037824 */ /* 0x001fe200078e0211 */
[----:B------:R-:W-:Y:S01]  /*104f0*/  SHF.L.U32 R2, R19, 0x1f, RZ ;  /* 0x0000001f13027819 */ /* 0x000fe200000006ff */
[----:B--2---:R-:W0:Y:S03]  /*10500*/  S2R R8, SR_TID.X ;  /* 0x0000000000087919 */ /* 0x004e260000002100 */
[----:B------:R-:W1:Y:S01]  /*10510*/  SYNCS.PHASECHK.TRANS64.TRYWAIT P0, [R3+URZ+0x33480], R2 ;  /* 0x03348002030075a7 */ /* 0x000e62000800017f */
[----:B0-----:R-:W-:-:S04]  /*10520*/  LOP3.LUT R8, R8, 0x7f, RZ, 0xc0, !PT ;  /* 0x0000007f08087812 */ /* 0x001fc800078ec0ff */
[----:B------:R-:W-:Y:S01]  /*10530*/  ISETP.NE.AND P1, PT, R8, RZ, PT ;  /* 0x000000ff0800720c */ /* 0x000fe20003f25270 */
[----:B-1----:R-:W-:-:S12]  /*10540*/  @!P0 BRA `(.L_x_213) ;  /* 0x0000003c00f88947 */ /* 0x002fd80003800000 */
.L_x_288:
[----:B------:R-:W-:Y:S05]  /*10550*/  @P1 BRA `(.L_x_214) ;  /* 0x00000000001c1947 */ /* 0x000fea0003800000 */
[----:B------:R-:W1:Y:S02]  /*10560*/  S2R R4, SR_TID.X ;  /* 0x0000000000047919 */ /* 0x000e640000002100 */
[----:B-1----:R-:W-:Y:S01]  /*10570*/  LOP3.LUT R5, R4, 0x1f, RZ, 0xc0, !PT ;  /* 0x0000001f04057812 */ /* 0x002fe200078ec0ff */
[----:B------:R-:W-:-:S03]  /*10580*/  IMAD.MOV.U32 R4, RZ, RZ, 0x7800 ;  /* 0x00007800ff047424 */ /* 0x000fc600078e00ff */
[----:B------:R-:W-:Y:S01]  /*10590*/  ISETP.NE.AND P0, PT, R5, RZ, PT ;  /* 0x000000ff0500720c */ /* 0x000fe20003f05270 */
[----:B------:R1:W-:-:S12]  /*105a0*/  SYNCS.ARRIVE.TRANS64 RZ, [R3+URZ+0x33470], R4 ;  /* 0x0334700403ff79a7 */ /* 0x0003d8000800003f */
[----:B-1----:R-:W-:Y:S05]  /*105b0*/  @!P0 BRA `(.L_x_214) ;  /* 0x0000000000048947 */ /* 0x002fea0003800000 */
[----:B------:R-:W-:Y:S01]  /*105c0*/  BPT.TRAP 0x1 ;  /* 0x000000040000795c */ /* 0x000fe20000300000 */
.L_x_214:
[----:B------:R-:W-:Y:S01]  /*105d0*/  IMAD.MOV.U32 R4, RZ, RZ, 0xa0 ;  /* 0x000000a0ff047424 */ /* 0x000fe200078e00ff */
[----:B------:R-:W-:Y:S01]  /*105e0*/  R2UR UR33, R3 ;  /* 0x00000000032172ca */ /* 0x000fe200000e0000 */
[----:B------:R-:W-:Y:S01]  /*105f0*/  UIADD3 UR4, UP0, UR52, 0x470, URZ ;  /* 0x0000047034047890 */ /* 0x000fe2000ff1e03f */
[----:B-----5:R-:W-:Y:S01]  /*10600*/  R2UR UR37, R16 ;  /* 0x00000000102572ca */ /* 0x020fe200000e0000 */
[----:B------:R-:W-:Y:S01]  /*10610*/  IMAD R0, R0, R4, UR40 ;  /* 0x0000002800007e24 */ /* 0x000fe2000f8e0204 */
[----:B------:R-:W-:Y:S01]  /*10620*/  UMOV UR6, 0x0 ;  /* 0x0000000000067882 */ /* 0x000fe20000000000 */
[----:B------:R-:W-:Y:S01]  /*10630*/  IMAD R4, R18, 0x7800, R17 ;  /* 0x0000780012047824 */ /* 0x000fe200078e0211 */
[----:B------:R-:W-:Y:S02]  /*10640*/  UIADD3.X UR5, URZ, UR53, URZ, UP0, !UPT ;  /* 0x000000353f057290 */ /* 0x000fe400087fe43f */
[----:B------:R-:W-:Y:S01]  /*10650*/  R2UR UR35, R0 ;  /* 0x00000000002372ca */ /* 0x000fe200000e0000 */
[----:B------:R-:W-:Y:S01]  /*10660*/  UMOV UR7, 0x14f00000 ;  /* 0x14f0000000077882 */ /* 0x000fe20000000000 */
[----:B------:R-:W-:Y:S01]  /*10670*/  R2UR UR8, R4 ;  /* 0x00000000040872ca */ /* 0x000fe200000e0000 */
[----:B------:R-:W-:Y:S01]  /*10680*/  UMOV UR34, URZ ;  /* 0x0000003f00227c82 */ /* 0x000fe20008000000 */
[----:B------:R-:W-:Y:S01]  /*10690*/  UMOV UR18, 0x40 ;  /* 0x0000004000127882 */ /* 0x000fe20000000000 */
[----:B------:R-:W-:Y:S01]  /*106a0*/  UIADD3 UR33, UR33, 0x33470, URZ ;  /* 0x0003347021217890 */ /* 0x000fe2000fffe03f */
[----:B------:R-:W-:Y:S01]  /*106b0*/  UMOV UR20, UR36 ;  /* 0x0000002400147c82 */ /* 0x000fe20008000000 */
[----:B------:R-:W-:Y:S01]  /*106c0*/  UMOV UR21, UR37 ;  /* 0x0000002500157c82 */ /* 0x000fe20008000000 */
[----:B------:R-:W-:Y:S01]  /*106d0*/  UMOV UR10, 0x80 ;  /* 0x00000080000a7882 */ /* 0x000fe20000000000 */
[----:B------:R-:W-:Y:S01]  /*106e0*/  UMOV UR12, UR36 ;  /* 0x00000024000c7c82 */ /* 0x000fe20008000000 */
[----:B------:R-:W-:-:S02]  /*106f0*/  UMOV UR13, UR37 ;  /* 0x00000025000d7c82 */ /* 0x000fc40008000000 */
[----:B------:R-:W-:Y:S01]  /*10700*/  UMOV UR17, UR33 ;  /* 0x0000002100117c82 */ /* 0x000fe20008000000 */
[----:B------:R-:W-:Y:S01]  /*10710*/  UMOV UR19, UR35 ;  /* 0x0000002300137c82 */ /* 0x000fe20008000000 */
[----:B------:R-:W-:Y:S01]  /*10720*/  UMOV UR9, UR33 ;  /* 0x0000002100097c82 */ /* 0x000fe20008000000 */
[----:B------:R-:W-:Y:S02]  /*10730*/  UIADD3 UR32, UR8, 0xf200, URZ ;  /* 0x0000f20008207890 */ /* 0x000fe4000fffe03f */
[----:B------:R-:W-:Y:S02]  /*10740*/  UIADD3 UR16, UR8, 0x11a00, URZ ;  /* 0x00011a0008107890 */ /* 0x000fe4000fffe03f */
[----:B------:R-:W-:Y:S01]  /*10750*/  UIADD3 UR8, UR8, 0x14200, URZ ;  /* 0x0001420008087890 */ /* 0x000fe2000fffe03f */
[----:B------:R-:W-:-:S04]  /*10760*/  UMOV UR11, UR35 ;  /* 0x00000023000b7c82 */ /* 0x000fc80008000000 */
[----:B------:R1:W-:Y:S02]  /*10770*/  UTMALDG.4D [UR32], [UR4], desc[UR6] ;  /* 0x00000620040075b4 */ /* 0x0003e40008019000 */
[----:B------:R1:W-:Y:S02]  /*10780*/  UTMALDG.4D [UR16], [UR4], desc[UR6] ;  /* 0x00000610040075b4 */ /* 0x0003e40008019000 */
[----:B------:R1:W-:Y:S01]  /*10790*/  UTMALDG.4D [UR8], [UR4], desc[UR6] ;  /* 0x00000608040075b4 */ /* 0x0003e20008019000 */
[----:B------:R-:W2:Y:S02]  /*107a0*/  SYNCS.PHASECHK.TRANS64.TRYWAIT P0, [R3+URZ+0x33440], R2 ;  /* 0x03344002030075a7 */ /* 0x000ea4000800017f */
[----:B-12---:R-:W-:Y:S05]  /*107b0*/  @!P0 BRA `(.L_x_215) ;  /* 0x0000003c00708947 */ /* 0x006fea0003800000 */
.L_x_289:
[----:B------:R-:W-:Y:S05]  /*107c0*/  @P1 BRA `(.L_x_216) ;  /* 0x00000000001c1947 */ /* 0x000fea0003800000 */
[----:B------:R-:W2:Y:S01]  /*107d0*/  S2R R5, SR_TID.X ;  /* 0x0000000000057919 */ /* 0x000ea20000002100 */
[----:B01----:R-:W-:-:S04]  /*107e0*/  IMAD.MOV.U32 R2, RZ, RZ, 0x7800 ;  /* 0x00007800ff027424 */ /* 0x003fc800078e00ff */
[----:B------:R3:W-:Y:S01]  /*107f0*/  SYNCS.ARRIVE.TRANS64 RZ, [R3+URZ+0x33430], R2 ;  /* 0x0334300203ff79a7 */ /* 0x0007e2000800003f */
[----:B--2---:R-:W-:-:S04]  /*10800*/  LOP3.LUT R5, R5, 0x1f, RZ, 0xc0, !PT ;  /* 0x0000001f05057812 */ /* 0x004fc800078ec0ff */
[----:B------:R-:W-:-:S13]  /*10810*/  ISETP.NE.AND P0, PT, R5, RZ, PT ;  /* 0x000000ff0500720c */ /* 0x000fda0003f05270 */
[----:B---3--:R-:W-:Y:S05]  /*10820*/  @!P0 BRA `(.L_x_216) ;  /* 0x0000000000048947 */ /* 0x008fea0003800000 */
[----:B------:R-:W-:Y:S01]  /*10830*/  BPT.TRAP 0x1 ;  /* 0x000000040000795c */ /* 0x000fe20000300000 */
.L_x_216:
[----:B01----:R-:W2:Y:S01]  /*10840*/  LDL.LU R2, [R1+0x10] ;  /* 0x0000100001027983 */ /* 0x003ea20000300800 */
[----:B------:R-:W-:Y:S01]  /*10850*/  R2UR UR8, R4 ;  /* 0x00000000040872ca */ /* 0x000fe200000e0000 */
[----:B------:R-:W-:Y:S01]  /*10860*/  UIADD3 UR4, UP0, UR52, 0x370, URZ ;  /* 0x0000037034047890 */ /* 0x000fe2000ff1e03f */
[----:B------:R-:W-:Y:S01]  /*10870*/  R2UR UR25, R3 ;  /* 0x00000000031972ca */ /* 0x000fe200000e0000 */
[----:B------:R-:W-:Y:S01]  /*10880*/  UMOV UR6, 0x0 ;  /* 0x0000000000067882 */ /* 0x000fe20000000000 */
[----:B------:R-:W-:Y:S01]  /*10890*/  PLOP3.LUT P0, PT, PT, PT, PT, 0x80, 0x0 ;  /* 0x000000000000781c */ /* 0x000fe20003f0f070 */
[----:B------:R-:W-:Y:S01]  /*108a0*/  UIADD3.X UR5, URZ, UR53, URZ, UP0, !UPT ;  /* 0x000000353f057290 */ /* 0x000fe200087fe43f */
[----:B------:R-:W-:Y:S01]  /*108b0*/  R2UR UR27, R0 ;  /* 0x00000000001b72ca */ /* 0x000fe200000e0000 */
[----:B------:R-:W-:Y:S01]  /*108c0*/  UMOV UR7, 0x14f00000 ;  /* 0x14f0000000077882 */ /* 0x000fe20000000000 */
[----:B------:R-:W-:Y:S01]  /*108d0*/  R2UR UR29, R16 ;  /* 0x00000000101d72ca */ /* 0x000fe200000e0000 */
[----:B------:R-:W-:Y:S01]  /*108e0*/  UMOV UR26, URZ ;  /* 0x0000003f001a7c82 */ /* 0x000fe20008000000 */
[----:B------:R-:W-:Y:S01]  /*108f0*/  UMOV UR28, UR36 ;  /* 0x00000024001c7c82 */ /* 0x000fe20008000000 */
[----:B------:R-:W-:Y:S01]  /*10900*/  UMOV UR18, 0x40 ;  /* 0x0000004000127882 */ /* 0x000fe20000000000 */
[----:B------:R-:W-:Y:S01]  /*10910*/  UMOV UR20, UR36 ;  /* 0x0000002400147c82 */ /* 0x000fe20008000000 */
[----:B------:R-:W-:-:S02]  /*10920*/  UIADD3 UR24, UR8, 0x24200, URZ ;  /* 0x0002420008187890 */ /* 0x000fc4000fffe03f */
[----:B------:R-:W-:Y:S02]  /*10930*/  UIADD3 UR25, UR25, 0x33430, URZ ;  /* 0x0003343019197890 */ /* 0x000fe4000fffe03f */
[----:B------:R-:W-:Y:S02]  /*10940*/  UIADD3 UR16, UR8, 0x26a00, URZ ;  /* 0x00026a0008107890 */ /* 0x000fe4000fffe03f */
[----:B------:R-:W-:Y:S01]  /*10950*/  UIADD3 UR8, UR8, 0x29200, URZ ;  /* 0x0002920008087890 */ /* 0x000fe2000fffe03f */
[----:B------:R-:W-:Y:S01]  /*10960*/  UMOV UR19, UR27 ;  /* 0x0000001b00137c82 */ /* 0x000fe20008000000 */
[----:B------:R-:W-:Y:S01]  /*10970*/  UMOV UR21, UR29 ;  /* 0x0000001d00157c82 */ /* 0x000fe20008000000 */
[----:B------:R-:W-:Y:S01]  /*10980*/  UMOV UR17, UR25 ;  /* 0x0000001900117c82 */ /* 0x000fe20008000000 */
[----:B------:R-:W-:Y:S01]  /*10990*/  UMOV UR10, 0x80 ;  /* 0x00000080000a7882 */ /* 0x000fe20000000000 */
[----:B------:R-:W-:Y:S01]  /*109a0*/  UMOV UR12, UR36 ;  /* 0x00000024000c7c82 */ /* 0x000fe20008000000 */
[----:B------:R-:W-:Y:S01]  /*109b0*/  UMOV UR11, UR27 ;  /* 0x0000001b000b7c82 */ /* 0x000fe20008000000 */
[----:B------:R-:W-:Y:S01]  /*109c0*/  UMOV UR13, UR29 ;  /* 0x0000001d000d7c82 */ /* 0x000fe20008000000 */
[----:B------:R1:W-:Y:S01]  /*109d0*/  UTMALDG.4D [UR24], [UR4], desc[UR6] ;  /* 0x00000618040075b4 */ /* 0x0003e20008019000 */
[----:B------:R-:W-:Y:S01]  /*109e0*/  UMOV UR9, UR25 ;  /* 0x0000001900097c82 */ /* 0x000fe20008000000 */
[----:B------:R1:W-:Y:S01]  /*109f0*/  UTMALDG.4D [UR16], [UR4], desc[UR6] ;  /* 0x00000610040075b4 */ /* 0x0003e20008019000 */
[----:B------:R1:W-:Y:S01]  /*10a00*/  UTMALDG.4D [UR8], [UR4], desc[UR6] ;  /* 0x00000608040075b4 */ /* 0x0003e20008019000 */
[----:B--2---:R-:W-:-:S04]  /*10a10*/  LOP3.LUT R2, R2, 0xfffffffe, RZ, 0xc0, !PT ;  /* 0xfffffffe02027812 */ /* 0x004fc800078ec0ff */
[----:B------:R-:W-:-:S05]  /*10a20*/  @P0 LOP3.LUT R2, R2, 0x1, RZ, 0xfc, !PT ;  /* 0x0000000102020812 */ /* 0x000fca00078efcff */
[----:B------:R1:W-:Y:S01]  /*10a30*/  STL [R1+0x10], R2 ;  /* 0x0000100201007387 */ /* 0x0003e20000100800 */
[----:B------:R-:W-:Y:S01]  /*10a40*/  NOP ;  /* 0x0000000000007918 */ /* 0x000fe20000000000 */
.L_x_210:
[----:B------:R-:W-:Y:S05]  /*10a50*/  WARPSYNC.ALL ;  /* 0x0000000000007948 */ /* 0x000fea0003800000 */
[----:B0-----:R-:W-:Y:S01]  /*10a60*/  VIADD R0, R17, 0x1e200 ;  /* 0x0001e20011007836 */ /* 0x001fe20000000000 */
[----:B-1----:R-:W-:Y:S01]  /*10a70*/  USHF.R.S32.HI UR4, URZ, 0x1f, UR48 ;  /* 0x0000001f3f047899 */ /* 0x002fe20008011430 */
[----:B------:R-:W-:Y:S03]  /*10a80*/  BAR.SYNC.DEFER_BLOCKING 0x8, 0x180 ;  /* 0x0206000000007b1d */ /* 0x000fe60000010000 */
[----:B------:R-:W-:-:S03]  /*10a90*/  LOP3.LUT P0, RZ, R0, 0x1bf, RZ, 0xc0, !PT ;  /* 0x000001bf00ff7812 */ /* 0x000fc6000780c0ff */
[----:B------:R-:W-:Y:S01]  /*10aa0*/  ULDC.64 UR6, c[0x0][0x298] ;  /* 0x0000a60000067ab9 */ /* 0x000fe20000000a00 */
[----:B------:R-:W-:Y:S01]  /*10ab0*/  ULDC.64 UR8, c[0x0][0xa00] ;  /* 0x0002800000087ab9 */ /* 0x000fe20000000a00 */
[----:B------:R-:W-:Y:S01]  /*10ac0*/  UIMAD UR4, UR4, UR6, URZ ;  /* 0x00000006040472a4 */ /* 0x000fe2000f8e023f */
[----:B------:R-:W-:Y:S01]  /*10ad0*/  BSSY B6, `(.L_x_217) ;  /* 0x0000019000067945 */ /* 0x000fe20003800000 */
[----:B------:R-:W-:Y:S02]  /*10ae0*/  UISETP.NE.U32.AND UP0, UPT, UR8, URZ, UPT ;  /* 0x0000003f0800728c */ /* 0x000fe4000bf05070 */
[----:B------:R-:W-:Y:S02]  /*10af0*/  UIMAD.WIDE.U32 UR44, UR48, UR6, URZ ;  /* 0x00000006302c72a5 */ /* 0x000fe4000f8e003f */
[----:B------:R-:W-:Y:S02]  /*10b00*/  UIMAD UR4, UR48, UR7, UR4 ;  /* 0x00000007300472a4 */ /* 0x000fe4000f8e0204 */
[----:B------:R-:W-:-:S02]  /*10b10*/  UISETP.NE.AND.EX UP0, UPT, UR9, URZ, UPT, UP0 ;  /* 0x0000003f0900728c */ /* 0x000fc4000bf05300 */
[----:B------:R-:W-:Y:S02]  /*10b20*/  UIADD3 UR37, UR45, UR4, URZ ;  /* 0x000000042d257290 */ /* 0x000fe4000fffe03f */
[----:B------:R-:W-:Y:S02]  /*10b30*/  USEL UR47, UR47, URZ, !UP0 ;  /* 0x0000003f2f2f7287 */ /* 0x000fe4000c000000 */
[----:B------:R-:W-:Y:S01]  /*10b40*/  USEL UR46, UR46, URZ, !UP0 ;  /* 0x0000003f2e2e7287 */ /* 0x000fe2000c000000 */
[----:B------:R-:W-:Y:S11]  /*10b50*/  @!P0 BRA `(.L_x_218) ;  /* 0x0000000000408947 */ /* 0x000ff60003800000 */
        /* <DEDUP_REMOVED lines=11> */
[----:B--2---:R-:W-:Y:S02]  /*10c10*/  IMAD.MOV.U32 R8, RZ, RZ, 0x70 ;  /* 0x00000070ff087424 */ /* 0x004fe400078e00ff */
[----:B------:R-:W-:Y:S02]  /*10c20*/  IMAD.MOV.U32 R12, RZ, RZ, 0x1 ;  /* 0x00000001ff0c7424 */ /* 0x000fe400078e00ff */
[----:B------:R-:W-:-:S07]  /*10c30*/  IMAD.MOV.U32 R13, RZ, RZ, RZ ;  /* 0x000000ffff0d7224 */ /* 0x000fce00078e00ff */
[----:B------:R-:W-:-:S07]  /*10c40*/  LEPC R20, `(.L_x_218) ;  /* 0x000000001014794e */ /* 0x000fce0000000000 */
[----:B0-----:R-:W-:Y:S05]  /*10c50*/  CALL.ABS.NOINC R2 ;  /* 0x0000000002007343 */ /* 0x001fea0003c00000 */
.L_x_218:
[----:B------:R-:W-:Y:S05]  /*10c60*/  BSYNC B6 ;  /* 0x0000000000067941 */ /* 0x000fea0003800000 */
.L_x_217:
[----:B------:R-:W3:Y:S01]  /*10c70*/  LDL.LU R4, [R1+0x4] ;  /* 0x0000040001047983 */ /* 0x000ee20000300800 */
[----:B--2---:R-:W0:Y:S01]  /*10c80*/  LDC R8, c[0x0][0x448] ;  /* 0x00011200ff087b82 */ /* 0x004e220000000800 */
[----:B------:R-:W-:Y:S01]  /*10c90*/  ULDC.64 UR6, c[0x0][0x2d8] ;  /* 0x0000b60000067ab9 */ /* 0x000fe20000000a00 */
[----:B------:R-:W1:Y:S01]  /*10ca0*/  S2R R2, SR_TID.X ;  /* 0x0000000000027919 */ /* 0x000e620000002100 */
[----:B------:R-:W2:Y:S01]  /*10cb0*/  S2R R0, SR_TID.X ;  /* 0x0000000000007919 */ /* 0x000ea20000002100 */
[----:B------:R-:W-:Y:S01]  /*10cc0*/  UMOV UR4, UR44 ;  /* 0x0000002c00047c82 */ /* 0x000fe20008000000 */
[----:B------:R-:W-:Y:S01]  /*10cd0*/  UMOV UR5, UR37 ;  /* 0x0000002500057c82 */ /* 0x000fe20008000000 */
[----:B------:R-:W-:Y:S01]  /*10ce0*/  ULDC.64 UR8, c[0x0][0x2e0] ;  /* 0x0000b80000087ab9 */ /* 0x000fe20000000a00 */
[----:B0-----:R-:W-:Y:S02]  /*10cf0*/  ISETP.NE.AND P0, PT, R8, 0x1, PT ;  /* 0x000000010800780c */ /* 0x001fe40003f05270 */
[----:B-1----:R-:W-:-:S04]  /*10d00*/  LOP3.LUT R2, R2, 0x7f, RZ, 0xc0, !PT ;  /* 0x0000007f02027812 */ /* 0x002fc800078ec0ff */
[----:B------:R-:W-:Y:S01]  /*10d10*/  SHF.R.U32.HI R2, RZ, 0x2, R2 ;  /* 0x00000002ff027819 */ /* 0x000fe20000011602 */
[----:B--2---:R-:W-:-:S06]  /*10d20*/  IMAD.SHL.U32 R3, R0, 0x20, RZ ;  /* 0x0000002000037824 */ /* 0x004fcc00078e00ff */
[----:B------:R-:W0:Y:S01]  /*10d30*/  @P0 LDC R0, c[0x0][0x450] ;  /* 0x00011400ff000b82 */ /* 0x000e220000000800 */
[----:B------:R-:W-:-:S07]  /*10d40*/  LOP3.LUT R3, R2, 0x60, R3, 0xf8, !PT ;  /* 0x0000006002037812 */ /* 0x000fce00078ef803 */
[----:B------:R-:W1:Y:S01]  /*10d50*/  @P0 LDC R2, c[0x0][0x44c] ;  /* 0x00011300ff020b82 */ /* 0x000e620000000800 */
[----:B------:R-:W2:Y:S01]  /*10d60*/  S2R R9, SR_TID.X ;  /* 0x0000000000097919 */ /* 0x000ea20000002100 */
[----:B------:R-:W-:Y:S02]  /*10d70*/  UIMAD.WIDE.U32 UR4, UR36, UR6, UR4 ;  /* 0x00000006240472a5 */ /* 0x000fe4000f8e0004 */
[----:B------:R-:W-:Y:S02]  /*10d80*/  UIMAD UR6, UR46, UR8, URZ ;  /* 0x000000082e0672a4 */ /* 0x000fe4000f8e023f */
[----:B------:R-:W-:Y:S02]  /*10d90*/  UIMAD UR5, UR36, UR7, UR5 ;  /* 0x00000007240572a4 */ /* 0x000fe4000f8e0205 */
[----:B------:R-:W-:Y:S02]  /*10da0*/  UIMAD UR6, UR47, UR9, UR6 ;  /* 0x000000092f0672a4 */ /* 0x000fe4000f8e0206 */
[----:B------:R-:W-:-:S03]  /*10db0*/  UIMAD.WIDE.U32 UR4, UR47, UR8, UR4 ;  /* 0x000000082f0472a5 */ /* 0x000fc6000f8e0004 */
[----:B------:R-:W-:Y:S01]  /*10dc0*/  ULDC.64 UR8, c[0x0][0x2d0] ;  /* 0x0000b40000087ab9 */ /* 0x000fe20000000a00 */
[----:B------:R-:W-:Y:S01]  /*10dd0*/  UIADD3 UR5, UR5, UR6, URZ ;  /* 0x0000000605057290 */ /* 0x000fe2000fffe03f */
[----:B--2---:R-:W-:-:S05]  /*10de0*/  IMAD.SHL.U32 R9, R9, 0x10, RZ ;  /* 0x0000001009097824 */ /* 0x004fca00078e00ff */
[----:B------:R-:W-:-:S04]  /*10df0*/  LOP3.LUT R9, R9, 0x30, RZ, 0xc0, !PT ;  /* 0x0000003009097812 */ /* 0x000fc800078ec0ff */
[C---:B------:R-:W-:Y:S02]  /*10e00*/  LOP3.LUT R11, R9.reuse, 0x40, RZ, 0xfc, !PT ;  /* 0x00000040090b7812 */ /* 0x040fe400078efcff */
[----:B------:R-:W-:Y:S01]  /*10e10*/  LOP3.LUT R9, R9, 0x80, RZ, 0xfc, !PT ;  /* 0x0000008009097812 */ /* 0x000fe200078efcff */
[----:B---3--:R-:W-:-:S05]  /*10e20*/  IMAD.SHL.U32 R6, R4, 0x80, RZ ;  /* 0x0000008004067824 */ /* 0x008fca00078e00ff */
[----:B------:R-:W-:-:S05]  /*10e30*/  LOP3.LUT R3, R3, R6, RZ, 0xfc, !PT ;  /* 0x0000000603037212 */ /* 0x000fca00078efcff */
[----:B-1----:R-:W-:-:S04]  /*10e40*/  @P0 IMAD.HI.U32 R4, R3, R2, RZ ;  /* 0x0000000203040227 */ /* 0x002fc800078e00ff */
[----:B------:R-:W-:Y:S01]  /*10e50*/  IMAD.MOV.U32 R2, RZ, RZ, R3 ;  /* 0x000000ffff027224 */ /* 0x000fe200078e0003 */
[----:B0-----:R-:W-:-:S04]  /*10e60*/  @P0 SHF.R.U32.HI R2, RZ, R0, R4 ;  /* 0x00000000ff020219 */ /* 0x001fc80000011604 */
[--C-:B------:R-:W-:Y:S01]  /*10e70*/  SHF.R.S32.HI R4, RZ, 0x1f, R2.reuse ;  /* 0x0000001fff047819 */ /* 0x100fe20000011402 */
[----:B------:R-:W-:-:S04]  /*10e80*/  IMAD.MOV R0, RZ, RZ, -R2 ;  /* 0x000000ffff007224 */ /* 0x000fc800078e0a02 */
[----:B------:R-:W-:Y:S02]  /*10e90*/  IMAD R0, R8, R0, R3 ;  /* 0x0000000008007224 */ /* 0x000fe400078e0203 */
[----:B------:R-:W-:Y:S02]  /*10ea0*/  IMAD R4, R4, UR8, RZ ;  /* 0x0000000804047c24 */ /* 0x000fe4000f8e02ff */
[----:B------:R-:W-:Y:S02]  /*10eb0*/  IMAD.U32 R3, RZ, RZ, UR8 ;  /* 0x00000008ff037e24 */ /* 0x000fe4000f8e00ff */
[C---:B------:R-:W-:Y:S01]  /*10ec0*/  IMAD R4, R2.reuse, UR9, R4 ;  /* 0x0000000902047c24 */ /* 0x040fe2000f8e0204 */
[----:B------:R-:W-:Y:S01]  /*10ed0*/  SHF.R.S32.HI R7, RZ, 0x1f, R0 ;  /* 0x0000001fff077819 */ /* 0x000fe20000011400 */
[----:B------:R-:W-:Y:S01]  /*10ee0*/  IMAD.WIDE.U32 R2, R2, R3, UR4 ;  /* 0x0000000402027e25 */ /* 0x000fe2000f8e0003 */
[----:B------:R-:W-:-:S03]  /*10ef0*/  ULDC.64 UR4, c[0x0][0x2c8] ;  /* 0x0000b20000047ab9 */ /* 0x000fc60000000a00 */
[----:B------:R-:W-:Y:S02]  /*10f00*/  IMAD.IADD R3, R3, 0x1, R4 ;  /* 0x0000000103037824 */ /* 0x000fe400078e0204 */
[----:B------:R-:W-:Y:S02]  /*10f10*/  IMAD R7, R7, UR4, RZ ;  /* 0x0000000407077c24 */ /* 0x000fe4000f8e02ff */
[----:B------:R-:W-:-:S04]  /*10f20*/  IMAD.WIDE.U32 R4, R0, UR4, R2 ;  /* 0x0000000400047c25 */ /* 0x000fc8000f8e0002 */
[----:B------:R-:W-:Y:S01]  /*10f30*/  IMAD R2, R0, UR5, R7 ;  /* 0x0000000500027c24 */ /* 0x000fe2000f8e0207 */
[----:B------:R-:W-:Y:S02]  /*10f40*/  ULDC.64 UR4, c[0x0][0x280] ;  /* 0x0000a00000047ab9 */ /* 0x000fe40000000a00 */
[----:B------:R-:W-:Y:S01]  /*10f50*/  IADD3 R3, P0, R4, UR4, RZ ;  /* 0x0000000404037c10 */ /* 0x000fe2000ff1e0ff */
[----:B------:R-:W-:Y:S02]  /*10f60*/  ULDC UR4, c[0x0][0x2b8] ;  /* 0x0000ae0000047ab9 */ /* 0x000fe40000000800 */
[----:B------:R-:W-:Y:S02]  /*10f70*/  ISETP.GE.AND P2, PT, R9, UR4, PT ;  /* 0x0000000409007c0c */ /* 0x000fe4000bf46270 */
[----:B------:R0:W5:Y:S01]  /*10f80*/  LDL R9, [R1+0x20] ;  /* 0x0000200001097983 */ /* 0x0001620000100800 */
[----:B------:R-:W1:Y:S01]  /*10f90*/  S2R R7, SR_TID.X ;  /* 0x0000000000077919 */ /* 0x000e620000002100 */
[----:B------:R-:W-:-:S02]  /*10fa0*/  IADD3.X R2, R5, UR5, R2, P0, !PT ;  /* 0x0000000505027c10 */ /* 0x000fc400087fe402 */
[----:B------:R-:W-:Y:S01]  /*10fb0*/  ISETP.GE.AND P1, PT, R11, UR4, PT ;  /* 0x000000040b007c0c */ /* 0x000fe2000bf26270 */
[----:B-1----:R-:W-:-:S05]  /*10fc0*/  IMAD.SHL.U32 R10, R7, 0x10, RZ ;  /* 0x00000010070a7824 */ /* 0x002fca00078e00ff */
[----:B------:R-:W-:-:S04]  /*10fd0*/  LOP3.LUT R10, R10, 0x30, RZ, 0xc0, !PT ;  /* 0x000000300a0a7812 */ /* 0x000fc800078ec0ff */
[----:B------:R-:W-:Y:S01]  /*10fe0*/  ISETP.GE.AND P0, PT, R10, UR4, PT ;  /* 0x000000040a007c0c */ /* 0x000fe2000bf06270 */
[----:B------:R-:W-:-:S03]  /*10ff0*/  UMOV UR4, 0xffffffff ;  /* 0xffffffff00047882 */ /* 0x000fc60000000000 */
[----:B0-----:R-:W-:Y:S09]  /*11000*/  BRA.DIV UR4, `(.L_x_219) ;  /* 0x0000003604707947 */ /* 0x001ff2000b800000 */
[----:B------:R-:W0:Y:S02]  /*11010*/  S2R R7, SR_TID.X ;  /* 0x0000000000077919 */ /* 0x000e240000002100 */
[----:B0-----:R-:W-:Y:S02]  /*11020*/  LOP3.LUT R11, R7, 0x7f, RZ, 0xc0, !PT ;  /* 0x0000007f070b7812 */ /* 0x001fe400078ec0ff */
[----:B------:R-:W2:Y:S02]  /*11030*/  LDL.LU R7, [R1+0x28] ;  /* 0x0000280001077983 */ /* 0x000ea40000300800 */
[----:B------:R-:W-:Y:S02]  /*11040*/  SHF.R.U32.HI R11, RZ, 0x2, R11 ;  /* 0x00000002ff0b7819 */ /* 0x000fe4000001160b */
[----:B------:R-:W-:Y:S03]  /*11050*/  SHFL.IDX PT, R5, R2, RZ, 0x1c1f ;  /* 0x001c1fff02057589 */ /* 0x000fe600000e0000 */
[----:B------:R-:W-:-:S02]  /*11060*/  IMAD.IADD R0, R11, 0x1, R6 ;  /* 0x000000010b007824 */ /* 0x000fc400078e0206 */
[----:B--2---:R-:W-:Y:S02]  /*11070*/  IMAD R4, R7, R8, RZ ;  /* 0x0000000807047224 */ /* 0x004fe400078e02ff */
[----:B------:R-:W0:Y:S03]  /*11080*/  SHFL.IDX PT, R7, R3, RZ, 0x1c1f ;  /* 0x001c1fff03077589 */ /* 0x000e2600000e0000 */
[----:B------:R-:W-:-:S13]  /*11090*/  ISETP.GE.AND P4, PT, R0, R4, PT ;  /* 0x000000040000720c */ /* 0x000fda0003f86270 */
[----:B0-----:R-:W-:-:S05]  /*110a0*/  @!P4 IADD3 R7, P3, R10, R7, RZ ;  /* 0x000000070a07c210 */ /* 0x001fca0007f7e0ff */
[----:B------:R-:W-:Y:S02]  /*110b0*/  @!P4 IMAD.X R5, RZ, RZ, R5, P3 ;  /* 0x000000ffff05c224 */ /* 0x000fe400018e0605 */
[----:B------:R-:W-:Y:S02]  /*110c0*/  @!P4 IMAD.MOV.U32 R6, RZ, RZ, R7 ;  /* 0x000000ffff06c224 */ /* 0x000fe400078e0007 */
[----:B------:R-:W-:Y:S02]  /*110d0*/  @!P4 IMAD.MOV.U32 R7, RZ, RZ, R5 ;  /* 0x000000ffff07c224 */ /* 0x000fe400078e0005 */
[----:B------:R-:W-:-:S03]  /*110e0*/  VIADD R5, R0, 0x20 ;  /* 0x0000002000057836 */ /* 0x000fc60000000000 */
[----:B------:R-:W-:Y:S01]  /*110f0*/  @!PT LDS RZ, [RZ] ;  /* 0x00000000fffff984 */ /* 0x000fe20000000800 */
[----:B-----5:R-:W-:Y:S02]  /*11100*/  @!P4 LDGSTS.E.BYPASS.LTC128B.128 [R9+0x1e200], desc[UR50][R6.64], !P0 ;  /* 0x1e2000000609cfae */ /* 0x020fe4000c101d72 */
[----:B------:R-:W-:Y:S02]  /*11110*/  ISETP.GE.AND P3, PT, R5, R4, PT ;  /* 0x000000040500720c */ /* 0x000fe40003f66270 */
[----:B------:R-:W-:Y:S04]  /*11120*/  @!P4 LDGSTS.E.BYPASS.LTC128B.128 [R9+0x20200], desc[UR50][R6.64+0x40], !P1 ;  /* 0x202000400609cfae */ /* 0x000fe8000c901d72 */
[----:B------:R0:W-:Y:S04]  /*11130*/  @!P4 LDGSTS.E.BYPASS.LTC128B.128 [R9+0x22200], desc[UR50][R6.64+0x80], !P2 ;  /* 0x222000800609cfae */ /* 0x0001e8000d101d72 */
[----:B------:R-:W-:Y:S04]  /*11140*/  SHFL.IDX PT, R5, R2, 0x1, 0x1c1f ;  /* 0x003c1f0002057f89 */ /* 0x000fe800000e0000 */
[----:B0-----:R-:W0:Y:S02]  /*11150*/  SHFL.IDX PT, R6, R3, 0x1, 0x1c1f ;  /* 0x003c1f0003067f89 */ /* 0x001e2400000e0000 */
[----:B0-----:R-:W-:-:S05]  /*11160*/  @!P3 IADD3 R6, P4, R10, R6, RZ ;  /* 0x000000060a06b210 */ /* 0x001fca0007f9e0ff */
[----:B------:R-:W-:-:S04]  /*11170*/  @!P3 IMAD.X R5, RZ, RZ, R5, P4 ;  /* 0x000000ffff05b224 */ /* 0x000fc800020e0605 */
[----:B------:R-:W-:Y:S02]  /*11180*/  @!P3 IMAD.MOV.U32 R7, RZ, RZ, R5 ;  /* 0x000000ffff07b224 */ /* 0x000fe400078e0005 */
[----:B------:R-:W-:-:S03]  /*11190*/  VIADD R5, R0, 0x40 ;  /* 0x0000004000057836 */ /* 0x000fc60000000000 */
[----:B------:R-:W-:Y:S04]  /*111a0*/  @!P3 LDGSTS.E.BYPASS.LTC128B.128 [R9+0x1ea00], desc[UR50][R6.64], !P0 ;  /* 0x1ea000000609bfae */ /* 0x000fe8000c101d72 */
[----:B------:R-:W-:Y:S04]  /*111b0*/  @!P3 LDGSTS.E.BYPASS.LTC128B.128 [R9+0x20a00], desc[UR50][R6.64+0x40], !P1 ;  /* 0x20a000400609bfae */ /* 0x000fe8000c901d72 */
[----:B------:R0:W-:Y:S01]  /*111c0*/  @!P3 LDGSTS.E.BYPASS.LTC128B.128 [R9+0x22a00], desc[UR50][R6.64+0x80], !P2 ;  /* 0x22a000800609bfae */ /* 0x0001e2000d101d72 */
[----:B------:R-:W-:-:S03]  /*111d0*/  ISETP.GE.AND P3, PT, R5, R4, PT ;  /* 0x000000040500720c */ /* 0x000fc60003f66270 */
[----:B------:R-:W-:Y:S04]  /*111e0*/  SHFL.IDX PT, R5, R2, 0x2, 0x1c1f ;  /* 0x005c1f0002057f89 */ /* 0x000fe800000e0000 */
[----:B0-----:R-:W0:Y:S04]  /*111f0*/  SHFL.IDX PT, R6, R3, 0x2, 0x1c1f ;  /* 0x005c1f0003067f89 */ /* 0x001e2800000e0000 */
[----:B------:R-:W1:Y:S02]  /*11200*/  SHFL.IDX PT, R3, R3, 0x3, 0x1c1f ;  /* 0x007c1f0003037f89 */ /* 0x000e6400000e0000 */
[----:B0-----:R-:W-:-:S05]  /*11210*/  @!P3 IADD3 R6, P4, R10, R6, RZ ;  /* 0x000000060a06b210 */ /* 0x001fca0007f9e0ff */
[----:B------:R-:W-:-:S04]  /*11220*/  @!P3 IMAD.X R5, RZ, RZ, R5, P4 ;  /* 0x000000ffff05b224 */ /* 0x000fc800020e0605 */
[----:B------:R-:W-:Y:S02]  /*11230*/  @!P3 IMAD.MOV.U32 R7, RZ, RZ, R5 ;  /* 0x000000ffff07b224 */ /* 0x000fe400078e0005 */
[----:B------:R0:W2:Y:S04]  /*11240*/  SHFL.IDX PT, R5, R2, 0x3, 0x1c1f ;  /* 0x007c1f0002057f89 */ /* 0x0000a800000e0000 */
[----:B------:R0:W-:Y:S04]  /*11250*/  @!P3 LDGSTS.E.BYPASS.LTC128B.128 [R9+0x1f200], desc[UR50][R6.64], !P0 ;  /* 0x1f2000000609bfae */ /* 0x0001e8000c101d72 */
[----:B------:R0:W-:Y:S04]  /*11260*/  @!P3 LDGSTS.E.BYPASS.LTC128B.128 [R9+0x21200], desc[UR50][R6.64+0x40], !P1 ;  /* 0x212000400609bfae */ /* 0x0001e8000c901d72 */
[----:B-1----:R0:W-:Y:S02]  /*11270*/  @!P3 LDGSTS.E.BYPASS.LTC128B.128 [R9+0x23200], desc[UR50][R6.64+0x80], !P2 ;  /* 0x232000800609bfae */ /* 0x0021e4000d101d72 */
.L_x_298:
[----:B------:R-:W-:Y:S01]  /*11280*/  VIADD R0, R0, 0x60 ;  /* 0x0000006000007836 */ /* 0x000fe20000000000 */
[----:B------:R-:W-:Y:S04]  /*11290*/  BSSY B0, `(.L_x_220) ;  /* 0x000000b000007945 */ /* 0x000fe80003800000 */
[----:B------:R-:W-:-:S13]  /*112a0*/  ISETP.GE.AND P3, PT, R0, R4, PT ;  /* 0x000000040000720c */ /* 0x000fda0003f66270 */
[----:B------:R-:W-:Y:S05]  /*112b0*/  @P3 BRA `(.L_x_221) ;  /* 0x0000000000203947 */ /* 0x000fea0003800000 */
[----:B0-----:R-:W-:-:S05]  /*112c0*/  IADD3 R2, P3, R10, R3, RZ ;  /* 0x000000030a027210 */ /* 0x001fca0007f7e0ff */
[----:B--2---:R-:W-:-:S05]  /*112d0*/  IMAD.X R3, RZ, RZ, R5, P3 ;  /* 0x000000ffff037224 */ /* 0x004fca00018e0605 */
[----:B------:R-:W-:Y:S01]  /*112e0*/  @!PT LDS RZ, [RZ] ;  /* 0x00000000fffff984 */ /* 0x000fe20000000800 */
[----:B------:R-:W-:Y:S01]  /*112f0*/  @!PT LDS RZ, [RZ] ;  /* 0x00000000fffff984 */ /* 0x000fe20000000800 */
[----:B------:R-:W-:Y:S01]  /*11300*/  @!PT LDS RZ, [RZ] ;  /* 0x00000000fffff984 */ /* 0x000fe20000000800 */
[----:B------:R1:W-:Y:S04]  /*11310*/  LDGSTS.E.BYPASS.LTC128B.128 [R9+0x1fa00], desc[UR50][R2.64], !P0 ;  /* 0x1fa0000002097fae */ /* 0x0003e8000c101d72 */
[----:B------:R1:W-:Y:S04]  /*11320*/  LDGSTS.E.BYPASS.LTC128B.128 [R9+0x21a00], desc[UR50][R2.64+0x40], !P1 ;  /* 0x21a0004002097fae */ /* 0x0003e8000c901d72 */
[----:B------:R1:W-:Y:S02]  /*11330*/  LDGSTS.E.BYPASS.LTC128B.128 [R9+0x23a00], desc[UR50][R2.64+0x80], !P2 ;  /* 0x23a0008002097fae */ /* 0x0003e4000d101d72 */
.L_x_221:
[----:B------:R-:W-:Y:S05]  /*11340*/  BSYNC B0 ;  /* 0x0000000000007941 */ /* 0x000fea0003800000 */
.L_x_220:
[----:B------:R-:W-:Y:S01]  /*11350*/  NOP ;  /* 0x0000000000007918 */ /* 0x000fe20000000000 */
[----:B------:R-:W-:-:S13]  /*11360*/  PLOP3.LUT P0, PT, PT, PT, PT, 0x80, 0x0 ;  /* 0x000000000000781c */ /* 0x000fda0003f0f070 */
.L_x_222:
[----:B------:R-:W-:Y:S02]  /*11370*/  PLOP3.LUT P1, PT, P1, P0, PT, 0xa2, 0x0 ;  /* 0x000000000000781c */ /* 0x000fe40000f21472 */
[----:B------:R-:W-:-:S08]  /*11380*/  @P0 R2UR P1, UR4, R17 ;  /* 0x00000000110402ca */ /* 0x000fd00000020000 */
[----:B------:R-:W-:-:S05]  /*11390*/  @P0 PLOP3.LUT P0, PT, P1, PT, PT, 0x80, 0x0 ;  /* 0x000000000000081c */ /* 0x000fca0000f0f070 */
[----:B------:R-:W-:Y:S01]  /*113a0*/  @!P1 SYNCS.ARRIVE.TRANS64.RED.A0T1 RZ, [UR4+0x33400], RZ ;  /* 0x033400ffffff99a7 */ /* 0x000fe20008200404 */
[----:B------:R-:W-:Y:S07]  /*113b0*/  @!P1 ARRIVES.LDGSTSBAR.64.TRANSCNT [UR4+0x33400] ;  /* 0x03340000ff0099b0 */ /* 0x000fee0008000a84 */
[----:B------:R-:W-:Y:S05]  /*113c0*/  @P0 BRA.U.ANY `(.L_x_222) ;  /* 0xfffffffd00e80947 */ /* 0x000fea000393ffff */
[----:B01----:R-:W3:Y:S02]  /*113d0*/  LDL.LU R2, [R1+0x2c] ;  /* 0x00002c0001027983 */ /* 0x003ee40000300800 */
[----:B---3--:R-:W-:-:S05]  /*113e0*/  VIADD R2, R2, 0x1 ;  /* 0x0000000102027836 */ /* 0x008fca0000000000 */
[----:B------:R0:W-:Y:S01]  /*113f0*/  STL [R1+0x2c], R2 ;  /* 0x00002c0201007387 */ /* 0x0001e20000100800 */
[----:B------:R-:W-:-:S04]  /*11400*/  LEA.HI R0, R2, R2, RZ, 0x1 ;  /* 0x0000000202007211 */ /* 0x000fc800078f08ff */
[----:B------:R-:W-:-:S05]  /*11410*/  LOP3.LUT R0, R0, 0xfffffffe, RZ, 0xc0, !PT ;  /* 0xfffffffe00007812 */ /* 0x000fca00078ec0ff */
[----:B------:R-:W-:-:S05]  /*11420*/  IMAD.IADD R0, R2, 0x1, -R0 ;  /* 0x0000000102007824 */ /* 0x000fca00078e0a00 */
[----:B------:R-:W-:Y:S01]  /*11430*/  SHF.L.U32 R0, R0, 0x1f, RZ ;  /* 0x0000001f00007819 */ /* 0x000fe200000006ff */
[----:B------:R-:W-:Y:S01]  /*11440*/  NOP ;  /* 0x0000000000007918 */ /* 0x000fe20000000000 */
[----:B------:R0:W-:Y:S01]  /*11450*/  SYNCS.ARRIVE.TRANS64.A1T0 RZ, [R17+URZ+0x33400], RZ ;  /* 0x033400ff11ff79a7 */ /* 0x0001e2000810003f */
[----:B------:R-:W-:Y:S01]  /*11460*/  BSSY B0, `(.L_x_223) ;  /* 0x0000003000007945 */ /* 0x000fe20003800000 */
[----:B------:R-:W1:Y:S03]  /*11470*/  SYNCS.PHASECHK.TRANS64.TRYWAIT P0, [R17+URZ+0x33420], R0 ;  /* 0x03342000110075a7 */ /* 0x000e66000800017f */
[----:B01----:R-:W-:Y:S05]  /*11480*/  @!P0 BRA `(.L_x_224) ;  /* 0x0000003400a48947 */ /* 0x003fea0003800000 */
.L_x_299:
[----:B------:R-:W-:Y:S05]  /*11490*/  BSYNC B0 ;  /* 0x0000000000007941 */ /* 0x000fea0003800000 */
.L_x_223:
[----:B------:R-:W3:Y:S04]  /*114a0*/  LDL.LU R2, [R1+0x24] ;  /* 0x0000240001027983 */ /* 0x000ee80000300800 */
[----:B------:R-:W4:Y:S01]  /*114b0*/  LDL R3, [R1+0xc] ;  /* 0x00000c0001037983 */ /* 0x000f220000100800 */
[----:B---3--:R-:W-:-:S05]  /*114c0*/  VIADD R2, R2, 0xfffffffe ;  /* 0xfffffffe02027836 */ /* 0x008fca0000000000 */
[----:B----4-:R-:W-:-:S13]  /*114d0*/  ISETP.GE.AND P0, PT, R2, R3, PT ;  /* 0x000000030200720c */ /* 0x010fda0003f06270 */
[----:B------:R-:W-:Y:S05]  /*114e0*/  @!P0 BRA `(.L_x_225) ;  /* 0x0000001000e08947 */ /* 0x000fea0003800000 */
[----:B0-----:R-:W-:Y:S02]  /*114f0*/  IMAD.MOV.U32 R0, RZ, RZ, R19 ;  /* 0x000000ffff007224 */ /* 0x001fe400078e0013 */
[----:B------:R-:W-:-:S07]  /*11500*/  IMAD.MOV.U32 R8, RZ, RZ, R18 ;  /* 0x000000ffff087224 */ /* 0x000fce00078e0012 */
.L_x_249:
[----:B------:R-:W3:Y:S01]  /*11510*/  LDL R3, [R1+0x10] ;  /* 0x0000100001037983 */ /* 0x000ee20000100800 */
[----:B------:R-:W-:Y:S01]  /*11520*/  VIADD R18, R8, 0x1 ;  /* 0x0000000108127836 */ /* 0x000fe20000000000 */
[----:B------:R-:W-:Y:S05]  /*11530*/  YIELD ;  /* 0x0000000000007946 */ /* 0x000fea0003800000 */
[----:B------:R-:W-:Y:S01]  /*11540*/  ISETP.NE.AND P0, PT, R18, 0x2, PT ;  /* 0x000000021200780c */ /* 0x000fe20003f05270 */
[----:B------:R-:W-:Y:S03]  /*11550*/  BSSY B0, `(.L_x_226) ;  /* 0x00000a7000007945 */ /* 0x000fe60003800000 */
[----:B------:R-:W-:-:S02]  /*11560*/  SEL R19, RZ, 0x1, P0 ;  /* 0x00000001ff137807 */ /* 0x000fc40000000000 */
[----:B------:R-:W-:Y:S02]  /*11570*/  SEL R18, R18, RZ, P0 ;  /* 0x000000ff12127207 */ /* 0x000fe40000000000 */
[----:B------:R-:W-:Y:S02]  /*11580*/  LOP3.LUT R19, R0, R19, RZ, 0x3c, !PT ;  /* 0x0000001300137212 */ /* 0x000fe400078e3cff */
[----:B---3--:R-:W-:-:S13]  /*11590*/  LOP3.LUT P1, RZ, R3, 0x1, RZ, 0xc0, !PT ;  /* 0x0000000103ff7812 */ /* 0x008fda000782c0ff */
[----:B------:R-:W-:Y:S05]  /*115a0*/  @!P1 BRA `(.L_x_227) ;  /* 0x0000000800849947 */ /* 0x000fea0003800000 */
[----:B------:R-:W-:Y:S01]  /*115b0*/  ULDC.64 UR4, c[0x0][0x418] ;  /* 0x0001060000047ab9 */ /* 0x000fe20000000a00 */
[----:B------:R-:W-:Y:S01]  /*115c0*/  IMAD.MOV.U32 R3, RZ, RZ, R2 ;  /* 0x000000ffff037224 */ /* 0x000fe200078e0002 */
[----:B------:R-:W-:-:S04]  /*115d0*/  ISETP.NE.U32.AND P0, PT, RZ, UR4, PT ;  /* 0x00000004ff007c0c */ /* 0x000fc8000bf05070 */
[----:B------:R-:W-:-:S13]  /*115e0*/  ISETP.NE.AND.EX P0, PT, RZ, UR5, PT, P0 ;  /* 0x00000005ff007c0c */ /* 0x000fda000bf05300 */
[----:B------:R-:W-:Y:S05]  /*115f0*/  @!P0 BRA `(.L_x_228) ;  /* 0x00000000004c8947 */ /* 0x000fea0003800000 */
[----:B------:R-:W3:Y:S01]  /*11600*/  LDL R9, [R1+0x14] ;  /* 0x0000140001097983 */ /* 0x000ee20000100800 */
[----:B------:R-:W0:Y:S01]  /*11610*/  LDC R3, c[0x0][0x43c] ;  /* 0x00010f00ff037b82 */ /* 0x000e220000000800 */
[----:B------:R-:W-:Y:S02]  /*11620*/  ULDC.64 UR6, c[0x0][0x428] ;  /* 0x00010a0000067ab9 */ /* 0x000fe40000000a00 */
[----:B------:R-:W4:Y:S01]  /*11630*/  LDL R7, [R1+0x8] ;  /* 0x0000080001077983 */ /* 0x000f220000100800 */
[----:B0-----:R-:W-:-:S13]  /*11640*/  ISETP.NE.AND P0, PT, R3, 0x1, PT ;  /* 0x000000010300780c */ /* 0x001fda0003f05270 */
[----:B--2---:R-:W0:Y:S02]  /*11650*/  @P0 LDC.64 R4, c[0x0][0x440] ;  /* 0x00011000ff040b82 */ /* 0x004e240000000a00 */
[----:B0-----:R-:W-:-:S04]  /*11660*/  @P0 IMAD.HI.U32 R6, R2, R4, RZ ;  /* 0x0000000402060227 */ /* 0x001fc800078e00ff */
[----:B------:R-:W-:Y:S01]  /*11670*/  IMAD.MOV.U32 R4, RZ, RZ, R2 ;  /* 0x000000ffff047224 */ /* 0x000fe200078e0002 */
[----:B------:R-:W-:-:S05]  /*11680*/  @P0 SHF.R.U32.HI R4, RZ, R5, R6 ;  /* 0x00000005ff040219 */ /* 0x000fca0000011606 */
[----:B------:R-:W-:-:S04]  /*11690*/  IMAD.MOV R5, RZ, RZ, -R4 ;  /* 0x000000ffff057224 */ /* 0x000fc800078e0a04 */
[----:B------:R-:W-:Y:S01]  /*116a0*/  IMAD R3, R3, R5, R2 ;  /* 0x0000000503037224 */ /* 0x000fe200078e0202 */
[----:B------:R-:W-:Y:S01]  /*116b0*/  SHF.R.S32.HI R5, RZ, 0x1f, R4 ;  /* 0x0000001fff057819 */ /* 0x000fe20000011404 */
[----:B---3--:R-:W-:-:S04]  /*116c0*/  IMAD R6, R9, UR6, RZ ;  /* 0x0000000609067c24 */ /* 0x008fc8000f8e02ff */
[C---:B----4-:R-:W-:Y:S02]  /*116d0*/  IMAD R6, R7.reuse, UR7, R6 ;  /* 0x0000000707067c24 */ /* 0x050fe4000f8e0206 */
[----:B------:R-:W-:-:S04]  /*116e0*/  IMAD.WIDE.U32 R4, R7, UR6, R4 ;  /* 0x0000000607047c25 */ /* 0x000fc8000f8e0004 */
[----:B------:R-:W-:Y:S01]  /*116f0*/  IMAD.IADD R5, R6, 0x1, R5 ;  /* 0x0000000106057824 */ /* 0x000fe200078e0205 */
[----:B------:R-:W-:-:S04]  /*11700*/  LEA R6, P0, R4, UR4, 0x2 ;  /* 0x0000000404067c11 */ /* 0x000fc8000f8010ff */
[----:B------:R-:W-:-:S05]  /*11710*/  LEA.HI.X R7, R4, UR5, R5, 0x2, P0 ;  /* 0x0000000504077c11 */ /* 0x000fca00080f1405 */
[----:B------:R0:W5:Y:S04]  /*11720*/  LDG.E R16, desc[UR50][R6.64] ;  /* 0x0000003206107981 */ /* 0x000168000c1e1900 */
.L_x_228:
[----:B------:R-:W0:Y:S01]  /*11730*/  S2R R4, SR_TID.X ;  /* 0x0000000000047919 */ /* 0x000e220000002100 */
[----:B--2---:R-:W-:Y:S01]  /*11740*/  IMAD R5, R18, 0x8, R17 ;  /* 0x0000000812057824 */ /* 0x004fe200078e0211 */
[----:B------:R-:W-:Y:S01]  /*11750*/  BSSY B1, `(.L_x_229) ;  /* 0x0000006000017945 */ /* 0x000fe20003800000 */
[----:B0-----:R-:W-:Y:S02]  /*11760*/  LOP3.LUT R6, R4, 0x7f, RZ, 0xc0, !PT ;  /* 0x0000007f04067812 */ /* 0x001fe400078ec0ff */
[----:B------:R-:W-:Y:S02]  /*11770*/  SHF.L.U32 R4, R19, 0x1f, RZ ;  /* 0x0000001f13047819 */ /* 0x000fe400000006ff */
[----:B------:R-:W-:Y:S02]  /*11780*/  ISETP.NE.AND P1, PT, R6, RZ, PT ;  /* 0x000000ff0600720c */ /* 0x000fe40003f25270 */
[----:B------:R-:W0:Y:S02]  /*11790*/  SYNCS.PHASECHK.TRANS64.TRYWAIT P0, [R5+URZ+0x33480], R4 ;  /* 0x03348004050075a7 */ /* 0x000e24000800017f */
[----:B0-----:R-:W-:Y:S09]  /*117a0*/  @!P0 BRA `(.L_x_230) ;  /* 0x0000003000f08947 */ /* 0x001ff20003800000 */
.L_x_300:
[----:B------:R-:W-:Y:S05]  /*117b0*/  BSYNC B1 ;  /* 0x0000000000017941 */ /* 0x000fea0003800000 */
.L_x_229:
[----:B------:R-:W-:Y:S04]  /*117c0*/  BSSY B1, `(.L_x_231) ;  /* 0x0000009000017945 */ /* 0x000fe80003800000 */
        /* <DEDUP_REMOVED lines=8> */
.L_x_232:
[----:B------:R-:W-:Y:S05]  /*11850*/  BSYNC B1 ;  /* 0x0000000000017941 */ /* 0x000fea0003800000 */
.L_x_231:
[----:B------:R-:W-:Y:S01]  /*11860*/  IMAD.MOV.U32 R12, RZ, RZ, RZ ;  /* 0x000000ffff0c7224 */ /* 0x000fe200078e00ff */
[----:B------:R-:W-:Y:S01]  /*11870*/  UIADD3 UR4, UP0, UR52, 0x470, URZ ;  /* 0x0000047034047890 */ /* 0x000fe2000ff1e03f */
[----:B------:R-:W-:Y:S01]  /*11880*/  IMAD.MOV.U32 R7, RZ, RZ, 0xa0 ;  /* 0x000000a0ff077424 */ /* 0x000fe200078e00ff */
[----:B------:R-:W-:Y:S01]  /*11890*/  PLOP3.LUT P0, PT, PT, PT, PT, 0x80, 0x0 ;  /* 0x000000000000781c */ /* 0x000fe20003f0f070 */
[----:B------:R-:W-:Y:S01]  /*118a0*/  IMAD R6, R18, 0x7800, R17 ;  /* 0x0000780012067824 */ /* 0x000fe200078e0211 */
[----:B------:R-:W-:Y:S01]  /*118b0*/  R2UR UR10, R12 ;  /* 0x000000000c0a72ca */ /* 0x000fe200000e0000 */
[----:B------:R-:W-:Y:S01]  /*118c0*/  IMAD R7, R3, R7, UR40 ;  /* 0x0000002803077e24 */ /* 0x000fe2000f8e0207 */
[----:B------:R-:W-:Y:S01]  /*118d0*/  UIADD3.X UR5, URZ, UR53, URZ, UP0, !UPT ;  /* 0x000000353f057290 */ /* 0x000fe200087fe43f */
[----:B------:R-:W-:Y:S01]  /*118e0*/  VIADD R3, R5, 0x33470 ;  /* 0x0003347005037836 */ /* 0x000fe20000000000 */
[----:B------:R-:W-:Y:S01]  /*118f0*/  UMOV UR6, 0x0 ;  /* 0x0000000000067882 */ /* 0x000fe20000000000 */
[----:B------:R-:W-:Y:S01]  /*11900*/  VIADD R9, R6, 0xf200 ;  /* 0x0000f20006097836 */ /* 0x000fe20000000000 */
[----:B------:R-:W-:-:S09]  /*11910*/  UMOV UR7, 0x14f00000 ;  /* 0x14f0000000077882 */ /* 0x000fd20000000000 */
.L_x_233:
[----:B------:R-:W-:-:S13]  /*11920*/  @P0 ELECT P2, URZ, PT ;  /* 0x00000000003f082f */ /* 0x000fda0003840000 */
[----:B-----5:R-:W-:Y:S01]  /*11930*/  @P2 R2UR UR13, R16 ;  /* 0x00000000100d22ca */ /* 0x020fe200000e0000 */
[----:B------:R-:W-:Y:S01]  /*11940*/  UMOV UR12, UR36 ;  /* 0x00000024000c7c82 */ /* 0x000fe20008000000 */
[----:B------:R-:W-:Y:S02]  /*11950*/  @P2 R2UR UR11, R7 ;  /* 0x00000000070b22ca */ /* 0x000fe400000e0000 */
[----:B------:R-:W-:Y:S02]  /*11960*/  @P2 R2UR UR9, R3 ;  /* 0x00000000030922ca */ /* 0x000fe400000e0000 */
[----:B------:R-:W-:Y:S02]  /*11970*/  @P2 R2UR UR8, R9 ;  /* 0x00000000090822ca */ /* 0x000fe400000e0000 */
[----:B------:R-:W-:Y:S02]  /*11980*/  @P2 PLOP3.LUT P0, PT, P2, PT, PT, 0x8, 0x0 ;  /* 0x000000000000281c */ /* 0x000fe4000170e170 */
[----:B------:R-:W-:-:S09]  /*11990*/  PLOP3.LUT P2, PT, PT, PT, PT, 0x8, 0x0 ;  /* 0x000000000000781c */ /* 0x000fd20003f4e170 */
[----:B------:R1:W-:Y:S02]  /*119a0*/  UTMALDG.4D [UR8], [UR4], desc[UR6] ;  /* 0x00000608040075b4 */ /* 0x0003e40008019000 */
[----:B-1----:R-:W-:Y:S05]  /*119b0*/  @P0 BRA.U.ANY `(.L_x_233) ;  /* 0xfffffffd00d80947 */ /* 0x002fea000393ffff */
[----:B------:R-:W-:Y:S01]  /*119c0*/  IMAD.MOV.U32 R14, RZ, RZ, 0x40 ;  /* 0x00000040ff0e7424 */ /* 0x000fe200078e00ff */
[----:B------:R-:W-:Y:S01]  /*119d0*/  PLOP3.LUT P0, PT, PT, PT, PT, 0x80, 0x0 ;  /* 0x000000000000781c */ /* 0x000fe20003f0f070 */
[----:B------:R-:W-:Y:S01]  /*119e0*/  VIADD R9, R6, 0x11a00 ;  /* 0x00011a0006097836 */ /* 0x000fe20000000000 */
[----:B------:R-:W-:Y:S01]  /*119f0*/  UMOV UR6, 0x0 ;  /* 0x0000000000067882 */ /* 0x000fe20000000000 */
[----:B------:R-:W-:Y:S01]  /*11a00*/  UMOV UR7, 0x14f00000 ;  /* 0x14f0000000077882 */ /* 0x000fe20000000000 */
[----:B------:R-:W-:-:S15]  /*11a10*/  R2UR UR10, R14 ;  /* 0x000000000e0a72ca */ /* 0x000fde00000e0000 */
.L_x_234:
[----:B------:R-:W-:-:S13]  /*11a20*/  @P0 ELECT P2, URZ, PT ;  /* 0x00000000003f082f */ /* 0x000fda0003840000 */
[----:B------:R-:W-:Y:S01]  /*11a30*/  @P2 R2UR UR13, R16 ;  /* 0x00000000100d22ca */ /* 0x000fe200000e0000 */
        /* <DEDUP_REMOVED lines=14> */
.L_x_235:
        /* <DEDUP_REMOVED lines=10> */
[----:B------:R-:W1:Y:S01]  /*11bc0*/  SYNCS.PHASECHK.TRANS64.TRYWAIT P0, [R5+URZ+0x33440], R4 ;  /* 0x03344004050075a7 */ /* 0x000e62000800017f */
[----:B------:R-:W-:Y:S04]  /*11bd0*/  BSSY B1, `(.L_x_236) ;  /* 0x0000002000017945 */ /* 0x000fe80003800000 */
[----:B-1----:R-:W-:Y:S05]  /*11be0*/  @!P0 BRA `(.L_x_237) ;  /* 0x0000002c00f48947 */ /* 0x002fea0003800000 */
.L_x_301:
[----:B------:R-:W-:Y:S05]  /*11bf0*/  BSYNC B1 ;  /* 0x0000000000017941 */ /* 0x000fea0003800000 */
.L_x_236:
[----:B------:R-:W-:Y:S01]  /*11c00*/  BSSY B1, `(.L_x_238) ;  /* 0x000000b000017945 */ /* 0x000fe20003800000 */
[----:B------:R-:W-:Y:S02]  /*11c10*/  IMAD.MOV.U32 R10, RZ, RZ, 0x0 ;  /* 0x00000000ff0a7424 */ /* 0x000fe400078e00ff */
[----:B------:R-:W-:Y:S01]  /*11c20*/  IMAD.MOV.U32 R11, RZ, RZ, 0x14f00000 ;  /* 0x14f00000ff0b7424 */ /* 0x000fe200078e00ff */
[----:B------:R-:W-:Y:S06]  /*11c30*/  @P1 BRA `(.L_x_239) ;  /* 0x00000000001c1947 */ /* 0x000fec0003800000 */
[----:B------:R-:W2:Y:S02]  /*11c40*/  S2R R3, SR_TID.X ;  /* 0x0000000000037919 */ /* 0x000ea40000002100 */
[----:B--2---:R-:W-:Y:S01]  /*11c50*/  LOP3.LUT R9, R3, 0x1f, RZ, 0xc0, !PT ;  /* 0x0000001f03097812 */ /* 0x004fe200078ec0ff */
[----:B------:R-:W-:-:S03]  /*11c60*/  IMAD.MOV.U32 R3, RZ, RZ, 0x7800 ;  /* 0x00007800ff037424 */ /* 0x000fc600078e00ff */
[----:B------:R-:W-:Y:S01]  /*11c70*/  ISETP.NE.AND P0, PT, R9, RZ, PT ;  /* 0x000000ff0900720c */ /* 0x000fe20003f05270 */
[----:B------:R2:W-:-:S12]  /*11c80*/  SYNCS.ARRIVE.TRANS64 RZ, [R5+URZ+0x33430], R3 ;  /* 0x0334300305ff79a7 */ /* 0x0005d8000800003f */
[----:B--2---:R-:W-:Y:S05]  /*11c90*/  @!P0 BRA `(.L_x_239) ;  /* 0x0000000000048947 */ /* 0x004fea0003800000 */
[----:B------:R-:W-:Y:S01]  /*11ca0*/  BPT.TRAP 0x1 ;  /* 0x000000040000795c */ /* 0x000fe20000300000 */
.L_x_239:
[----:B------:R-:W-:Y:S05]  /*11cb0*/  BSYNC B1 ;  /* 0x0000000000017941 */ /* 0x000fea0003800000 */
.L_x_238:
[----:B------:R-:W-:Y:S01]  /*11cc0*/  R2UR UR10, R12 ;  /* 0x000000000c0a72ca */ /* 0x000fe200000e0000 */
[----:B------:R-:W-:Y:S01]  /*11cd0*/  UIADD3 UR4, UP0, UR52, 0x370, URZ ;  /* 0x0000037034047890 */ /* 0x000fe2000ff1e03f */
[----:B------:R-:W-:Y:S01]  /*11ce0*/  R2UR UR6, R10 ;  /* 0x000000000a0672ca */ /* 0x000fe200000e0000 */
[----:B01----:R-:W-:Y:S01]  /*11cf0*/  VIADD R5, R5, 0x33430 ;  /* 0x0003343005057836 */ /* 0x003fe20000000000 */
[----:B------:R-:W-:Y:S01]  /*11d00*/  R2UR UR7, R11 ;  /* 0x000000000b0772ca */ /* 0x000fe200000e0000 */
[----:B------:R-:W-:Y:S01]  /*11d10*/  VIADD R3, R6, 0x24200 ;  /* 0x0002420006037836 */ /* 0x000fe20000000000 */
[----:B------:R-:W-:Y:S01]  /*11d20*/  PLOP3.LUT P0, PT, PT, PT, PT, 0x80, 0x0 ;  /* 0x000000000000781c */ /* 0x000fe20003f0f070 */
[----:B------:R-:W-:-:S12]  /*11d30*/  UIADD3.X UR5, URZ, UR53, URZ, UP0, !UPT ;  /* 0x000000353f057290 */ /* 0x000fd800087fe43f */
.L_x_240:
        /* <DEDUP_REMOVED lines=9> */
[----:B0-----:R-:W-:Y:S05]  /*11dd0*/  @P0 BRA.U.ANY `(.L_x_240) ;  /* 0xfffffffd00d80947 */ /* 0x001fea000393ffff */
[----:B------:R-:W-:Y:S01]  /*11de0*/  R2UR UR10, R14 ;  /* 0x000000000e0a72ca */ /* 0x000fe200000e0000 */
[----:B------:R-:W-:Y:S01]  /*11df0*/  VIADD R3, R6, 0x26a00 ;  /* 0x00026a0006037836 */ /* 0x000fe20000000000 */
[----:B------:R-:W-:Y:S02]  /*11e00*/  R2UR UR6, R10 ;  /* 0x000000000a0672ca */ /* 0x000fe400000e0000 */
[----:B------:R-:W-:Y:S02]  /*11e10*/  R2UR UR7, R11 ;  /* 0x000000000b0772ca */ /* 0x000fe400000e0000 */
[----:B------:R-:W-:-:S13]  /*11e20*/  PLOP3.LUT P0, PT, PT, PT, PT, 0x80, 0x0 ;  /* 0x000000000000781c */ /* 0x000fda0003f0f070 */
.L_x_241:
        /* <DEDUP_REMOVED lines=15> */
.L_x_242:
        /* <DEDUP_REMOVED lines=10> */
.L_x_227:
[----:B------:R-:W-:Y:S05]  /*11fc0*/  BSYNC B0 ;  /* 0x0000000000007941 */ /* 0x000fea0003800000 */
.L_x_226:
[----:B------:R-:W-:-:S06]  /*11fd0*/  UISETP.NE.AND UP0, UPT, UR39, 0x3, UPT ;  /* 0x000000032700788c */ /* 0x000fcc000bf05270 */
[----:B------:R-:W-:-:S13]  /*11fe0*/  PLOP3.LUT P0, PT, PT, PT, UP0, 0x80, 0x0 ;  /* 0x000000000000781c */ /* 0x000fda0003f0f008 */
[----:B------:R-:W-:Y:S05]  /*11ff0*/  @!P0 BRA `(.L_x_243) ;  /* 0x0000000000048947 */ /* 0x000fea0003800000 */
[----:B------:R-:W-:Y:S01]  /*12000*/  BPT.TRAP 0x1 ;  /* 0x000000040000795c */ /* 0x000fe20000300000 */
.L_x_243:
[----:B------:R-:W-:Y:S01]  /*12010*/  IMAD.U32 R3, RZ, RZ, UR42 ;  /* 0x0000002aff037e24 */ /* 0x000fe2000f8e00ff */
[----:B------:R-:W-:Y:S01]  /*12020*/  LOP3.LUT R4, R0, 0x1, RZ, 0x3c, !PT ;  /* 0x0000000100047812 */ /* 0x000fe200078e3cff */
[----:B------:R-:W-:Y:S03]  /*12030*/  BSSY B0, `(.L_x_244) ;  /* 0x0000006000007945 */ /* 0x000fe60003800000 */
[----:B------:R-:W-:Y:S01]  /*12040*/  ISETP.NE.AND P1, PT, R3, 0x3, PT ;  /* 0x000000030300780c */ /* 0x000fe20003f25270 */
[----:B------:R-:W-:Y:S01]  /*12050*/  IMAD R3, R8, 0x8, R17 ;  /* 0x0000000808037824 */ /* 0x000fe200078e0211 */
[----:B------:R-:W-:-:S04]  /*12060*/  SHF.L.U32 R4, R4, 0x1f, RZ ;  /* 0x0000001f04047819 */ /* 0x000fc800000006ff */
[----:B------:R-:W0:Y:S02]  /*12070*/  SYNCS.PHASECHK.TRANS64.TRYWAIT P0, [R3+URZ+0x33470], R4 ;  /* 0x03347004030075a7 */ /* 0x000e24000800017f */
[----:B0-----:R-:W-:Y:S05]  /*12080*/  @!P0 BRA `(.L_x_245) ;  /* 0x0000002800e08947 */ /* 0x001fea0003800000 */
.L_x_302:
[----:B------:R-:W-:Y:S05]  /*12090*/  BSYNC B0 ;  /* 0x0000000000007941 */ /* 0x000fea0003800000 */
.L_x_244:
[----:B------:R-:W-:Y:S05]  /*120a0*/  @!P1 BRA `(.L_x_246) ;  /* 0x0000000000049947 */ /* 0x000fea0003800000 */
[----:B------:R-:W-:Y:S01]  /*120b0*/  BPT.TRAP 0x1 ;  /* 0x000000040000795c */ /* 0x000fe20000300000 */
.L_x_246:
[----:B------:R-:W-:Y:S01]  /*120c0*/  SHF.L.U32 R0, R0, 0x1f, RZ ;  /* 0x0000001f00007819 */ /* 0x000fe200000006ff */
[----:B------:R-:W-:-:S03]  /*120d0*/  IMAD R10, R8, 0x7800, RZ ;  /* 0x00007800080a7824 */ /* 0x000fc600078e02ff */
[----:B------:R-:W1:Y:S02]  /*120e0*/  SYNCS.PHASECHK.TRANS64.TRYWAIT P0, [R3+URZ+0x33460], R0 ;  /* 0x03346000030075a7 */ /* 0x000e64000800017f */
[----:B-1----:R-:W-:Y:S05]  /*120f0*/  @!P0 BRA `(.L_x_247) ;  /* 0x0000002800d88947 */ /* 0x002fea0003800000 */
.L_x_303:
[----:B0-----:R-:W1:Y:S04]  /*12100*/  LDL R4, [R1+0x1c] ;  /* 0x00001c0001047983 */ /* 0x001e680000100800 */
[----:B------:R-:W3:Y:S01]  /*12110*/  LDL R11, [R1+0x18] ;  /* 0x00001800010b7983 */ /* 0x000ee20000100800 */
[----:B------:R-:W-:Y:S05]  /*12120*/  WARPSYNC.ALL ;  /* 0x0000000000007948 */ /* 0x000fea0003800000 */
[----:B-1----:R-:W-:-:S02]  /*12130*/  LOP3.LUT R0, R10, R4, RZ, 0xfc, !PT ;  /* 0x000000040a007212 */ /* 0x002fc400078efcff */
[----:B---3--:R-:W-:-:S03]  /*12140*/  LOP3.LUT R12, R10, R11, RZ, 0xfc, !PT ;  /* 0x0000000b0a0c7212 */ /* 0x008fc600078efcff */
[C---:B------:R-:W-:Y:S02]  /*12150*/  IMAD.IADD R0, R17.reuse, 0x1, R0 ;  /* 0x0000000111007824 */ /* 0x040fe400078e0200 */
[----:B------:R-:W-:-:S03]  /*12160*/  IMAD.IADD R12, R17, 0x1, R12 ;  /* 0x00000001110c7824 */ /* 0x000fc600078e020c */
[----:B--2---:R-:W0:Y:S02]  /*12170*/  LDSM.16.MT88.4 R4, [R0+0xf200] ;  /* 0x00f200000004783b */ /* 0x004e240000004200 */
[C-C-:B0-----:R-:W-:Y:S02]  /*12180*/  PRMT R8, R4.reuse, 0x6420, R5.reuse ;  /* 0x0000642004087816 */ /* 0x141fe40000000005 */
[----:B------:R-:W-:Y:S02]  /*12190*/  PRMT R9, R4, 0x7531, R5 ;  /* 0x0000753104097816 */ /* 0x000fe40000000005 */
[C-C-:B------:R-:W-:Y:S02]  /*121a0*/  PRMT R10, R6.reuse, 0x6420, R7.reuse ;  /* 0x00006420060a7816 */ /* 0x140fe40000000007 */
[----:B------:R-:W-:-:S05]  /*121b0*/  PRMT R11, R6, 0x7531, R7 ;  /* 0x00007531060b7816 */ /* 0x000fca0000000007 */
[----:B------:R-:W-:Y:S04]  /*121c0*/  STSM.16.M88.4 [R12+0x200], R8 ;  /* 0x000200080c007844 */ /* 0x000fe80000000200 */
[----:B------:R-:W0:Y:S02]  /*121d0*/  LDSM.16.MT88.4 R4, [R0+0x11a00] ;  /* 0x011a00000004783b */ /* 0x000e240000004200 */
[C-C-:B0-----:R-:W-:Y:S02]  /*121e0*/  PRMT R8, R4.reuse, 0x6420, R5.reuse ;  /* 0x0000642004087816 */ /* 0x141fe40000000005 */
[----:B------:R-:W-:Y:S02]  /*121f0*/  PRMT R9, R4, 0x7531, R5 ;  /* 0x0000753104097816 */ /* 0x000fe40000000005 */
[----:B------:R-:W-:-:S02]  /*12200*/  PRMT R10, R6, 0x6420, R7 ;  /* 0x00006420060a7816 */ /* 0x000fc40000000007 */
        /* <DEDUP_REMOVED lines=88> */
.L_x_248:
[----:B------:R-:W2:Y:S01]  /*12790*/  S2R R0, SR_TID.X ;  /* 0x0000000000007919 */ /* 0x000ea20000002100 */
[----:B-1----:R1:W-:Y:S01]  /*127a0*/  SYNCS.ARRIVE.TRANS64.A1T0 RZ, [R3+URZ+0x33450], RZ ;  /* 0x033450ff03ff79a7 */ /* 0x0023e2000810003f */
[----:B--2---:R-:W-:Y:S02]  /*127b0*/  LOP3.LUT R4, R0, 0x7f, RZ, 0xc0, !PT ;  /* 0x0000007f00047812 */ /* 0x004fe400078ec0ff */
[----:B------:R-:W2:Y:S01]  /*127c0*/  LDL R0, [R1+0xc] ;  /* 0x00000c0001007983 */ /* 0x000ea20000100800 */
[----:B0-----:R-:W-:Y:S01]  /*127d0*/  IMAD.MOV.U32 R8, RZ, RZ, R18 ;  /* 0x000000ffff087224 */ /* 0x001fe200078e0012 */
[----:B------:R-:W-:Y:S01]  /*127e0*/  BAR.SYNC.DEFER_BLOCKING 0x2, 0x80 ;  /* 0x0082000000007b1d */ /* 0x000fe20000010000 */
[----:B------:R-:W-:-:S13]  /*127f0*/  ISETP.NE.AND P0, PT, R4, RZ, PT ;  /* 0x000000ff0400720c */ /* 0x000fda0003f05270 */
[----:B-1----:R-:W-:-:S05]  /*12800*/  @!P0 VIADD R3, R3, 0x33480 ;  /* 0x0003348003038836 */ /* 0x002fca0000000000 */
[----:B------:R-:W-:-:S04]  /*12810*/  @!P0 PRMT R3, RZ, 0x654, R3 ;  /* 0x00000654ff038816 */ /* 0x000fc80000000003 */
[----:B------:R1:W-:Y:S01]  /*12820*/  @!P0 SYNCS.ARRIVE.TRANS64.RED.A1T0 RZ, [R3+URZ], RZ ;  /* 0x000000ff03ff89a7 */ /* 0x0003e2000810043f */
[C---:B--2---:R-:W-:Y:S01]  /*12830*/  ISETP.GT.AND P0, PT, R2.reuse, R0, PT ;  /* 0x000000000200720c */ /* 0x044fe20003f04270 */
[----:B------:R-:W-:Y:S02]  /*12840*/  VIADD R2, R2, 0xffffffff ;  /* 0xffffffff02027836 */ /* 0x000fe40000000000 */
[----:B------:R-:W-:-:S10]  /*12850*/  IMAD.MOV.U32 R0, RZ, RZ, R19 ;  /* 0x000000ffff007224 */ /* 0x000fd400078e0013 */
[----:B-1----:R-:W-:Y:S05]  /*12860*/  @P0 BRA `(.L_x_249) ;  /* 0xffffffec00280947 */ /* 0x002fea000383ffff */
.L_x_225:
[----:B------:R-:W1:Y:S01]  /*12870*/  S2R R3, SR_TID.X ;  /* 0x0000000000037919 */ /* 0x000e620000002100 */
[----:B------:R-:W-:Y:S01]  /*12880*/  BSSY B0, `(.L_x_250) ;  /* 0x0000011000007945 */ /* 0x000fe20003800000 */
[----:B-1----:R-:W-:-:S04]  /*12890*/  LOP3.LUT R3, R3, 0x7f, RZ, 0xc0, !PT ;  /* 0x0000007f03037812 */ /* 0x002fc800078ec0ff */
[----:B------:R-:W-:-:S13]  /*128a0*/  ISETP.NE.AND P0, PT, R3, RZ, PT ;  /* 0x000000ff0300720c */ /* 0x000fda0003f05270 */
[----:B------:R-:W-:Y:S05]  /*128b0*/  @P0 BRA `(.L_x_251) ;  /* 0x0000000000340947 */ /* 0x000fea0003800000 */
[----:B------:R-:W1:Y:S01]  /*128c0*/  S2R R3, SR_LANEID ;  /* 0x0000000000037919 */ /* 0x000e620000000000 */
[----:B------:R-:W-:Y:S02]  /*128d0*/  VOTEU.ANY UR4, UPT, PT ;  /* 0x0000000000047886 */ /* 0x000fe400038e0100 */
[----:B0-----:R-:W1:Y:S08]  /*128e0*/  FLO.U32 R0, UR4 ;  /* 0x0000000400007d00 */ /* 0x001e7000080e0000 */
[----:B--2---:R-:W0:Y:S01]  /*128f0*/  POPC R5, UR4 ;  /* 0x0000000400057d09 */ /* 0x004e220008000000 */
[----:B-1----:R-:W-:-:S02]  /*12900*/  ISETP.EQ.U32.AND P1, PT, R0, R3, PT ;  /* 0x000000030000720c */ /* 0x002fc40003f22070 */
[----:B------:R-:W0:Y:S11]  /*12910*/  LDC.64 R2, c[0x0][0xc60] ;  /* 0x00031800ff027b82 */ /* 0x000e360000000a00 */
[----:B0-----:R-:W2:Y:S01]  /*12920*/  @P1 ATOMG.E.ADD.STRONG.GPU PT, R3, desc[UR50][R2.64], R5 ;  /* 0x00000005020319a8 */ /* 0x001ea200081ee1f2 */
[----:B------:R-:W0:Y:S02]  /*12930*/  S2R R4, SR_LTMASK ;  /* 0x0000000000047919 */ /* 0x000e240000003900 */
[----:B0-----:R-:W-:-:S04]  /*12940*/  LOP3.LUT R4, R4, UR4, RZ, 0xc0, !PT ;  /* 0x0000000404047c12 */ /* 0x001fc8000f8ec0ff */
[----:B------:R-:W0:Y:S01]  /*12950*/  POPC R7, R4 ;  /* 0x0000000400077309 */ /* 0x000e220000000000 */
[----:B--2---:R-:W0:Y:S02]  /*12960*/  SHFL.IDX PT, R0, R3, R0, 0x1f ;  /* 0x00001f0003007589 */ /* 0x004e2400000e0000 */
[----:B0-----:R-:W-:-:S05]  /*12970*/  IADD3 R0, R0, UR41, R7 ;  /* 0x0000002900007c10 */ /* 0x001fca000fffe007 */
[----:B------:R1:W-:Y:S02]  /*12980*/  STL [R1], R0 ;  /* 0x0000000001007387 */ /* 0x0003e40000100800 */
.L_x_251:
[----:B------:R-:W-:Y:S05]  /*12990*/  BSYNC B0 ;  /* 0x0000000000007941 */ /* 0x000fea0003800000 */
.L_x_250:
[----:B------:R-:W-:-:S06]  /*129a0*/  UISETP.NE.AND UP0, UPT, UR39, 0x3, UPT ;  /* 0x000000032700788c */ /* 0x000fcc000bf05270 */
[----:B------:R-:W-:-:S13]  /*129b0*/  PLOP3.LUT P1, PT, PT, PT, UP0, 0x80, 0x0 ;  /* 0x000000000000781c */ /* 0x000fda0003f2f008 */
[----:B------:R-:W-:Y:S05]  /*129c0*/  @!P1 BRA `(.L_x_252) ;  /* 0x0000000000049947 */ /* 0x000fea0003800000 */
[----:B------:R-:W-:Y:S01]  /*129d0*/  BPT.TRAP 0x1 ;  /* 0x000000040000795c */ /* 0x000fe20000300000 */
.L_x_252:
[----:B01----:R-:W-:Y:S01]  /*129e0*/  IMAD.U32 R0, RZ, RZ, UR42 ;  /* 0x0000002aff007e24 */ /* 0x003fe2000f8e00ff */
[----:B------:R-:W-:Y:S01]  /*129f0*/  BSSY B0, `(.L_x_253) ;  /* 0x0000007000007945 */ /* 0x000fe20003800000 */
[----:B------:R-:W-:-:S03]  /*12a00*/  IMAD R3, R18, 0x8, R17 ;  /* 0x0000000812037824 */ /* 0x000fc600078e0211 */
[----:B------:R-:W-:Y:S02]  /*12a10*/  ISETP.NE.AND P2, PT, R0, 0x3, PT ;  /* 0x000000030000780c */ /* 0x000fe40003f45270 */
[----:B------:R-:W-:-:S04]  /*12a20*/  LOP3.LUT R0, R19, 0x1, RZ, 0x3c, !PT ;  /* 0x0000000113007812 */ /* 0x000fc800078e3cff */
[----:B------:R-:W-:-:S04]  /*12a30*/  SHF.L.U32 R0, R0, 0x1f, RZ ;  /* 0x0000001f00007819 */ /* 0x000fc800000006ff */
[----:B------:R-:W0:Y:S02]  /*12a40*/  SYNCS.PHASECHK.TRANS64.TRYWAIT P1, [R3+URZ+0x33470], R0 ;  /* 0x03347000030075a7 */ /* 0x000e24000802017f */
[----:B0-----:R-:W-:Y:S05]  /*12a50*/  @!P1 BRA `(.L_x_254) ;  /* 0x0000002000949947 */ /* 0x001fea0003800000 */
.L_x_304:
[----:B------:R-:W-:Y:S05]  /*12a60*/  BSYNC B0 ;  /* 0x0000000000007941 */ /* 0x000fea0003800000 */
.L_x_253:
[----:B------:R-:W-:Y:S05]  /*12a70*/  @!P2 BRA `(.L_x_255) ;  /* 0x000000000004a947 */ /* 0x000fea0003800000 */
[----:B------:R-:W-:Y:S01]  /*12a80*/  BPT.TRAP 0x1 ;  /* 0x000000040000795c */ /* 0x000fe20000300000 */
.L_x_255:
[----:B0-----:R-:W-:-:S04]  /*12a90*/  SHF.L.U32 R0, R19, 0x1f, RZ ;  /* 0x0000001f13007819 */ /* 0x001fc800000006ff */
[----:B------:R-:W0:Y:S02]  /*12aa0*/  SYNCS.PHASECHK.TRANS64.TRYWAIT P1, [R3+URZ+0x33460], R0 ;  /* 0x03346000030075a7 */ /* 0x000e24000802017f */
[----:B0-----:R-:W-:Y:S05]  /*12ab0*/  @!P1 BRA `(.L_x_256) ;  /* 0x0000002000909947 */ /* 0x001fea0003800000 */
.L_x_305:
[----:B------:R-:W0:Y:S04]  /*12ac0*/  LDL R4, [R1+0x1c] ;  /* 0x00001c0001047983 */ /* 0x000e280000100800 */
[----:B------:R-:W3:Y:S01]  /*12ad0*/  LDL R10, [R1+0x18] ;  /* 0x00001800010a7983 */ /* 0x000ee20000100800 */
[----:B------:R-:W-:Y:S01]  /*12ae0*/  IMAD R2, R18, 0x7800, RZ ;  /* 0x0000780012027824 */ /* 0x000fe200078e02ff */
[----:B------:R-:W-:Y:S05]  /*12af0*/  WARPSYNC.ALL ;  /* 0x0000000000007948 */ /* 0x000fea0003800000 */
[----:B0-----:R-:W-:-:S02]  /*12b00*/  LOP3.LUT R0, R2, R4, RZ, 0xfc, !PT ;  /* 0x0000000402007212 */ /* 0x001fc400078efcff */
        /* <DEDUP_REMOVED lines=101> */
.L_x_257:
[----:B-1----:R-:W-:Y:S01]  /*13160*/  SYNCS.ARRIVE.TRANS64.A1T0 RZ, [R3+URZ+0x33450], RZ ;  /* 0x033450ff03ff79a7 */ /* 0x002fe2000810003f */
[----:B------:R-:W-:Y:S02]  /*13170*/  @!P0 VIADD R0, R3, 0x33480 ;  /* 0x0003348003008836 */ /* 0x000fe40000000000 */
[----:B------:R-:W-:-:S03]  /*13180*/  VIADD R18, R18, 0x1 ;  /* 0x0000000112127836 */ /* 0x000fc60000000000 */
[----:B------:R-:W-:Y:S01]  /*13190*/  @!P0 PRMT R0, RZ, 0x654, R0 ;  /* 0x00000654ff008816 */ /* 0x000fe20000000000 */
[----:B------:R-:W-:Y:S06]  /*131a0*/  BAR.SYNC.DEFER_BLOCKING 0x2, 0x80 ;  /* 0x0082000000007b1d */ /* 0x000fec0000010000 */
[----:B------:R1:W-:Y:S01]  /*131b0*/  @!P0 SYNCS.ARRIVE.TRANS64.RED.A1T0 RZ, [R0+URZ], RZ ;  /* 0x000000ff00ff89a7 */ /* 0x0003e2000810043f */
[----:B------:R-:W-:-:S04]  /*131c0*/  ISETP.NE.AND P0, PT, R18, 0x2, PT ;  /* 0x000000021200780c */ /* 0x000fc80003f05270 */
[----:B------:R-:W-:Y:S02]  /*131d0*/  SEL R18, R18, RZ, P0 ;  /* 0x000000ff12127207 */ /* 0x000fe40000000000 */
[----:B-1----:R-:W-:-:S04]  /*131e0*/  SEL R0, RZ, 0x1, P0 ;  /* 0x00000001ff007807 */ /* 0x002fc80000000000 */
[----:B------:R-:W-:-:S07]  /*131f0*/  LOP3.LUT R19, R19, R0, RZ, 0x3c, !PT ;  /* 0x0000000013137212 */ /* 0x000fce00078e3cff */
.L_x_200:
[----:B------:R-:W-:Y:S05]  /*13200*/  BSYNC B7 ;  /* 0x0000000000077941 */ /* 0x000fea0003800000 */
.L_x_198:
[----:B0-----:R-:W2:Y:S02]  /*13210*/  LDL R0, [R1+0x10] ;  /* 0x0000100001007983 */ /* 0x001ea40000100800 */
[----:B--2---:R-:W-:-:S13]  /*13220*/  LOP3.LUT P0, RZ, R0, 0x2, RZ, 0xc0, !PT ;  /* 0x0000000200ff7812 */ /* 0x004fda000780c0ff */
[----:B------:R-:W-:Y:S05]  /*13230*/  @!P0 BRA `(.L_x_258) ;  /* 0x0000000000308947 */ /* 0x000fea0003800000 */
[----:B------:R-:W0:Y:S08]  /*13240*/  S2UR UR5, SR_CgaCtaId ;  /* 0x00000000000579c3 */ /* 0x000e300000008800 */
[----:B------:R-:W-:Y:S06]  /*13250*/  BAR.SYNC.DEFER_BLOCKING 0x5, 0x180 ;  /* 0x0146000000007b1d */ /* 0x000fec0000010000 */
[----:B------:R-:W-:-:S02]  /*13260*/  UMOV UR4, 0x400 ;  /* 0x0000040000047882 */ /* 0x000fc40000000000 */
[----:B0-----:R-:W-:-:S06]  /*13270*/  ULEA UR4, UR5, UR4, 0x18 ;  /* 0x0000000405047291 */ /* 0x001fcc000f8ec03f */
[----:B------:R-:W-:-:S05]  /*13280*/  IMAD.U32 R17, RZ, RZ, UR4 ;  /* 0x00000004ff117e24 */ /* 0x000fca000f8e00ff */
[----:B------:R-:W0:Y:S04]  /*13290*/  LDS.128 R4, [R17+0x334d0] ;  /* 0x0334d00011047984 */ /* 0x000e280000000c00 */
[----:B0-----:R0:W-:Y:S01]  /*132a0*/  STL.64 [R1], R4 ;  /* 0x0000000401007387 */ /* 0x0011e20000100a00 */
[----:B------:R-:W-:-:S03]  /*132b0*/  IMAD.MOV.U32 R0, RZ, RZ, R7 ;  /* 0x000000ffff007224 */ /* 0x000fc600078e0007 */
[----:B------:R0:W-:Y:S02]  /*132c0*/  STL [R1+0x8], R6 ;  /* 0x0000080601007387 */ /* 0x0001e40000100800 */
[----:B------:R-:W-:Y:S01]  /*132d0*/  R2UR UR43, R0 ;  /* 0x00000000002b72ca */ /* 0x000fe200000e0000 */
[----:B------:R-:W-:Y:S06]  /*132e0*/  BAR.ARV 0x4, 0x180 ;  /* 0x0106000000007b1d */ /* 0x000fec0000002000 */
[----:B------:R-:W-:Y:S08]  /*132f0*/  BRA `(.L_x_259) ;  /* 0x0000000800cc7947 */ /* 0x000ff00003800000 */
.L_x_258:
[----:B------:R-:W2:Y:S01]  /*13300*/  LDL.LU R0, [R1] ;  /* 0x0000000001007983 */ /* 0x000ea20000300800 */
[----:B------:R-:W-:Y:S01]  /*13310*/  ULDC UR4, c[0x0][0xc3c] ;  /* 0x00030f0000047ab9 */ /* 0x000fe20000000800 */
[----:B------:R-:W0:Y:S02]  /*13320*/  S2R R2, SR_TID.X ;  /* 0x0000000000027919 */ /* 0x000e240000002100 */
[----:B0-----:R-:W-:-:S04]  /*13330*/  LOP3.LUT R11, R2, 0x1f, RZ, 0xc0, !PT ;  /* 0x0000001f020b7812 */ /* 0x001fc800078ec0ff */
[C---:B------:R-:W-:Y:S01]  /*13340*/  ISETP.NE.AND P0, PT, R11.reuse, 0x1f, PT ;  /* 0x0000001f0b00780c */ /* 0x040fe20003f05270 */
[----:B------:R-:W-:-:S05]  /*13350*/  VIADD R6, R11, UR43 ;  /* 0x0000002b0b067c36 */ /* 0x000fca0008000000 */
[----:B------:R-:W-:Y:S01]  /*13360*/  ISETP.GE.OR P1, PT, R6, UR4, !P0 ;  /* 0x0000000406007c0c */ /* 0x000fe2000c726670 */
[----:B------:R-:W-:Y:S02]  /*13370*/  IMAD.MOV.U32 R7, RZ, RZ, RZ ;  /* 0x000000ffff077224 */ /* 0x000fe400078e00ff */
[----:B--2---:R-:W-:-:S10]  /*13380*/  IMAD.MOV.U32 R10, RZ, RZ, R0 ;  /* 0x000000ffff0a7224 */ /* 0x004fd400078e0000 */
[----:B------:R-:W0:Y:S01]  /*13390*/  @!P1 LDC.64 R2, c[0x0][0xc80] ;  /* 0x00032000ff029b82 */ /* 0x000e220000000a00 */
[----:B------:R-:W-:Y:S01]  /*133a0*/  IMAD.MOV.U32 R0, RZ, RZ, RZ ;  /* 0x000000ffff007224 */ /* 0x000fe200078e00ff */
[----:B------:R-:W-:Y:S01]  /*133b0*/  ISETP.GE.U32.AND P2, PT, R11, 0x2, PT ;  /* 0x000000020b00780c */ /* 0x000fe20003f46070 */
[----:B------:R-:W-:-:S05]  /*133c0*/  ULDC UR4, c[0x0][0xc3c] ;  /* 0x00030f0000047ab9 */ /* 0x000fca0000000800 */
[----:B------:R-:W1:Y:S01]  /*133d0*/  @!P1 LDC.64 R4, c[0x0][0xc78] ;  /* 0x00031e00ff049b82 */ /* 0x000e620000000a00 */
[----:B0-----:R-:W-:-:S05]  /*133e0*/  @!P1 IMAD.WIDE R2, R6, 0x4, R2 ;  /* 0x0000000406029825 */ /* 0x001fca00078e0202 */
[----:B------:R1:W2:Y:S02]  /*133f0*/  @!P1 LDG.E R0, desc[UR50][R2.64] ;  /* 0x0000003202009981 */ /* 0x0002a4000c1e1900 */
[----:B-1----:R-:W-:-:S05]  /*13400*/  @!P1 IMAD.WIDE R2, R6, 0x4, R4 ;  /* 0x0000000406029825 */ /* 0x002fca00078e0204 */
[----:B------:R-:W2:Y:S01]  /*13410*/  @!P1 LDG.E R7, desc[UR50][R2.64] ;  /* 0x0000003202079981 */ /* 0x000ea2000c1e1900 */
[C---:B------:R-:W-:Y:S02]  /*13420*/  ISETP.NE.AND P1, PT, R11.reuse, RZ, PT ;  /* 0x000000ff0b00720c */ /* 0x040fe40003f25270 */
        /* <DEDUP_REMOVED lines=10> */
[----:B------:R-:W-:Y:S04]  /*134d0*/  SHFL.IDX PT, R5, R10, 0x1, 0x1f ;  /* 0x00201f000a057f89 */ /* 0x000fe800000e0000 */
[----:B------:R-:W0:Y:S02]  /*134e0*/  SHFL.UP PT, R8, R6, 0x4, RZ ;  /* 0x0480000006087989 */ /* 0x000e2400000e00ff */
[----:B0-----:R-:W-:-:S05]  /*134f0*/  SEL R3, R8, RZ, P3 ;  /* 0x000000ff08037207 */ /* 0x001fca0001800000 */
[----:B------:R-:W-:Y:S02]  /*13500*/  IMAD.IADD R4, R6, 0x1, R3 ;  /* 0x0000000106047824 */ /* 0x000fe400078e0203 */
[----:B------:R-:W0:Y:S01]  /*13510*/  LDC R3, c[0x0][0xc38] ;  /* 0x00030e00ff037b82 */ /* 0x000e220000000800 */
[----:B------:R-:W-:Y:S02]  /*13520*/  IMAD.MOV.U32 R6, RZ, RZ, RZ ;  /* 0x000000ffff067224 */ /* 0x000fe400078e00ff */
[----:B------:R-:W1:Y:S02]  /*13530*/  SHFL.UP PT, R2, R4, 0x8, RZ ;  /* 0x0500000004027989 */ /* 0x000e6400000e00ff */
[----:B-1----:R-:W-:-:S05]  /*13540*/  SEL R9, R2, RZ, P4 ;  /* 0x000000ff02097207 */ /* 0x002fca0002000000 */
[----:B------:R-:W-:Y:S02]  /*13550*/  IMAD.IADD R9, R4, 0x1, R9 ;  /* 0x0000000104097824 */ /* 0x000fe400078e0209 */
[----:B------:R-:W-:Y:S04]  /*13560*/  SHFL.IDX PT, R4, R10, RZ, 0x1f ;  /* 0x00001fff0a047589 */ /* 0x000fe800000e0000 */
[----:B------:R-:W1:Y:S02]  /*13570*/  SHFL.UP PT, R2, R9, 0x10, RZ ;  /* 0x0600000009027989 */ /* 0x000e6400000e00ff */
[----:B-1----:R-:W-:-:S05]  /*13580*/  SEL R2, R2, RZ, P5 ;  /* 0x000000ff02027207 */ /* 0x002fca0002800000 */
[----:B------:R-:W-:-:S05]  /*13590*/  IMAD.IADD R2, R9, 0x1, R2 ;  /* 0x0000000109027824 */ /* 0x000fca00078e0202 */
[----:B------:R-:W0:Y:S02]  /*135a0*/  SHFL.IDX PT, R8, R2, 0x1f, 0x1f ;  /* 0x03e01f0002087f89 */ /* 0x000e2400000e0000 */
[----:B0-----:R-:W-:-:S04]  /*135b0*/  IMAD R8, R8, R3, RZ ;  /* 0x0000000308087224 */ /* 0x001fc800078e02ff */
[----:B------:R-:W-:-:S05]  /*135c0*/  IMAD.IADD R5, R5, 0x1, R8 ;  /* 0x0000000105057824 */ /* 0x000fca00078e0208 */
[----:B------:R-:W-:-:S13]  /*135d0*/  ISETP.GT.AND P6, PT, R5, R4, PT ;  /* 0x000000040500720c */ /* 0x000fda0003fc4270 */
[----:B------:R-:W-:Y:S05]  /*135e0*/  @P6 BRA `(.L_x_260) ;  /* 0x0000000000986947 */ /* 0x000fea0003800000 */
.L_x_262:
[----:B------:R-:W-:-:S04]  /*135f0*/  UIADD3 UR43, UR43, 0x1f, URZ ;  /* 0x0000001f2b2b7890 */ /* 0x000fc8000fffe03f */
[----:B------:R-:W-:-:S06]  /*13600*/  UISETP.GE.AND UP0, UPT, UR43, UR4, UPT ;  /* 0x000000042b00728c */ /* 0x000fcc000bf06270 */
[----:B------:R-:W-:-:S13]  /*13610*/  PLOP3.LUT P6, PT, PT, PT, UP0, 0x40, 0x0 ;  /* 0x000000000000781c */ /* 0x000fda0003fce808 */
[----:B------:R-:W-:Y:S05]  /*13620*/  @!P6 BRA `(.L_x_261) ;  /* 0x0000000400b0e947 */ /* 0x000fea0003800000 */
[----:B------:R-:W0:Y:S02]  /*13630*/  S2R R0, SR_TID.X ;  /* 0x0000000000007919 */ /* 0x000e240000002100 */
[----:B0-----:R-:W-:-:S05]  /*13640*/  LOP3.LUT R0, R0, 0x1f, RZ, 0xc0, !PT ;  /* 0x0000001f00007812 */ /* 0x001fca00078ec0ff */
[----:B------:R-:W-:Y:S02]  /*13650*/  VIADD R7, R0, UR43 ;  /* 0x0000002b00077c36 */ /* 0x000fe40008000000 */
[----:B------:R-:W-:-:S03]  /*13660*/  IMAD.MOV.U32 R0, RZ, RZ, RZ ;  /* 0x000000ffff007224 */ /* 0x000fc600078e00ff */
[----:B------:R-:W-:-:S13]  /*13670*/  ISETP.GE.OR P6, PT, R7, UR4, !P0 ;  /* 0x0000000407007c0c */ /* 0x000fda000c7c6670 */
[----:B------:R-:W0:Y:S02]  /*13680*/  @!P6 LDC.64 R2, c[0x0][0xc80] ;  /* 0x00032000ff02eb82 */ /* 0x000e240000000a00 */
[----:B0-----:R-:W-:-:S05]  /*13690*/  @!P6 IMAD.WIDE R2, R7, 0x4, R2 ;  /* 0x000000040702e825 */ /* 0x001fca00078e0202 */
[----:B------:R0:W2:Y:S02]  /*136a0*/  @!P6 LDG.E R0, desc[UR50][R2.64] ;  /* 0x000000320200e981 */ /* 0x0000a4000c1e1900 */
[----:B0-----:R-:W0:Y:S02]  /*136b0*/  @!P6 LDC.64 R2, c[0x0][0xc78] ;  /* 0x00031e00ff02eb82 */ /* 0x001e240000000a00 */
[----:B0-----:R-:W-:-:S04]  /*136c0*/  @!P6 IMAD.WIDE R2, R7, 0x4, R2 ;  /* 0x000000040702e825 */ /* 0x001fc800078e0202 */
        /* <DEDUP_REMOVED lines=24> */
.L_x_260:
[----:B------:R-:W-:-:S04]  /*13850*/  IMAD.IADD R5, R5, 0x1, -R8 ;  /* 0x0000000105057824 */ /* 0x000fc800078e0a08 */
[----:B------:R-:W-:-:S05]  /*13860*/  IMAD R8, R2, R3, R5 ;  /* 0x0000000302087224 */ /* 0x000fca00078e0205 */
[----:B------:R-:W-:-:S13]  /*13870*/  ISETP.GT.AND P0, PT, R8, R4, PT ;  /* 0x000000040800720c */ /* 0x000fda0003f04270 */
[----:B------:R-:W-:Y:S02]  /*13880*/  VOTEU.ANY UR5, UPT, !P0 ;  /* 0x0000000000057886 */ /* 0x000fe400040e0100 */
[----:B------:R-:W-:Y:S01]  /*13890*/  ISETP.NE.AND P0, PT, RZ, UR5, PT ;  /* 0x00000005ff007c0c */ /* 0x000fe2000bf05270 */
[----:B------:R-:W-:-:S06]  /*138a0*/  UPOPC UR4, UR5 ;  /* 0x00000005000472bf */ /* 0x000fcc0008000000 */
[----:B------:R-:W-:-:S05]  /*138b0*/  IMAD.U32 R8, RZ, RZ, UR4 ;  /* 0x00000004ff087e24 */ /* 0x000fca000f8e00ff */
[----:B------:R0:W1:Y:S04]  /*138c0*/  SHFL.IDX PT, R0, R0, R8, 0x1f ;  /* 0x00001f0800007589 */ /* 0x00006800000e0000 */
[----:B------:R0:W2:Y:S01]  /*138d0*/  SHFL.IDX PT, R7, R7, R8, 0x1f ;  /* 0x00001f0807077589 */ /* 0x0000a200000e0000 */
[----:B------:R-:W-:Y:S05]  /*138e0*/  @!P0 BRA `(.L_x_263) ;  /* 0x00000000000c8947 */ /* 0x000fea0003800000 */
[----:B------:R-:W-:-:S06]  /*138f0*/  UIADD3 UR5, UR4, -0x1, URZ ;  /* 0xffffffff04057890 */ /* 0x000fcc000fffe03f */
[----:B------:R-:W-:-:S06]  /*13900*/  IMAD.U32 R6, RZ, RZ, UR5 ;  /* 0x00000005ff067e24 */ /* 0x000fcc000f8e00ff */
[----:B------:R3:W4:Y:S02]  /*13910*/  SHFL.IDX PT, R6, R2, R6, 0x1f ;  /* 0x00001f0602067589 */ /* 0x00072400000e0000 */
.L_x_263:
[----:B0---4-:R-:W-:Y:S01]  /*13920*/  IMAD R8, R6, R3, R5 ;  /* 0x0000000306087224 */ /* 0x011fe200078e0205 */
[-C--:B-1----:R-:W-:Y:S01]  /*13930*/  IABS R5, R0.reuse ;  /* 0x0000000000057213 */ /* 0x082fe20000000000 */
[----:B------:R-:W-:Y:S02]  /*13940*/  UIADD3 UR43, UR4, UR43, URZ ;  /* 0x0000002b042b7290 */ /* 0x000fe4000fffe03f */
[----:B------:R-:W-:Y:S01]  /*13950*/  IMAD.IADD R4, R4, 0x1, -R8 ;  /* 0x0000000104047824 */ /* 0x000fe200078e0a08 */
[----:B---3--:R-:W0:Y:S01]  /*13960*/  I2F.RP R2, R5 ;  /* 0x0000000500027306 */ /* 0x008e220000209400 */
[----:B------:R1:W-:Y:S02]  /*13970*/  STL [R1], R8 ;  /* 0x0000000801007387 */ /* 0x0003e40000100800 */
[----:B-1----:R-:W-:-:S05]  /*13980*/  IABS R8, R0 ;  /* 0x0000000000087213 */ /* 0x002fca0000000000 */
[----:B0-----:R-:W0:Y:S01]  /*13990*/  MUFU.RCP R2, R2 ;  /* 0x0000000200027308 */ /* 0x001e220000001000 */
[----:B------:R-:W-:Y:S02]  /*139a0*/  IMAD.MOV R8, RZ, RZ, -R8 ;  /* 0x000000ffff087224 */ /* 0x000fe400078e0a08 */
[----:B0-----:R-:W-:-:S05]  /*139b0*/  VIADD R2, R2, 0xffffffe ;  /* 0x0ffffffe02027836 */ /* 0x001fca0000000000 */
[----:B------:R-:W0:Y:S02]  /*139c0*/  F2I.FTZ.U32.TRUNC.NTZ R3, R2 ;  /* 0x0000000200037305 */ /* 0x000e24000021f000 */
[----:B0-----:R-:W-:-:S04]  /*139d0*/  IMAD.MOV R2, RZ, RZ, -R3 ;  /* 0x000000ffff027224 */ /* 0x001fc800078e0a03 */
[----:B------:R-:W-:Y:S02]  /*139e0*/  IMAD R6, R2, R5, RZ ;  /* 0x0000000502067224 */ /* 0x000fe400078e02ff */
[----:B------:R-:W-:-:S04]  /*139f0*/  IMAD.MOV.U32 R2, RZ, RZ, RZ ;  /* 0x000000ffff027224 */ /* 0x000fc800078e00ff */
[----:B------:R-:W-:Y:S01]  /*13a00*/  IMAD.HI.U32 R2, R3, R6, R2 ;  /* 0x0000000603027227 */ /* 0x000fe200078e0002 */
[----:B------:R-:W-:-:S05]  /*13a10*/  IABS R3, R4 ;  /* 0x0000000400037213 */ /* 0x000fca0000000000 */
[----:B------:R-:W-:-:S04]  /*13a20*/  IMAD.HI.U32 R6, R2, R3, RZ ;  /* 0x0000000302067227 */ /* 0x000fc800078e00ff */
[----:B------:R-:W-:-:S05]  /*13a30*/  IMAD R3, R6, R8, R3 ;  /* 0x0000000806037224 */ /* 0x000fca00078e0203 */
[----:B------:R-:W-:-:S13]  /*13a40*/  ISETP.GT.U32.AND P1, PT, R5, R3, PT ;  /* 0x000000030500720c */ /* 0x000fda0003f24070 */
[----:B------:R-:W-:Y:S02]  /*13a50*/  @!P1 IMAD.IADD R3, R3, 0x1, -R5 ;  /* 0x0000000103039824 */ /* 0x000fe400078e0a05 */
[----:B------:R-:W-:Y:S01]  /*13a60*/  @!P1 VIADD R6, R6, 0x1 ;  /* 0x0000000106069836 */ /* 0x000fe20000000000 */
[----:B------:R-:W-:Y:S02]  /*13a70*/  ISETP.NE.AND P1, PT, R0, RZ, PT ;  /* 0x000000ff0000720c */ /* 0x000fe40003f25270 */
[----:B------:R-:W-:Y:S02]  /*13a80*/  ISETP.GE.U32.AND P0, PT, R3, R5, PT ;  /* 0x000000050300720c */ /* 0x000fe40003f06070 */
[----:B--2---:R-:W-:-:S04]  /*13a90*/  IABS R5, R7 ;  /* 0x0000000700057213 */ /* 0x004fc80000000000 */
[----:B------:R-:W0:Y:S07]  /*13aa0*/  I2F.RP R2, R5 ;  /* 0x0000000500027306 */ /* 0x000e2e0000209400 */
[----:B------:R-:W-:Y:S01]  /*13ab0*/  @P0 VIADD R6, R6, 0x1 ;  /* 0x0000000106060836 */ /* 0x000fe20000000000 */
[----:B0-----:R-:W0:Y:S02]  /*13ac0*/  MUFU.RCP R2, R2 ;  /* 0x0000000200027308 */ /* 0x001e240000001000 */
[----:B0-----:R-:W-:-:S06]  /*13ad0*/  VIADD R2, R2, 0xffffffe ;  /* 0x0ffffffe02027836 */ /* 0x001fcc0000000000 */
[----:B------:R-:W0:Y:S02]  /*13ae0*/  F2I.FTZ.U32.TRUNC.NTZ R3, R2 ;  /* 0x0000000200037305 */ /* 0x000e24000021f000 */
[----:B0-----:R-:W-:-:S04]  /*13af0*/  IMAD.MOV R2, RZ, RZ, -R3 ;  /* 0x000000ffff027224 */ /* 0x001fc800078e0a03 */
[----:B------:R-:W-:Y:S02]  /*13b00*/  IMAD R8, R2, R5, RZ ;  /* 0x0000000502087224 */ /* 0x000fe400078e02ff */
[----:B------:R-:W-:-:S04]  /*13b10*/  IMAD.MOV.U32 R2, RZ, RZ, RZ ;  /* 0x000000ffff027224 */ /* 0x000fc800078e00ff */
[----:B------:R-:W-:Y:S01]  /*13b20*/  IMAD.HI.U32 R2, R3, R8, R2 ;  /* 0x0000000803027227 */ /* 0x000fe200078e0002 */
[----:B------:R-:W-:Y:S02]  /*13b30*/  LOP3.LUT R3, R4, R0, RZ, 0x3c, !PT ;  /* 0x0000000004037212 */ /* 0x000fe400078e3cff */
[----:B------:R-:W-:Y:S02]  /*13b40*/  IABS R8, R7 ;  /* 0x0000000700087213 */ /* 0x000fe40000000000 */
[----:B------:R-:W-:-:S03]  /*13b50*/  ISETP.GE.AND P2, PT, R3, RZ, PT ;  /* 0x000000ff0300720c */ /* 0x000fc60003f46270 */
[----:B------:R-:W-:-:S10]  /*13b60*/  IMAD.MOV R8, RZ, RZ, -R8 ;  /* 0x000000ffff087224 */ /* 0x000fd400078e0a08 */
[----:B------:R-:W-:Y:S01]  /*13b70*/  @!P2 IMAD.MOV R6, RZ, RZ, -R6 ;  /* 0x000000ffff06a224 */ /* 0x000fe200078e0a06 */
[----:B------:R-:W-:-:S04]  /*13b80*/  @!P1 LOP3.LUT R6, RZ, R0, RZ, 0x33, !PT ;  /* 0x00000000ff069212 */ /* 0x000fc800078e33ff */
[-C--:B------:R-:W-:Y:S01]  /*13b90*/  IABS R3, R6.reuse ;  /* 0x0000000600037213 */ /* 0x080fe20000000000 */
[----:B------:R-:W-:-:S04]  /*13ba0*/  IMAD R0, R0, R6, RZ ;  /* 0x0000000600007224 */ /* 0x000fc800078e02ff */
[----:B------:R-:W-:-:S04]  /*13bb0*/  IMAD.HI.U32 R2, R2, R3, RZ ;  /* 0x0000000302027227 */ /* 0x000fc800078e00ff */
[----:B------:R-:W-:Y:S02]  /*13bc0*/  IMAD R3, R2, R8, R3 ;  /* 0x0000000802037224 */ /* 0x000fe400078e0203 */
[----:B------:R-:W-:-:S03]  /*13bd0*/  IMAD.IADD R4, R4, 0x1, -R0 ;  /* 0x0000000104047824 */ /* 0x000fc600078e0a00 */
[----:B------:R-:W-:-:S13]  /*13be0*/  ISETP.GT.U32.AND P1, PT, R5, R3, PT ;  /* 0x000000030500720c */ /* 0x000fda0003f24070 */
[----:B------:R-:W-:Y:S02]  /*13bf0*/  @!P1 IMAD.IADD R3, R3, 0x1, -R5 ;  /* 0x0000000103039824 */ /* 0x000fe400078e0a05 */
[----:B------:R-:W-:Y:S01]  /*13c00*/  @!P1 VIADD R2, R2, 0x1 ;  /* 0x0000000102029836 */ /* 0x000fe20000000000 */
[----:B------:R-:W-:Y:S02]  /*13c10*/  ISETP.NE.AND P1, PT, R7, RZ, PT ;  /* 0x000000ff0700720c */ /* 0x000fe40003f25270 */
[----:B------:R-:W-:Y:S02]  /*13c20*/  ISETP.GE.U32.AND P0, PT, R3, R5, PT ;  /* 0x000000050300720c */ /* 0x000fe40003f06070 */
[----:B------:R-:W-:-:S04]  /*13c30*/  LOP3.LUT R3, R6, R7, RZ, 0x3c, !PT ;  /* 0x0000000706037212 */ /* 0x000fc800078e3cff */
[----:B------:R-:W-:-:S07]  /*13c40*/  ISETP.GE.AND P2, PT, R3, RZ, PT ;  /* 0x000000ff0300720c */ /* 0x000fce0003f46270 */
[----:B------:R-:W-:-:S06]  /*13c50*/  @P0 VIADD R2, R2, 0x1 ;  /* 0x0000000102020836 */ /* 0x000fcc0000000000 */
        /* <DEDUP_REMOVED lines=9> */
.L_x_261:
[----:B------:R1:W-:Y:S01]  /*13cf0*/  STL [R1], R4 ;  /* 0x0000000401007387 */ /* 0x0003e20000100800 */
[----:B------:R-:W-:-:S03]  /*13d00*/  ULDC UR43, c[0x0][0xc3c] ;  /* 0x00030f00002b7ab9 */ /* 0x000fc60000000800 */
[----:B------:R1:W-:Y:S04]  /*13d10*/  STL [R1+0x4], RZ ;  /* 0x000004ff01007387 */ /* 0x0003e80000100800 */
[----:B------:R1:W-:Y:S02]  /*13d20*/  STL [R1+0x8], RZ ;  /* 0x000008ff01007387 */ /* 0x0003e40000100800 */
.L_x_264:
[----:B------:R-:W2:Y:S04]  /*13d30*/  LDL R3, [R1+0x4] ;  /* 0x0000040001037983 */ /* 0x000ea80000100800 */
[----:B------:R-:W3:Y:S04]  /*13d40*/  LDL R2, [R1+0x8] ;  /* 0x0000080001027983 */ /* 0x000ee80000100800 */
[----:B01----:R-:W4:Y:S01]  /*13d50*/  LDL R4, [R1] ;  /* 0x0000000001047983 */ /* 0x003f220000100800 */
[----:B------:R-:W0:Y:S02]  /*13d60*/  S2R R0, SR_TID.X ;  /* 0x0000000000007919 */ /* 0x000e240000002100 */
[----:B0-----:R-:W-:Y:S01]  /*13d70*/  LOP3.LUT R0, R0, 0x1f, RZ, 0xc0, !PT ;  /* 0x0000001f00007812 */ /* 0x001fe200078ec0ff */
[----:B------:R-:W-:Y:S03]  /*13d80*/  BAR.SYNC.DEFER_BLOCKING 0x4, 0x180 ;  /* 0x0106000000007b1d */ /* 0x000fe60000010000 */
[----:B------:R-:W-:-:S13]  /*13d90*/  ISETP.NE.AND P0, PT, R0, RZ, PT ;  /* 0x000000ff0000720c */ /* 0x000fda0003f05270 */
[----:B------:R-:W-:Y:S01]  /*13da0*/  @!P0 MOV R0, 0x400 ;  /* 0x0000040000008802 */ /* 0x000fe20000000f00 */
[----:B--2---:R-:W-:Y:S02]  /*13db0*/  IMAD.MOV.U32 R5, RZ, RZ, R3 ;  /* 0x000000ffff057224 */ /* 0x004fe400078e0003 */
[----:B------:R-:W0:Y:S01]  /*13dc0*/  @!P0 S2R R3, SR_CgaCtaId ;  /* 0x0000000000038919 */ /* 0x000e220000008800 */
[----:B---3--:R-:W-:Y:S01]  /*13dd0*/  IMAD.MOV.U32 R6, RZ, RZ, R2 ;  /* 0x000000ffff067224 */ /* 0x008fe200078e0002 */
[----:B0-----:R-:W-:Y:S01]  /*13de0*/  @!P0 LEA R17, R3, R0, 0x18 ;  /* 0x0000000003118211 */ /* 0x001fe200078ec0ff */
[----:B------:R-:W-:-:S04]  /*13df0*/  IMAD.U32 R0, RZ, RZ, UR43 ;  /* 0x0000002bff007e24 */ /* 0x000fc8000f8e00ff */
[----:B------:R-:W-:-:S05]  /*13e00*/  @!P0 IMAD.MOV.U32 R7, RZ, RZ, R0 ;  /* 0x000000ffff078224 */ /* 0x000fca00078e0000 */
[----:B----4-:R1:W-:Y:S01]  /*13e10*/  @!P0 STS.128 [R17+0x334d0], R4 ;  /* 0x0334d00411008388 */ /* 0x0103e20000000c00 */
[----:B------:R-:W-:Y:S06]  /*13e20*/  BAR.ARV 0x5, 0x180 ;  /* 0x0146000000007b1d */ /* 0x000fec0000002000 */
.L_x_259:
[----:B------:R-:W-:Y:S02]  /*13e30*/  ULDC UR4, c[0x0][0xc3c] ;  /* 0x00030f0000047ab9 */ /* 0x000fe40000000800 */
[----:B------:R-:W-:-:S06]  /*13e40*/  UISETP.GE.AND UP0, UPT, UR43, UR4, UPT ;  /* 0x000000042b00728c */ /* 0x000fcc000bf06270 */
[----:B------:R-:W-:-:S13]  /*13e50*/  PLOP3.LUT P0, PT, PT, PT, UP0, 0x80, 0x0 ;  /* 0x000000000000781c */ /* 0x000fda0003f0f008 */
[----:B------:R-:W-:Y:S05]  /*13e60*/  @!P0 BRA `(.L_x_265) ;  /* 0xffffffb000fc8947 */ /* 0x000fea000383ffff */
.L_x_193:
[----:B--2---:R-:W2:Y:S01]  /*13e70*/  LDL.LU R0, [R1+0x2c] ;  /* 0x00002c0001007983 */ /* 0x004ea20000300800 */
[----:B------:R-:W-:Y:S01]  /*13e80*/  BSSY B0, `(.L_x_266) ;  /* 0x000000b000007945 */ /* 0x000fe20003800000 */
[----:B01----:R-:W0:Y:S01]  /*13e90*/  S2R R4, SR_CgaCtaId ;  /* 0x0000000000047919 */ /* 0x003e220000008800 */
[----:B--2---:R-:W-:-:S05]  /*13ea0*/  VIADD R0, R0, 0x1 ;  /* 0x0000000100007836 */ /* 0x004fca0000000000 */
[----:B------:R-:W-:-:S04]  /*13eb0*/  LEA.HI R2, R0, R0, RZ, 0x1 ;  /* 0x0000000000027211 */ /* 0x000fc800078f08ff */
[----:B------:R-:W-:-:S05]  /*13ec0*/  LOP3.LUT R3, R2, 0xfffffffe, RZ, 0xc0, !PT ;  /* 0xfffffffe02037812 */ /* 0x000fca00078ec0ff */
[----:B------:R-:W-:Y:S01]  /*13ed0*/  IMAD.IADD R0, R0, 0x1, -R3 ;  /* 0x0000000100007824 */ /* 0x000fe200078e0a03 */
[----:B------:R-:W-:-:S04]  /*13ee0*/  MOV R3, 0x400 ;  /* 0x0000040000037802 */ /* 0x000fc80000000f00 */
[----:B0-----:R-:W-:Y:S02]  /*13ef0*/  LEA R3, R4, R3, 0x18 ;  /* 0x0000000304037211 */ /* 0x001fe400078ec0ff */
[----:B------:R-:W-:-:S04]  /*13f00*/  SHF.L.U32 R0, R0, 0x1f, RZ ;  /* 0x0000001f00007819 */ /* 0x000fc800000006ff */
[----:B------:R-:W0:Y:S02]  /*13f10*/  SYNCS.PHASECHK.TRANS64.TRYWAIT P0, [R3+URZ+0x33420], R0 ;  /* 0x03342000030075a7 */ /* 0x000e24000800017f */
[----:B0-----:R-:W-:Y:S05]  /*13f20*/  @!P0 BRA `(.L_x_267) ;  /* 0x0000000c00888947 */ /* 0x001fea0003800000 */
.L_x_306:
[----:B------:R-:W-:Y:S05]  /*13f30*/  BSYNC B0 ;  /* 0x0000000000007941 */ /* 0x000fea0003800000 */
.L_x_266:
[----:B------:R-:W-:-:S03]  /*13f40*/  UMOV UR4, 0xffffffff ;  /* 0xffffffff00047882 */ /* 0x000fc60000000000 */
[----:B------:R-:W-:Y:S05]  /*13f50*/  BRA.DIV UR4, `(.L_x_268) ;  /* 0x0000000e04907947 */ /* 0x000fea000b800000 */
[----:B0-----:R-:W0:Y:S02]  /*13f60*/  S2R R0, SR_TID.X ;  /* 0x0000000000007919 */ /* 0x001e240000002100 */
[----:B0-----:R-:W-:-:S04]  /*13f70*/  SHF.R.U32.HI R0, RZ, 0x5, R0 ;  /* 0x00000005ff007819 */ /* 0x001fc80000011600 */
[----:B------:R-:W-:-:S05]  /*13f80*/  LOP3.LUT R0, R0, 0x3, RZ, 0xc0, !PT ;  /* 0x0000000300007812 */ /* 0x000fca00078ec0ff */
[----:B------:R0:W1:Y:S02]  /*13f90*/  SHFL.IDX PT, R14, R0, RZ, 0x1f ;  /* 0x00001fff000e7589 */ /* 0x00006400000e0000 */
.L_x_309:
[----:B-1----:R-:W-:Y:S01]  /*13fa0*/  ISETP.NE.AND P0, PT, R14, RZ, PT ;  /* 0x000000ff0e00720c */ /* 0x002fe20003f05270 */
[----:B------:R-:W-:-:S12]  /*13fb0*/  BSSY B0, `(.L_x_269) ;  /* 0x000002b000007945 */ /* 0x000fd80003800000 */
[----:B------:R-:W-:Y:S05]  /*13fc0*/  @P0 BRA `(.L_x_270) ;  /* 0x0000000000a40947 */ /* 0x000fea0003800000 */
[----:B------:R-:W-:-:S03]  /*13fd0*/  UMOV UR4, 0xffffffff ;  /* 0xffffffff00047882 */ /* 0x000fc60000000000 */
[----:B------:R-:W-:Y:S05]  /*13fe0*/  BRA.DIV UR4, `(.L_x_271) ;  /* 0x0000000e04a07947 */ /* 0x000fea000b800000 */
[----:B------:R-:W-:-:S13]  /*13ff0*/  ELECT P6, URZ, PT ;  /* 0x00000000003f782f */ /* 0x000fda00038c0000 */
.L_x_312:
[----:B------:R-:W-:Y:S05]  /*14000*/  @!P6 BRA `(.L_x_270) ;  /* 0x000000000094e947 */ /* 0x000fea0003800000 */
[----:B------:R-:W-:-:S06]  /*14010*/  ULOP3.LUT UR4, UR38, 0x2, URZ, 0xfc, !UPT ;  /* 0x0000000226047892 */ /* 0x000fcc000f8efc3f */
[----:B0-----:R-:W-:-:S05]  /*14020*/  IMAD.U32 R0, RZ, RZ, UR4 ;  /* 0x00000004ff007e24 */ /* 0x001fca000f8e00ff */
[----:B------:R-:W-:-:S13]  /*14030*/  ISETP.NE.AND P0, PT, R0, 0x3, PT ;  /* 0x000000030000780c */ /* 0x000fda0003f05270 */
[----:B------:R-:W-:Y:S05]  /*14040*/  @!P0 BRA `(.L_x_272) ;  /* 0x0000000000048947 */ /* 0x000fea0003800000 */
[----:B------:R-:W-:Y:S01]  /*14050*/  BPT.TRAP 0x1 ;  /* 0x000000040000795c */ /* 0x000fe20000300000 */
.L_x_272:
        /* <DEDUP_REMOVED lines=12> */
.L_x_313:
[----:B------:R-:W1:Y:S02]  /*14120*/  SYNCS.PHASECHK.TRANS64.TRYWAIT P1, [R5+URZ], R0 ;  /* 0x00000000050075a7 */ /* 0x000e64000802017f */
[----:B-1----:R-:W-:Y:S05]  /*14130*/  @!P1 BRA `(.L_x_274) ;  /* 0x0000000c00809947 */ /* 0x002fea0003800000 */
.L_x_314:
[----:B------:R-:W-:Y:S05]  /*14140*/  @!P0 BRA `(.L_x_275) ;  /* 0x0000000000048947 */ /* 0x000fea0003800000 */
[----:B------:R-:W-:Y:S01]  /*14150*/  BPT.TRAP 0x1 ;  /* 0x000000040000795c */ /* 0x000fe20000300000 */
.L_x_275:
[----:B-1----:R-:W-:-:S04]  /*14160*/  IMAD R5, R18, 0x8, R3 ;  /* 0x0000000812057824 */ /* 0x002fc800078e0203 */
[----:B------:R-:W1:Y:S02]  /*14170*/  SYNCS.PHASECHK.TRANS64.TRYWAIT P1, [R5+URZ+0x33460], R4 ;  /* 0x03346004050075a7 */ /* 0x000e64000802017f */
[----:B-1----:R-:W-:Y:S05]  /*14180*/  @!P1 BRA `(.L_x_276) ;  /* 0x0000000c00809947 */ /* 0x002fea0003800000 */
.L_x_315:
[----:B------:R-:W-:Y:S05]  /*14190*/  @!P0 BRA `(.L_x_277) ;  /* 0x0000000000048947 */ /* 0x000fea0003800000 */
[----:B------:R-:W-:Y:S01]  /*141a0*/  BPT.TRAP 0x1 ;  /* 0x000000040000795c */ /* 0x000fe20000300000 */
.L_x_277:
[----:B------:R-:W-:-:S04]  /*141b0*/  IMAD R3, R2, 0x8, R3 ;  /* 0x0000000802037824 */ /* 0x000fc800078e0203 */
[----:B------:R-:W2:Y:S02]  /*141c0*/  SYNCS.PHASECHK.TRANS64.TRYWAIT P1, [R3+URZ+0x33460], R0 ;  /* 0x03346000030075a7 */ /* 0x000ea4000802017f */
[----:B--2---:R-:W-:Y:S05]  /*141d0*/  @!P1 BRA `(.L_x_278) ;  /* 0x0000000c00809947 */ /* 0x004fea0003800000 */
.L_x_316:
[----:B------:R-:W-:Y:S05]  /*141e0*/  @!P0 BRA `(.L_x_279) ;  /* 0x0000000000048947 */ /* 0x000fea0003800000 */
[----:B------:R-:W-:Y:S01]  /*141f0*/  BPT.TRAP 0x1 ;  /* 0x000000040000795c */ /* 0x000fe20000300000 */
.L_x_279:
[----:B------:R-:W3:Y:S02]  /*14200*/  SYNCS.PHASECHK.TRANS64.TRYWAIT P0, [R5+URZ+0x33480], R4 ;  /* 0x03348004050075a7 */ /* 0x000ee4000800017f */
[----:B---3--:R-:W-:Y:S05]  /*14210*/  @!P0 BRA `(.L_x_280) ;  /* 0x0000000c00848947 */ /* 0x008fea0003800000 */
.L_x_281:
[----:B----4-:R4:W0:Y:S02]  /*14220*/  SYNCS.PHASECHK.TRANS64.TRYWAIT P0, [R3+URZ+0x33480], R0 ;  /* 0x03348000030075a7 */ /* 0x010824000800017f */
[----:B0-----:R-:W-:Y:S05]  /*14230*/  @!P0 NANOSLEEP.SYNCS 0x989680 ;  /* 0x009896800000895d */ /* 0x001fea0003900000 */
[----:B------:R-:W0:Y:S02]  /*14240*/  @!P0 SYNCS.PHASECHK.TRANS64 P0, [R3+URZ+0x33480], R0 ;  /* 0x03348000030085a7 */ /* 0x000e24000800007f */
[----:B0-----:R-:W-:Y:S05]  /*14250*/  @!P0 BRA `(.L_x_281) ;  /* 0xfffffffc00f08947 */ /* 0x001fea000383ffff */
.L_x_270:
[----:B------:R-:W-:Y:S05]  /*14260*/  BSYNC B0 ;  /* 0x0000000000007941 */ /* 0x000fea0003800000 */
.L_x_269:
[----:B------:R-:W-:Y:S05]  /*14270*/  EXIT ;  /* 0x000000000000794d */ /* 0x000fea0003800000 */
.L_x_142:
[----:B0-----:R0:W1:Y:S02]  /*14280*/  SYNCS.PHASECHK.TRANS64.TRYWAIT P1, [R0+URZ+0x33400], R3 ;  /* 0x03340003000075a7 */ /* 0x001064000802017f */
[----:B-1----:R-:W-:Y:S05]  /*14290*/  @!P1 NANOSLEEP.SYNCS 0x989680 ;  /* 0x009896800000995d */ /* 0x002fea0003900000 */
[----:B------:R-:W1:Y:S02]  /*142a0*/  @!P1 SYNCS.PHASECHK.TRANS64 P1, [R0+URZ+0x33400], R3 ;  /* 0x03340003000095a7 */ /* 0x000e64000802007f */
[----:B-1----:R-:W-:Y:S05]  /*142b0*/  @!P1 BRA `(.L_x_142) ;  /* 0xfffffffc00f09947 */ /* 0x002fea000383ffff */
[----:B------:R-:W-:Y:S05]  /*142c0*/  BRA `(.L_x_282) ;  /* 0xfffffedc00787947 */ /* 0x000fea000383ffff */
.L_x_146:
[----:B-1----:R1:W2:Y:S02]  /*142d0*/  SYNCS.PHASECHK.TRANS64.TRYWAIT P2, [R6+URZ+0x33430], R5 ;  /* 0x03343005060075a7 */ /* 0x0022a4000804017f */
[----:B--2---:R-:W-:Y:S05]  /*142e0*/  @!P2 NANOSLEEP.SYNCS 0x989680 ;  /* 0x009896800000a95d */ /* 0x004fea0003900000 */
[----:B------:R-:W2:Y:S02]  /*142f0*/  @!P2 SYNCS.PHASECHK.TRANS64 P2, [R6+URZ+0x33430], R5 ;  /* 0x033430050600a5a7 */ /* 0x000ea4000804007f */
[----:B--2---:R-:W-:Y:S05]  /*14300*/  @!P2 BRA `(.L_x_146) ;  /* 0xfffffffc00f0a947 */ /* 0x004fea000383ffff */
[----:B------:R-:W-:Y:S05]  /*14310*/  BRA `(.L_x_145) ;  /* 0xfffffedc00a07947 */ /* 0x000fea000383ffff */
.L_x_151:
[----:B-1----:R-:W-:-:S04]  /*14320*/  IMAD.U32 R5, RZ, RZ, UR6 ;  /* 0x00000006ff057e24 */ /* 0x002fc8000f8e00ff */
[----:B------:R1:W2:Y:S03]  /*14330*/  SYNCS.PHASECHK.TRANS64.TRYWAIT P1, [R5+URZ+0x33430], R0 ;  /* 0x03343000050075a7 */ /* 0x0002a6000802017f */
[----:B--2---:R-:W-:Y:S05]  /*14340*/  @!P1 NANOSLEEP.SYNCS 0x989680 ;  /* 0x009896800000995d */ /* 0x004fea0003900000 */
[----:B------:R-:W2:Y:S02]  /*14350*/  @!P1 SYNCS.PHASECHK.TRANS64 P1, [R5+URZ+0x33430], R0 ;  /* 0x03343000050095a7 */ /* 0x000ea4000802007f */
[----:B--2---:R-:W-:Y:S05]  /*14360*/  @!P1 BRA `(.L_x_151) ;  /* 0xfffffffc00ec9947 */ /* 0x004fea000383ffff */
[----:B------:R-:W-:Y:S05]  /*14370*/  BRA `(.L_x_148) ;  /* 0xffffff1400447947 */ /* 0x000fea000383ffff */
.L_x_155:
[----:B-1----:R-:W-:-:S04]  /*14380*/  IMAD.U32 R2, RZ, RZ, UR6 ;  /* 0x00000006ff027e24 */ /* 0x002fc8000f8e00ff */
[----:B------:R1:W2:Y:S03]  /*14390*/  SYNCS.PHASECHK.TRANS64.TRYWAIT P1, [R2+URZ+0x33450], R0 ;  /* 0x03345000020075a7 */ /* 0x0002a6000802017f */
[----:B--2---:R-:W-:Y:S05]  /*143a0*/  @!P1 NANOSLEEP.SYNCS 0x989680 ;  /* 0x009896800000995d */ /* 0x004fea0003900000 */
[----:B------:R-:W2:Y:S02]  /*143b0*/  @!P1 SYNCS.PHASECHK.TRANS64 P1, [R2+URZ+0x33450], R0 ;  /* 0x03345000020095a7 */ /* 0x000ea4000802007f */
[----:B--2---:R-:W-:Y:S05]  /*143c0*/  @!P1 BRA `(.L_x_155) ;  /* 0xfffffffc00ec9947 */ /* 0x004fea000383ffff */
[----:B------:R-:W-:Y:S05]  /*143d0*/  BRA `(.L_x_152) ;  /* 0xffffff20005c7947 */ /* 0x000fea000383ffff */
.L_x_161:
[----:B-1----:R1:W2:Y:S02]  /*143e0*/  SYNCS.PHASECHK.TRANS64.TRYWAIT P1, [R14+URZ+0x33450], R3 ;  /* 0x033450030e0075a7 */ /* 0x0022a4000802017f */
[----:B--2---:R-:W-:Y:S05]  /*143f0*/  @!P1 NANOSLEEP.SYNCS 0x989680 ;  /* 0x009896800000995d */ /* 0x004fea0003900000 */
[----:B------:R-:W2:Y:S02]  /*14400*/  @!P1 SYNCS.PHASECHK.TRANS64 P1, [R14+URZ+0x33450], R3 ;  /* 0x033450030e0095a7 */ /* 0x000ea4000802007f */
[----:B--2---:R-:W-:Y:S05]  /*14410*/  @!P1 BRA `(.L_x_161) ;  /* 0xfffffffc00f09947 */ /* 0x004fea000383ffff */
[----:B------:R-:W-:Y:S05]  /*14420*/  BRA `(.L_x_160) ;  /* 0xffffff4000e87947 */ /* 0x000fea000383ffff */
.L_x_209:
[----:B------:R-:W-:Y:S02]  /*14430*/  IMAD.MOV.U32 R13, RZ, RZ, R0 ;  /* 0x000000ffff0d7224 */ /* 0x000fe400078e0000 */
[----:B------:R-:W-:Y:S02]  /*14440*/  IMAD.MOV.U32 R12, RZ, RZ, RZ ;  /* 0x000000ffff0c7224 */ /* 0x000fe400078e00ff */
[----:B------:R-:W-:Y:S02]  /*14450*/  IMAD.MOV.U32 R11, RZ, RZ, 0x1f ;  /* 0x0000001fff0b7424 */ /* 0x000fe400078e00ff */
[----:B------:R-:W-:-:S07]  /*14460*/  IMAD.MOV.U32 R15, RZ, RZ, -0x1 ;  /* 0xffffffffff0f7424 */ /* 0x000fce00078e00ff */
[----:B--2---:R-:W-:Y:S05]  /*14470*/  WARPSYNC.COLLECTIVE R15, `(.L_x_283) ;  /* 0x000000000f087348 */ /* 0x004fea0003c00000 */
[----:B------:R0:W1:Y:S02]  /*14480*/  SHFL.IDX P6, R14, R13, R12, R11 ;  /* 0x0000000c0d0e7389 */ /* 0x00006400000c000b */
[----:B012---:R-:W-:Y:S01]  /*14490*/  ENDCOLLECTIVE ;  /* 0x000000000000791b */ /* 0x007fe20003800000 */
.L_x_283:
[----:B------:R-:W-:Y:S05]  /*144a0*/  BRA `(.L_x_284) ;  /* 0xffffffbc00887947 */ /* 0x000fea000383ffff */
.L_x_211:
[----:B------:R-:W-:Y:S01]  /*144b0*/  BSSY B0, `(.L_x_285) ;  /* 0x0000006000007945 */ /* 0x000fe20003800000 */
[----:B------:R-:W-:-:S07]  /*144c0*/  IMAD.MOV.U32 R15, RZ, RZ, -0x1 ;  /* 0xffffffffff0f7424 */ /* 0x000fce00078e00ff */
[----:B--2---:R-:W-:Y:S05]  /*144d0*/  WARPSYNC.COLLECTIVE R15, `(.L_x_286) ;  /* 0x000000000f0c7348 */ /* 0x004fea0003c00000 */
[----:B------:R-:W-:Y:S02]  /*144e0*/  ELECT P6, UR62, PT ;  /* 0x00000000003e782f */ /* 0x000fe400038c0000 */
[----:B------:R-:W-:Y:S01]  /*144f0*/  MOV R14, UR62 ;  /* 0x0000003e000e7c02 */ /* 0x000fe20008000f00 */
[----:B--2---:R-:W-:Y:S10]  /*14500*/  ENDCOLLECTIVE ;  /* 0x000000000000791b */ /* 0x004ff40003800000 */
.L_x_286:
[----:B------:R-:W-:Y:S05]  /*14510*/  BSYNC B0 ;  /* 0x0000000000007941 */ /* 0x000fea0003800000 */
.L_x_285:
[----:B------:R-:W-:Y:S05]  /*14520*/  BRA `(.L_x_287) ;  /* 0xffffffbc00987947 */ /* 0x000fea000383ffff */
.L_x_213:
[----:B0-----:R0:W1:Y:S02]  /*14530*/  SYNCS.PHASECHK.TRANS64.TRYWAIT P0, [R3+URZ+0x33480], R2 ;  /* 0x03348002030075a7 */ /* 0x001064000800017f */
[----:B-1----:R-:W-:Y:S05]  /*14540*/  @!P0 NANOSLEEP.SYNCS 0x989680 ;  /* 0x009896800000895d */ /* 0x002fea0003900000 */
[----:B------:R-:W1:Y:S02]  /*14550*/  @!P0 SYNCS.PHASECHK.TRANS64 P0, [R3+URZ+0x33480], R2 ;  /* 0x03348002030085a7 */ /* 0x000e64000800007f */
[----:B-1----:R-:W-:Y:S05]  /*14560*/  @!P0 BRA `(.L_x_213) ;  /* 0xfffffffc00f08947 */ /* 0x002fea000383ffff */
[----:B------:R-:W-:Y:S05]  /*14570*/  BRA `(.L_x_288) ;  /* 0xffffffbc00f47947 */ /* 0x000fea000383ffff */
.L_x_215:
[----:B-1----:R1:W2:Y:S02]  /*14580*/  SYNCS.PHASECHK.TRANS64.TRYWAIT P0, [R3+URZ+0x33440], R2 ;  /* 0x03344002030075a7 */ /* 0x0022a4000800017f */
[----:B--2---:R-:W-:Y:S05]  /*14590*/  @!P0 NANOSLEEP.SYNCS 0x989680 ;  /* 0x009896800000895d */ /* 0x004fea0003900000 */
[----:B------:R-:W2:Y:S02]  /*145a0*/  @!P0 SYNCS.PHASECHK.TRANS64 P0, [R3+URZ+0x33440], R2 ;  /* 0x03344002030085a7 */ /* 0x000ea4000800007f */
[----:B--2---:R-:W-:Y:S05]  /*145b0*/  @!P0 BRA `(.L_x_215) ;  /* 0xfffffffc00f08947 */ /* 0x004fea000383ffff */
[----:B------:R-:W-:Y:S05]  /*145c0*/  BRA `(.L_x_289) ;  /* 0xffffffc0007c7947 */ /* 0x000fea000383ffff */
.L_x_219:
[----:B------:R-:W2:Y:S01]  /*145d0*/  LDL.LU R11, [R1+0x28] ;  /* 0x00002800010b7983 */ /* 0x000ea20000300800 */
[----:B------:R-:W-:Y:S01]  /*145e0*/  IMAD.MOV.U32 R13, RZ, RZ, R2 ;  /* 0x000000ffff0d7224 */ /* 0x000fe200078e0002 */
[----:B------:R-:W-:Y:S01]  /*145f0*/  LOP3.LUT R7, R7, 0x7f, RZ, 0xc0, !PT ;  /* 0x0000007f07077812 */ /* 0x000fe200078ec0ff */
[----:B------:R-:W-:Y:S02]  /*14600*/  IMAD.MOV.U32 R12, RZ, RZ, RZ ;  /* 0x000000ffff0c7224 */ /* 0x000fe400078e00ff */
[----:B------:R-:W-:Y:S01]  /*14610*/  IMAD.MOV.U32 R15, RZ, RZ, -0x1 ;  /* 0xffffffffff0f7424 */ /* 0x000fe200078e00ff */
[----:B------:R-:W-:-:S05]  /*14620*/  SHF.R.U32.HI R0, RZ, 0x2, R7 ;  /* 0x00000002ff007819 */ /* 0x000fca0000011607 */
[----:B------:R-:W-:Y:S02]  /*14630*/  IMAD.IADD R0, R0, 0x1, R6 ;  /* 0x0000000100007824 */ /* 0x000fe400078e0206 */
[----:B--2---:R-:W-:Y:S02]  /*14640*/  IMAD R4, R11, R8, RZ ;  /* 0x000000080b047224 */ /* 0x004fe400078e02ff */
[----:B------:R-:W-:-:S03]  /*14650*/  IMAD.MOV.U32 R11, RZ, RZ, 0x1c1f ;  /* 0x00001c1fff0b7424 */ /* 0x000fc600078e00ff */
[----:B------:R-:W-:-:S13]  /*14660*/  ISETP.GE.AND P4, PT, R0, R4, PT ;  /* 0x000000040000720c */ /* 0x000fda0003f86270 */
[----:B-----5:R-:W-:Y:S05]  /*14670*/  WARPSYNC.COLLECTIVE R15, `(.L_x_290) ;  /* 0x000000000f087348 */ /* 0x020fea0003c00000 */
[----:B------:R0:W1:Y:S02]  /*14680*/  SHFL.IDX P6, R14, R13, R12, R11 ;  /* 0x0000000c0d0e7389 */ /* 0x00006400000c000b */
[----:B01---5:R-:W-:Y:S01]  /*14690*/  ENDCOLLECTIVE ;  /* 0x000000000000791b */ /* 0x023fe20003800000 */
.L_x_290:
[----:B------:R-:W-:Y:S02]  /*146a0*/  IMAD.MOV.U32 R13, RZ, RZ, R3 ;  /* 0x000000ffff0d7224 */ /* 0x000fe400078e0003 */
[----:B------:R-:W-:-:S07]  /*146b0*/  IMAD.MOV.U32 R5, RZ, RZ, R14 ;  /* 0x000000ffff057224 */ /* 0x000fce00078e000e */
[----:B------:R-:W-:Y:S05]  /*146c0*/  WARPSYNC.COLLECTIVE R15, `(.L_x_291) ;  /* 0x000000000f087348 */ /* 0x000fea0003c00000 */
[----:B------:R0:W1:Y:S02]  /*146d0*/  SHFL.IDX P6, R14, R13, R12, R11 ;  /* 0x0000000c0d0e7389 */ /* 0x00006400000c000b */
[----:B01----:R-:W-:Y:S01]  /*146e0*/  ENDCOLLECTIVE ;  /* 0x000000000000791b */ /* 0x003fe20003800000 */
.L_x_291:
[----:B------:R-:W-:Y:S02]  /*146f0*/  IMAD.MOV.U32 R13, RZ, RZ, R2 ;  /* 0x000000ffff0d7224 */ /* 0x000fe400078e0002 */
[----:B------:R-:W-:Y:S02]  /*14700*/  IMAD.MOV.U32 R12, RZ, RZ, 0x1 ;  /* 0x00000001ff0c7424 */ /* 0x000fe400078e00ff */
[----:B------:R-:W-:-:S07]  /*14710*/  IMAD.MOV.U32 R7, RZ, RZ, R14 ;  /* 0x000000ffff077224 */ /* 0x000fce00078e000e */
[----:B------:R-:W-:Y:S05]  /*14720*/  WARPSYNC.COLLECTIVE R15, `(.L_x_292) ;  /* 0x000000000f087348 */ /* 0x000fea0003c00000 */
[----:B------:R0:W1:Y:S02]  /*14730*/  SHFL.IDX P6, R14, R13, R12, R11 ;  /* 0x0000000c0d0e7389 */ /* 0x00006400000c000b */
[----:B01----:R-:W-:Y:S01]  /*14740*/  ENDCOLLECTIVE ;  /* 0x000000000000791b */ /* 0x003fe20003800000 */
.L_x_292:
[----:B------:R-:W-:-:S05]  /*14750*/  @!P4 IADD3 R7, P3, R10, R7, RZ ;  /* 0x000000070a07c210 */ /* 0x000fca0007f7e0ff */
[----:B------:R-:W-:Y:S02]  /*14760*/  @!P4 IMAD.X R5, RZ, RZ, R5, P3 ;  /* 0x000000ffff05c224 */ /* 0x000fe400018e0605 */
[----:B------:R-:W-:Y:S02]  /*14770*/  @!P4 IMAD.MOV.U32 R6, RZ, RZ, R7 ;  /* 0x000000ffff06c224 */ /* 0x000fe400078e0007 */
[----:B------:R-:W-:Y:S02]  /*14780*/  @!P4 IMAD.MOV.U32 R7, RZ, RZ, R5 ;  /* 0x000000ffff07c224 */ /* 0x000fe400078e0005 */
[----:B------:R-:W-:Y:S02]  /*14790*/  VIADD R5, R0, 0x20 ;  /* 0x0000002000057836 */ /* 0x000fe40000000000 */
[----:B------:R-:W-:Y:S01]  /*147a0*/  IMAD.MOV.U32 R13, RZ, RZ, R3 ;  /* 0x000000ffff0d7224 */ /* 0x000fe200078e0003 */
[----:B------:R-:W-:Y:S01]  /*147b0*/  @!PT LDS RZ, [RZ] ;  /* 0x00000000fffff984 */ /* 0x000fe20000000800 */
[----:B------:R-:W-:Y:S01]  /*147c0*/  @!PT LDS RZ, [RZ] ;  /* 0x00000000fffff984 */ /* 0x000fe20000000800 */
[----:B------:R-:W-:Y:S01]  /*147d0*/  @!PT LDS RZ, [RZ] ;  /* 0x00000000fffff984 */ /* 0x000fe20000000800 */
[----:B------:R0:W-:Y:S02]  /*147e0*/  @!P4 LDGSTS.E.BYPASS.LTC128B.128 [R9+0x1e200], desc[UR50][R6.64], !P0 ;  /* 0x1e2000000609cfae */ /* 0x0001e4000c101d72 */
[----:B------:R-:W-:-:S02]  /*147f0*/  ISETP.GE.AND P3, PT, R5, R4, PT ;  /* 0x000000040500720c */ /* 0x000fc40003f66270 */
[----:B------:R0:W-:Y:S01]  /*14800*/  @!P4 LDGSTS.E.BYPASS.LTC128B.128 [R9+0x20200], desc[UR50][R6.64+0x40], !P1 ;  /* 0x202000400609cfae */ /* 0x0001e2000c901d72 */
[----:B------:R-:W-:-:S03]  /*14810*/  IMAD.MOV.U32 R5, RZ, RZ, R14 ;  /* 0x000000ffff057224 */ /* 0x000fc600078e000e */
[----:B------:R0:W-:Y:S07]  /*14820*/  @!P4 LDGSTS.E.BYPASS.LTC128B.128 [R9+0x22200], desc[UR50][R6.64+0x80], !P2 ;  /* 0x222000800609cfae */ /* 0x0001ee000d101d72 */
[----:B0-----:R-:W-:Y:S05]  /*14830*/  WARPSYNC.COLLECTIVE R15, `(.L_x_293) ;  /* 0x000000000f087348 */ /* 0x001fea0003c00000 */
[----:B------:R1:W2:Y:S02]  /*14840*/  SHFL.IDX P6, R14, R13, R12, R11 ;  /* 0x0000000c0d0e7389 */ /* 0x0002a400000c000b */
[----:B012---:R-:W-:Y:S01]  /*14850*/  ENDCOLLECTIVE ;  /* 0x000000000000791b */ /* 0x007fe20003800000 */
.L_x_293:
[----:B------:R-:W-:Y:S02]  /*14860*/  IMAD.MOV.U32 R13, RZ, RZ, R2 ;  /* 0x000000ffff0d7224 */ /* 0x000fe400078e0002 */
[----:B------:R-:W-:Y:S02]  /*14870*/  IMAD.MOV.U32 R12, RZ, RZ, 0x2 ;  /* 0x00000002ff0c7424 */ /* 0x000fe400078e00ff */
[----:B------:R-:W-:-:S07]  /*14880*/  IMAD.MOV.U32 R6, RZ, RZ, R14 ;  /* 0x000000ffff067224 */ /* 0x000fce00078e000e */
[----:B------:R-:W-:Y:S05]  /*14890*/  WARPSYNC.COLLECTIVE R15, `(.L_x_294) ;  /* 0x000000000f087348 */ /* 0x000fea0003c00000 */
[----:B------:R0:W1:Y:S02]  /*148a0*/  SHFL.IDX P6, R14, R13, R12, R11 ;  /* 0x0000000c0d0e7389 */ /* 0x00006400000c000b */
[----:B01----:R-:W-:Y:S01]  /*148b0*/  ENDCOLLECTIVE ;  /* 0x000000000000791b */ /* 0x003fe20003800000 */
.L_x_294:
[----:B------:R-:W-:-:S05]  /*148c0*/  @!P3 IADD3 R6, P4, R10, R6, RZ ;  /* 0x000000060a06b210 */ /* 0x000fca0007f9e0ff */
[----:B------:R-:W-:-:S04]  /*148d0*/  @!P3 IMAD.X R5, RZ, RZ, R5, P4 ;  /* 0x000000ffff05b224 */ /* 0x000fc800020e0605 */
[----:B------:R-:W-:Y:S02]  /*148e0*/  @!P3 IMAD.MOV.U32 R7, RZ, RZ, R5 ;  /* 0x000000ffff07b224 */ /* 0x000fe400078e0005 */
[----:B------:R-:W-:Y:S02]  /*148f0*/  VIADD R5, R0, 0x40 ;  /* 0x0000004000057836 */ /* 0x000fe40000000000 */
[----:B------:R-:W-:Y:S01]  /*14900*/  IMAD.MOV.U32 R13, RZ, RZ, R3 ;  /* 0x000000ffff0d7224 */ /* 0x000fe200078e0003 */
[----:B------:R-:W-:Y:S01]  /*14910*/  @!PT LDS RZ, [RZ] ;  /* 0x00000000fffff984 */ /* 0x000fe20000000800 */
[----:B------:R-:W-:Y:S01]  /*14920*/  @!PT LDS RZ, [RZ] ;  /* 0x00000000fffff984 */ /* 0x000fe20000000800 */
[----:B------:R-:W-:Y:S01]  /*14930*/  @!PT LDS RZ, [RZ] ;  /* 0x00000000fffff984 */ /* 0x000fe20000000800 */
[----:B------:R0:W-:Y:S04]  /*14940*/  @!P3 LDGSTS.E.BYPASS.LTC128B.128 [R9+0x1ea00], desc[UR50][R6.64], !P0 ;  /* 0x1ea000000609bfae */ /* 0x0001e8000c101d72 */
[----:B------:R0:W-:Y:S04]  /*14950*/  @!P3 LDGSTS.E.BYPASS.LTC128B.128 [R9+0x20a00], desc[UR50][R6.64+0x40], !P1 ;  /* 0x20a000400609bfae */ /* 0x0001e8000c901d72 */
[----:B------:R0:W-:Y:S01]  /*14960*/  @!P3 LDGSTS.E.BYPASS.LTC128B.128 [R9+0x22a00], desc[UR50][R6.64+0x80], !P2 ;  /* 0x22a000800609bfae */ /* 0x0001e2000d101d72 */
[----:B------:R-:W-:Y:S01]  /*14970*/  ISETP.GE.AND P3, PT, R5, R4, PT ;  /* 0x000000040500720c */ /* 0x000fe20003f66270 */
[----:B------:R-:W-:-:S12]  /*14980*/  IMAD.MOV.U32 R5, RZ, RZ, R14 ;  /* 0x000000ffff057224 */ /* 0x000fd800078e000e */
[----:B0-----:R-:W-:Y:S05]  /*14990*/  WARPSYNC.COLLECTIVE R15, `(.L_x_295) ;  /* 0x000000000f087348 */ /* 0x001fea0003c00000 */
[----:B------:R1:W2:Y:S02]  /*149a0*/  SHFL.IDX P6, R14, R13, R12, R11 ;  /* 0x0000000c0d0e7389 */ /* 0x0002a400000c000b */
[----:B012---:R-:W-:Y:S01]  /*149b0*/  ENDCOLLECTIVE ;  /* 0x000000000000791b */ /* 0x007fe20003800000 */
.L_x_295:
[----:B------:R-:W-:Y:S02]  /*149c0*/  IMAD.MOV.U32 R13, RZ, RZ, R2 ;  /* 0x000000ffff0d7224 */ /* 0x000fe400078e0002 */
[----:B------:R-:W-:Y:S02]  /*149d0*/  IMAD.MOV.U32 R12, RZ, RZ, 0x3 ;  /* 0x00000003ff0c7424 */ /* 0x000fe400078e00ff */
[----:B------:R-:W-:-:S07]  /*149e0*/  IMAD.MOV.U32 R6, RZ, RZ, R14 ;  /* 0x000000ffff067224 */ /* 0x000fce00078e000e */
[----:B------:R-:W-:Y:S05]  /*149f0*/  WARPSYNC.COLLECTIVE R15, `(.L_x_296) ;  /* 0x000000000f087348 */ /* 0x000fea0003c00000 */
[----:B------:R0:W1:Y:S02]  /*14a00*/  SHFL.IDX P6, R14, R13, R12, R11 ;  /* 0x0000000c0d0e7389 */ /* 0x00006400000c000b */
[----:B01----:R-:W-:Y:S01]  /*14a10*/  ENDCOLLECTIVE ;  /* 0x000000000000791b */ /* 0x003fe20003800000 */
.L_x_296:
[----:B------:R-:W-:-:S05]  /*14a20*/  @!P3 IADD3 R6, P4, R10, R6, RZ ;  /* 0x000000060a06b210 */ /* 0x000fca0007f9e0ff */
[----:B------:R-:W-:-:S04]  /*14a30*/  @!P3 IMAD.X R5, RZ, RZ, R5, P4 ;  /* 0x000000ffff05b224 */ /* 0x000fc800020e0605 */
[----:B------:R-:W-:Y:S02]  /*14a40*/  @!P3 IMAD.MOV.U32 R7, RZ, RZ, R5 ;  /* 0x000000ffff07b224 */ /* 0x000fe400078e0005 */
[----:B------:R-:W-:-:S03]  /*14a50*/  IMAD.MOV.U32 R13, RZ, RZ, R3 ;  /* 0x000000ffff0d7224 */ /* 0x000fc600078e0003 */
[----:B------:R-:W-:Y:S01]  /*14a60*/  @!PT LDS RZ, [RZ] ;  /* 0x00000000fffff984 */ /* 0x000fe20000000800 */
[----:B------:R-:W-:Y:S01]  /*14a70*/  @!PT LDS RZ, [RZ] ;  /* 0x00000000fffff984 */ /* 0x000fe20000000800 */
[----:B------:R-:W-:Y:S01]  /*14a80*/  @!PT LDS RZ, [RZ] ;  /* 0x00000000fffff984 */ /* 0x000fe20000000800 */
[----:B------:R0:W-:Y:S04]  /*14a90*/  @!P3 LDGSTS.E.BYPASS.LTC128B.128 [R9+0x1f200], desc[UR50][R6.64], !P0 ;  /* 0x1f2000000609bfae */ /* 0x0001e8000c101d72 */
[----:B------:R0:W-:Y:S01]  /*14aa0*/  @!P3 LDGSTS.E.BYPASS.LTC128B.128 [R9+0x21200], desc[UR50][R6.64+0x40], !P1 ;  /* 0x212000400609bfae */ /* 0x0001e2000c901d72 */
[----:B------:R-:W-:-:S03]  /*14ab0*/  IMAD.MOV.U32 R5, RZ, RZ, R14 ;  /* 0x000000ffff057224 */ /* 0x000fc600078e000e */
[----:B------:R0:W-:Y:S04]  /*14ac0*/  @!P3 LDGSTS.E.BYPASS.LTC128B.128 [R9+0x23200], desc[UR50][R6.64+0x80], !P2 ;  /* 0x232000800609bfae */ /* 0x0001e8000d101d72 */
[----:B0-----:R-:W-:Y:S05]  /*14ad0*/  WARPSYNC.COLLECTIVE R15, `(.L_x_297) ;  /* 0x000000000f087348 */ /* 0x001fea0003c00000 */
[----:B------:R1:W2:Y:S02]  /*14ae0*/  SHFL.IDX P6, R14, R13, R12, R11 ;  /* 0x0000000c0d0e7389 */ /* 0x0002a400000c000b */
[----:B012---:R-:W-:Y:S01]  /*14af0*/  ENDCOLLECTIVE ;  /* 0x000000000000791b */ /* 0x007fe20003800000 */
.L_x_297:
[----:B------:R-:W-:Y:S01]  /*14b00*/  IMAD.MOV.U32 R3, RZ, RZ, R14 ;  /* 0x000000ffff037224 */ /* 0x000fe200078e000e */
[----:B------:R-:W-:Y:S06]  /*14b10*/  BRA `(.L_x_298) ;  /* 0xffffffc400d87947 */ /* 0x000fec000383ffff */
.L_x_224:
[----:B0-----:R0:W1:Y:S02]  /*14b20*/  SYNCS.PHASECHK.TRANS64.TRYWAIT P0, [R17+URZ+0x33420], R0 ;  /* 0x03342000110075a7 */ /* 0x001064000800017f */
[----:B-1----:R-:W-:Y:S05]  /*14b30*/  @!P0 NANOSLEEP.SYNCS 0x989680 ;  /* 0x009896800000895d */ /* 0x002fea0003900000 */
[----:B------:R-:W1:Y:S02]  /*14b40*/  @!P0 SYNCS.PHASECHK.TRANS64 P0, [R17+URZ+0x33420], R0 ;  /* 0x03342000110085a7 */ /* 0x000e64000800007f */
[----:B-1----:R-:W-:Y:S05]  /*14b50*/  @!P0 BRA `(.L_x_224) ;  /* 0xfffffffc00f08947 */ /* 0x002fea000383ffff */
[----:B------:R-:W-:Y:S05]  /*14b60*/  BRA `(.L_x_299) ;  /* 0xffffffc800487947 */ /* 0x000fea000383ffff */
.L_x_230:
[----:B0-----:R0:W1:Y:S02]  /*14b70*/  SYNCS.PHASECHK.TRANS64.TRYWAIT P0, [R5+URZ+0x33480], R4 ;  /* 0x03348004050075a7 */ /* 0x001064000800017f */
[----:B-1----:R-:W-:Y:S05]  /*14b80*/  @!P0 NANOSLEEP.SYNCS 0x989680 ;  /* 0x009896800000895d */ /* 0x002fea0003900000 */
[----:B------:R-:W1:Y:S02]  /*14b90*/  @!P0 SYNCS.PHASECHK.TRANS64 P0, [R5+URZ+0x33480], R4 ;  /* 0x03348004050085a7 */ /* 0x000e64000800007f */
[----:B-1----:R-:W-:Y:S05]  /*14ba0*/  @!P0 BRA `(.L_x_230) ;  /* 0xfffffffc00f08947 */ /* 0x002fea000383ffff */
[----:B------:R-:W-:Y:S05]  /*14bb0*/  BRA `(.L_x_300) ;  /* 0xffffffc800fc7947 */ /* 0x000fea000383ffff */
.L_x_237:
[----:B-1----:R1:W2:Y:S02]  /*14bc0*/  SYNCS.PHASECHK.TRANS64.TRYWAIT P0, [R5+URZ+0x33440], R4 ;  /* 0x03344004050075a7 */ /* 0x0022a4000800017f */
[----:B--2---:R-:W-:Y:S05]  /*14bd0*/  @!P0 NANOSLEEP.SYNCS 0x989680 ;  /* 0x009896800000895d */ /* 0x004fea0003900000 */
[----:B------:R-:W2:Y:S02]  /*14be0*/  @!P0 SYNCS.PHASECHK.TRANS64 P0, [R5+URZ+0x33440], R4 ;  /* 0x03344004050085a7 */ /* 0x000ea4000800007f */
[----:B--2---:R-:W-:Y:S05]  /*14bf0*/  @!P0 BRA `(.L_x_237) ;  /* 0xfffffffc00f08947 */ /* 0x004fea000383ffff */
[----:B------:R-:W-:Y:S05]  /*14c00*/  BRA `(.L_x_301) ;  /* 0xffffffcc00f87947 */ /* 0x000fea000383ffff */
.L_x_245:
[----:B0-----:R0:W1:Y:S02]  /*14c10*/  SYNCS.PHASECHK.TRANS64.TRYWAIT P0, [R3+URZ+0x33470], R4 ;  /* 0x03347004030075a7 */ /* 0x001064000800017f */
[----:B-1----:R-:W-:Y:S05]  /*14c20*/  @!P0 NANOSLEEP.SYNCS 0x989680 ;  /* 0x009896800000895d */ /* 0x002fea0003900000 */
[----:B------:R-:W1:Y:S02]  /*14c30*/  @!P0 SYNCS.PHASECHK.TRANS64 P0, [R3+URZ+0x33470], R4 ;  /* 0x03347004030085a7 */ /* 0x000e64000800007f */
[----:B-1----:R-:W-:Y:S05]  /*14c40*/  @!P0 BRA `(.L_x_245) ;  /* 0xfffffffc00f08947 */ /* 0x002fea000383ffff */
[----:B------:R-:W-:Y:S05]  /*14c50*/  BRA `(.L_x_302) ;  /* 0xffffffd4000c7947 */ /* 0x000fea000383ffff */
.L_x_247:
[----:B-1----:R1:W3:Y:S02]  /*14c60*/  SYNCS.PHASECHK.TRANS64.TRYWAIT P0, [R3+URZ+0x33460], R0 ;  /* 0x03346000030075a7 */ /* 0x0022e4000800017f */
[----:B---3--:R-:W-:Y:S05]  /*14c70*/  @!P0 NANOSLEEP.SYNCS 0x989680 ;  /* 0x009896800000895d */ /* 0x008fea0003900000 */
[----:B------:R-:W3:Y:S02]  /*14c80*/  @!P0 SYNCS.PHASECHK.TRANS64 P0, [R3+URZ+0x33460], R0 ;  /* 0x03346000030085a7 */ /* 0x000ee4000800007f */
[----:B---3--:R-:W-:Y:S05]  /*14c90*/  @!P0 BRA `(.L_x_247) ;  /* 0xfffffffc00f08947 */ /* 0x008fea000383ffff */
[----:B------:R-:W-:Y:S05]  /*14ca0*/  BRA `(.L_x_303) ;  /* 0xffffffd400147947 */ /* 0x000fea000383ffff */
.L_x_254:
[----:B0-----:R0:W1:Y:S02]  /*14cb0*/  SYNCS.PHASECHK.TRANS64.TRYWAIT P1, [R3+URZ+0x33470], R0 ;  /* 0x03347000030075a7 */ /* 0x001064000802017f */
[----:B-1----:R-:W-:Y:S05]  /*14cc0*/  @!P1 NANOSLEEP.SYNCS 0x989680 ;  /* 0x009896800000995d */ /* 0x002fea0003900000 */
[----:B------:R-:W1:Y:S02]  /*14cd0*/  @!P1 SYNCS.PHASECHK.TRANS64 P1, [R3+URZ+0x33470], R0 ;  /* 0x03347000030095a7 */ /* 0x000e64000802007f */
[----:B-1----:R-:W-:Y:S05]  /*14ce0*/  @!P1 BRA `(.L_x_254) ;  /* 0xfffffffc00f09947 */ /* 0x002fea000383ffff */
[----:B------:R-:W-:Y:S05]  /*14cf0*/  BRA `(.L_x_304) ;  /* 0xffffffdc00587947 */ /* 0x000fea000383ffff */
.L_x_256:
[----:B0-----:R0:W1:Y:S02]  /*14d00*/  SYNCS.PHASECHK.TRANS64.TRYWAIT P1, [R3+URZ+0x33460], R0 ;  /* 0x03346000030075a7 */ /* 0x001064000802017f */
[----:B-1----:R-:W-:Y:S05]  /*14d10*/  @!P1 NANOSLEEP.SYNCS 0x989680 ;  /* 0x009896800000995d */ /* 0x002fea0003900000 */
[----:B------:R-:W1:Y:S02]  /*14d20*/  @!P1 SYNCS.PHASECHK.TRANS64 P1, [R3+URZ+0x33460], R0 ;  /* 0x03346000030095a7 */ /* 0x000e64000802007f */
[----:B-1----:R-:W-:Y:S05]  /*14d30*/  @!P1 BRA `(.L_x_256) ;  /* 0xfffffffc00f09947 */ /* 0x002fea000383ffff */
[----:B------:R-:W-:Y:S05]  /*14d40*/  BRA `(.L_x_305) ;  /* 0xffffffdc005c7947 */ /* 0x000fea000383ffff */
.L_x_267:
[----:B0-----:R0:W1:Y:S02]  /*14d50*/  SYNCS.PHASECHK.TRANS64.TRYWAIT P0, [R3+URZ+0x33420], R0 ;  /* 0x03342000030075a7 */ /* 0x001064000800017f */
[----:B-1----:R-:W-:Y:S05]  /*14d60*/  @!P0 NANOSLEEP.SYNCS 0x989680 ;  /* 0x009896800000895d */ /* 0x002fea0003900000 */
[----:B------:R-:W1:Y:S02]  /*14d70*/  @!P0 SYNCS.PHASECHK.TRANS64 P0, [R3+URZ+0x33420], R0 ;  /* 0x03342000030085a7 */ /* 0x000e64000800007f */
[----:B-1----:R-:W-:Y:S05]  /*14d80*/  @!P0 BRA `(.L_x_267) ;  /* 0xfffffffc00f08947 */ /* 0x002fea000383ffff */
[----:B------:R-:W-:Y:S05]  /*14d90*/  BRA `(.L_x_306) ;  /* 0xfffffff000647947 */ /* 0x000fea000383ffff */
.L_x_268:
[----:B------:R-:W1:Y:S01]  /*14da0*/  S2R R2, SR_TID.X ;  /* 0x0000000000027919 */ /* 0x000e620000002100 */
[----:B------:R-:W-:Y:S01]  /*14db0*/  BSSY B0, `(.L_x_307) ;  /* 0x000000a000007945 */ /* 0x000fe20003800000 */
[----:B------:R-:W-:Y:S02]  /*14dc0*/  IMAD.MOV.U32 R12, RZ, RZ, RZ ;  /* 0x000000ffff0c7224 */ /* 0x000fe400078e00ff */
[----:B------:R-:W-:Y:S02]  /*14dd0*/  IMAD.MOV.U32 R11, RZ, RZ, 0x1f ;  /* 0x0000001fff0b7424 */ /* 0x000fe400078e00ff */
[----:B------:R-:W-:Y:S01]  /*14de0*/  IMAD.MOV.U32 R15, RZ, RZ, -0x1 ;  /* 0xffffffffff0f7424 */ /* 0x000fe200078e00ff */
[----:B-1----:R-:W-:-:S04]  /*14df0*/  SHF.R.U32.HI R2, RZ, 0x5, R2 ;  /* 0x00000005ff027819 */ /* 0x002fc80000011602 */
[----:B------:R-:W-:-:S05]  /*14e00*/  LOP3.LUT R2, R2, 0x3, RZ, 0xc0, !PT ;  /* 0x0000000302027812 */ /* 0x000fca00078ec0ff */
[----:B------:R-:W-:-:S07]  /*14e10*/  IMAD.MOV.U32 R13, RZ, RZ, R2 ;  /* 0x000000ffff0d7224 */ /* 0x000fce00078e0002 */
[----:B0-----:R-:W-:Y:S05]  /*14e20*/  WARPSYNC.COLLECTIVE R15, `(.L_x_308) ;  /* 0x000000000f087348 */ /* 0x001fea0003c00000 */
[----:B------:R1:W2:Y:S02]  /*14e30*/  SHFL.IDX P6, R14, R13, R12, R11 ;  /* 0x0000000c0d0e7389 */ /* 0x0002a400000c000b */
[----:B012---:R-:W-:Y:S01]  /*14e40*/  ENDCOLLECTIVE ;  /* 0x000000000000791b */ /* 0x007fe20003800000 */
.L_x_308:
[----:B------:R-:W-:Y:S05]  /*14e50*/  BSYNC B0 ;  /* 0x0000000000007941 */ /* 0x000fea0003800000 */
.L_x_307:
[----:B------:R-:W-:Y:S05]  /*14e60*/  BRA `(.L_x_309) ;  /* 0xfffffff0004c7947 */ /* 0x000fea000383ffff */
.L_x_271:
[----:B------:R-:W-:Y:S01]  /*14e70*/  BSSY B1, `(.L_x_310) ;  /* 0x0000006000017945 */ /* 0x000fe20003800000 */
[----:B------:R-:W-:-:S07]  /*14e80*/  IMAD.MOV.U32 R15, RZ, RZ, -0x1 ;  /* 0xffffffffff0f7424 */ /* 0x000fce00078e00ff */
[----:B0-----:R-:W-:Y:S05]  /*14e90*/  WARPSYNC.COLLECTIVE R15, `(.L_x_311) ;  /* 0x000000000f0c7348 */ /* 0x001fea0003c00000 */
[----:B------:R-:W-:Y:S02]  /*14ea0*/  ELECT P6, UR62, PT ;  /* 0x00000000003e782f */ /* 0x000fe400038c0000 */
[----:B------:R-:W-:Y:S01]  /*14eb0*/  MOV R14, UR62 ;  /* 0x0000003e000e7c02 */ /* 0x000fe20008000f00 */
[----:B0-----:R-:W-:Y:S10]  /*14ec0*/  ENDCOLLECTIVE ;  /* 0x000000000000791b */ /* 0x001ff40003800000 */
.L_x_311:
[----:B------:R-:W-:Y:S05]  /*14ed0*/  BSYNC B1 ;  /* 0x0000000000017941 */ /* 0x000fea0003800000 */
.L_x_310:
[----:B------:R-:W-:Y:S05]  /*14ee0*/  BRA `(.L_x_312) ;  /* 0xfffffff000447947 */ /* 0x000fea000383ffff */
.L_x_273:
[----:B0-----:R0:W1:Y:S02]  /*14ef0*/  SYNCS.PHASECHK.TRANS64.TRYWAIT P1, [R7+URZ], R4 ;  /* 0x00000004070075a7 */ /* 0x001064000802017f */
[----:B-1----:R-:W-:Y:S05]  /*14f00*/  @!P1 NANOSLEEP.SYNCS 0x989680 ;  /* 0x009896800000995d */ /* 0x002fea0003900000 */
[----:B------:R-:W1:Y:S02]  /*14f10*/  @!P1 SYNCS.PHASECHK.TRANS64 P1, [R7+URZ], R4 ;  /* 0x00000004070095a7 */ /* 0x000e64000802007f */
[----:B-1----:R-:W-:Y:S05]  /*14f20*/  @!P1 BRA `(.L_x_273) ;  /* 0xfffffffc00f09947 */ /* 0x002fea000383ffff */
[----:B------:R-:W-:Y:S05]  /*14f30*/  BRA `(.L_x_313) ;  /* 0xfffffff000787947 */ /* 0x000fea000383ffff */
.L_x_274:
[----:B-1----:R1:W2:Y:S02]  /*14f40*/  SYNCS.PHASECHK.TRANS64.TRYWAIT P1, [R5+URZ], R0 ;  /* 0x00000000050075a7 */ /* 0x0022a4000802017f */
[----:B--2---:R-:W-:Y:S05]  /*14f50*/  @!P1 NANOSLEEP.SYNCS 0x989680 ;  /* 0x009896800000995d */ /* 0x004fea0003900000 */
[----:B------:R-:W2:Y:S02]  /*14f60*/  @!P1 SYNCS.PHASECHK.TRANS64 P1, [R5+URZ], R0 ;  /* 0x00000000050095a7 */ /* 0x000ea4000802007f */
[----:B--2---:R-:W-:Y:S05]  /*14f70*/  @!P1 BRA `(.L_x_274) ;  /* 0xfffffffc00f09947 */ /* 0x004fea000383ffff */
[----:B------:R-:W-:Y:S05]  /*14f80*/  BRA `(.L_x_314) ;  /* 0xfffffff0006c7947 */ /* 0x000fea000383ffff */
.L_x_276:
[----:B-1----:R1:W2:Y:S02]  /*14f90*/  SYNCS.PHASECHK.TRANS64.TRYWAIT P1, [R5+URZ+0x33460], R4 ;  /* 0x03346004050075a7 */ /* 0x0022a4000802017f */
[----:B--2---:R-:W-:Y:S05]  /*14fa0*/  @!P1 NANOSLEEP.SYNCS 0x989680 ;  /* 0x009896800000995d */ /* 0x004fea0003900000 */
[----:B------:R-:W2:Y:S02]  /*14fb0*/  @!P1 SYNCS.PHASECHK.TRANS64 P1, [R5+URZ+0x33460], R4 ;  /* 0x03346004050095a7 */ /* 0x000ea4000802007f */
[----:B--2---:R-:W-:Y:S05]  /*14fc0*/  @!P1 BRA `(.L_x_276) ;  /* 0xfffffffc00f09947 */ /* 0x004fea000383ffff */
[----:B------:R-:W-:Y:S05]  /*14fd0*/  BRA `(.L_x_315) ;  /* 0xfffffff0006c7947 */ /* 0x000fea000383ffff */
.L_x_278:
[----:B--2---:R2:W3:Y:S02]  /*14fe0*/  SYNCS.PHASECHK.TRANS64.TRYWAIT P1, [R3+URZ+0x33460], R0 ;  /* 0x03346000030075a7 */ /* 0x0044e4000802017f */
[----:B---3--:R-:W-:Y:S05]  /*14ff0*/  @!P1 NANOSLEEP.SYNCS 0x989680 ;  /* 0x009896800000995d */ /* 0x008fea0003900000 */
[----:B------:R-:W3:Y:S02]  /*15000*/  @!P1 SYNCS.PHASECHK.TRANS64 P1, [R3+URZ+0x33460], R0 ;  /* 0x03346000030095a7 */ /* 0x000ee4000802007f */
[----:B---3--:R-:W-:Y:S05]  /*15010*/  @!P1 BRA `(.L_x_278) ;  /* 0xfffffffc00f09947 */ /* 0x008fea000383ffff */
[----:B------:R-:W-:Y:S05]  /*15020*/  BRA `(.L_x_316) ;  /* 0xfffffff0006c7947 */ /* 0x000fea000383ffff */
.L_x_280:
[----:B---3--:R3:W4:Y:S02]  /*15030*/  SYNCS.PHASECHK.TRANS64.TRYWAIT P0, [R5+URZ+0x33480], R4 ;  /* 0x03348004050075a7 */ /* 0x008724000800017f */
[----:B----4-:R-:W-:Y:S05]  /*15040*/  @!P0 NANOSLEEP.SYNCS 0x989680 ;  /* 0x009896800000895d */ /* 0x010fea0003900000 */
[----:B------:R-:W4:Y:S02]  /*15050*/  @!P0 SYNCS.PHASECHK.TRANS64 P0, [R5+URZ+0x33480], R4 ;  /* 0x03348004050085a7 */ /* 0x000f24000800007f */
[----:B----4-:R-:W-:Y:S05]  /*15060*/  @!P0 BRA `(.L_x_280) ;  /* 0xfffffffc00f08947 */ /* 0x010fea000383ffff */
[----:B------:R-:W-:Y:S05]  /*15070*/  BRA `(.L_x_281) ;  /* 0xfffffff000687947 */ /* 0x000fea000383ffff */
.L_x_317:
        /* <DEDUP_REMOVED lines=16> */
.L_x_2827:


//--------------------- .text._ZN7cutlass13device_kernelIN5flash11enable_sm90INS1_16FlashAttnFwdSm90INS1_25CollectiveMainloopFwdSm90ILi2EN4cute5tupleIJNS5_1CILi1EEES8_S8_EEENS6_IJNS7_ILi128EEENS7_ILi160EEENS7_ILi192EEEEEELi192ENS_12float_e4m3_tEfNS_4arch4Sm90ELb0ELb0ELb0ELb1ELb0ELb1ELb0ELb1ELb1ELb1ELb1ELb0EEENS1_21CollectiveEpilogueFwdINS6_IJSA_SC_SB_EEES9_NS_10bfloat16_tESG_Li256ELb1ELb1ELb1ELb1EEENS1_36VarlenDynamicPersistentTileSchedulerILi128ELi160ELi256ELi128ELb1ELb1ELb1ELb0ELb1ELb1EEEEEEEEEvNT_6ParamsE --------------------------
	.section	.text._ZN7cutlass13device_kernelIN5flash11enable_sm90INS1_16FlashAttnFwdSm90INS1_25CollectiveMainloopFwdSm90ILi2EN4cute5tupleIJNS5_1CILi1EEES8_S8_EEENS6_IJNS7_ILi128EEENS7_ILi160EEENS7_ILi192EEEEEELi192ENS_12float_e4m3_tEfNS_4arch4Sm90ELb0ELb0ELb0ELb1ELb0ELb1ELb0ELb1ELb1ELb1ELb1ELb0EEENS1_21CollectiveEpilogueFwdINS6_IJSA_SC_SB_EEES9_NS_10bfloat16_tESG_Li256ELb1ELb1ELb1ELb1EEENS1_36VarlenDynamicPersistentTileSchedulerILi128ELi160ELi256ELi128ELb1ELb1ELb1ELb0ELb1ELb1EEEEEEEEEvNT_6ParamsE,"ax",@progbits
	.align	128
.text._ZN7cutlass13device_kernelIN5flash11enable_sm90INS1_16FlashAttnFwdSm90INS1_25CollectiveMainloopFwdSm90ILi2EN4cute5tupleIJNS5_1CILi1EEES8_S8_EEENS6_IJNS7_ILi128EEENS7_ILi160EEENS7_ILi192EEEEEELi192ENS_12float_e4m3_tEfNS_4arch4Sm90ELb0ELb0ELb0ELb1ELb0ELb1ELb0ELb1ELb1ELb1ELb1ELb0EEENS1_21CollectiveEpilogueFwdINS6_IJSA_SC_SB_EEES9_NS_10bfloat16_tESG_Li256ELb1ELb1ELb1ELb1EEENS1_36VarlenDynamicPersistentTileSchedulerILi128ELi160ELi256ELi128ELb1ELb1ELb1ELb0ELb1ELb1EEEEEEEEEvNT_6ParamsE:
        .type           _ZN7cutlass13device_kernelIN5flash11enable_sm90INS1_16FlashAttnFwdSm90INS1_25CollectiveMainloopFwdSm90ILi2EN4cute5tupleIJNS5_1CILi1EEES8_S8_EEENS6_IJNS7_ILi128EEENS7_ILi160EEENS7_ILi192EEEEEELi192ENS_12float_e4m3_tEfNS_4arch4Sm90ELb0ELb0ELb0ELb1ELb0ELb1ELb0ELb1ELb1ELb1ELb1ELb0EEENS1_21CollectiveEpilogueFwdINS6_IJSA_SC_SB_EEES9_NS_10bfloat16_tESG_Li256ELb1ELb1ELb1ELb1EEENS1_36VarlenDynamicPersistentTileSchedulerILi128ELi160ELi256ELi128ELb1ELb1ELb1ELb0ELb1ELb1EEEEEEEEEvNT_6ParamsE,@function
        .size           _ZN7cutlass13device_kernelIN5flash11enable_sm90INS1_16FlashAttnFwdSm90INS1_25CollectiveMainloopFwdSm90ILi2EN4cute5tupleIJNS5_1CILi1EEES8_S8_EEENS6_IJNS7_ILi128EEENS7_ILi160EEENS7_ILi192EEEEEELi192ENS_12float_e4m3_tEfNS_4arch4Sm90ELb0ELb0ELb0ELb1ELb0ELb1ELb0ELb1ELb1ELb1ELb1ELb0EEENS1_21CollectiveEpilogueFwdINS6_IJSA_SC_SB_EEES9_NS_10bfloat16_tESG_Li256ELb1ELb1ELb1ELb1EEENS1_36VarlenDynamicPersistentTileSchedulerILi128ELi160ELi256ELi128ELb1ELb1ELb1ELb0ELb1ELb1EEEEEEEEEvNT_6ParamsE,(.L_x_2828 - _ZN7cutlass13device_kernelIN5flash11enable_sm90INS1_16FlashAttnFwdSm90INS1_25CollectiveMainloopFwdSm90ILi2EN4cute5tupleIJNS5_1CILi1EEES8_S8_EEENS6_IJNS7_ILi128EEENS7_ILi160EEENS7_ILi192EEEEEELi192ENS_12float_e4m3_tEfNS_4arch4Sm90ELb0ELb0ELb0ELb1ELb0ELb1ELb0ELb1ELb1ELb1ELb1ELb0EEENS1_21CollectiveEpilogueFwdINS6_IJSA_SC_SB_EEES9_NS_10bfloat16_tESG_Li256ELb1ELb1ELb1ELb1EEENS1_36VarlenDynamicPersistentTileSchedulerILi128ELi160ELi256ELi128ELb1ELb1ELb1ELb0ELb1ELb1EEEEEEEEEvNT_6ParamsE)
        .other          _ZN7cutlass13device_kernelIN5flash11enable_sm90INS1_16FlashAttnFwdSm90INS1_25CollectiveMainloopFwdSm90ILi2EN4cute5tupleIJNS5_1CILi1EEES8_S8_EEENS6_IJNS7_ILi128EEENS7_ILi160EEENS7_ILi192EEEEEELi192ENS_12float_e4m3_tEfNS_4arch4Sm90ELb0ELb0ELb0ELb1ELb0ELb1ELb0ELb1ELb1ELb1ELb1ELb0EEENS1_21CollectiveEpilogueFwdINS6_IJSA_SC_SB_EEES9_NS_10bfloat16_tESG_Li256ELb1ELb1ELb1ELb1EEENS1_36VarlenDynamicPersistentTileSchedulerILi128ELi160ELi256ELi128ELb1ELb1ELb1ELb0ELb1ELb1EEEEEEEEEvNT_6ParamsE,@"STO_CUDA_ENTRY STV_DEFAULT"
_ZN7cutlass13device_kernelIN5flash11enable_sm90INS1_16FlashAttnFwdSm90INS1_25CollectiveMainloopFwdSm90ILi2EN4cute5tupleIJNS5_1CILi1EEES8_S8_EEENS6_IJNS7_ILi128EEENS7_ILi160EEENS7_ILi192EEEEEELi192ENS_12float_e4m3_tEfNS_4arch4Sm90ELb0ELb0ELb0ELb1ELb0ELb1ELb0ELb1ELb1ELb1ELb1ELb0EEENS1_21CollectiveEpilogueFwdINS6_IJSA_SC_SB_EEES9_NS_10bfloat16_tESG_Li256ELb1ELb1ELb1ELb1EEENS1_36VarlenDynamicPersistentTileSchedulerILi128ELi160ELi256ELi128ELb1ELb1ELb1ELb0ELb1ELb1EEEEEEEEEvNT_6ParamsE:
        /* <DEDUP_REMOVED lines=13> */
[----:B------:R-:W-:Y:S02]  /*00d0*/  UIADD3 UR10, UP2, UR4, 0x570, URZ ;  /* 0x00000570040a7890 */ /* 0x000fe4000ff5e03f */
[----:B------:R-:W-:Y:S02]  /*00e0*/  UIADD3 UR4, UP3, UR4, 0x670, URZ ;  /* 0x0000067004047890 */ /* 0x000fe4000ff7e03f */
[----:B------:R-:W-:-:S02]  /*00f0*/  UIADD3.X UR7, URZ, UR5, URZ, UP0, !UPT ;  /* 0x000000053f077290 */ /* 0x000fc400087fe43f */
[----:B------:R-:W-:Y:S02]  /*0100*/  UIADD3.X UR9, URZ, UR5, URZ, UP1, !UPT ;  /* 0x000000053f097290 */ /* 0x000fe40008ffe43f */
[----:B------:R-:W-:Y:S02]  /*0110*/  UIADD3.X UR11, URZ, UR5, URZ, UP2, !UPT ;  /* 0x000000053f0b7290 */ /* 0x000fe400097fe43f */
[----:B------:R-:W-:-:S03]  /*0120*/  UIADD3.X UR5, URZ, UR5, URZ, UP3, !UPT ;  /* 0x000000053f057290 */ /* 0x000fc60009ffe43f */
[----:B------:R0:W-:Y:S02]  /*0130*/  UTMACCTL.PF [UR6] ;  /* 0x00000000060079b9 */ /* 0x0001e40008040000 */
[----:B------:R0:W-:Y:S02]  /*0140*/  UTMACCTL.PF [UR8] ;  /* 0x00000000080079b9 */ /* 0x0001e40008040000 */
[----:B------:R0:W-:Y:S02]  /*0150*/  UTMACCTL.PF [UR10] ;  /* 0x000000000a0079b9 */ /* 0x0001e40008040000 */
[----:B------:R0:W-:Y:S02]  /*0160*/  UTMACCTL.PF [UR4] ;  /* 0x00000000040079b9 */ /* 0x0001e40008040000 */
[----:B0-----:R-:W-:Y:S01]  /*0170*/  NOP ;  /* 0x0000000000007918 */ /* 0x001fe20000000000 */
.L_x_319:
[----:B------:R-:W-:Y:S05]  /*0180*/  BSYNC B0 ;  /* 0x0000000000007941 */ /* 0x000fea0003800000 */
.L_x_318:
        /* <DEDUP_REMOVED lines=41> */
.L_x_320:
        /* <DEDUP_REMOVED lines=22> */
.L_x_321:
        /* <DEDUP_REMOVED lines=18> */
.L_x_322:
        /* <DEDUP_REMOVED lines=22> */
.L_x_323:
        /* <DEDUP_REMOVED lines=22> */
.L_x_324:
[----:B------:R-:W-:Y:S01]  /*0960*/  PLOP3.LUT P0, PT, PT, PT, UP0, 0x80, 0x0 ;  /* 0x000000000000781c */ /* 0x000fe20003f0f008 */
[----:B------:R-:W-:Y:S01]  /*0970*/  UMOV UR36, 0x1 ;  /* 0x0000000100247882 */ /* 0x000fe20000000000 */
[----:B------:R-:W-:Y:S01]  /*0980*/  NOP ;  /* 0x0000000000007918 */ /* 0x000fe20000000000 */
[----:B------:R-:W-:Y:S01]  /*0990*/  USEL UR36, UR36, 0x2, !UP0 ;  /* 0x0000000224247887 */ /* 0x000fe2000c000000 */
[----:B------:R-:W-:Y:S01]  /*09a0*/  BSSY B8, `(.L_x_325) ;  /* 0x0002c20000087945 */ /* 0x000fe20003800000 */
[----:B------:R-:W-:Y:S01]  /*09b0*/  ULDC.64 UR54, c[0x0][0x208] ;  /* 0x0000820000367ab9 */ /* 0x000fe20000000a00 */
[----:B012-4-:R-:W-:Y:S07]  /*09c0*/  BAR.SYNC.DEFER_BLOCKING 0x0 ;  /* 0x0000000000007b1d */ /* 0x017fee0000010000 */
[----:B------:R-:W-:Y:S05]  /*09d0*/  @!P0 BRA `(.L_x_326) ;  /* 0x0000024800008947 */ /* 0x000fea0003800000 */
.L_x_327:
[----:B------:R-:W-:-:S08]  /*09e0*/  NOP ;  /* 0x0000000000007918 */ /* 0x000fd00000000000 */
[----:B------:R-:W0:Y:S02]  /*09f0*/  USETMAXREG.TRY_ALLOC.CTAPOOL UP0, 0xf0 ;  /* 0x000000f0000079c8 */ /* 0x000e240008000600 */
[----:B0-----:R-:W-:-:S13]  /*0a00*/  PLOP3.LUT P0, PT, PT, PT, UP0, 0x80, 0x0 ;  /* 0x000000000000781c */ /* 0x001fda0003f0f008 */
[----:B------:R-:W-:Y:S05]  /*0a10*/  @!P0 BRA `(.L_x_327) ;  /* 0xfffffffc00f08947 */ /* 0x000fea000383ffff */
[----:B------:R-:W2:Y:S01]  /*0a20*/  LDL.LU R0, [R1+0x10] ;  /* 0x0000100001007983 */ /* 0x000ea20000300800 */
[----:B------:R-:W0:Y:S01]  /*0a30*/  S2R R2, SR_TID.X ;  /* 0x0000000000027919 */ /* 0x000e220000002100 */
[----:B------:R-:W1:Y:S01]  /*0a40*/  S2UR UR42, SR_CgaCtaId ;  /* 0x00000000002a79c3 */ /* 0x000e620000008800 */
[----:B------:R-:W-:Y:S01]  /*0a50*/  UMOV UR4, 0x400 ;  /* 0x0000040000047882 */ /* 0x000fe20000000000 */
[----:B0-----:R-:W-:-:S06]  /*0a60*/  SHF.R.U32.HI R2, RZ, 0x7, R2 ;  /* 0x00000007ff027819 */ /* 0x001fcc0000011602 */
[----:B------:R-:W-:Y:S06]  /*0a70*/  BAR.ARV 0x8, 0x180 ;  /* 0x0206000000007b1d */ /* 0x000fec0000002000 */
[----:B------:R-:W-:-:S13]  /*0a80*/  ISETP.NE.AND P0, PT, R2, 0x1, PT ;  /* 0x000000010200780c */ /* 0x000fda0003f05270 */
[----:B------:R-:W-:Y:S08]  /*0a90*/  @!P0 BAR.ARV 0x9, 0x100 ;  /* 0x0244000000008b1d */ /* 0x000ff00000002000 */
[----:B------:R-:W-:Y:S01]  /*0aa0*/  BAR.SYNC.DEFER_BLOCKING 0x5, 0x180 ;  /* 0x0146000000007b1d */ /* 0x000fe20000010000 */
[----:B-1----:R-:W-:-:S06]  /*0ab0*/  ULEA UR4, UR42, UR4, 0x18 ;  /* 0x000000042a047291 */ /* 0x002fcc000f8ec03f */
[----:B------:R-:W-:Y:S01]  /*0ac0*/  IMAD.U32 R16, RZ, RZ, UR4 ;  /* 0x00000004ff107e24 */ /* 0x000fe2000f8e00ff */
[----:B------:R-:W-:-:S04]  /*0ad0*/  ULDC UR4, c[0x0][0xc3c] ;  /* 0x00030f0000047ab9 */ /* 0x000fc80000000800 */
[----:B------:R-:W0:Y:S01]  /*0ae0*/  LDS.128 R148, [R16+0x334d0] ;  /* 0x0334d00010947984 */ /* 0x000e220000000c00 */
[----:B------:R-:W-:Y:S06]  /*0af0*/  BAR.ARV 0x4, 0x180 ;  /* 0x0106000000007b1d */ /* 0x000fec0000002000 */
[----:B--2---:R-:W-:-:S04]  /*0b00*/  LOP3.LUT R0, R0, 0xffffffef, RZ, 0xc0, !PT ;  /* 0xffffffef00007812 */ /* 0x004fc800078ec0ff */
[----:B------:R-:W-:-:S05]  /*0b10*/  @P0 LOP3.LUT R0, R0, 0x10, RZ, 0xfc, !PT ;  /* 0x0000001000000812 */ /* 0x000fca00078efcff */
[----:B------:R1:W-:Y:S01]  /*0b20*/  STL [R1+0x10], R0 ;  /* 0x0000100001007387 */ /* 0x0003e20000100800 */
[----:B0-----:R-:W-:-:S13]  /*0b30*/  ISETP.GE.AND P0, PT, R151, UR4, PT ;  /* 0x0000000497007c0c */ /* 0x001fda000bf06270 */
[----:B-1----:R-:W-:Y:S05]  /*0b40*/  @P0 BRA `(.L_x_328) ;  /* 0x000002c000140947 */ /* 0x002fea0003800000 */
[----:B------:R-:W0:Y:S01]  /*0b50*/  S2R R0, SR_TID.X ;  /* 0x0000000000007919 */ /* 0x000e220000002100 */
[----:B------:R-:W-:Y:S01]  /*0b60*/  R2UR UR52, R16 ;  /* 0x00000000103472ca */ /* 0x000fe200000e0000 */
[----:B------:R-:W-:Y:S01]  /*0b70*/  IMAD.MOV.U32 R221, RZ, RZ, RZ ;  /* 0x000000ffffdd7224 */ /* 0x000fe200078e00ff */
[----:B------:R-:W-:Y:S01]  /*0b80*/  ULOP3.LUT UR53, UR36, 0x1, URZ, 0xfc, !UPT ;  /* 0x0000000124357892 */ /* 0x000fe2000f8efc3f */
[----:B------:R-:W-:Y:S01]  /*0b90*/  IMAD.MOV.U32 R230, RZ, RZ, RZ ;  /* 0x000000ffffe67224 */ /* 0x000fe200078e00ff */
[----:B------:R-:W-:Y:S01]  /*0ba0*/  UMOV UR43, URZ ;  /* 0x0000003f002b7c82 */ /* 0x000fe20008000000 */
[----:B------:R-:W-:-:S08]  /*0bb0*/  IMAD.MOV.U32 R152, RZ, RZ, RZ ;  /* 0x000000ffff987224 */ /* 0x000fd000078e00ff */
[----:B------:R-:W-:Y:S01]  /*0bc0*/  UIADD3 UR52, UR52, 0x1e200, URZ ;  /* 0x0001e20034347890 */ /* 0x000fe2000fffe03f */
[----:B0-----:R-:W-:-:S05]  /*0bd0*/  VIADD R0, R0, 0xffffff80 ;  /* 0xffffff8000007836 */ /* 0x001fca0000000000 */
[----:B------:R-:W-:Y:S02]  /*0be0*/  SHF.R.S32.HI R3, RZ, 0x1f, R0 ;  /* 0x0000001fff037819 */ /* 0x000fe40000011400 */
[-C--:B------:R-:W-:Y:S02]  /*0bf0*/  LEA.HI R5, R0, R0.reuse, RZ, 0x1 ;  /* 0x0000000000057211 */ /* 0x080fe400078f08ff */
[CC--:B------:R-:W-:Y:S02]  /*0c00*/  LEA.HI R6, R3.reuse, R0.reuse, RZ, 0x5 ;  /* 0x0000000003067211 */ /* 0x0c0fe400078f28ff */
[CC--:B------:R-:W-:Y:S02]  /*0c10*/  LEA.HI R2, R3.reuse, R0.reuse, RZ, 0x7 ;  /* 0x0000000003027211 */ /* 0x0c0fe400078f38ff */
[----:B------:R-:W-:Y:S01]  /*0c20*/  LEA.HI R8, R3, R0, RZ, 0x4 ;  /* 0x0000000003087211 */ /* 0x000fe200078f20ff */
[----:B------:R-:W-:Y:S01]  /*0c30*/  IMAD.SHL.U32 R6, R6, 0x20, RZ ;  /* 0x0000002006067824 */ /* 0x000fe200078e00ff */
[----:B------:R-:W-:-:S02]  /*0c40*/  LOP3.LUT R9, R2, 0xffffff80, RZ, 0xc0, !PT ;  /* 0xffffff8002097812 */ /* 0x000fc400078ec0ff */
[----:B------:R-:W-:Y:S02]  /*0c50*/  LEA.HI R4, R3, R0, RZ, 0x2 ;  /* 0x0000000003047211 */ /* 0x000fe400078f10ff */
[----:B------:R-:W-:Y:S01]  /*0c60*/  LOP3.LUT R7, R8, 0x3fffff0, RZ, 0xc0, !PT ;  /* 0x03fffff008077812 */ /* 0x000fe200078ec0ff */
[----:B------:R-:W-:Y:S01]  /*0c70*/  IMAD.IADD R15, R0, 0x1, -R9 ;  /* 0x00000001000f7824 */ /* 0x000fe200078e0a09 */
[----:B------:R-:W-:Y:S02]  /*0c80*/  LOP3.LUT R3, R5, 0xfffffffe, RZ, 0xc0, !PT ;  /* 0xfffffffe05037812 */ /* 0x000fe400078ec0ff */
[----:B------:R-:W-:Y:S01]  /*0c90*/  LOP3.LUT R11, R4, 0xfffffffc, RZ, 0xc0, !PT ;  /* 0xfffffffc040b7812 */ /* 0x000fe200078ec0ff */
[----:B------:R-:W-:Y:S01]  /*0ca0*/  IMAD.IADD R7, R0, 0x1, -R7 ;  /* 0x0000000100077824 */ /* 0x000fe200078e0a07 */
[----:B------:R-:W-:Y:S01]  /*0cb0*/  LOP3.LUT R6, R6, 0xfffffc00, RZ, 0xc0, !PT ;  /* 0xfffffc0006067812 */ /* 0x000fe200078ec0ff */
[----:B------:R-:W-:Y:S01]  /*0cc0*/  IMAD.IADD R18, R0, 0x1, -R3 ;  /* 0x0000000100127824 */ /* 0x000fe200078e0a03 */
[----:B------:R-:W-:Y:S01]  /*0cd0*/  SHF.R.S32.HI R9, RZ, 0x4, R8 ;  /* 0x00000004ff097819 */ /* 0x000fe20000011408 */
[----:B------:R-:W-:Y:S01]  /*0ce0*/  STL [R1+0x78], R15 ;  /* 0x0000780f01007387 */ /* 0x000fe20000100800 */
[----:B------:R-:W-:Y:S01]  /*0cf0*/  SHF.R.S32.HI R220, RZ, 0x1, R5 ;  /* 0x00000001ffdc7819 */ /* 0x000fe20000011405 */
[----:B------:R-:W-:Y:S01]  /*0d00*/  IMAD.SHL.U32 R22, R18, 0x8, RZ ;  /* 0x0000000812167824 */ /* 0x000fe200078e00ff */
[----:B------:R-:W-:Y:S01]  /*0d10*/  IADD3 R10, R0, -R11, RZ ;  /* 0x8000000b000a7210 */ /* 0x000fe20007ffe0ff */
[----:B------:R-:W-:Y:S01]  /*0d20*/  IMAD R11, R7, 0x40, R6 ;  /* 0x00000040070b7824 */ /* 0x000fe200078e0206 */
[----:B------:R-:W-:Y:S01]  /*0d30*/  SHF.R.S32.HI R3, RZ, 0x7, R2 ;  /* 0x00000007ff037819 */ /* 0x000fe20000011402 */
[----:B------:R-:W-:Y:S01]  /*0d40*/  VIADD R222, R22, 0x40 ;  /* 0x0000004016de7836 */ /* 0x000fe20000000000 */
[----:B------:R-:W-:Y:S01]  /*0d50*/  LEA.HI R8, R8, R9, RZ, 0x1 ;  /* 0x0000000908087211 */ /* 0x000fe200078f08ff */
[----:B------:R-:W-:Y:S01]  /*0d60*/  VIADD R223, R22, 0x20 ;  /* 0x0000002016df7836 */ /* 0x000fe20000000000 */
[----:B------:R-:W-:Y:S01]  /*0d70*/  LEA.HI R6, R5, R220, RZ, 0x1 ;  /* 0x000000dc05067211 */ /* 0x000fe200078f08ff */
[----:B------:R-:W-:Y:S01]  /*0d80*/  VIADD R17, R220, 0x80 ;  /* 0x00000080dc117836 */ /* 0x000fe20000000000 */
[--C-:B------:R-:W-:Y:S01]  /*0d90*/  SHF.R.S32.HI R0, RZ, 0x2, R4.reuse ;  /* 0x00000002ff007819 */ /* 0x100fe20000011404 */
[----:B------:R-:W-:Y:S01]  /*0da0*/  IMAD.SHL.U32 R18, R18, 0x10, RZ ;  /* 0x0000001012127824 */ /* 0x000fe200078e00ff */
[----:B------:R-:W-:Y:S01]  /*0db0*/  SHF.R.S32.HI R5, RZ, 0x1f, R4 ;  /* 0x0000001fff057819 */ /* 0x000fe20000011404 */
[----:B------:R-:W-:Y:S01]  /*0dc0*/  VIADD R224, R22, 0x10 ;  /* 0x0000001016e07836 */ /* 0x000fe20000000000 */
[----:B------:R-:W-:Y:S01]  /*0dd0*/  LEA.HI R2, R2, R3, RZ, 0x1 ;  /* 0x0000000302027211 */ /* 0x000fe200078f08ff */
[----:B------:R-:W-:Y:S01]  /*0de0*/  VIADD R225, R22, 0x30 ;  /* 0x0000003016e17836 */ /* 0x000fe20000000000 */
[----:B------:R-:W-:-:S02]  /*0df0*/  LOP3.LUT R8, R8, 0x1ffffffe, RZ, 0xc0, !PT ;  /* 0x1ffffffe08087812 */ /* 0x000fc400078ec0ff */
[----:B------:R-:W-:Y:S02]  /*0e00*/  LEA.HI R5, R5, R0, RZ, 0x2 ;  /* 0x0000000005057211 */ /* 0x000fe400078f10ff */
[----:B------:R-:W-:Y:S01]  /*0e10*/  LOP3.LUT R2, R2, 0x3fffffe, RZ, 0xc0, !PT ;  /* 0x03fffffe02027812 */ /* 0x000fe200078ec0ff */
[----:B------:R-:W-:Y:S01]  /*0e20*/  IMAD.IADD R8, R9, 0x1, -R8 ;  /* 0x0000000109087824 */ /* 0x000fe200078e0a08 */
[----:B------:R-:W-:Y:S02]  /*0e30*/  LOP3.LUT R5, R5, 0xfffffffc, RZ, 0xc0, !PT ;  /* 0xfffffffc05057812 */ /* 0x000fe400078ec0ff */
[----:B------:R-:W-:Y:S01]  /*0e40*/  LOP3.LUT R7, R6, 0x3fffffe, RZ, 0xc0, !PT ;  /* 0x03fffffe06077812 */ /* 0x000fe200078ec0ff */
[----:B------:R-:W-:Y:S01]  /*0e50*/  IMAD.IADD R2, R3, 0x1, -R2 ;  /* 0x0000000103027824 */ /* 0x000fe200078e0a02 */
[----:B------:R-:W-:Y:S01]  /*0e60*/  LEA R3, R8, R11, 0x3 ;  /* 0x0000000b08037211 */ /* 0x000fe200078e18ff */
[----:B------:R-:W-:Y:S01]  /*0e70*/  IMAD.IADD R5, R0, 0x1, -R5 ;  /* 0x0000000100057824 */ /* 0x000fe200078e0a05 */
[----:B------:R-:W-:Y:S01]  /*0e80*/  SHF.R.S32.HI R0, RZ, 0x1f, R15 ;  /* 0x0000001fff007819 */ /* 0x000fe2000001140f */
[----:B------:R-:W-:Y:S01]  /*0e90*/  IMAD.IADD R7, R220, 0x1, -R7 ;  /* 0x00000001dc077824 */ /* 0x000fe200078e0a07 */
[----:B------:R-:W-:Y:S01]  /*0ea0*/  LEA.HI R4, R10, R10, RZ, 0x1 ;  /* 0x0000000a0a047211 */ /* 0x000fe200078f08ff */
[----:B------:R0:W-:Y:S01]  /*0eb0*/  STL [R1+0xdc], R3 ;  /* 0x0000dc0301007387 */ /* 0x0001e20000100800 */
[----:B------:R-:W-:Y:S01]  /*0ec0*/  IMAD.IADD R8, R22, 0x1, R222 ;  /* 0x0000000116087824 */ /* 0x000fe200078e02de */
[----:B------:R-:W-:Y:S01]  /*0ed0*/  SHF.L.U32 R5, R5, 0x7, RZ ;  /* 0x0000000705057819 */ /* 0x000fe200000006ff */
[----:B------:R-:W-:Y:S01]  /*0ee0*/  IMAD R229, R9, 0x8, R7 ;  /* 0x0000000809e57824 */ /* 0x000fe200078e0207 */
[----:B------:R-:W-:Y:S01]  /*0ef0*/  LOP3.LUT R9, R4, 0x1ffffffe, RZ, 0xc0, !PT ;  /* 0x1ffffffe04097812 */ /* 0x000fe200078ec0ff */
[----:B------:R-:W-:Y:S01]  /*0f00*/  IMAD.IADD R6, R22, 0x1, R223 ;  /* 0x0000000116067824 */ /* 0x000fe200078e02df */
[----:B------:R-:W-:Y:S01]  /*0f10*/  SHF.R.S32.HI R13, RZ, 0x1f, R8 ;  /* 0x0000001fff0d7819 */ /* 0x000fe20000011408 */
[----:B------:R-:W-:Y:S01]  /*0f20*/  IMAD.SHL.U32 R229, R229, 0x40, RZ ;  /* 0x00000040e5e57824 */ /* 0x000fe200078e00ff */
[----:B------:R-:W-:Y:S01]  /*0f30*/  LOP3.LUT R227, R5, 0x180, RZ, 0xc0, !PT ;  /* 0x0000018005e37812 */ /* 0x000fe200078ec0ff */
[----:B------:R-:W-:Y:S01]  /*0f40*/  IMAD.IADD R9, R10, 0x1, -R9 ;  /* 0x000000010a097824 */ /* 0x000fe200078e0a09 */
[----:B0-----:R-:W-:-:S02]  /*0f50*/  LEA.HI R3, R0, R15, RZ, 0x2 ;  /* 0x0000000f00037211 */ /* 0x001fc400078f10ff */
[----:B------:R-:W-:Y:S02]  /*0f60*/  LEA.HI R0, R0, R15, RZ, 0x5 ;  /* 0x0000000f00007211 */ /* 0x000fe400078f28ff */
[--C-:B------:R-:W-:Y:S02]  /*0f70*/  SHF.R.S32.HI R4, RZ, 0x2, R3.reuse ;  /* 0x00000002ff047819 */ /* 0x100fe40000011403 */
[----:B------:R-:W-:Y:S02]  /*0f80*/  SHF.R.S32.HI R7, RZ, 0x1f, R3 ;  /* 0x0000001fff077819 */ /* 0x000fe40000011403 */
[----:B------:R-:W-:Y:S02]  /*0f90*/  LEA.HI R12, R13, R8, RZ, 0x4 ;  /* 0x000000080d0c7211 */ /* 0x000fe400078f20ff */
[----:B------:R-:W-:Y:S02]  /*0fa0*/  LEA.HI R7, R7, R4, RZ, 0x3 ;  /* 0x0000000407077211 */ /* 0x000fe400078f18ff */
[----:B------:R-:W-:-:S02]  /*0fb0*/  SHF.R.S32.HI R0, RZ, 0x5, R0 ;  /* 0x00000005ff007819 */ /* 0x000fc40000011400 */
[----:B------:R-:W-:Y:S02]  /*0fc0*/  LOP3.LUT R7, R7, 0xfffffff8, RZ, 0xc0, !PT ;  /* 0xfffffff807077812 */ /* 0x000fe400078ec0ff */
[----:B------:R-:W-:Y:S02]  /*0fd0*/  LEA.HI R13, R13, R8, RZ, 0x6 ;  /* 0x000000080d0d7211 */ /* 0x000fe400078f30ff */
[----:B------:R-:W-:Y:S01]  /*0fe0*/  SHF.R.U32.HI R228, RZ, 0x3, R227 ;  /* 0x00000003ffe47819 */ /* 0x000fe200000116e3 */
[----:B------:R-:W-:Y:S01]  /*0ff0*/  IMAD.IADD R7, R4, 0x1, -R7 ;  /* 0x0000000104077824 */ /* 0x000fe200078e0a07 */
[----:B------:R-:W-:Y:S02]  /*1000*/  LOP3.LUT R3, R3, 0x7ffffffc, RZ, 0xc0, !PT ;  /* 0x7ffffffc03037812 */ /* 0x000fe400078ec0ff */
[----:B------:R-:W-:Y:S01]  /*1010*/  SHF.R.S32.HI R11, RZ, 0x1f, R6 ;  /* 0x0000001fff0b7819 */ /* 0x000fe20000011406 */
[----:B------:R-:W-:Y:S01]  /*1020*/  IMAD R7, R0, 0x10, R7 ;  /* 0x0000001000077824 */ /* 0x000fe200078e0207 */
[----:B------:R-:W-:Y:S01]  /*1030*/  LEA.HI R4, R17, R17, RZ, 0x1 ;  /* 0x0000001111047211 */ /* 0x000fe200078f08ff */
[----:B------:R-:W-:Y:S01]  /*1040*/  IMAD.SHL.U32 R0, R13, 0x80, RZ ;  /* 0x000000800d007824 */ /* 0x000fe200078e00ff */
[----:B------:R-:W-:-:S02]  /*1050*/  LOP3.LUT R13, R227, 0x30, R12, 0xf8, !PT ;  /* 0x00000030e30d7812 */ /* 0x000fc400078ef80c */
[----:B------:R-:W-:Y:S02]  /*1060*/  LEA.HI R10, R11, R6, RZ, 0x4 ;  /* 0x000000060b0a7211 */ /* 0x000fe400078f20ff */
[----:B------:R-:W-:Y:S02]  /*1070*/  LOP3.LUT R0, R0, 0xffffe000, RZ, 0xc0, !PT ;  /* 0xffffe00000007812 */ /* 0x000fe400078ec0ff */
[----:B------:R-:W-:Y:S02]  /*1080*/  LOP3.LUT R13, R13, R228, RZ, 0x3c, !PT ;  /* 0x000000e40d0d7212 */ /* 0x000fe400078e3cff */
[----:B------:R-:W-:Y:S02]  /*1090*/  LEA.HI R14, R11, R6, RZ, 0x6 ;  /* 0x000000060b0e7211 */ /* 0x000fe400078f30ff */
[----:B------:R-:W-:Y:S02]  /*10a0*/  IADD3 R13, R13, R229, R0 ;  /* 0x000000e50d0d7210 */ /* 0x000fe40007ffe000 */
[----:B------:R-:W-:Y:S01]  /*10b0*/  SHF.R.S32.HI R0, RZ, 0x1f, R220 ;  /* 0x0000001fff007819 */ /* 0x000fe200000114dc */
[----:B------:R-:W-:Y:S01]  /*10c0*/  IMAD.IADD R0, R15, 0x1, -R3 ;  /* 0x000000010f007824 */ /* 0x000fe200078e0a03 */
[----:B------:R-:W-:Y:S01]  /*10d0*/  SHF.R.S32.HI R6, RZ, 0x1f, R17 ;  /* 0x0000001fff067819 */ /* 0x000fe20000011411 */
[----:B------:R-:W-:Y:S01]  /*10e0*/  IMAD.SHL.U32 R14, R14, 0x80, RZ ;  /* 0x000000800e0e7824 */ /* 0x000fe200078e00ff */
[----:B------:R-:W-:Y:S01]  /*10f0*/  LEA R2, R2, R7, 0x6 ;  /* 0x0000000702027211 */ /* 0x000fe200078e30ff */
[----:B------:R-:W-:Y:S01]  /*1100*/  IMAD.SHL.U32 R34, R0, 0x2, RZ ;  /* 0x0000000200227824 */ /* 0x000fe200078e00ff */
[----:B------:R-:W-:-:S02]  /*1110*/  LEA.HI R8, R6, R17, RZ, 0x3 ;  /* 0x0000001106087211 */ /* 0x000fc400078f18ff */
[----:B------:R-:W-:Y:S01]  /*1120*/  LOP3.LUT R6, R4, 0x3fffffe, RZ, 0xc0, !PT ;  /* 0x03fffffe04067812 */ /* 0x000fe200078ec0ff */
[C---:B------:R-:W-:Y:S01]  /*1130*/  VIADD R33, R34.reuse, 0x8 ;  /* 0x0000000822217836 */ /* 0x040fe20000000000 */
[----:B------:R-:W-:Y:S01]  /*1140*/  STL [R1+0xd4], R2 ;  /* 0x0000d40201007387 */ /* 0x000fe20000100800 */
[C---:B------:R-:W-:Y:S01]  /*1150*/  VIADD R32, R34.reuse, 0x10 ;  /* 0x0000001022207836 */ /* 0x040fe20000000000 */
[----:B------:R-:W-:Y:S01]  /*1160*/  LOP3.LUT R11, R227, 0x30, R10, 0xf8, !PT ;  /* 0x00000030e30b7812 */ /* 0x000fe200078ef80a */
[----:B------:R-:W-:Y:S01]  /*1170*/  VIADD R31, R34, 0x18 ;  /* 0x00000018221f7836 */ /* 0x000fe20000000000 */
[----:B------:R-:W-:Y:S01]  /*1180*/  STL [R1], R34 ;  /* 0x0000002201007387 */ /* 0x000fe20000100800 */
[----:B------:R-:W-:Y:S01]  /*1190*/  IMAD.SHL.U32 R8, R8, 0x40, RZ ;  /* 0x0000004008087824 */ /* 0x000fe200078e00ff */
[C---:B------:R-:W-:Y:S01]  /*11a0*/  IADD3 R29, R34.reuse, 0x28, RZ ;  /* 0x00000028221d7810 */ /* 0x040fe20007ffe0ff */
[C---:B------:R-:W-:Y:S01]  /*11b0*/  VIADD R30, R34.reuse, 0x20 ;  /* 0x00000020221e7836 */ /* 0x040fe20000000000 */
[----:B------:R-:W-:Y:S01]  /*11c0*/  STL [R1+0x74], R33 ;  /* 0x0000742101007387 */ /* 0x000fe20000100800 */
[----:B------:R-:W-:Y:S01]  /*11d0*/  VIADD R28, R34, 0x30 ;  /* 0x00000030221c7836 */ /* 0x000fe20000000000 */
[----:B------:R-:W-:Y:S01]  /*11e0*/  LOP3.LUT R5, R8, 0xfffffe00, RZ, 0xc0, !PT ;  /* 0xfffffe0008057812 */ /* 0x000fe200078ec0ff */
[C---:B------:R-:W-:Y:S01]  /*11f0*/  VIADD R27, R34.reuse, 0x38 ;  /* 0x00000038221b7836 */ /* 0x040fe20000000000 */
[----:B------:R-:W-:Y:S01]  /*1200*/  STL [R1+0x70], R32 ;  /* 0x0000702001007387 */ /* 0x000fe20000100800 */
[----:B------:R-:W-:Y:S01]  /*1210*/  VIADD R26, R34, 0x40 ;  /* 0x00000040221a7836 */ /* 0x000fe20000000000 */
[----:B------:R-:W-:Y:S01]  /*1220*/  LOP3.LUT R14, R14, 0xffffe000, RZ, 0xc0, !PT ;  /* 0xffffe0000e0e7812 */ /* 0x000fe200078ec0ff */
[C---:B------:R-:W-:Y:S01]  /*1230*/  VIADD R25, R34.reuse, 0x48 ;  /* 0x0000004822197836 */ /* 0x040fe20000000000 */
[----:B------:R-:W-:Y:S01]  /*1240*/  STL [R1+0x6c], R31 ;  /* 0x00006c1f01007387 */ /* 0x000fe20000100800 */
[-C--:B------:R-:W-:Y:S01]  /*1250*/  LOP3.LUT R11, R11, R228.reuse, RZ, 0x3c, !PT ;  /* 0x000000e40b0b7212 */ /* 0x080fe200078e3cff */
[----:B------:R-:W-:Y:S01]  /*1260*/  IMAD.IADD R6, R17, 0x1, -R6 ;  /* 0x0000000111067824 */ /* 0x000fe200078e0a06 */
[C---:B------:R-:W-:Y:S01]  /*1270*/  IADD3 R15, R34.reuse, 0x68, RZ ;  /* 0x00000068220f7810 */ /* 0x040fe20007ffe0ff */
[----:B------:R-:W-:Y:S01]  /*1280*/  STL [R1+0x68], R30 ;  /* 0x0000681e01007387 */ /* 0x000fe20000100800 */
[C---:B------:R-:W-:Y:S01]  /*1290*/  VIADD R24, R34.reuse, 0x50 ;  /* 0x0000005022187836 */ /* 0x040fe20000000000 */
[-C--:B------:R-:W-:Y:S01]  /*12a0*/  IADD3 R11, R11, R229.reuse, R14 ;  /* 0x000000e50b0b7210 */ /* 0x080fe20007ffe00e */
[C---:B------:R-:W-:Y:S01]  /*12b0*/  VIADD R21, R34.reuse, 0x58 ;  /* 0x0000005822157836 */ /* 0x040fe20000000000 */
[----:B------:R-:W-:Y:S01]  /*12c0*/  STL [R1+0x64], R29 ;  /* 0x0000641d01007387 */ /* 0x000fe20000100800 */
[----:B------:R-:W-:Y:S01]  /*12d0*/  VIADD R20, R34, 0x60 ;  /* 0x0000006022147836 */ /* 0x000fe20000000000 */
[----:B------:R-:W-:Y:S01]  /*12e0*/  SHF.R.S32.HI R4, RZ, 0x1, R4 ;  /* 0x00000001ff047819 */ /* 0x000fe20000011404 */
[----:B------:R-:W-:Y:S01]  /*12f0*/  IMAD R232, R6, 0x40, R5 ;  /* 0x0000004006e87824 */ /* 0x000fe200078e0205 */
[----:B------:R-:W-:Y:S01]  /*1300*/  STL [R1+0x60], R28 ;  /* 0x0000601c01007387 */ /* 0x000fe20000100800 */
[C---:B------:R-:W-:Y:S01]  /*1310*/  VIADD R14, R34.reuse, 0x70 ;  /* 0x00000070220e7836 */ /* 0x040fe20000000000 */
[C-C-:B------:R-:W-:Y:S01]  /*1320*/  LOP3.LUT R5, R227.reuse, 0x30, R18.reuse, 0xf8, !PT ;  /* 0x00000030e3057812 */ /* 0x140fe200078ef812 */
[C---:B------:R-:W-:Y:S01]  /*1330*/  VIADD R12, R34.reuse, 0x78 ;  /* 0x00000078220c7836 */ /* 0x040fe20000000000 */
[----:B------:R-:W-:Y:S01]  /*1340*/  STL [R1+0x5c], R27 ;  /* 0x00005c1b01007387 */ /* 0x000fe20000100800 */
[C---:B------:R-:W-:Y:S01]  /*1350*/  VIADD R10, R34.reuse, 0x80 ;  /* 0x00000080220a7836 */ /* 0x040fe20000000000 */
[----:B------:R-:W-:Y:S01]  /*1360*/  LOP3.LUT R3, R227, 0x10, R18, 0xf8, !PT ;  /* 0x00000010e3037812 */ /* 0x000fe200078ef812 */
[C---:B------:R-:W-:Y:S01]  /*1370*/  VIADD R8, R34.reuse, 0x88 ;  /* 0x0000008822087836 */ /* 0x040fe20000000000 */
[----:B------:R-:W-:Y:S01]  /*1380*/  STL [R1+0x58], R26 ;  /* 0x0000581a01007387 */ /* 0x000fe20000100800 */
[C---:B------:R-:W-:Y:S01]  /*1390*/  VIADD R0, R34.reuse, 0xa0 ;  /* 0x000000a022007836 */ /* 0x040fe20000000000 */
[-C--:B------:R-:W-:Y:S01]  /*13a0*/  LOP3.LUT R5, R5, R228.reuse, RZ, 0x3c, !PT ;  /* 0x000000e405057212 */ /* 0x080fe200078e3cff */
[----:B------:R-:W-:Y:S01]  /*13b0*/  VIADD R7, R34, 0x90 ;  /* 0x0000009022077836 */ /* 0x000fe20000000000 */
[----:B------:R-:W-:Y:S01]  /*13c0*/  STL [R1+0x54], R25 ;  /* 0x0000541901007387 */ /* 0x000fe20000100800 */
[----:B------:R-:W-:Y:S01]  /*13d0*/  IMAD.SHL.U32 R4, R4, 0x80, RZ ;  /* 0x0000008004047824 */ /* 0x000fe200078e00ff */
[----:B------:R-:W-:Y:S01]  /*13e0*/  LOP3.LUT R236, R3, R228, RZ, 0x3c, !PT ;  /* 0x000000e403ec7212 */ /* 0x000fe200078e3cff */
[----:B------:R-:W-:Y:S01]  /*13f0*/  VIADD R6, R34, 0x98 ;  /* 0x0000009822067836 */ /* 0x000fe20000000000 */
[----:B------:R-:W-:Y:S01]  /*1400*/  STL [R1+0x50], R24 ;  /* 0x0000501801007387 */ /* 0x000fe20000100800 */
[----:B------:R-:W-:Y:S01]  /*1410*/  IADD3 R3, R16, R229, R5 ;  /* 0x000000e510037210 */ /* 0x000fe20007ffe005 */
[----:B------:R-:W-:Y:S01]  /*1420*/  IMAD.MOV.U32 R17, RZ, RZ, RZ ;  /* 0x000000ffff117224 */ /* 0x000fe200078e00ff */
[----:B------:R-:W-:Y:S01]  /*1430*/  LOP3.LUT R231, R4, 0x180, RZ, 0xc0, !PT ;  /* 0x0000018004e77812 */ /* 0x000fe200078ec0ff */
[----:B------:R-:W-:Y:S01]  /*1440*/  STL [R1+0x4c], R21 ;  /* 0x00004c1501007387 */ /* 0x000fe20000100800 */
[----:B------:R-:W-:-:S02]  /*1450*/  SHF.R.S32.HI R4, RZ, 0x1f, R32 ;  /* 0x0000001fff047819 */ /* 0x000fc40000011420 */
[----:B------:R-:W-:Y:S01]  /*1460*/  IADD3 R226, R22, 0x50, RZ ;  /* 0x0000005016e27810 */ /* 0x000fe20007ffe0ff */
[----:B------:R-:W-:Y:S01]  /*1470*/  STL [R1+0x48], R20 ;  /* 0x0000481401007387 */ /* 0x000fe20000100800 */
[----:B------:R-:W-:-:S03]  /*1480*/  IADD3 R236, R229, R236, RZ ;  /* 0x000000ece5ec7210 */ /* 0x000fc60007ffe0ff */
[----:B------:R-:W-:Y:S04]  /*1490*/  STL [R1+0x44], R15 ;  /* 0x0000440f01007387 */ /* 0x000fe80000100800 */
[----:B------:R-:W-:Y:S04]  /*14a0*/  STL [R1+0x40], R14 ;  /* 0x0000400e01007387 */ /* 0x000fe80000100800 */
[----:B------:R-:W-:Y:S04]  /*14b0*/  STL [R1+0x3c], R12 ;  /* 0x00003c0c01007387 */ /* 0x000fe80000100800 */
[----:B------:R-:W-:Y:S04]  /*14c0*/  STL [R1+0x38], R10 ;  /* 0x0000380a01007387 */ /* 0x000fe80000100800 */
[----:B------:R-:W-:Y:S04]  /*14d0*/  STL [R1+0x34], R8 ;  /* 0x0000340801007387 */ /* 0x000fe80000100800 */
[----:B------:R0:W-:Y:S04]  /*14e0*/  STL [R1+0x1c], R0 ;  /* 0x00001c0001007387 */ /* 0x0001e80000100800 */
[----:B------:R-:W-:Y:S04]  /*14f0*/  STL [R1+0x30], R7 ;  /* 0x0000300701007387 */ /* 0x000fe80000100800 */
[----:B------:R-:W-:Y:S01]  /*1500*/  STL [R1+0x2c], R6 ;  /* 0x00002c0601007387 */ /* 0x000fe20000100800 */
[----:B0-----:R-:W-:-:S03]  /*1510*/  SHF.R.S32.HI R0, RZ, 0x1f, R33 ;  /* 0x0000001fff007819 */ /* 0x001fc60000011421 */
[----:B------:R0:W-:Y:S04]  /*1520*/  STL [R1+0xd0], R3 ;  /* 0x0000d00301007387 */ /* 0x0001e80000100800 */
[----:B------:R1:W-:Y:S04]  /*1530*/  STL [R1+0xc4], R0 ;  /* 0x0000c40001007387 */ /* 0x0003e80000100800 */
[----:B------:R2:W-:Y:S01]  /*1540*/  STL [R1+0xc0], R4 ;  /* 0x0000c00401007387 */ /* 0x0005e20000100800 */
[----:B0-----:R-:W-:Y:S02]  /*1550*/  SHF.R.S32.HI R3, RZ, 0x1f, R31 ;  /* 0x0000001fff037819 */ /* 0x001fe4000001141f */
[----:B-1----:R-:W-:-:S03]  /*1560*/  SHF.R.S32.HI R0, RZ, 0x1f, R30 ;  /* 0x0000001fff007819 */ /* 0x002fc6000001141e */
[----:B------:R0:W-:Y:S01]  /*1570*/  STL [R1+0xbc], R3 ;  /* 0x0000bc0301007387 */ /* 0x0001e20000100800 */
[----:B--2---:R-:W-:-:S03]  /*1580*/  SHF.R.S32.HI R4, RZ, 0x1f, R29 ;  /* 0x0000001fff047819 */ /* 0x004fc6000001141d */
        /* <DEDUP_REMOVED lines=29> */
[----:B--2---:R-:W-:-:S03]  /*1760*/  IMAD.IADD R4, R16, 0x1, R11 ;  /* 0x0000000110047824 */ /* 0x004fc600078e020b */
[----:B------:R1:W-:Y:S04]  /*1770*/  STL [R1+0x7c], R0 ;  /* 0x00007c0001007387 */ /* 0x0003e80000100800 */
[----:B------:R2:W-:Y:S01]  /*1780*/  STL [R1+0xcc], R4 ;  /* 0x0000cc0401007387 */ /* 0x0005e20000100800 */
[----:B0-----:R-:W-:Y:S02]  /*1790*/  IMAD.IADD R3, R16, 0x1, R13 ;  /* 0x0000000110037824 */ /* 0x001fe400078e020d */
[----:B-1----:R-:W-:-:S03]  /*17a0*/  IMAD R0, R9, 0x8, R2 ;  /* 0x0000000809007824 */ /* 0x002fc600078e0202 */
[----:B------:R2:W-:Y:S04]  /*17b0*/  STL [R1+0xc8], R3 ;  /* 0x0000c80301007387 */ /* 0x0005e80000100800 */
[----:B------:R2:W-:Y:S02]  /*17c0*/  STL [R1+0xd8], R0 ;  /* 0x0000d80001007387 */ /* 0x0005e40000100800 */
.L_x_532:
[----:B01234-:R-:W0:Y:S02]  /*17d0*/  LDC.64 R2, c[0x0][0xc88] ;  /* 0x00032200ff027b82 */ /* 0x01fe240000000a00 */
[----:B0-----:R-:W-:-:S05]  /*17e0*/  IMAD.WIDE R2, R151, 0x4, R2 ;  /* 0x0000000497027825 */ /* 0x001fca00078e0202 */
[----:B------:R-:W2:Y:S01]  /*17f0*/  LDG.E R237, desc[UR54][R2.64] ;  /* 0x0000003602ed7981 */ /* 0x000ea2000c1e1900 */
[----:B------:R-:W-:Y:S05]  /*1800*/  YIELD ;  /* 0x0000000000007946 */ /* 0x000fea0003800000 */
[----:B------:R-:W-:Y:S01]  /*1810*/  ULDC.64 UR4, c[0x0][0xa28] ;  /* 0x00028a0000047ab9 */ /* 0x000fe20000000a00 */
[----:B------:R-:W-:Y:S01]  /*1820*/  ULDC.64 UR8, c[0x0][0xa18] ;  /* 0x0002860000087ab9 */ /* 0x000fe20000000a00 */
[----:B------:R-:W-:Y:S01]  /*1830*/  ISETP.NE.U32.AND P1, PT, RZ, UR4, PT ;  /* 0x00000004ff007c0c */ /* 0x000fe2000bf25070 */
[----:B------:R-:W-:Y:S01]  /*1840*/  ULDC.64 UR6, c[0x0][0xa08] ;  /* 0x0002820000067ab9 */ /* 0x000fe20000000a00 */
[----:B------:R-:W-:Y:S01]  /*1850*/  IMAD.MOV.U32 R10, RZ, RZ, RZ ;  /* 0x000000ffff0a7224 */ /* 0x000fe200078e00ff */
[----:B------:R-:W-:Y:S01]  /*1860*/  ISETP.NE.U32.AND P0, PT, RZ, UR6, PT ;  /* 0x00000006ff007c0c */ /* 0x000fe2000bf05070 */
[----:B------:R-:W-:Y:S01]  /*1870*/  IMAD.MOV.U32 R26, RZ, RZ, RZ ;  /* 0x000000ffff1a7224 */ /* 0x000fe200078e00ff */
[----:B------:R-:W-:-:S02]  /*1880*/  ISETP.NE.AND.EX P1, PT, RZ, UR5, PT, P1 ;  /* 0x00000005ff007c0c */ /* 0x000fc4000bf25310 */
[----:B------:R-:W-:Y:S02]  /*1890*/  ISETP.NE.AND.EX P0, PT, RZ, UR7, PT, P0 ;  /* 0x00000007ff007c0c */ /* 0x000fe4000bf05300 */
[----:B--2---:R-:W-:Y:S01]  /*18a0*/  SHF.R.S32.HI R0, RZ, 0x1f, R237 ;  /* 0x0000001fff007819 */ /* 0x004fe200000114ed */
[----:B------:R-:W-:-:S08]  /*18b0*/  IMAD.SHL.U32 R29, R237, 0x4, RZ ;  /* 0x00000004ed1d7824 */ /* 0x000fd000078e00ff */
[C---:B------:R-:W-:Y:S02]  /*18c0*/  @P1 LEA R4, P2, R237.reuse, UR4, 0x2 ;  /* 0x00000004ed041c11 */ /* 0x040fe4000f8410ff */
[C-C-:B------:R-:W-:Y:S01]  /*18d0*/  SHF.L.U64.HI R28, R237.reuse, 0x2, R0.reuse ;  /* 0x00000002ed1c7819 */ /* 0x140fe20000010200 */
[----:B------:R0:W-:Y:S01]  /*18e0*/  STL [R1+0x14], R0 ;  /* 0x0000140001007387 */ /* 0x0001e20000100800 */
[----:B------:R-:W-:Y:S02]  /*18f0*/  @P1 LEA.HI.X R5, R237, UR5, R0, 0x2, P2 ;  /* 0x00000005ed051c11 */ /* 0x000fe400090f1400 */
[----:B------:R-:W-:Y:S01]  /*1900*/  ISETP.NE.U32.AND P2, PT, RZ, UR8, PT ;  /* 0x00000008ff007c0c */ /* 0x000fe2000bf45070 */
[----:B------:R-:W-:Y:S01]  /*1910*/  ULDC UR4, c[0x0][0x288] ;  /* 0x0000a20000047ab9 */ /* 0x000fe20000000800 */
[C---:B------:R-:W-:Y:S01]  /*1920*/  IADD3 R8, P3, R29.reuse, UR6, RZ ;  /* 0x000000061d087c10 */ /* 0x040fe2000ff7e0ff */
[----:B------:R0:W5:Y:S01]  /*1930*/  @P1 LDG.E R10, desc[UR54][R4.64] ;  /* 0x00000036040a1981 */ /* 0x000162000c1e1900 */
[----:B------:R-:W-:Y:S01]  /*1940*/  ISETP.NE.AND.EX P2, PT, RZ, UR9, PT, P2 ;  /* 0x00000009ff007c0c */ /* 0x000fe2000bf45320 */
[----:B------:R-:W-:Y:S01]  /*1950*/  IMAD.U32 R151, RZ, RZ, UR4 ;  /* 0x00000004ff977e24 */ /* 0x000fe2000f8e00ff */
[C---:B------:R-:W-:Y:S01]  /*1960*/  IADD3.X R9, R28.reuse, UR7, RZ, P3, !PT ;  /* 0x000000071c097c10 */ /* 0x040fe20009ffe4ff */
[----:B------:R-:W-:Y:S01]  /*1970*/  ULDC.64 UR4, c[0x0][0x418] ;  /* 0x0001060000047ab9 */ /* 0x000fe20000000a00 */
[----:B------:R0:W-:Y:S04]  /*1980*/  STL [R1+0x8], R29 ;  /* 0x0000081d01007387 */ /* 0x0001e80000100800 */
[----:B------:R0:W5:Y:S05]  /*1990*/  @P0 LDG.E R26, desc[UR54][R8.64] ;  /* 0x00000036081a0981 */ /* 0x00016a000c1e1900 */
[----:B------:R-:W-:Y:S01]  /*19a0*/  @P2 IADD3 R6, P1, R29, UR8, RZ ;  /* 0x000000081d062c10 */ /* 0x000fe2000ff3e0ff */
[----:B------:R-:W-:Y:S01]  /*19b0*/  UISETP.NE.U32.AND UP0, UPT, UR4, URZ, UPT ;  /* 0x0000003f0400728c */ /* 0x000fe2000bf05070 */
[----:B------:R0:W-:Y:S02]  /*19c0*/  STL [R1+0xc], R28 ;  /* 0x00000c1c01007387 */ /* 0x0001e40000100800 */
[----:B------:R-:W-:Y:S01]  /*19d0*/  @P2 IADD3.X R7, R28, UR9, RZ, P1, !PT ;  /* 0x000000091c072c10 */ /* 0x000fe20008ffe4ff */
[----:B------:R-:W-:-:S04]  /*19e0*/  ULDC UR4, c[0x0][0x424] ;  /* 0x0001090000047ab9 */ /* 0x000fc80000000800 */
[----:B------:R0:W5:Y:S01]  /*19f0*/  @P2 LDG.E R151, desc[UR54][R6.64] ;  /* 0x0000003606972981 */ /* 0x000162000c1e1900 */
[----:B------:R-:W-:-:S03]  /*1a00*/  UISETP.NE.AND.EX UP0, UPT, UR5, URZ, UPT, UP0 ;  /* 0x0000003f0500728c */ /* 0x000fc6000bf05300 */
[----:B------:R-:W-:Y:S01]  /*1a10*/  ULDC UR5, c[0x0][0x2f0] ;  /* 0x0000bc0000057ab9 */ /* 0x000fe20000000800 */
[----:B------:R-:W-:-:S04]  /*1a20*/  USEL UR4, UR4, 0x1, UP0 ;  /* 0x0000000104047887 */ /* 0x000fc80008000000 */
[----:B------:R-:W-:-:S03]  /*1a30*/  UIMAD UR4, UR4, UR5, URZ ;  /* 0x00000005040472a4 */ /* 0x000fc6000f8e023f */
[----:B------:R-:W-:Y:S02]  /*1a40*/  ULDC UR5, c[0x0][0x348] ;  /* 0x0000d20000057ab9 */ /* 0x000fe40000000800 */
[----:B------:R-:W-:Y:S01]  /*1a50*/  MOV R2, UR5 ;  /* 0x0000000500027c02 */ /* 0x000fe20008000f00 */
[----:B------:R-:W-:Y:S01]  /*1a60*/  IMAD.U32 R25, RZ, RZ, UR4 ;  /* 0x00000004ff197e24 */ /* 0x000fe2000f8e00ff */
[----:B0-----:R-:W-:Y:S06]  /*1a70*/  @P2 BRA `(.L_x_329) ;  /* 0x0000000000242947 */ /* 0x001fec0003800000 */
[----:B------:R-:W-:Y:S02]  /*1a80*/  ULDC.64 UR4, c[0x0][0xa00] ;  /* 0x0002800000047ab9 */ /* 0x000fe40000000a00 */
[----:B------:R-:W-:-:S04]  /*1a90*/  ISETP.NE.U32.AND P1, PT, RZ, UR4, PT ;  /* 0x00000004ff007c0c */ /* 0x000fc8000bf25070 */
[----:B------:R-:W-:-:S13]  /*1aa0*/  ISETP.NE.AND.EX P1, PT, RZ, UR5, PT, P1 ;  /* 0x00000005ff007c0c */ /* 0x000fda000bf25310 */
[----:B------:R-:W-:Y:S05]  /*1ab0*/  @!P1 BRA `(.L_x_329) ;  /* 0x0000000000149947 */ /* 0x000fea0003800000 */
[----:B------:R-:W0:Y:S02]  /*1ac0*/  LDC.64 R4, c[0x0][0xa00] ;  /* 0x00028000ff047b82 */ /* 0x000e240000000a00 */
[----:B0-----:R-:W-:-:S05]  /*1ad0*/  IMAD.WIDE R4, R237, 0x4, R4 ;  /* 0x00000004ed047825 */ /* 0x001fca00078e0204 */
[----:B-----5:R-:W2:Y:S04]  /*1ae0*/  LDG.E R151, desc[UR54][R4.64] ;  /* 0x0000003604977981 */ /* 0x020ea8000c1e1900 */
[----:B------:R-:W2:Y:S02]  /*1af0*/  LDG.E R0, desc[UR54][R4.64+0x4] ;  /* 0x0000043604007981 */ /* 0x000ea4000c1e1900 */
[----:B--2---:R-:W-:-:S07]  /*1b00*/  IMAD.IADD R151, R0, 0x1, -R151 ;  /* 0x0000000100977824 */ /* 0x004fce00078e0a97 */
.L_x_329:
[----:B------:R-:W-:Y:S01]  /*1b10*/  ULDC.64 UR4, c[0x0][0xa20] ;  /* 0x0002880000047ab9 */ /* 0x000fe20000000a00 */
[----:B------:R0:W-:Y:S01]  /*1b20*/  STL [R1+0x18], R149 ;  /* 0x0000189501007387 */ /* 0x0001e20000100800 */
[----:B------:R-:W-:Y:S02]  /*1b30*/  ISETP.NE.U32.AND P1, PT, RZ, UR4, PT ;  /* 0x00000004ff007c0c */ /* 0x000fe4000bf25070 */
[C---:B------:R-:W-:Y:S02]  /*1b40*/  LOP3.LUT R3, R150.reuse, 0xff000000, RZ, 0xc0, !PT ;  /* 0xff00000096037812 */ /* 0x040fe400078ec0ff */
[----:B------:R-:W-:Y:S02]  /*1b50*/  ISETP.NE.AND.EX P1, PT, RZ, UR5, PT, P1 ;  /* 0x00000005ff007c0c */ /* 0x000fe4000bf25310 */
[----:B------:R-:W-:Y:S02]  /*1b60*/  LOP3.LUT R0, R150, 0xff0000, RZ, 0xc0, !PT ;  /* 0x00ff000096007812 */ /* 0x000fe400078ec0ff */
[----:B------:R-:W-:-:S02]  /*1b70*/  SHF.R.U32.HI R3, RZ, 0x8, R3 ;  /* 0x00000008ff037819 */ /* 0x000fc40000011603 */
[----:B------:R-:W-:Y:S02]  /*1b80*/  LOP3.LUT R235, R150, 0xffff, RZ, 0xc0, !PT ;  /* 0x0000ffff96eb7812 */ /* 0x000fe400078ec0ff */
[----:B------:R-:W-:-:S05]  /*1b90*/  LEA.HI R11, R0, R3, RZ, 0x10 ;  /* 0x00000003000b7211 */ /* 0x000fca00078f80ff */
[----:B0-----:R-:W-:Y:S05]  /*1ba0*/  @!P1 BRA `(.L_x_330) ;  /* 0x0000000000109947 */ /* 0x001fea0003800000 */
[----:B------:R-:W-:-:S04]  /*1bb0*/  IADD3 R4, P0, R29, UR4, RZ ;  /* 0x000000041d047c10 */ /* 0x000fc8000ff1e0ff */
[----:B------:R-:W-:-:S05]  /*1bc0*/  IADD3.X R5, R28, UR5, RZ, P0, !PT ;  /* 0x000000051c057c10 */ /* 0x000fca00087fe4ff */
[----:B------:R0:W5:Y:S01]  /*1bd0*/  LDG.E R25, desc[UR54][R4.64] ;  /* 0x0000003604197981 */ /* 0x000162000c1e1900 */
[----:B------:R-:W-:Y:S05]  /*1be0*/  BRA `(.L_x_331) ;  /* 0x0000000000107947 */ /* 0x000fea0003800000 */
.L_x_330:
[----:B------:R-:W-:Y:S05]  /*1bf0*/  @!P0 BRA `(.L_x_331) ;  /* 0x00000000000c8947 */ /* 0x000fea0003800000 */
[----:B------:R-:W2:Y:S04]  /*1c00*/  LDG.E R0, desc[UR54][R8.64] ;  /* 0x0000003608007981 */ /* 0x000ea8000c1e1900 */
[----:B------:R-:W2:Y:S02]  /*1c10*/  LDG.E R25, desc[UR54][R8.64+0x4] ;  /* 0x0000043608197981 */ /* 0x000ea4000c1e1900 */
[----:B--2---:R-:W-:-:S07]  /*1c20*/  IMAD.IADD R25, R25, 0x1, -R0 ;  /* 0x0000000119197824 */ /* 0x004fce00078e0a00 */
.L_x_331:
[----:B------:R-:W-:Y:S01]  /*1c30*/  ULDC.64 UR4, c[0x0][0xa10] ;  /* 0x0002840000047ab9 */ /* 0x000fe20000000a00 */
[----:B------:R-:W2:Y:S01]  /*1c40*/  LDL.LU R27, [R1+0x10] ;  /* 0x00001000011b7983 */ /* 0x000ea20000300800 */
[----:B------:R-:W-:-:S04]  /*1c50*/  ISETP.NE.U32.AND P0, PT, RZ, UR4, PT ;  /* 0x00000004ff007c0c */ /* 0x000fc8000bf05070 */
[----:B------:R-:W-:Y:S01]  /*1c60*/  ISETP.NE.AND.EX P0, PT, RZ, UR5, PT, P0 ;  /* 0x00000005ff007c0c */ /* 0x000fe2000bf05300 */
[----:B------:R-:W-:-:S12]  /*1c70*/  ULDC.64 UR4, c[0x0][0xa30] ;  /* 0x00028c0000047ab9 */ /* 0x000fd80000000a00 */
[----:B0-----:R-:W0:Y:S02]  /*1c80*/  @P0 LDC.64 R4, c[0x0][0xa10] ;  /* 0x00028400ff040b82 */ /* 0x001e240000000a00 */
[----:B0-----:R-:W-:-:S05]  /*1c90*/  @P0 IMAD.WIDE R4, R237, 0x4, R4 ;  /* 0x00000004ed040825 */ /* 0x001fca00078e0204 */
[----:B------:R-:W3:Y:S04]  /*1ca0*/  @P0 LDG.E R0, desc[UR54][R4.64] ;  /* 0x0000003604000981 */ /* 0x000ee8000c1e1900 */
[----:B------:R-:W3:Y:S01]  /*1cb0*/  @P0 LDG.E R3, desc[UR54][R4.64+0x4] ;  /* 0x0000043604030981 */ /* 0x000ee2000c1e1900 */
[----:B------:R-:W-:Y:S01]  /*1cc0*/  ISETP.NE.U32.AND P1, PT, RZ, UR4, PT ;  /* 0x00000004ff007c0c */ /* 0x000fe2000bf25070 */
[----:B-----5:R-:W-:-:S03]  /*1cd0*/  IMAD.MOV.U32 R146, RZ, RZ, R25 ;  /* 0x000000ffff927224 */ /* 0x020fc600078e0019 */
[----:B------:R-:W-:-:S13]  /*1ce0*/  ISETP.NE.AND.EX P1, PT, RZ, UR5, PT, P1 ;  /* 0x00000005ff007c0c */ /* 0x000fda000bf25310 */
[----:B------:R-:W-:-:S04]  /*1cf0*/  @P1 IADD3 R6, P2, R29, UR4, RZ ;  /* 0x000000041d061c10 */ /* 0x000fc8000ff5e0ff */
[----:B------:R-:W-:-:S05]  /*1d00*/  @P1 IADD3.X R7, R28, UR5, RZ, P2, !PT ;  /* 0x000000051c071c10 */ /* 0x000fca00097fe4ff */
[----:B------:R0:W5:Y:S01]  /*1d10*/  @P1 LDG.E R146, desc[UR54][R6.64] ;  /* 0x0000003606921981 */ /* 0x000162000c1e1900 */
[----:B------:R-:W-:Y:S01]  /*1d20*/  IMAD.IADD R9, R25, 0x1, -R10 ;  /* 0x0000000119097824 */ /* 0x000fe200078e0a0a */
[----:B------:R-:W-:Y:S01]  /*1d30*/  LOP3.LUT R12, R11, 0xff, RZ, 0xc0, !PT ;  /* 0x000000ff0b0c7812 */ /* 0x000fe200078ec0ff */
[----:B------:R-:W-:Y:S01]  /*1d40*/  BSSY B0, `(.L_x_332) ;  /* 0x000002d000007945 */ /* 0x000fe20003800000 */
[----:B------:R-:W-:-:S03]  /*1d50*/  SHF.R.U32.HI R8, RZ, 0x10, R11 ;  /* 0x00000010ff087819 */ /* 0x000fc6000001160b */
[----:B------:R0:W-:Y:S01]  /*1d60*/  STL [R1+0x24], R12 ;  /* 0x0000240c01007387 */ /* 0x0001e20000100800 */
[----:B--2---:R-:W-:Y:S01]  /*1d70*/  LOP3.LUT R27, R27, 0xfffffff7, RZ, 0xc0, !PT ;  /* 0xfffffff71b1b7812 */ /* 0x004fe200078ec0ff */
[----:B---3--:R-:W-:-:S04]  /*1d80*/  @P0 IMAD.IADD R2, R3, 0x1, -R0 ;  /* 0x0000000103020824 */ /* 0x008fc800078e0a00 */
[----:B------:R-:W-:-:S05]  /*1d90*/  IMAD.IADD R157, R9, 0x1, R2 ;  /* 0x00000001099d7824 */ /* 0x000fca00078e0202 */
[C---:B------:R-:W-:Y:S02]  /*1da0*/  ISETP.GE.AND P3, PT, R157.reuse, 0x1, PT ;  /* 0x000000019d00780c */ /* 0x040fe40003f66270 */
[----:B------:R-:W-:-:S05]  /*1db0*/  IADD3 R0, R157, 0x9f, RZ ;  /* 0x0000009f9d007810 */ /* 0x000fca0007ffe0ff */
[----:B------:R-:W-:-:S05]  /*1dc0*/  IMAD.HI R0, R0, 0x66666667, RZ ;  /* 0x6666666700007827 */ /* 0x000fca00078e02ff */
[----:B------:R-:W-:Y:S02]  /*1dd0*/  SHF.R.U32.HI R3, RZ, 0x1f, R0 ;  /* 0x0000001fff037819 */ /* 0x000fe40000011600 */
[----:B------:R-:W-:Y:S02]  /*1de0*/  @P3 LOP3.LUT R27, R27, 0x8, RZ, 0xfc, !PT ;  /* 0x000000081b1b3812 */ /* 0x000fe400078efcff */
[----:B------:R-:W-:Y:S01]  /*1df0*/  LEA.HI.SX32 R148, R0, R3, 0x1a ;  /* 0x0000000300947211 */ /* 0x000fe200078fd2ff */
[----:B------:R-:W-:Y:S02]  /*1e00*/  IMAD.MOV.U32 R3, RZ, RZ, RZ ;  /* 0x000000ffff037224 */ /* 0x000fe400078e00ff */
[----:B------:R0:W-:Y:S04]  /*1e10*/  STL [R1+0x10], R27 ;  /* 0x0000101b01007387 */ /* 0x0001e80000100800 */
[----:B------:R0:W-:Y:S01]  /*1e20*/  STL [R1+0x4], R8 ;  /* 0x0000040801007387 */ /* 0x0001e20000100800 */
[----:B------:R-:W-:Y:S05]  /*1e30*/  @!P3 BRA `(.L_x_333) ;  /* 0x000000000074b947 */ /* 0x000fea0003800000 */
[----:B------:R-:W-:Y:S01]  /*1e40*/  ISETP.NE.AND P0, PT, R8, RZ, PT ;  /* 0x000000ff0800720c */ /* 0x000fe20003f05270 */
[----:B------:R-:W-:-:S03]  /*1e50*/  ULDC UR4, c[0x0][0x9f0] ;  /* 0x00027c0000047ab9 */ /* 0x000fc60000000800 */
[----:B------:R-:W-:-:S04]  /*1e60*/  SEL R11, R8, UR4, P0 ;  /* 0x00000004080b7c07 */ /* 0x000fc80008000000 */
[-C--:B0-----:R-:W-:Y:S02]  /*1e70*/  IABS R6, R11.reuse ;  /* 0x0000000b00067213 */ /* 0x081fe40000000000 */
[----:B------:R-:W-:Y:S02]  /*1e80*/  IADD3 R0, R148, -0x1, R11 ;  /* 0xffffffff94007810 */ /* 0x000fe40007ffe00b */
[----:B------:R-:W0:Y:S01]  /*1e90*/  I2F.RP R3, R6 ;  /* 0x0000000600037306 */ /* 0x000e220000209400 */
[-C--:B------:R-:W-:Y:S02]  /*1ea0*/  IABS R10, R11.reuse ;  /* 0x0000000b000a7213 */ /* 0x080fe40000000000 */
[----:B------:R-:W-:Y:S02]  /*1eb0*/  IABS R8, R0 ;  /* 0x0000000000087213 */ /* 0x000fe40000000000 */
[----:B------:R-:W-:-:S04]  /*1ec0*/  LOP3.LUT R0, R0, R11, RZ, 0x3c, !PT ;  /* 0x0000000b00007212 */ /* 0x000fc800078e3cff */
[----:B------:R-:W-:Y:S01]  /*1ed0*/  ISETP.GE.AND P2, PT, R0, RZ, PT ;  /* 0x000000ff0000720c */ /* 0x000fe20003f46270 */
[----:B0-----:R-:W0:Y:S02]  /*1ee0*/  MUFU.RCP R3, R3 ;  /* 0x0000000300037308 */ /* 0x001e240000001000 */
[----:B0-----:R-:W-:Y:S02]  /*1ef0*/  VIADD R4, R3, 0xffffffe ;  /* 0x0ffffffe03047836 */ /* 0x001fe40000000000 */
[----:B------:R-:W-:-:S04]  /*1f00*/  IMAD.MOV R3, RZ, RZ, -R10 ;  /* 0x000000ffff037224 */ /* 0x000fc800078e0a0a */
[----:B------:R0:W1:Y:S02]  /*1f10*/  F2I.FTZ.U32.TRUNC.NTZ R5, R4 ;  /* 0x0000000400057305 */ /* 0x000064000021f000 */
[----:B0-----:R-:W-:Y:S02]  /*1f20*/  IMAD.MOV.U32 R4, RZ, RZ, RZ ;  /* 0x000000ffff047224 */ /* 0x001fe400078e00ff */
[----:B-1----:R-:W-:-:S04]  /*1f30*/  IMAD.MOV R7, RZ, RZ, -R5 ;  /* 0x000000ffff077224 */ /* 0x002fc800078e0a05 */
[----:B------:R-:W-:-:S04]  /*1f40*/  IMAD R7, R7, R6, RZ ;  /* 0x0000000607077224 */ /* 0x000fc800078e02ff */
[----:B------:R-:W-:-:S06]  /*1f50*/  IMAD.HI.U32 R5, R5, R7, R4 ;  /* 0x0000000705057227 */ /* 0x000fcc00078e0004 */
[----:B------:R-:W-:-:S04]  /*1f60*/  IMAD.HI.U32 R5, R5, R8, RZ ;  /* 0x0000000805057227 */ /* 0x000fc800078e00ff */
[----:B------:R-:W-:-:S05]  /*1f70*/  IMAD R3, R5, R3, R8 ;  /* 0x0000000305037224 */ /* 0x000fca00078e0208 */
[----:B------:R-:W-:-:S13]  /*1f80*/  ISETP.GT.U32.AND P1, PT, R6, R3, PT ;  /* 0x000000030600720c */ /* 0x000fda0003f24070 */
[----:B------:R-:W-:Y:S02]  /*1f90*/  @!P1 IMAD.IADD R3, R3, 0x1, -R6 ;  /* 0x0000000103039824 */ /* 0x000fe400078e0a06 */
[----:B------:R-:W-:Y:S01]  /*1fa0*/  @!P1 VIADD R5, R5, 0x1 ;  /* 0x0000000105059836 */ /* 0x000fe20000000000 */
[----:B------:R-:W-:Y:S02]  /*1fb0*/  ISETP.NE.AND P1, PT, R11, RZ, PT ;  /* 0x000000ff0b00720c */ /* 0x000fe40003f25270 */
[----:B------:R-:W-:-:S13]  /*1fc0*/  ISETP.GE.U32.AND P0, PT, R3, R6, PT ;  /* 0x000000060300720c */ /* 0x000fda0003f06070 */
[----:B------:R-:W-:-:S05]  /*1fd0*/  @P0 IADD3 R5, R5, 0x1, RZ ;  /* 0x0000000105050810 */ /* 0x000fca0007ffe0ff */
[----:B------:R-:W-:-:S04]  /*1fe0*/  IMAD.MOV.U32 R3, RZ, RZ, R5 ;  /* 0x000000ffff037224 */ /* 0x000fc800078e0005 */
[----:B------:R-:W-:Y:S01]  /*1ff0*/  @!P2 IMAD.MOV R3, RZ, RZ, -R3 ;  /* 0x000000ffff03a224 */ /* 0x000fe200078e0a03 */
[----:B------:R-:W-:-:S07]  /*2000*/  @!P1 LOP3.LUT R3, RZ, R11, RZ, 0x33, !PT ;  /* 0x0000000bff039212 */ /* 0x000fce00078e33ff */
.L_x_333:
[----:B------:R-:W-:Y:S05]  /*2010*/  BSYNC B0 ;  /* 0x0000000000007941 */ /* 0x000fea0003800000 */
.L_x_332:
[----:B------:R-:W-:-:S05]  /*2020*/  IMAD R0, R12, R3, RZ ;  /* 0x000000030c007224 */ /* 0x000fca00078e02ff */
[C---:B------:R-:W-:Y:S01]  /*2030*/  VIADDMNMX R3, R0.reuse, R3, R148, PT ;  /* 0x0000000300037246 */ /* 0x040fe20003800194 */
[----:B------:R-:W-:-:S04]  /*2040*/  IMAD R0, R0, 0xa0, -R9 ;  /* 0x000000a000007824 */ /* 0x000fc800078e0a09 */
[----:B------:R-:W-:Y:S01]  /*2050*/  IMAD R3, R3, 0xa0, -R9 ;  /* 0x000000a003037824 */ /* 0x000fe200078e0a09 */
[----:B------:R-:W-:-:S04]  /*2060*/  VIMNMX R0, RZ, R0, !PT ;  /* 0x00000000ff007248 */ /* 0x000fc80007fe0100 */
[----:B------:R-:W-:Y:S01]  /*2070*/  VIMNMX R3, R3, R2, PT ;  /* 0x0000000203037248 */ /* 0x000fe20003fe0100 */
[----:B------:R-:W-:-:S03]  /*2080*/  IMAD.WIDE.U32 R126, R0, -0x33333333, RZ ;  /* 0xcccccccd007e7825 */ /* 0x000fc600078e00ff */
[----:B------:R-:W-:Y:S02]  /*2090*/  ISETP.GT.AND P0, PT, R3, R0, PT ;  /* 0x000000000300720c */ /* 0x000fe40003f04270 */
[----:B------:R-:W-:-:S05]  /*20a0*/  SHF.R.U32.HI R126, RZ, 0x7, R127 ;  /* 0x00000007ff7e7819 */ /* 0x000fca000001167f */
[----:B------:R-:W-:-:S06]  /*20b0*/  IMAD.MOV.U32 R24, RZ, RZ, R126 ;  /* 0x000000ffff187224 */ /* 0x000fcc00078e007e */
[----:B------:R-:W-:-:S04]  /*20c0*/  @P0 VIADD R0, R3, 0x9f ;  /* 0x0000009f03000836 */ /* 0x000fc80000000000 */
[----:B------:R-:W-:-:S05]  /*20d0*/  @P0 IMAD.HI R0, R0, 0x66666667, RZ ;  /* 0x6666666700000827 */ /* 0x000fca00078e02ff */
[----:B------:R-:W-:-:S04]  /*20e0*/  @P0 SHF.R.U32.HI R3, RZ, 0x1f, R0 ;  /* 0x0000001fff030819 */ /* 0x000fc80000011600 */
[----:B------:R-:W-:Y:S02]  /*20f0*/  @P0 LEA.HI.SX32 R24, R0, R3, 0x1a ;  /* 0x0000000300180211 */ /* 0x000fe400078fd2ff */
[----:B------:R-:W-:Y:S02]  /*2100*/  PLOP3.LUT P0, PT, PT, PT, PT, 0x80, 0x0 ;  /* 0x000000000000781c */ /* 0x000fe40003f0f070 */
[----:B------:R-:W-:-:S13]  /*2110*/  ISETP.GT.AND P1, PT, R24, R126, PT ;  /* 0x0000007e1800720c */ /* 0x000fda0003f24270 */
[----:B------:R-:W-:Y:S05]  /*2120*/  @!P1 BRA `(.L_x_334) ;  /* 0x000000e0004c9947 */ /* 0x000fea0003800000 */
[----:B------:R-:W-:Y:S01]  /*2130*/  VIADD R0, R16, 0x24200 ;  /* 0x0002420010007836 */ /* 0x000fe20000000000 */
[----:B------:R-:W-:Y:S04]  /*2140*/  BSSY B6, `(.L_x_335) ;  /* 0x0000013000067945 */ /* 0x000fe80003800000 */
[----:B------:R-:W-:-:S13]  /*2150*/  LOP3.LUT P0, RZ, R0, 0x1bf, RZ, 0xc0, !PT ;  /* 0x000001bf00ff7812 */ /* 0x000fda000780c0ff */
[----:B------:R-:W-:Y:S05]  /*2160*/  @!P0 BRA `(.L_x_336) ;  /* 0x0000000000408947 */ /* 0x000fea0003800000 */
[----:B------:R-:W-:Y:S01]  /*2170*/  MOV R0, 0x0 ;  /* 0x0000000000007802 */ /* 0x000fe20000000f00 */
[----:B------:R-:W-:Y:S01]  /*2180*/  ULDC.64 UR4, c[0x4][0x98] ;  /* 0x0100260000047ab9 */ /* 0x000fe20000000a00 */
[----:B------:R-:W-:Y:S01]  /*2190*/  ULDC.64 UR6, c[0x4][0x20] ;  /* 0x0100080000067ab9 */ /* 0x000fe20000000a00 */
[----:B------:R-:W-:Y:S01]  /*21a0*/  IMAD.U32 R4, RZ, RZ, UR4 ;  /* 0x00000004ff047e24 */ /* 0x000fe2000f8e00ff */
[----:B------:R1:W2:Y:S01]  /*21b0*/  LDC.64 R14, c[0x4][R0] ;  /* 0x01000000000e7b82 */ /* 0x0002a20000000a00 */
[----:B------:R-:W-:Y:S01]  /*21c0*/  IMAD.U32 R5, RZ, RZ, UR5 ;  /* 0x00000005ff057e24 */ /* 0x000fe2000f8e00ff */
[----:B------:R-:W-:Y:S01]  /*21d0*/  ULDC.64 UR4, c[0x4][0xa0] ;  /* 0x0100280000047ab9 */ /* 0x000fe20000000a00 */
[----:B------:R-:W-:Y:S01]  /*21e0*/  IMAD.U32 R10, RZ, RZ, UR6 ;  /* 0x00000006ff0a7e24 */ /* 0x000fe2000f8e00ff */
[----:B0-----:R-:W-:Y:S01]  /*21f0*/  MOV R6, UR4 ;  /* 0x0000000400067c02 */ /* 0x001fe20008000f00 */
[----:B------:R-:W-:Y:S02]  /*2200*/  IMAD.U32 R7, RZ, RZ, UR5 ;  /* 0x00000005ff077e24 */ /* 0x000fe4000f8e00ff */
[----:B------:R-:W-:-:S02]  /*2210*/  IMAD.U32 R11, RZ, RZ, UR7 ;  /* 0x00000007ff0b7e24 */ /* 0x000fc4000f8e00ff */
[----:B------:R-:W-:Y:S02]  /*2220*/  IMAD.MOV.U32 R8, RZ, RZ, 0x70 ;  /* 0x00000070ff087424 */ /* 0x000fe400078e00ff */
[----:B------:R-:W-:Y:S02]  /*2230*/  IMAD.MOV.U32 R12, RZ, RZ, 0x1 ;  /* 0x00000001ff0c7424 */ /* 0x000fe400078e00ff */
[----:B-1----:R-:W-:-:S07]  /*2240*/  IMAD.MOV.U32 R13, RZ, RZ, RZ ;  /* 0x000000ffff0d7224 */ /* 0x002fce00078e00ff */
[----:B------:R-:W-:-:S07]  /*2250*/  LEPC R20, `(.L_x_336) ;  /* 0x000000001014794e */ /* 0x000fce0000000000 */
[----:B--2--5:R-:W-:Y:S05]  /*2260*/  CALL.ABS.NOINC R14 ;  /* 0x000000000e007343 */ /* 0x024fea0003c00000 */
.L_x_336:
[----:B------:R-:W-:Y:S05]  /*2270*/  BSYNC B6 ;  /* 0x0000000000067941 */ /* 0x000fea0003800000 */
.L_x_335:
[----:B------:R-:W-:Y:S01]  /*2280*/  VIADD R0, R16, 0xf200 ;  /* 0x0000f20010007836 */ /* 0x000fe20000000000 */
[----:B------:R-:W-:Y:S04]  /*2290*/  BSSY B6, `(.L_x_337) ;  /* 0x0000013000067945 */ /* 0x000fe80003800000 */
[----:B------:R-:W-:-:S13]  /*22a0*/  LOP3.LUT P0, RZ, R0, 0x1bf, RZ, 0xc0, !PT ;  /* 0x000001bf00ff7812 */ /* 0x000fda000780c0ff */
[----:B------:R-:W-:Y:S05]  /*22b0*/  @!P0 BRA `(.L_x_338) ;  /* 0x0000000000408947 */ /* 0x000fea0003800000 */
[----:B------:R-:W-:Y:S01]  /*22c0*/  MOV R0, 0x0 ;  /* 0x0000000000007802 */ /* 0x000fe20000000f00 */
[----:B------:R-:W-:Y:S01]  /*22d0*/  ULDC.64 UR4, c[0x4][0x98] ;  /* 0x0100260000047ab9 */ /* 0x000fe20000000a00 */
[----:B------:R-:W-:Y:S01]  /*22e0*/  ULDC.64 UR6, c[0x4][0x20] ;  /* 0x0100080000067ab9 */ /* 0x000fe20000000a00 */
[----:B------:R-:W-:Y:S01]  /*22f0*/  MOV R4, UR4 ;  /* 0x0000000400047c02 */ /* 0x000fe20008000f00 */
[----:B------:R1:W2:Y:S01]  /*2300*/  LDC.64 R14, c[0x4][R0] ;  /* 0x01000000000e7b82 */ /* 0x0002a20000000a00 */
[----:B------:R-:W-:Y:S01]  /*2310*/  IMAD.U32 R5, RZ, RZ, UR5 ;  /* 0x00000005ff057e24 */ /* 0x000fe2000f8e00ff */
[----:B------:R-:W-:Y:S01]  /*2320*/  ULDC.64 UR4, c[0x4][0xa0] ;  /* 0x0100280000047ab9 */ /* 0x000fe20000000a00 */
[----:B------:R-:W-:Y:S01]  /*2330*/  IMAD.U32 R10, RZ, RZ, UR6 ;  /* 0x00000006ff0a7e24 */ /* 0x000fe2000f8e00ff */
[----:B------:R-:W-:Y:S01]  /*2340*/  MOV R13, RZ ;  /* 0x000000ff000d7202 */ /* 0x000fe20000000f00 */
[----:B0-----:R-:W-:Y:S02]  /*2350*/  IMAD.U32 R6, RZ, RZ, UR4 ;  /* 0x00000004ff067e24 */ /* 0x001fe4000f8e00ff */
[----:B------:R-:W-:-:S02]  /*2360*/  IMAD.U32 R7, RZ, RZ, UR5 ;  /* 0x00000005ff077e24 */ /* 0x000fc4000f8e00ff */
[----:B------:R-:W-:Y:S02]  /*2370*/  IMAD.U32 R11, RZ, RZ, UR7 ;  /* 0x00000007ff0b7e24 */ /* 0x000fe4000f8e00ff */
[----:B------:R-:W-:Y:S02]  /*2380*/  IMAD.MOV.U32 R8, RZ, RZ, 0x70 ;  /* 0x00000070ff087424 */ /* 0x000fe400078e00ff */
[----:B-1----:R-:W-:-:S07]  /*2390*/  IMAD.MOV.U32 R12, RZ, RZ, 0x1 ;  /* 0x00000001ff0c7424 */ /* 0x002fce00078e00ff */
[----:B------:R-:W-:-:S07]  /*23a0*/  LEPC R20, `(.L_x_338) ;  /* 0x000000001014794e */ /* 0x000fce0000000000 */
[----:B--2--5:R-:W-:Y:S05]  /*23b0*/  CALL.ABS.NOINC R14 ;  /* 0x000000000e007343 */ /* 0x024fea0003c00000 */
.L_x_338:
[----:B------:R-:W-:Y:S05]  /*23c0*/  BSYNC B6 ;  /* 0x0000000000067941 */ /* 0x000fea0003800000 */
.L_x_337:
[----:B------:R-:W-:Y:S01]  /*23d0*/  ULDC.64 UR4, c[0x0][0x9f8] ;  /* 0x00027e0000047ab9 */ /* 0x000fe20000000a00 */
[----:B------:R-:W-:Y:S01]  /*23e0*/  IMAD.MOV.U32 R0, RZ, RZ, R237 ;  /* 0x000000ffff007224 */ /* 0x000fe200078e00ed */
[----:B------:R-:W-:Y:S01]  /*23f0*/  ISETP.NE.U32.AND P0, PT, RZ, UR4, PT ;  /* 0x00000004ff007c0c */ /* 0x000fe2000bf05070 */
[----:B------:R-:W-:Y:S01]  /*2400*/  IMAD.MOV.U32 R20, RZ, RZ, R27 ;  /* 0x000000ffff147224 */ /* 0x000fe200078e001b */
[----:B------:R-:W1:Y:S02]  /*2410*/  LDC.64 R114, c[0x0][0x300] ;  /* 0x0000c000ff727b82 */ /* 0x000e640000000a00 */
[----:B------:R-:W-:Y:S01]  /*2420*/  ISETP.NE.AND.EX P0, PT, RZ, UR5, PT, P0 ;  /* 0x00000005ff007c0c */ /* 0x000fe2000bf05300 */
[----:B------:R-:W-:Y:S01]  /*2430*/  IMAD.IADD R123, R26, 0x1, R25 ;  /* 0x000000011a7b7824 */ /* 0x000fe200078e0219 */
[----:B------:R-:W-:-:S04]  /*2440*/  SHF.R.S32.HI R19, RZ, 0x1f, R18 ;  /* 0x0000001fff137819 */ /* 0x000fc80000011412 */
[----:B------:R-:W2:Y:S07]  /*2450*/  LDC.64 R108, c[0x0][0x3f8] ;  /* 0x0000fe00ff6c7b82 */ /* 0x000eae0000000a00 */
[----:B------:R-:W-:Y:S01]  /*2460*/  @P0 IADD3 R4, P1, R29, UR4, RZ ;  /* 0x000000041d040c10 */ /* 0x000fe2000ff3e0ff */
[----:B------:R-:W3:Y:S03]  /*2470*/  LDC.64 R102, c[0x0][0x408] ;  /* 0x00010200ff667b82 */ /* 0x000ee60000000a00 */
[----:B------:R-:W-:Y:S01]  /*2480*/  @P0 IADD3.X R5, R28, UR5, RZ, P1, !PT ;  /* 0x000000051c050c10 */ /* 0x000fe20008ffe4ff */
[----:B0-----:R-:W0:Y:S01]  /*2490*/  S2R R27, SR_TID.X ;  /* 0x00000000001b7919 */ /* 0x001e220000002100 */
[----:B------:R-:W-:Y:S01]  /*24a0*/  SHF.R.S32.HI R15, RZ, 0x1f, R123 ;  /* 0x0000001fff0f7819 */ /* 0x000fe2000001147b */
[----:B------:R-:W-:-:S02]  /*24b0*/  ULDC.64 UR4, c[0x0][0xa08] ;  /* 0x0002820000047ab9 */ /* 0x000fc40000000a00 */
[----:B------:R4:W3:Y:S01]  /*24c0*/  @P0 LDG.E R0, desc[UR54][R4.64] ;  /* 0x0000003604000981 */ /* 0x0008e2000c1e1900 */
[-C--:B-1----:R-:W-:Y:S01]  /*24d0*/  IMAD.WIDE.U32 R6, R123, R114.reuse, RZ ;  /* 0x000000727b067225 */ /* 0x082fe200078e00ff */
[----:B------:R-:W-:Y:S01]  /*24e0*/  ISETP.NE.U32.AND P0, PT, RZ, UR4, PT ;  /* 0x00000004ff007c0c */ /* 0x000fe2000bf05070 */
[----:B------:R-:W1:Y:S01]  /*24f0*/  LDC R121, c[0x0][0x3f4] ;  /* 0x0000fd00ff797b82 */ /* 0x000e620000000800 */
[----:B------:R-:W-:Y:S01]  /*2500*/  SHF.R.S32.HI R31, RZ, 0x1f, R220 ;  /* 0x0000001fff1f7819 */ /* 0x000fe200000114dc */
[----:B------:R-:W-:Y:S01]  /*2510*/  IMAD R8, R15, R114, RZ ;  /* 0x000000720f087224 */ /* 0x000fe200078e02ff */
[----:B------:R-:W-:Y:S01]  /*2520*/  ISETP.NE.AND.EX P0, PT, RZ, UR5, PT, P0 ;  /* 0x00000005ff007c0c */ /* 0x000fe2000bf05300 */
[----:B------:R-:W-:Y:S01]  /*2530*/  ULDC.64 UR4, c[0x0][0x308] ;  /* 0x0000c20000047ab9 */ /* 0x000fe20000000a00 */
[----:B------:R-:W-:Y:S01]  /*2540*/  LOP3.LUT R20, R20, 0xfffffffb, RZ, 0xc0, !PT ;  /* 0xfffffffb14147812 */ /* 0x000fe200078ec0ff */
[----:B------:R-:W-:Y:S01]  /*2550*/  IMAD R3, R123, R115, R8 ;  /* 0x000000737b037224 */ /* 0x000fe200078e0208 */
[----:B------:R-:W-:Y:S01]  /*2560*/  SHF.R.S32.HI R23, RZ, 0x1f, R22 ;  /* 0x0000001fff177819 */ /* 0x000fe20000011416 */
[----:B--2---:R-:W-:Y:S01]  /*2570*/  IMAD R10, R31, R108, RZ ;  /* 0x0000006c1f0a7224 */ /* 0x004fe200078e02ff */
[----:B------:R-:W-:Y:S01]  /*2580*/  SHF.L.U64.HI R131, R114, 0x7, R115 ;  /* 0x0000000772837819 */ /* 0x000fe20000010273 */
[----:B------:R-:W-:-:S02]  /*2590*/  IMAD.IADD R7, R7, 0x1, R3 ;  /* 0x0000000107077824 */ /* 0x000fc400078e0203 */
[----:B------:R-:W-:Y:S02]  /*25a0*/  IMAD R13, R220, R109, R10 ;  /* 0x0000006ddc0d7224 */ /* 0x000fe400078e020a */
[----:B----4-:R-:W-:-:S04]  /*25b0*/  IMAD.WIDE.U32 R4, R235, UR4, R6 ;  /* 0x00000004eb047c25 */ /* 0x010fc8000f8e0006 */
[----:B------:R-:W-:Y:S01]  /*25c0*/  IMAD R5, R235, UR5, R5 ;  /* 0x00000005eb057c24 */ /* 0x000fe2000f8e0205 */
[----:B------:R-:W-:Y:S01]  /*25d0*/  ULDC.64 UR4, c[0x0][0x310] ;  /* 0x0000c40000047ab9 */ /* 0x000fe20000000a00 */
[----:B------:R-:W-:-:S04]  /*25e0*/  IMAD.WIDE.U32 R112, R220, R108, R22 ;  /* 0x0000006cdc707225 */ /* 0x000fc800078e0016 */
[----:B------:R-:W-:Y:S01]  /*25f0*/  IMAD.WIDE.U32 R110, R220, R108, R18 ;  /* 0x0000006cdc6e7225 */ /* 0x000fe200078e0012 */
[----:B0-----:R-:W-:-:S03]  /*2600*/  SHF.R.U32.HI R34, RZ, 0x7, R27 ;  /* 0x00000007ff227819 */ /* 0x001fc6000001161b */
[----:B------:R-:W-:Y:S01]  /*2610*/  VIADD R9, R27, 0xffffff80 ;  /* 0xffffff801b097836 */ /* 0x000fe20000000000 */
[----:B------:R-:W-:Y:S01]  /*2620*/  ISETP.NE.AND P6, PT, R34, 0x1, PT ;  /* 0x000000012200780c */ /* 0x000fe20003fc5270 */
[----:B------:R-:W-:Y:S02]  /*2630*/  IMAD.IADD R113, R113, 0x1, R13 ;  /* 0x0000000171717824 */ /* 0x000fe400078e020d */
[----:B------:R-:W-:Y:S01]  /*2640*/  IMAD.IADD R111, R13, 0x1, R111 ;  /* 0x000000010d6f7824 */ /* 0x000fe200078e026f */
[----:B------:R-:W-:Y:S01]  /*2650*/  SHF.R.S32.HI R8, RZ, 0x1f, R9 ;  /* 0x0000001fff087819 */ /* 0x000fe20000011409 */
[----:B---3--:R-:W-:-:S03]  /*2660*/  IMAD.WIDE.U32 R104, R220, R102, R18 ;  /* 0x00000066dc687225 */ /* 0x008fc600078e0012 */
[----:B------:R-:W-:Y:S01]  /*2670*/  LEA.HI R8, R8, R9, RZ, 0x2 ;  /* 0x0000000908087211 */ /* 0x000fe200078f10ff */
[----:B------:R-:W-:-:S03]  /*2680*/  IMAD.WIDE.U32 R106, R220, R102, R22 ;  /* 0x00000066dc6a7225 */ /* 0x000fc600078e0016 */
[--C-:B------:R-:W-:Y:S01]  /*2690*/  SHF.R.S32.HI R127, RZ, 0x2, R8.reuse ;  /* 0x00000002ff7f7819 */ /* 0x100fe20000011408 */
[----:B------:R-:W-:Y:S01]  /*26a0*/  IMAD R25, R115, 0xa0, RZ ;  /* 0x000000a073197824 */ /* 0x000fe200078e02ff */
[----:B------:R-:W-:Y:S01]  /*26b0*/  SHF.R.S32.HI R8, RZ, 0x1f, R8 ;  /* 0x0000001fff087819 */ /* 0x000fe20000011408 */
[----:B------:R-:W-:Y:S02]  /*26c0*/  IMAD.SHL.U32 R132, R114, 0x80, RZ ;  /* 0x0000008072847824 */ /* 0x000fe400078e00ff */
[----:B-----5:R-:W-:Y:S01]  /*26d0*/  IMAD.WIDE.U32 R112, R146, R108, R112 ;  /* 0x0000006c92707225 */ /* 0x020fe200078e0070 */
[----:B------:R-:W-:-:S03]  /*26e0*/  LEA.HI R8, R8, R127, RZ, 0x2 ;  /* 0x0000007f08087211 */ /* 0x000fc600078f10ff */
[----:B------:R-:W-:Y:S01]  /*26f0*/  IMAD.WIDE.U32 R110, R146, R108, R110 ;  /* 0x0000006c926e7225 */ /* 0x000fe200078e006e */
[----:B------:R-:W-:-:S03]  /*2700*/  LOP3.LUT R8, R8, 0xfffffffc, RZ, 0xc0, !PT ;  /* 0xfffffffc08087812 */ /* 0x000fc600078ec0ff */
[----:B------:R-:W-:Y:S02]  /*2710*/  VIADD R36, R220, 0x80 ;  /* 0x00000080dc247836 */ /* 0x000fe40000000000 */
[----:B------:R-:W-:Y:S02]  /*2720*/  IMAD.IADD R127, R127, 0x1, -R8 ;  /* 0x000000017f7f7824 */ /* 0x000fe400078e0a08 */
[----:B------:R-:W-:Y:S01]  /*2730*/  VIADD R8, R18, 0x80 ;  /* 0x0000008012087836 */ /* 0x000fe20000000000 */
[----:B------:R-:W-:Y:S01]  /*2740*/  SHF.R.S32.HI R147, RZ, 0x1f, R36 ;  /* 0x0000001fff937819 */ /* 0x000fe20000011424 */
[----:B------:R-:W-:Y:S02]  /*2750*/  IMAD R129, R109, 0xa0, RZ ;  /* 0x000000a06d817824 */ /* 0x000fe400078e02ff */
[----:B------:R-:W-:Y:S01]  /*2760*/  VIADD R163, R34, 0x8 ;  /* 0x0000000822a37836 */ /* 0x000fe20000000000 */
[----:B------:R-:W-:Y:S02]  /*2770*/  SHF.R.S32.HI R3, RZ, 0x1f, R0 ;  /* 0x0000001fff037819 */ /* 0x000fe40000011400 */
[----:B------:R-:W-:-:S02]  /*2780*/  SEL R21, R0, RZ, !P0 ;  /* 0x000000ff00157207 */ /* 0x000fc40004000000 */
[----:B------:R-:W-:Y:S01]  /*2790*/  SEL R12, R3, RZ, !P0 ;  /* 0x000000ff030c7207 */ /* 0x000fe20004000000 */
[----:B------:R-:W-:Y:S02]  /*27a0*/  IMAD R3, R31, R114, RZ ;  /* 0x000000721f037224 */ /* 0x000fe400078e02ff */
[----:B------:R-:W-:-:S04]  /*27b0*/  IMAD.WIDE.U32 R118, R21, UR4, R4 ;  /* 0x0000000415767c25 */ /* 0x000fc8000f8e0004 */
[----:B------:R-:W-:Y:S02]  /*27c0*/  IMAD R0, R12, UR4, RZ ;  /* 0x000000040c007c24 */ /* 0x000fe4000f8e02ff */
[----:B------:R-:W-:-:S04]  /*27d0*/  IMAD.WIDE.U32 R4, R220, R114, R18 ;  /* 0x00000072dc047225 */ /* 0x000fc800078e0012 */
[----:B------:R-:W-:Y:S01]  /*27e0*/  IMAD R9, R21, UR5, R0 ;  /* 0x0000000515097c24 */ /* 0x000fe2000f8e0200 */
[----:B------:R-:W-:Y:S05]  /*27f0*/  @!P6 WARPSYNC.ALL ;  /* 0x000000000000e948 */ /* 0x000fea0003800000 */
[----:B------:R-:W-:Y:S01]  /*2800*/  VIADD R0, R18, 0x20 ;  /* 0x0000002012007836 */ /* 0x000fe20000000000 */
[----:B------:R-:W-:Y:S01]  /*2810*/  ULDC.64 UR4, c[0x0][0x330] ;  /* 0x0000cc0000047ab9 */ /* 0x000fe20000000a00 */
[----:B------:R-:W-:Y:S01]  /*2820*/  IMAD R11, R220, R115, R3 ;  /* 0x00000073dc0b7224 */ /* 0x000fe200078e0203 */
[----:B------:R-:W-:Y:S01]  /*2830*/  ULDC.64 UR6, c[0x0][0x338] ;  /* 0x0000ce0000067ab9 */ /* 0x000fe20000000a00 */
[C---:B------:R-:W-:Y:S01]  /*2840*/  IMAD.WIDE.U32 R116, R235.reuse, UR4, R18 ;  /* 0x00000004eb747c25 */ /* 0x040fe2000f8e0012 */
[----:B------:R-:W-:Y:S01]  /*2850*/  ULDC UR4, c[0x0][0x2f4] ;  /* 0x0000bd0000047ab9 */ /* 0x000fe20000000800 */
[----:B------:R-:W-:Y:S01]  /*2860*/  @!P6 BAR.SYNC.DEFER_BLOCKING 0x9, 0x100 ;  /* 0x024400000000eb1d */ /* 0x000fe20000010000 */
[----:B------:R-:W-:Y:S01]  /*2870*/  ISETP.GE.AND P1, PT, R0, UR4, PT ;  /* 0x0000000400007c0c */ /* 0x000fe2000bf26270 */
[----:B------:R-:W-:Y:S01]  /*2880*/  IMAD R117, R235, UR5, R117 ;  /* 0x00000005eb757c24 */ /* 0x000fe2000f8e0275 */
[----:B------:R-:W-:Y:S01]  /*2890*/  ISETP.GE.AND P0, PT, R18, UR4, PT ;  /* 0x0000000412007c0c */ /* 0x000fe2000bf06270 */
[----:B------:R-:W-:Y:S01]  /*28a0*/  IMAD.WIDE.U32 R114, R114, 0xa0, RZ ;  /* 0x000000a072727825 */ /* 0x000fe200078e00ff */
[----:B------:R-:W-:-:S02]  /*28b0*/  SEL R7, RZ, 0xffffffff, P1 ;  /* 0xffffffffff077807 */ /* 0x000fc40000800000 */
[----:B------:R-:W-:Y:S01]  /*28c0*/  SEL R6, RZ, 0x1, P0 ;  /* 0x00000001ff067807 */ /* 0x000fe20000000000 */
[----:B------:R-:W-:Y:S01]  /*28d0*/  IMAD.WIDE.U32 R116, R21, UR6, R116 ;  /* 0x0000000615747c25 */ /* 0x000fe2000f8e0074 */
[----:B------:R-:W-:Y:S02]  /*28e0*/  LOP3.LUT P0, RZ, R127, 0x2, RZ, 0xc0, !PT ;  /* 0x000000027fff7812 */ /* 0x000fe4000780c0ff */
[----:B------:R-:W-:Y:S01]  /*28f0*/  IADD3 R3, P1, R118, R4, RZ ;  /* 0x0000000476037210 */ /* 0x000fe20007f3e0ff */
[----:B------:R-:W-:Y:S01]  /*2900*/  IMAD.SHL.U32 R7, R7, 0x2, RZ ;  /* 0x0000000207077824 */ /* 0x000fe200078e00ff */
[----:B------:R-:W-:Y:S01]  /*2910*/  IADD3 R4, R119, R9, RZ ;  /* 0x0000000977047210 */ /* 0x000fe20007ffe0ff */
[----:B------:R-:W-:-:S03]  /*2920*/  IMAD.IADD R128, R115, 0x1, R25 ;  /* 0x0000000173807824 */ /* 0x000fc600078e0219 */
[----:B------:R-:W-:Y:S01]  /*2930*/  LOP3.LUT R9, R7, 0x2, R6, 0xe2, !PT ;  /* 0x0000000207097812 */ /* 0x000fe200078ee206 */
[----:B------:R-:W-:Y:S01]  /*2940*/  VIADD R6, R18, 0x40 ;  /* 0x0000004012067836 */ /* 0x000fe20000000000 */
[----:B------:R-:W-:Y:S01]  /*2950*/  IADD3.X R5, R4, R5, R11, P1, !PT ;  /* 0x0000000504057210 */ /* 0x000fe20000ffe40b */
[----:B------:R-:W-:Y:S02]  /*2960*/  VIADD R7, R18, 0x60 ;  /* 0x0000006012077836 */ /* 0x000fe40000000000 */
[----:B------:R-:W-:Y:S02]  /*2970*/  @P0 LOP3.LUT R20, R20, 0x4, RZ, 0xfc, !PT ;  /* 0x0000000414140812 */ /* 0x000fe400078efcff */
[----:B------:R-:W-:Y:S02]  /*2980*/  ISETP.GE.AND P0, PT, R6, UR4, PT ;  /* 0x0000000406007c0c */ /* 0x000fe4000bf06270 */
[----:B------:R-:W-:Y:S02]  /*2990*/  ISETP.GE.AND P1, PT, R7, UR4, PT ;  /* 0x0000000407007c0c */ /* 0x000fe4000bf26270 */
[----:B------:R-:W-:-:S02]  /*29a0*/  SEL R10, RZ, 0x4, P0 ;  /* 0x00000004ff0a7807 */ /* 0x000fc40000000000 */
[----:B------:R-:W-:Y:S02]  /*29b0*/  SEL R11, RZ, 0x8, P1 ;  /* 0x00000008ff0b7807 */ /* 0x000fe40000800000 */
[----:B------:R-:W-:Y:S02]  /*29c0*/  ISETP.GE.AND P0, PT, R8, UR4, PT ;  /* 0x0000000408007c0c */ /* 0x000fe4000bf06270 */
[----:B------:R-:W-:Y:S01]  /*29d0*/  LOP3.LUT R9, R11, R9, R10, 0xfe, !PT ;  /* 0x000000090b097212 */ /* 0x000fe200078efe0a */
[----:B------:R-:W-:Y:S01]  /*29e0*/  IMAD R11, R12, UR6, RZ ;  /* 0x000000060c0b7c24 */ /* 0x000fe2000f8e02ff */
[----:B------:R-:W-:Y:S02]  /*29f0*/  SEL R10, RZ, 0x10, P0 ;  /* 0x00000010ff0a7807 */ /* 0x000fe40000000000 */
[-C--:B-1----:R-:W-:Y:S01]  /*2a00*/  ISETP.GE.AND P0, PT, R18, R121.reuse, PT ;  /* 0x000000791200720c */ /* 0x082fe20003f06270 */
[----:B------:R-:W-:Y:S01]  /*2a10*/  IMAD R33, R21, UR7, R11 ;  /* 0x0000000715217c24 */ /* 0x000fe2000f8e020b */
[----:B------:R-:W-:Y:S01]  /*2a20*/  LOP3.LUT R35, R9, R10, RZ, 0xfc, !PT ;  /* 0x0000000a09237212 */ /* 0x000fe200078efcff */
[----:B------:R-:W-:Y:S01]  /*2a30*/  IMAD R9, R31, R102, RZ ;  /* 0x000000661f097224 */ /* 0x000fe200078e02ff */
[-C--:B------:R-:W-:Y:S01]  /*2a40*/  ISETP.GE.AND P2, PT, R6, R121.reuse, PT ;  /* 0x000000790600720c */ /* 0x080fe20003f46270 */
[----:B------:R-:W-:Y:S01]  /*2a50*/  IMAD.IADD R33, R117, 0x1, R33 ;  /* 0x0000000175217824 */ /* 0x000fe200078e0221 */
[----:B------:R-:W-:Y:S01]  /*2a60*/  ISETP.GE.AND P1, PT, R0, R121, PT ;  /* 0x000000790000720c */ /* 0x000fe20003f26270 */
[----:B------:R-:W-:Y:S01]  /*2a70*/  IMAD R13, R220, R103, R9 ;  /* 0x00000067dc0d7224 */ /* 0x000fe200078e0209 */
[----:B------:R-:W-:-:S02]  /*2a80*/  SEL R9, R121, RZ, P0 ;  /* 0x000000ff79097207 */ /* 0x000fc40000000000 */
[----:B------:R-:W-:Y:S01]  /*2a90*/  SEL R11, R121, RZ, P1 ;  /* 0x000000ff790b7207 */ /* 0x000fe20000800000 */
[----:B------:R-:W-:Y:S01]  /*2aa0*/  IMAD.IADD R107, R107, 0x1, R13 ;  /* 0x000000016b6b7824 */ /* 0x000fe200078e020d */
[----:B------:R-:W-:Y:S01]  /*2ab0*/  LOP3.LUT R20, R20, 0xfffffffe, RZ, 0xc0, !PT ;  /* 0xfffffffe14147812 */ /* 0x000fe200078ec0ff */
[----:B------:R-:W-:Y:S01]  /*2ac0*/  IMAD.IADD R9, R18, 0x1, R9 ;  /* 0x0000000112097824 */ /* 0x000fe200078e0209 */
[----:B------:R-:W-:Y:S01]  /*2ad0*/  IADD3 R105, R13, R105, RZ ;  /* 0x000000690d697210 */ /* 0x000fe20007ffe0ff */
[----:B------:R-:W-:Y:S01]  /*2ae0*/  IMAD.IADD R11, R0, 0x1, R11 ;  /* 0x00000001000b7824 */ /* 0x000fe200078e020b */
[----:B------:R-:W-:Y:S01]  /*2af0*/  SEL R13, R121, RZ, P2 ;  /* 0x000000ff790d7207 */ /* 0x000fe20001000000 */
[-C--:B------:R-:W-:Y:S01]  /*2b00*/  IMAD.WIDE.U32 R106, R146, R102.reuse, R106 ;  /* 0x00000066926a7225 */ /* 0x080fe200078e006a */
[----:B------:R-:W-:Y:S02]  /*2b10*/  @P2 LOP3.LUT R20, R20, 0x1, RZ, 0xfc, !PT ;  /* 0x0000000114142812 */ /* 0x000fe400078efcff */
[----:B------:R-:W-:Y:S01]  /*2b20*/  SHF.R.S32.HI R10, RZ, 0x1f, R9 ;  /* 0x0000001fff0a7819 */ /* 0x000fe20000011409 */
[----:B------:R-:W-:Y:S01]  /*2b30*/  IMAD.WIDE.U32 R104, R146, R102, R104 ;  /* 0x0000006692687225 */ /* 0x000fe200078e0068 */
[----:B------:R-:W-:Y:S01]  /*2b40*/  SHF.R.S32.HI R12, RZ, 0x1f, R11 ;  /* 0x0000001fff0c7819 */ /* 0x000fe2000001140b */
[----:B------:R0:W-:Y:S01]  /*2b50*/  STL [R1+0x10], R20 ;  /* 0x0000101401007387 */ /* 0x0001e20000100800 */
[----:B------:R-:W-:-:S02]  /*2b60*/  LEA.HI R26, R10, R9, RZ, 0x4 ;  /* 0x000000090a1a7211 */ /* 0x000fc400078f20ff */
[----:B------:R-:W-:Y:S02]  /*2b70*/  LEA.HI R10, R10, R9, RZ, 0x6 ;  /* 0x000000090a0a7211 */ /* 0x000fe400078f30ff */
[CC--:B------:R-:W-:Y:S02]  /*2b80*/  LEA.HI R28, R12.reuse, R11.reuse, RZ, 0x4 ;  /* 0x0000000b0c1c7211 */ /* 0x0c0fe400078f20ff */
[----:B------:R-:W-:Y:S02]  /*2b90*/  LEA.HI R11, R12, R11, RZ, 0x6 ;  /* 0x0000000b0c0b7211 */ /* 0x000fe400078f30ff */
[----:B------:R-:W-:Y:S01]  /*2ba0*/  SHF.R.U32.HI R9, RZ, 0x3, R231 ;  /* 0x00000003ff097819 */ /* 0x000fe200000116e7 */
[----:B0-----:R-:W-:Y:S01]  /*2bb0*/  IMAD.IADD R20, R6, 0x1, R13 ;  /* 0x0000000106147824 */ /* 0x001fe200078e020d */
[----:B------:R-:W-:Y:S02]  /*2bc0*/  SHF.R.S32.HI R10, RZ, 0x6, R10 ;  /* 0x00000006ff0a7819 */ /* 0x000fe4000001140a */
[----:B------:R-:W-:-:S02]  /*2bd0*/  LOP3.LUT R14, R231, 0x30, R26, 0xf8, !PT ;  /* 0x00000030e70e7812 */ /* 0x000fc400078ef81a */
[----:B------:R-:W-:Y:S01]  /*2be0*/  SHF.R.S32.HI R21, RZ, 0x1f, R20 ;  /* 0x0000001fff157819 */ /* 0x000fe20000011414 */
[C---:B------:R-:W-:Y:S01]  /*2bf0*/  IMAD R143, R10.reuse, 0x2800, R232 ;  /* 0x000028000a8f7824 */ /* 0x040fe200078e02e8 */
[----:B------:R-:W-:Y:S01]  /*2c00*/  SHF.R.S32.HI R12, RZ, 0x6, R11 ;  /* 0x00000006ff0c7819 */ /* 0x000fe2000001140b */
[--C-:B------:R-:W-:Y:S01]  /*2c10*/  IMAD R145, R10, 0x2800, R229.reuse ;  /* 0x000028000a917824 */ /* 0x100fe200078e02e5 */
[C---:B------:R-:W-:Y:S02]  /*2c20*/  LOP3.LUT R11, R227.reuse, 0x30, R26, 0xf8, !PT ;  /* 0x00000030e30b7812 */ /* 0x040fe400078ef81a */
[----:B------:R-:W-:Y:S01]  /*2c30*/  LOP3.LUT R13, R227, 0x30, R28, 0xf8, !PT ;  /* 0x00000030e30d7812 */ /* 0x000fe200078ef81c */
[----:B------:R-:W-:Y:S01]  /*2c40*/  IMAD R144, R12, 0x2800, R229 ;  /* 0x000028000c907824 */ /* 0x000fe200078e02e5 */
[----:B------:R-:W-:Y:S01]  /*2c50*/  LOP3.LUT R14, R14, R9, RZ, 0x3c, !PT ;  /* 0x000000090e0e7212 */ /* 0x000fe200078e3cff */
[----:B------:R-:W-:Y:S01]  /*2c60*/  IMAD R135, R12, 0x2800, R232 ;  /* 0x000028000c877824 */ /* 0x000fe200078e02e8 */
[CC--:B------:R-:W-:Y:S01]  /*2c70*/  LEA.HI R30, R21.reuse, R20.reuse, RZ, 0x4 ;  /* 0x00000014151e7211 */ /* 0x0c0fe200078f20ff */
[----:B------:R-:W-:Y:S01]  /*2c80*/  VIADD R12, R18, 0xa0 ;  /* 0x000000a0120c7836 */ /* 0x000fe20000000000 */
[----:B------:R-:W-:Y:S01]  /*2c90*/  LEA.HI R20, R21, R20, RZ, 0x6 ;  /* 0x0000001415147211 */ /* 0x000fe200078f30ff */
[----:B------:R-:W-:Y:S01]  /*2ca0*/  IMAD.IADD R143, R143, 0x1, R14 ;  /* 0x000000018f8f7824 */ /* 0x000fe200078e020e */
[----:B------:R-:W-:-:S02]  /*2cb0*/  LOP3.LUT R10, R11, R228, RZ, 0x3c, !PT ;  /* 0x000000e40b0a7212 */ /* 0x000fc400078e3cff */
[----:B------:R-:W-:Y:S02]  /*2cc0*/  LOP3.LUT R13, R13, R228, RZ, 0x3c, !PT ;  /* 0x000000e40d0d7212 */ /* 0x000fe400078e3cff */
[----:B------:R-:W-:Y:S01]  /*2cd0*/  SHF.R.S32.HI R20, RZ, 0x6, R20 ;  /* 0x00000006ff147819 */ /* 0x000fe20000011414 */
[----:B------:R-:W-:Y:S01]  /*2ce0*/  IMAD.IADD R145, R145, 0x1, R10 ;  /* 0x0000000191917824 */ /* 0x000fe200078e020a */
[C---:B------:R-:W-:Y:S01]  /*2cf0*/  LOP3.LUT R14, R231.reuse, 0x30, R30, 0xf8, !PT ;  /* 0x00000030e70e7812 */ /* 0x040fe200078ef81e */
[----:B------:R-:W-:Y:S01]  /*2d00*/  IMAD.IADD R144, R144, 0x1, R13 ;  /* 0x0000000190907824 */ /* 0x000fe200078e020d */
[----:B------:R-:W-:Y:S01]  /*2d10*/  LOP3.LUT R10, R231, 0x30, R28, 0xf8, !PT ;  /* 0x00000030e70a7812 */ /* 0x000fe200078ef81c */
[----:B------:R-:W-:Y:S01]  /*2d20*/  IMAD R134, R20, 0x2800, R232 ;  /* 0x0000280014867824 */ /* 0x000fe200078e02e8 */
[-C--:B------:R-:W-:Y:S01]  /*2d30*/  LOP3.LUT R13, R14, R9.reuse, RZ, 0x3c, !PT ;  /* 0x000000090e0d7212 */ /* 0x080fe200078e3cff */
[----:B------:R-:W-:Y:S01]  /*2d40*/  IMAD R142, R20, 0x2800, R229 ;  /* 0x00002800148e7824 */ /* 0x000fe200078e02e5 */
[----:B------:R-:W-:Y:S01]  /*2d50*/  SHF.R.S32.HI R21, RZ, 0x1f, R146 ;  /* 0x0000001fff157819 */ /* 0x000fe20000011492 */
[----:B------:R-:W-:Y:S01]  /*2d60*/  IMAD.SHL.U32 R14, R102, 0x80, RZ ;  /* 0x00000080660e7824 */ /* 0x000fe200078e00ff */
[----:B------:R-:W-:Y:S01]  /*2d70*/  LOP3.LUT R10, R10, R9, RZ, 0x3c, !PT ;  /* 0x000000090a0a7212 */ /* 0x000fe200078e3cff */
[----:B------:R-:W-:Y:S01]  /*2d80*/  IMAD.IADD R134, R134, 0x1, R13 ;  /* 0x0000000186867824 */ /* 0x000fe200078e020d */
[----:B------:R-:W-:Y:S01]  /*2d90*/  ISETP.GE.AND P2, PT, R12, UR4, PT ;  /* 0x000000040c007c0c */ /* 0x000fe2000bf46270 */
[----:B------:R-:W-:Y:S01]  /*2da0*/  IMAD R13, R21, R102, RZ ;  /* 0x00000066150d7224 */ /* 0x000fe200078e02ff */
[----:B------:R-:W-:Y:S01]  /*2db0*/  LOP3.LUT R11, R227, 0x30, R30, 0xf8, !PT ;  /* 0x00000030e30b7812 */ /* 0x000fe200078ef81e */
[----:B------:R-:W-:Y:S01]  /*2dc0*/  IMAD.IADD R135, R135, 0x1, R10 ;  /* 0x0000000187877824 */ /* 0x000fe200078e020a */
[----:B------:R-:W-:Y:S01]  /*2dd0*/  SEL R32, RZ, 0x20, P2 ;  /* 0x00000020ff207807 */ /* 0x000fe20001000000 */
[----:B------:R-:W-:Y:S01]  /*2de0*/  IMAD R10, R21, R108, RZ ;  /* 0x0000006c150a7224 */ /* 0x000fe200078e02ff */
[----:B------:R-:W-:Y:S01]  /*2df0*/  IADD3 R122, P2, R220, R123, RZ ;  /* 0x0000007bdc7a7210 */ /* 0x000fe20007f5e0ff */
[----:B------:R-:W-:Y:S01]  /*2e00*/  IMAD R29, R146, R103, R13 ;  /* 0x00000067921d7224 */ /* 0x000fe200078e020d */
[C---:B------:R-:W-:Y:S01]  /*2e10*/  SHF.L.U64.HI R13, R102.reuse, 0x7, R103 ;  /* 0x00000007660d7819 */ /* 0x040fe20000010267 */
[----:B------:R-:W-:Y:S01]  /*2e20*/  IMAD R21, R103, 0xa0, RZ ;  /* 0x000000a067157824 */ /* 0x000fe200078e02ff */
[----:B------:R-:W-:Y:S01]  /*2e30*/  LOP3.LUT R11, R11, R228, RZ, 0x3c, !PT ;  /* 0x000000e40b0b7212 */ /* 0x000fe200078e3cff */
[----:B------:R-:W-:Y:S01]  /*2e40*/  IMAD.WIDE.U32 R102, R102, 0xa0, RZ ;  /* 0x000000a066667825 */ /* 0x000fe200078e00ff */
[----:B------:R-:W-:-:S02]  /*2e50*/  IADD3 R25, R29, R105, RZ ;  /* 0x000000691d197210 */ /* 0x000fc40007ffe0ff */
[----:B------:R-:W-:Y:S01]  /*2e60*/  IADD3 R142, R142, R11, RZ ;  /* 0x0000000b8e8e7210 */ /* 0x000fe20007ffe0ff */
[----:B------:R-:W-:Y:S01]  /*2e70*/  IMAD R27, R146, R109, R10 ;  /* 0x0000006d921b7224 */ /* 0x000fe200078e020a */
[C---:B------:R-:W-:Y:S01]  /*2e80*/  SHF.L.U64.HI R10, R108.reuse, 0x7, R109 ;  /* 0x000000076c0a7819 */ /* 0x040fe2000001026d */
[----:B------:R-:W-:Y:S01]  /*2e90*/  IMAD.X R123, R31, 0x1, R15, P2 ;  /* 0x000000011f7b7824 */ /* 0x000fe200010e060f */
[----:B------:R-:W-:Y:S01]  /*2ea0*/  SHF.R.S32.HI R120, RZ, 0x4, R26 ;  /* 0x00000004ff787819 */ /* 0x000fe2000001141a */
[----:B------:R-:W-:Y:S01]  /*2eb0*/  IMAD.IADD R130, R103, 0x1, R21 ;  /* 0x0000000167827824 */ /* 0x000fe200078e0215 */
[----:B------:R-:W-:Y:S01]  /*2ec0*/  LOP3.LUT R39, R35, R32, RZ, 0xfc, !PT ;  /* 0x0000002023277212 */ /* 0x000fe200078efcff */
[----:B------:R-:W-:Y:S01]  /*2ed0*/  IMAD.SHL.U32 R11, R108, 0x80, RZ ;  /* 0x000000806c0b7824 */ /* 0x000fe200078e00ff */
[----:B------:R-:W-:Y:S01]  /*2ee0*/  LOP3.LUT R26, R26, 0xfffffff0, RZ, 0xc0, !PT ;  /* 0xfffffff01a1a7812 */ /* 0x000fe200078ec0ff */
[----:B------:R-:W-:Y:S01]  /*2ef0*/  IMAD.IADD R15, R113, 0x1, R27 ;  /* 0x00000001710f7824 */ /* 0x000fe200078e021b */
[----:B------:R-:W-:Y:S01]  /*2f00*/  SHF.R.S32.HI R101, RZ, 0x4, R28 ;  /* 0x00000004ff657819 */ /* 0x000fe2000001141c */
[----:B------:R-:W-:Y:S01]  /*2f10*/  IMAD.IADD R20, R27, 0x1, R111 ;  /* 0x000000011b147824 */ /* 0x000fe200078e026f */
[----:B------:R-:W-:Y:S01]  /*2f20*/  LOP3.LUT R27, R28, 0xfffffff0, RZ, 0xc0, !PT ;  /* 0xfffffff01c1b7812 */ /* 0x000fe200078ec0ff */
[----:B------:R-:W-:Y:S01]  /*2f30*/  IMAD.IADD R21, R107, 0x1, R29 ;  /* 0x000000016b157824 */ /* 0x000fe200078e021d */
[----:B------:R-:W-:Y:S01]  /*2f40*/  LOP3.LUT R29, R30, 0xfffffff0, RZ, 0xc0, !PT ;  /* 0xfffffff01e1d7812 */ /* 0x000fe200078ec0ff */
[----:B------:R-:W-:Y:S01]  /*2f50*/  IMAD.WIDE.U32 R108, R108, 0xa0, RZ ;  /* 0x000000a06c6c7825 */ /* 0x000fe200078e00ff */
[----:B------:R-:W-:-:S02]  /*2f60*/  LOP3.LUT R34, R35, 0x1, RZ, 0xc0, !PT ;  /* 0x0000000123227812 */ /* 0x000fc400078ec0ff */
[----:B------:R-:W-:Y:S01]  /*2f70*/  SHF.R.S32.HI R28, RZ, 0x4, R30 ;  /* 0x00000004ff1c7819 */ /* 0x000fe2000001141e */
[----:B------:R-:W-:Y:S01]  /*2f80*/  IMAD.IADD R129, R109, 0x1, R129 ;  /* 0x000000016d817824 */ /* 0x000fe200078e0281 */
[C---:B------:R-:W-:Y:S02]  /*2f90*/  LOP3.LUT R35, R39.reuse, 0x2, RZ, 0xc0, !PT ;  /* 0x0000000227237812 */ /* 0x040fe400078ec0ff */
[C---:B------:R-:W-:Y:S02]  /*2fa0*/  LOP3.LUT R36, R39.reuse, 0x4, RZ, 0xc0, !PT ;  /* 0x0000000427247812 */ /* 0x040fe400078ec0ff */
[C---:B------:R-:W-:Y:S02]  /*2fb0*/  LOP3.LUT R37, R39.reuse, 0x8, RZ, 0xc0, !PT ;  /* 0x0000000827257812 */ /* 0x040fe400078ec0ff */
[----:B------:R-:W-:Y:S02]  /*2fc0*/  LOP3.LUT R38, R39, 0x10, RZ, 0xc0, !PT ;  /* 0x0000001027267812 */ /* 0x000fe400078ec0ff */
[----:B------:R-:W-:-:S02]  /*2fd0*/  SHF.L.U32 R121, R121, 0x1, RZ ;  /* 0x0000000179797819 */ /* 0x000fc400000006ff */
[----:B------:R-:W-:Y:S02]  /*2fe0*/  SHF.R.S32.HI R30, RZ, 0x1f, R26 ;  /* 0x0000001fff1e7819 */ /* 0x000fe4000001141a */
[----:B------:R-:W-:Y:S02]  /*2ff0*/  SHF.R.S32.HI R31, RZ, 0x1f, R27 ;  /* 0x0000001fff1f7819 */ /* 0x000fe4000001141b */
[----:B------:R-:W-:Y:S02]  /*3000*/  SHF.R.S32.HI R32, RZ, 0x1f, R29 ;  /* 0x0000001fff207819 */ /* 0x000fe4000001141d */
[----:B------:R-:W-:-:S07]  /*3010*/  LOP3.LUT R39, R39, 0x20, RZ, 0xc0, !PT ;  /* 0x0000002027277812 */ /* 0x000fce00078ec0ff */
.L_x_438:
[----:B------:R-:W2:Y:S01]  /*3020*/  LDL.LU R42, [R1+0x10] ;  /* 0x00001000012a7983 */ /* 0x000ea20000300800 */
[----:B0-----:R-:W0:Y:S01]  /*3030*/  LDC.64 R124, c[0x0][0x2e8] ;  /* 0x0000ba00ff7c7b82 */ /* 0x001e220000000a00 */
[----:B------:R-:W-:Y:S01]  /*3040*/  VIADD R47, R24, 0xffffffff ;  /* 0xffffffff182f7836 */ /* 0x000fe20000000000 */
[----:B------:R-:W-:Y:S01]  /*3050*/  LOP3.LUT P4, RZ, R127, 0x2, RZ, 0xc0, !PT ;  /* 0x000000027fff7812 */ /* 0x000fe2000788c0ff */
[----:B------:R-:W-:Y:S05]  /*3060*/  YIELD ;  /* 0x0000000000007946 */ /* 0x000fea0003800000 */
[----:B------:R-:W-:Y:S01]  /*3070*/  SHF.R.S32.HI R44, RZ, 0x1f, R47 ;  /* 0x0000001fff2c7819 */ /* 0x000fe2000001142f */
[-C--:B------:R-:W-:Y:S01]  /*3080*/  IMAD R41, R128, R47.reuse, RZ ;  /* 0x0000002f80297224 */ /* 0x080fe200078e02ff */
[----:B------:R-:W1:Y:S01]  /*3090*/  LDC R133, c[0x0][0x3f4] ;  /* 0x0000fd00ff857b82 */ /* 0x000e620000000800 */
[----:B------:R-:W-:Y:S01]  /*30a0*/  IMAD.WIDE.U32 R136, R114, R47, RZ ;  /* 0x0000002f72887225 */ /* 0x000fe200078e00ff */
[----:B------:R-:W-:Y:S03]  /*30b0*/  BSSY B0, `(.L_x_339) ;  /* 0x0000cac000007945 */ /* 0x000fe60003800000 */
[----:B------:R-:W-:Y:S01]  /*30c0*/  IMAD R41, R44, R114, R41 ;  /* 0x000000722c297224 */ /* 0x000fe200078e0229 */
[----:B------:R-:W-:-:S03]  /*30d0*/  IADD3 R49, P2, P3, R3, R136, R132 ;  /* 0x0000008803317210 */ /* 0x000fc60007b5e084 */
[----:B------:R-:W-:Y:S02]  /*30e0*/  IMAD.IADD R96, R137, 0x1, R41 ;  /* 0x0000000189607824 */ /* 0x000fe400078e0229 */
[----:B------:R-:W-:-:S03]  /*30f0*/  IMAD R41, R17, 0x7800, R236 ;  /* 0x0000780011297824 */ /* 0x000fc600078e02ec */
[----:B------:R-:W-:Y:S01]  /*3100*/  IADD3.X R24, R5, R96, R131, P2, P3 ;  /* 0x0000006005187210 */ /* 0x000fe200017e6483 */
[C---:B------:R-:W-:Y:S01]  /*3110*/  VIADD R43, R41.reuse, 0x20 ;  /* 0x00000020292b7836 */ /* 0x040fe20000000000 */
[-C--:B0-----:R-:W-:Y:S01]  /*3120*/  IADD3 R50, P2, P3, R136, R124.reuse, R3 ;  /* 0x0000007c88327210 */ /* 0x081fe20007b5e003 */
[----:B------:R-:W-:Y:S02]  /*3130*/  @P4 VIADD R43, R41, 0xffffffe0 ;  /* 0xffffffe0292b4836 */ /* 0x000fe40000000000 */
[----:B------:R-:W-:Y:S01]  /*3140*/  IMAD.IADD R40, R16, 0x1, R41 ;  /* 0x0000000110287824 */ /* 0x000fe200078e0229 */
[----:B------:R-:W-:Y:S01]  /*3150*/  IADD3.X R51, R96, R125, R5, P2, P3 ;  /* 0x0000007d60337210 */ /* 0x000fe200017e6405 */
[----:B------:R-:W-:Y:S01]  /*3160*/  IMAD.IADD R41, R16, 0x1, R43 ;  /* 0x0000000110297824 */ /* 0x000fe200078e022b */
[----:B------:R-:W-:-:S05]  /*3170*/  IADD3 R48, P2, R49, R124, RZ ;  /* 0x0000007c31307210 */ /* 0x000fca0007f5e0ff */
[----:B------:R-:W-:Y:S01]  /*3180*/  IMAD.X R49, R24, 0x1, R125, P2 ;  /* 0x0000000118317824 */ /* 0x000fe200010e067d */
[----:B------:R-:W-:Y:S02]  /*3190*/  ISETP.GT.AND P2, PT, R47, R126, PT ;  /* 0x0000007e2f00720c */ /* 0x000fe40003f44270 */
[----:B------:R-:W-:Y:S02]  /*31a0*/  MOV R24, R47 ;  /* 0x0000002f00187202 */ /* 0x000fe40000000f00 */
[----:B--2---:R-:W-:-:S09]  /*31b0*/  LOP3.LUT R42, R42, 0xfffffffd, RZ, 0xc0, !PT ;  /* 0xfffffffd2a2a7812 */ /* 0x004fd200078ec0ff */
[----:B------:R-:W-:Y:S02]  /*31c0*/  @P2 LOP3.LUT R42, R42, 0x2, RZ, 0xfc, !PT ;  /* 0x000000022a2a2812 */ /* 0x000fe400078efcff */
[----:B-1----:R-:W-:-:S03]  /*31d0*/  ISETP.GE.AND P2, PT, R133, 0x1, PT ;  /* 0x000000018500780c */ /* 0x002fc60003f46270 */
[----:B------:R0:W-:Y:S10]  /*31e0*/  STL [R1+0x10], R42 ;  /* 0x0000102a01007387 */ /* 0x0001f40000100800 */
[----:B0-----:R-:W-:Y:S05]  /*31f0*/  @!P2 BRA `(.L_x_340) ;  /* 0x000000c40080a947 */ /* 0x001fea0003800000 */
[----:B------:R-:W-:Y:S01]  /*3200*/  ULDC.U8 UR4, c[0x0][0x410] ;  /* 0x0001040000047ab9 */ /* 0x000fe20000000000 */
[-C--:B------:R-:W-:Y:S01]  /*3210*/  IMAD R43, R129, R47.reuse, RZ ;  /* 0x0000002f812b7224 */ /* 0x080fe200078e02ff */
[----:B------:R-:W-:Y:S01]  /*3220*/  ISETP.NE.AND P2, PT, RZ, UR4, PT ;  /* 0x00000004ff007c0c */ /* 0x000fe2000bf45270 */
[-C--:B------:R-:W-:Y:S02]  /*3230*/  IMAD R45, R130, R47.reuse, RZ ;  /* 0x0000002f822d7224 */ /* 0x080fe400078e02ff */
[----:B------:R-:W-:Y:S02]  /*3240*/  IMAD R42, R24, -0xa0, R2 ;  /* 0xffffff60182a7824 */ /* 0x000fe400078e0202 */
[C---:B------:R-:W-:Y:S02]  /*3250*/  IMAD R43, R44.reuse, R108, R43 ;  /* 0x0000006c2c2b7224 */ /* 0x040fe400078e022b */
[----:B------:R-:W-:Y:S01]  /*3260*/  IMAD R45, R44, R102, R45 ;  /* 0x000000662c2d7224 */ /* 0x000fe200078e022d */
[----:B------:R-:W-:Y:S01]  /*3270*/  VIMNMX R42, R42, 0xa0, PT ;  /* 0x000000a02a2a7848 */ /* 0x000fe20003fe0100 */
[----:B------:R-:W-:-:S04]  /*3280*/  IMAD.WIDE.U32 R94, R108, R47, RZ ;  /* 0x0000002f6c5e7225 */ /* 0x000fc800078e00ff */
[----:B------:R-:W-:-:S04]  /*3290*/  IMAD.WIDE.U32 R92, R102, R47, RZ ;  /* 0x0000002f665c7225 */ /* 0x000fc800078e00ff */
[----:B------:R-:W-:Y:S02]  /*32a0*/  IMAD.IADD R43, R95, 0x1, R43 ;  /* 0x000000015f2b7824 */ /* 0x000fe400078e022b */
[----:B------:R-:W-:Y:S01]  /*32b0*/  IMAD.IADD R100, R93, 0x1, R45 ;  /* 0x000000015d647824 */ /* 0x000fe200078e022d */
[----:B------:R-:W-:Y:S06]  /*32c0*/  @!P2 BRA `(.L_x_341) ;  /* 0x0000005c00a8a947 */ /* 0x000fec0003800000 */
[----:B------:R-:W-:Y:S01]  /*32d0*/  ISETP.GE.AND P3, PT, R220, R42, PT ;  /* 0x0000002adc00720c */ /* 0x000fe20003f66270 */
[----:B------:R-:W-:Y:S01]  /*32e0*/  BSSY B1, `(.L_x_342) ;  /* 0x000003e000017945 */ /* 0x000fe20003800000 */
        /* <DEDUP_REMOVED lines=24> */
[----:B------:R-:W-:Y:S06]  /*3470*/  @P3 BRA `(.L_x_343) ;  /* 0x0000000000903947 */ /* 0x000fec0003800000 */
[----:B------:R-:W-:Y:S01]  /*3480*/  ULDC.64 UR4, c[0x0][0x3e8] ;  /* 0x0000fa0000047ab9 */ /* 0x000fe20000000a00 */
[----:B------:R-:W-:Y:S02]  /*3490*/  CS2R R124, SRZ ;  /* 0x00000000007c7805 */ /* 0x000fe4000001ff00 */
[----:B------:R-:W-:Y:S02]  /*34a0*/  IADD3 R44, P2, P4, R112, UR4, R94 ;  /* 0x00000004702c7c10 */ /* 0x000fe4000fc5e05e */
[----:B------:R-:W-:Y:S02]  /*34b0*/  CS2R R136, SRZ ;  /* 0x0000000000887805 */ /* 0x000fe4000001ff00 */
[----:B------:R-:W-:Y:S01]  /*34c0*/  IADD3.X R45, R15, UR5, R43, P2, P4 ;  /* 0x000000050f2d7c10 */ /* 0x000fe200097e842b */
[----:B------:R-:W-:Y:S02]  /*34d0*/  ULDC.64 UR4, c[0x0][0x400] ;  /* 0x0001000000047ab9 */ /* 0x000fe40000000a00 */
[----:B------:R-:W-:-:S04]  /*34e0*/  IADD3 R46, P2, P4, R106, UR4, R92 ;  /* 0x000000046a2e7c10 */ /* 0x000fc8000fc5e05c */
[----:B------:R-:W-:Y:S02]  /*34f0*/  IADD3.X R47, R21, UR5, R100, P2, P4 ;  /* 0x00000005152f7c10 */ /* 0x000fe400097e8464 */
[----:B------:R-:W-:Y:S02]  /*3500*/  ISETP.GE.AND P2, PT, R22, R133, PT ;  /* 0x000000851600720c */ /* 0x000fe40003f46270 */
[----:B------:R-:W-:Y:S02]  /*3510*/  CS2R R96, SRZ ;  /* 0x0000000000607805 */ /* 0x000fe4000001ff00 */
[----:B------:R-:W-:-:S09]  /*3520*/  CS2R R98, SRZ ;  /* 0x0000000000627805 */ /* 0x000fd2000001ff00 */
[----:B------:R0:W5:Y:S04]  /*3530*/  @!P2 LDG.E.64 R124, desc[UR54][R44.64] ;  /* 0x000000362c7ca981 */ /* 0x000168000c1e1b00 */
[----:B------:R0:W5:Y:S01]  /*3540*/  @!P2 LDG.E.64 R136, desc[UR54][R46.64] ;  /* 0x000000362e88a981 */ /* 0x000162000c1e1b00 */
        /* <DEDUP_REMOVED lines=20> */
[----:B------:R-:W-:-:S13]  /*3690*/  ISETP.GE.AND P2, PT, R226, R133, PT ;  /* 0x00000085e200720c */ /* 0x000fda0003f46270 */
[----:B------:R0:W5:Y:S04]  /*36a0*/  @!P2 LDG.E.64 R76, desc[UR54][R44.64+0x50] ;  /* 0x000050362c4ca981 */ /* 0x000168000c1e1b00 */
[----:B------:R0:W5:Y:S02]  /*36b0*/  @!P2 LDG.E.64 R78, desc[UR54][R46.64+0x50] ;  /* 0x000050362e4ea981 */ /* 0x000164000c1e1b00 */
.L_x_343:
[----:B------:R-:W-:Y:S05]  /*36c0*/  BSYNC B1 ;  /* 0x0000000000017941 */ /* 0x000fea0003800000 */
.L_x_342:
[----:B0-----:R-:W-:Y:S01]  /*36d0*/  VIADD R44, R220, 0x80 ;  /* 0x00000080dc2c7836 */ /* 0x001fe20000000000 */
[----:B------:R-:W-:Y:S01]  /*36e0*/  BSSY B1, `(.L_x_344) ;  /* 0x000002d000017945 */ /* 0x000fe20003800000 */
[----:B-----5:R-:W-:Y:S02]  /*36f0*/  IMAD.MOV.U32 R150, RZ, RZ, R76 ;  /* 0x000000ffff967224 */ /* 0x020fe400078e004c */
[----:B------:R-:W-:Y:S01]  /*3700*/  IMAD.MOV.U32 R155, RZ, RZ, R80 ;  /* 0x000000ffff9b7224 */ /* 0x000fe200078e0050 */
[----:B------:R-:W-:-:S13]  /*3710*/  ISETP.GE.AND P4, PT, R44, R42, PT ;  /* 0x0000002a2c00720c */ /* 0x000fda0003f86270 */
[----:B------:R-:W-:Y:S05]  /*3720*/  @P4 BRA `(.L_x_345) ;  /* 0x0000000000a04947 */ /* 0x000fea0003800000 */
[----:B------:R-:W-:Y:S01]  /*3730*/  IADD3 R44, P2, P5, R112, R94, R11 ;  /* 0x0000005e702c7210 */ /* 0x000fe20007d5e00b */
[----:B------:R-:W-:Y:S01]  /*3740*/  ULDC.64 UR4, c[0x0][0x3e8] ;  /* 0x0000fa0000047ab9 */ /* 0x000fe20000000a00 */
[----:B------:R-:W-:Y:S02]  /*3750*/  CS2R R72, SRZ ;  /* 0x0000000000487805 */ /* 0x000fe4000001ff00 */
[----:B------:R-:W-:Y:S02]  /*3760*/  CS2R R74, SRZ ;  /* 0x00000000004a7805 */ /* 0x000fe4000001ff00 */
[----:B------:R-:W-:Y:S02]  /*3770*/  IADD3.X R43, R15, R43, R10, P2, P5 ;  /* 0x0000002b0f2b7210 */ /* 0x000fe400017ea40a */
[----:B------:R-:W-:-:S04]  /*3780*/  IADD3 R46, P2, P5, R106, R92, R14 ;  /* 0x0000005c6a2e7210 */ /* 0x000fc80007d5e00e */
[----:B------:R-:W-:Y:S02]  /*3790*/  IADD3.X R100, R21, R100, R13, P2, P5 ;  /* 0x0000006415647210 */ /* 0x000fe400017ea40d */
[----:B------:R-:W-:-:S04]  /*37a0*/  IADD3 R44, P2, R44, UR4, RZ ;  /* 0x000000042c2c7c10 */ /* 0x000fc8000ff5e0ff */
[----:B------:R-:W-:Y:S01]  /*37b0*/  IADD3.X R45, R43, UR5, RZ, P2, !PT ;  /* 0x000000052b2d7c10 */ /* 0x000fe200097fe4ff */
[----:B------:R-:W-:Y:S02]  /*37c0*/  ULDC.64 UR4, c[0x0][0x400] ;  /* 0x0001000000047ab9 */ /* 0x000fe40000000a00 */
[----:B------:R-:W-:-:S04]  /*37d0*/  IADD3 R46, P2, R46, UR4, RZ ;  /* 0x000000042e2e7c10 */ /* 0x000fc8000ff5e0ff */
[----:B------:R-:W-:Y:S02]  /*37e0*/  IADD3.X R47, R100, UR5, RZ, P2, !PT ;  /* 0x00000005642f7c10 */ /* 0x000fe400097fe4ff */
        /* <DEDUP_REMOVED lines=28> */
.L_x_345:
[----:B------:R-:W-:Y:S05]  /*39b0*/  BSYNC B1 ;  /* 0x0000000000017941 */ /* 0x000fea0003800000 */
.L_x_344:
[----:B------:R-:W-:Y:S01]  /*39c0*/  UISETP.NE.AND UP0, UPT, UR53, 0x3, UPT ;  /* 0x000000033500788c */ /* 0x000fe2000bf05270 */
[----:B------:R-:W-:Y:S01]  /*39d0*/  IMAD.MOV.U32 R161, RZ, RZ, R84 ;  /* 0x000000ffffa17224 */ /* 0x000fe200078e0054 */
[----:B------:R-:W-:Y:S01]  /*39e0*/  MOV R164, R88 ;  /* 0x0000005800a47202 */ /* 0x000fe20000000f00 */
[----:B------:R-:W-:Y:S01]  /*39f0*/  IMAD.MOV.U32 R166, RZ, RZ, R96 ;  /* 0x000000ffffa67224 */ /* 0x000fe200078e0060 */
[----:B------:R-:W-:Y:S01]  /*3a00*/  MOV R169, R136 ;  /* 0x0000008800a97202 */ /* 0x000fe20000000f00 */
[----:B------:R-:W-:Y:S01]  /*3a10*/  IMAD.MOV.U32 R168, RZ, RZ, R124 ;  /* 0x000000ffffa87224 */ /* 0x000fe200078e007c */
[----:B------:R-:W-:Y:S01]  /*3a20*/  PLOP3.LUT P2, PT, PT, PT, UP0, 0x80, 0x0 ;  /* 0x000000000000781c */ /* 0x000fe20003f4f008 */
[----:B------:R-:W-:Y:S01]  /*3a30*/  IMAD.MOV.U32 R159, RZ, RZ, R78 ;  /* 0x000000ffff9f7224 */ /* 0x000fe200078e004e */
[----:B-----5:R-:W-:Y:S01]  /*3a40*/  MOV R95, R58 ;  /* 0x0000003a005f7202 */ /* 0x020fe20000000f00 */
[----:B------:R-:W-:Y:S02]  /*3a50*/  IMAD.MOV.U32 R160, RZ, RZ, R82 ;  /* 0x000000ffffa07224 */ /* 0x000fe400078e0052 */
[----:B------:R-:W-:-:S02]  /*3a60*/  IMAD.MOV.U32 R162, RZ, RZ, R86 ;  /* 0x000000ffffa27224 */ /* 0x000fc400078e0056 */
[----:B------:R-:W-:Y:S02]  /*3a70*/  IMAD.MOV.U32 R165, RZ, RZ, R90 ;  /* 0x000000ffffa57224 */ /* 0x000fe400078e005a */
[----:B------:R-:W-:Y:S02]  /*3a80*/  IMAD.MOV.U32 R167, RZ, RZ, R98 ;  /* 0x000000ffffa77224 */ /* 0x000fe400078e0062 */
[----:B------:R-:W-:Y:S02]  /*3a90*/  IMAD.MOV.U32 R92, RZ, RZ, R52 ;  /* 0x000000ffff5c7224 */ /* 0x000fe400078e0034 */
[----:B------:R-:W-:Y:S02]  /*3aa0*/  IMAD.MOV.U32 R94, RZ, RZ, R56 ;  /* 0x000000ffff5e7224 */ /* 0x000fe400078e0038 */
        /* <DEDUP_REMOVED lines=8> */
[----:B------:R-:W-:Y:S01]  /*3b30*/  IMAD.MOV.U32 R158, RZ, RZ, R74 ;  /* 0x000000ffff9e7224 */ /* 0x000fe200078e004a */
[----:B------:R-:W-:Y:S06]  /*3b40*/  @!P2 BRA `(.L_x_346) ;  /* 0x000000000004a947 */ /* 0x000fec0003800000 */
[----:B------:R-:W-:Y:S01]  /*3b50*/  BPT.TRAP 0x1 ;  /* 0x000000040000795c */ /* 0x000fe20000300000 */
.L_x_346:
[----:B------:R-:W-:Y:S01]  /*3b60*/  IMAD R43, R17, 0x8, R16 ;  /* 0x00000008112b7824 */ /* 0x000fe200078e0210 */
[----:B------:R-:W-:Y:S01]  /*3b70*/  SHF.L.U32 R100, R221, 0x1f, RZ ;  /* 0x0000001fdd647819 */ /* 0x000fe200000006ff */
[----:B------:R-:W-:Y:S03]  /*3b80*/  BSSY B1, `(.L_x_347) ;  /* 0x0000003000017945 */ /* 0x000fe60003800000 */
[----:B------:R-:W1:Y:S02]  /*3b90*/  SYNCS.PHASECHK.TRANS64.TRYWAIT P5, [R43+URZ+0x33490], R100 ;  /* 0x033490642b0075a7 */ /* 0x000e6400080a017f */
[----:B-1----:R-:W-:Y:S05]  /*3ba0*/  @!P5 BRA `(.L_x_348) ;  /* 0x000002900004d947 */ /* 0x002fea0003800000 */
.L_x_673:
[----:B------:R-:W-:Y:S05]  /*3bb0*/  BSYNC B1 ;  /* 0x0000000000017941 */ /* 0x000fea0003800000 */
.L_x_347:
[----:B------:R-:W-:Y:S04]  /*3bc0*/  BSSY B1, `(.L_x_349) ;  /* 0x00002b3000017945 */ /* 0x000fe80003800000 */
[----:B------:R-:W-:Y:S05]  /*3bd0*/  @P3 BRA `(.L_x_350) ;  /* 0x0000002800c43947 */ /* 0x000fea0003800000 */
[----:B------:R-:W-:Y:S01]  /*3be0*/  ISETP.NE.AND P3, PT, R34, RZ, PT ;  /* 0x000000ff2200720c */ /* 0x000fe20003f65270 */
[----:B------:R-:W-:-:S12]  /*3bf0*/  BSSY B2, `(.L_x_351) ;  /* 0x0000073000027945 */ /* 0x000fd80003800000 */
[----:B------:R-:W-:Y:S05]  /*3c00*/  @!P3 BRA `(.L_x_352) ;  /* 0x0000000400c4b947 */ /* 0x000fea0003800000 */
[----:B0-----:R0:W2:Y:S01]  /*3c10*/  LDS.128 R44, [R40+0x24200] ;  /* 0x02420000282c7984 */ /* 0x0010a20000000c00 */
[----:B------:R-:W-:Y:S01]  /*3c20*/  ISETP.GE.AND P3, PT, R22, R133, PT ;  /* 0x000000851600720c */ /* 0x000fe20003f66270 */
[----:B------:R-:W-:-:S12]  /*3c30*/  BSSY B3, `(.L_x_353) ;  /* 0x000006d000037945 */ /* 0x000fd80003800000 */
[----:B0-----:R-:W-:Y:S05]  /*3c40*/  @P3 BRA `(.L_x_354) ;  /* 0x0000000400ac3947 */ /* 0x001fea0003800000 */
[--C-:B------:R-:W-:Y:S02]  /*3c50*/  SHF.R.U32.HI R124, RZ, 0x8, R125.reuse ;  /* 0x00000008ff7c7819 */ /* 0x100fe4000001167d */
[----:B------:R-:W-:Y:S02]  /*3c60*/  SHF.R.U32.HI R136, RZ, 0x10, R125 ;  /* 0x00000010ff887819 */ /* 0x000fe4000001167d */
[----:B------:R-:W-:Y:S01]  /*3c70*/  LOP3.LUT R125, R125, 0xff0000ff, RZ, 0xc0, !PT ;  /* 0xff0000ff7d7d7812 */ /* 0x000fe200078ec0ff */
[----:B------:R-:W-:Y:S01]  /*3c80*/  IMAD.SHL.U32 R170, R124, 0x100, RZ ;  /* 0x000001007caa7824 */ /* 0x000fe200078e00ff */
[----:B------:R-:W-:Y:S02]  /*3c90*/  SHF.R.U32.HI R171, RZ, 0x8, R137 ;  /* 0x00000008ffab7819 */ /* 0x000fe40000011689 */
[----:B------:R-:W-:Y:S02]  /*3ca0*/  SHF.L.U32 R136, R136, 0x10, RZ ;  /* 0x0000001088887819 */ /* 0x000fe400000006ff */
[----:B------:R-:W-:Y:S01]  /*3cb0*/  LOP3.LUT R125, R125, 0xff00, R170, 0xf8, !PT ;  /* 0x0000ff007d7d7812 */ /* 0x000fe200078ef8aa */
[----:B------:R-:W-:Y:S01]  /*3cc0*/  IMAD.SHL.U32 R171, R171, 0x100, RZ ;  /* 0x00000100abab7824 */ /* 0x000fe200078e00ff */
[----:B------:R-:W-:-:S02]  /*3cd0*/  LOP3.LUT R172, R137, 0xff0000ff, RZ, 0xc0, !PT ;  /* 0xff0000ff89ac7812 */ /* 0x000fc400078ec0ff */
[----:B------:R-:W-:Y:S02]  /*3ce0*/  LOP3.LUT R125, R125, 0xff0000, R136, 0xf8, !PT ;  /* 0x00ff00007d7d7812 */ /* 0x000fe400078ef888 */
[----:B------:R-:W-:Y:S02]  /*3cf0*/  F2FP.F16.E4M3.UNPACK_B R136, R169.H1 ;  /* 0x000000a9ff88723e */ /* 0x000fe400030006ff */
[----:B--2---:R-:W-:Y:S02]  /*3d00*/  F2FP.F16.E4M3.UNPACK_B R170, R45 ;  /* 0x0000002dffaa723e */ /* 0x004fe400020006ff */
[----:B------:R-:W-:Y:S01]  /*3d10*/  SHF.R.U32.HI R124, RZ, 0x10, R137 ;  /* 0x00000010ff7c7819 */ /* 0x000fe20000011689 */
[----:B------:R-:W-:Y:S01]  /*3d20*/  HADD2.F32 R174, -RZ, R136.H0_H0 ;  /* 0x20000088ffae7230 */ /* 0x000fe20000004100 */
[----:B------:R-:W-:Y:S01]  /*3d30*/  LOP3.LUT R172, R172, 0xff00, R171, 0xf8, !PT ;  /* 0x0000ff00acac7812 */ /* 0x000fe200078ef8ab */
[--C-:B------:R-:W-:Y:S01]  /*3d40*/  HADD2.F32 R137, -RZ, R170.reuse.H1_H1 ;  /* 0x300000aaff897230 */ /* 0x100fe20000004100 */
[----:B------:R-:W-:Y:S01]  /*3d50*/  F2FP.F16.E4M3.UNPACK_B R171, R168.H1 ;  /* 0x000000a8ffab723e */ /* 0x000fe200030006ff */
[----:B------:R-:W-:Y:S01]  /*3d60*/  HADD2.F32 R170, -RZ, R170.H0_H0 ;  /* 0x200000aaffaa7230 */ /* 0x000fe20000004100 */
[----:B------:R-:W-:-:S02]  /*3d70*/  F2FP.F16.E4M3.UNPACK_B R169, R169 ;  /* 0x000000a9ffa9723e */ /* 0x000fc400020006ff */
[CC--:B------:R-:W-:Y:S01]  /*3d80*/  FMUL.FTZ R175, R137.reuse, R174.reuse ;  /* 0x000000ae89af7220 */ /* 0x0c0fe20000410000 */
[--C-:B------:R-:W-:Y:S02]  /*3d90*/  HADD2.F32 R173, -RZ, R171.reuse.H0_H0 ;  /* 0x200000abffad7230 */ /* 0x100fe40000004100 */
[C---:B------:R-:W-:Y:S01]  /*3da0*/  FMUL.FTZ R174, R170.reuse, R174 ;  /* 0x000000aeaaae7220 */ /* 0x040fe20000410000 */
[----:B------:R-:W-:Y:S01]  /*3db0*/  HADD2.F32 R171, -RZ, R171.H1_H1 ;  /* 0x300000abffab7230 */ /* 0x000fe20000004100 */
[----:B------:R-:W-:Y:S02]  /*3dc0*/  F2FP.F16.E4M3.UNPACK_B R168, R168 ;  /* 0x000000a8ffa8723e */ /* 0x000fe400020006ff */
[----:B------:R-:W-:Y:S01]  /*3dd0*/  FFMA.FTZ R137, R137, R173, R174 ;  /* 0x000000ad89897223 */ /* 0x000fe200000100ae */
[----:B------:R-:W-:Y:S01]  /*3de0*/  F2FP.F16.E4M3.UNPACK_B R174, R45.H1 ;  /* 0x0000002dffae723e */ /* 0x000fe200030006ff */
[----:B------:R-:W-:Y:S01]  /*3df0*/  FFMA.FTZ R170, R170, R173, -R175 ;  /* 0x000000adaaaa7223 */ /* 0x000fe200000108af */
[----:B------:R-:W-:-:S03]  /*3e00*/  HADD2.F32 R173, -RZ, R136.H1_H1 ;  /* 0x30000088ffad7230 */ /* 0x000fc60000004100 */
[--C-:B------:R-:W-:Y:S02]  /*3e10*/  HADD2.F32 R45, -RZ, R174.reuse.H1_H1 ;  /* 0x300000aeff2d7230 */ /* 0x100fe40000004100 */
[----:B------:R-:W-:-:S03]  /*3e20*/  HADD2.F32 R136, -RZ, R174.H0_H0 ;  /* 0x200000aeff887230 */ /* 0x000fc60000004100 */
[CC--:B------:R-:W-:Y:S02]  /*3e30*/  FMUL.FTZ R174, R45.reuse, R173.reuse ;  /* 0x000000ad2dae7220 */ /* 0x0c0fe40000410000 */
[C---:B------:R-:W-:Y:S02]  /*3e40*/  FMUL.FTZ R173, R136.reuse, R173 ;  /* 0x000000ad88ad7220 */ /* 0x040fe40000410000 */
[-C--:B------:R-:W-:Y:S02]  /*3e50*/  FFMA.FTZ R136, R136, R171.reuse, -R174 ;  /* 0x000000ab88887223 */ /* 0x080fe400000108ae */
[----:B------:R-:W-:Y:S01]  /*3e60*/  FFMA.FTZ R171, R45, R171, R173 ;  /* 0x000000ab2dab7223 */ /* 0x000fe200000100ad */
[----:B------:R-:W-:Y:S02]  /*3e70*/  IMAD.U32 R45, R124, 0x10000, RZ ;  /* 0x000100007c2d7824 */ /* 0x000fe400078e00ff */
[----:B------:R-:W-:Y:S01]  /*3e80*/  IMAD.MOV.U32 R124, RZ, RZ, R47 ;  /* 0x000000ffff7c7224 */ /* 0x000fe200078e002f */
[----:B------:R-:W-:-:S02]  /*3e90*/  F2FP.F16.E4M3.UNPACK_B R47, R125.H1 ;  /* 0x0000007dff2f723e */ /* 0x000fc400030006ff */
[----:B------:R-:W-:Y:S02]  /*3ea0*/  LOP3.LUT R45, R172, 0xff0000, R45, 0xf8, !PT ;  /* 0x00ff0000ac2d7812 */ /* 0x000fe400078ef82d */
[-C--:B------:R-:W-:Y:S01]  /*3eb0*/  F2FP.F16.E4M3.UNPACK_B R175, R124.reuse ;  /* 0x0000007cffaf723e */ /* 0x080fe200020006ff */
[--C-:B------:R-:W-:Y:S01]  /*3ec0*/  HADD2.F32 R174, -RZ, R47.reuse.H0_H0 ;  /* 0x2000002fffae7230 */ /* 0x100fe20000004100 */
[-C--:B------:R-:W-:Y:S01]  /*3ed0*/  F2FP.F16.E4M3.UNPACK_B R172, R45.reuse.H1 ;  /* 0x0000002dffac723e */ /* 0x080fe200030006ff */
[----:B------:R-:W-:Y:S01]  /*3ee0*/  HADD2.F32 R47, -RZ, R47.H1_H1 ;  /* 0x3000002fff2f7230 */ /* 0x000fe20000004100 */
[----:B------:R-:W-:Y:S01]  /*3ef0*/  F2FP.F16.E4M3.UNPACK_B R124, R124.H1 ;  /* 0x0000007cff7c723e */ /* 0x000fe200030006ff */
[--C-:B------:R-:W-:Y:S01]  /*3f00*/  HADD2.F32 R173, -RZ, R175.reuse.H1_H1 ;  /* 0x300000afffad7230 */ /* 0x100fe20000004100 */
[----:B------:R-:W-:Y:S01]  /*3f10*/  F2FP.SATFINITE.E4M3.F32.PACK_AB_MERGE_C R136, R171, R136, RZ ;  /* 0x00000088ab88723e */ /* 0x000fe200048070ff */
[--C-:B------:R-:W-:Y:S01]  /*3f20*/  HADD2.F32 R176, -RZ, R172.reuse.H0_H0 ;  /* 0x200000acffb07230 */ /* 0x100fe20000004100 */
[----:B------:R-:W-:Y:S01]  /*3f30*/  F2FP.F16.E4M3.UNPACK_B R45, R45 ;  /* 0x0000002dff2d723e */ /* 0x000fe200020006ff */
[----:B------:R-:W-:Y:S01]  /*3f40*/  HADD2.F32 R175, -RZ, R175.H0_H0 ;  /* 0x200000afffaf7230 */ /* 0x000fe20000004100 */
[----:B------:R-:W-:Y:S01]  /*3f50*/  F2FP.SATFINITE.E4M3.F32.PACK_AB_MERGE_C R137, R137, R170, R136 ;  /* 0x000000aa8989723e */ /* 0x000fe20004807088 */
[----:B------:R-:W-:-:S02]  /*3f60*/  HADD2.F32 R172, -RZ, R172.H1_H1 ;  /* 0x300000acffac7230 */ /* 0x000fc40000004100 */
[----:B------:R-:W-:Y:S01]  /*3f70*/  FMUL.FTZ R177, R173, R176 ;  /* 0x000000b0adb17220 */ /* 0x000fe20000410000 */
[----:B------:R-:W-:Y:S02]  /*3f80*/  F2FP.F16.E4M3.UNPACK_B R136, R46 ;  /* 0x0000002eff88723e */ /* 0x000fe400020006ff */
[----:B------:R-:W-:Y:S01]  /*3f90*/  F2FP.F16.E4M3.UNPACK_B R125, R125 ;  /* 0x0000007dff7d723e */ /* 0x000fe200020006ff */
[C---:B------:R-:W-:Y:S01]  /*3fa0*/  FFMA.FTZ R177, R175.reuse, R174, -R177 ;  /* 0x000000aeafb17223 */ /* 0x040fe200000108b1 */
[----:B------:R-:W-:Y:S01]  /*3fb0*/  FMUL.FTZ R175, R175, R176 ;  /* 0x000000b0afaf7220 */ /* 0x000fe20000410000 */
[----:B------:R-:W-:Y:S02]  /*3fc0*/  F2FP.F16.E4M3.UNPACK_B R46, R46.H1 ;  /* 0x0000002eff2e723e */ /* 0x000fe400030006ff */
[----:B------:R-:W-:Y:S02]  /*3fd0*/  HADD2.F32 R170, -RZ, R125.H0_H0 ;  /* 0x2000007dffaa7230 */ /* 0x000fe40000004100 */
[----:B------:R-:W-:Y:S01]  /*3fe0*/  FFMA.FTZ R175, R173, R174, R175 ;  /* 0x000000aeadaf7223 */ /* 0x000fe200000100af */
[----:B------:R-:W-:-:S02]  /*3ff0*/  HADD2.F32 R173, -RZ, R124.H1_H1 ;  /* 0x3000007cffad7230 */ /* 0x000fc40000004100 */
[----:B------:R-:W-:Y:S02]  /*4000*/  HADD2.F32 R124, -RZ, R124.H0_H0 ;  /* 0x2000007cff7c7230 */ /* 0x000fe40000004100 */
[----:B------:R-:W-:Y:S02]  /*4010*/  HADD2.F32 R125, -RZ, R125.H1_H1 ;  /* 0x3000007dff7d7230 */ /* 0x000fe40000004100 */
[----:B------:R-:W-:-:S04]  /*4020*/  FMUL.FTZ R174, R173, R172 ;  /* 0x000000acadae7220 */ /* 0x000fc80000410000 */
[CC--:B------:R-:W-:Y:S01]  /*4030*/  FFMA.FTZ R174, R124.reuse, R47.reuse, -R174 ;  /* 0x0000002f7cae7223 */ /* 0x0c0fe200000108ae */
[----:B------:R-:W-:Y:S01]  /*4040*/  FMUL.FTZ R124, R124, R172 ;  /* 0x000000ac7c7c7220 */ /* 0x000fe20000410000 */
[--C-:B------:R-:W-:Y:S02]  /*4050*/  HADD2.F32 R172, -RZ, R45.reuse.H0_H0 ;  /* 0x2000002dffac7230 */ /* 0x100fe40000004100 */
[----:B------:R-:W-:Y:S02]  /*4060*/  HADD2.F32 R45, -RZ, R45.H1_H1 ;  /* 0x3000002dff2d7230 */ /* 0x000fe40000004100 */
[----:B------:R-:W-:Y:S01]  /*4070*/  FFMA.FTZ R124, R173, R47, R124 ;  /* 0x0000002fad7c7223 */ /* 0x000fe2000001007c */
[--C-:B------:R-:W-:Y:S02]  /*4080*/  HADD2.F32 R47, -RZ, R136.reuse.H1_H1 ;  /* 0x30000088ff2f7230 */ /* 0x100fe40000004100 */
[----:B------:R-:W-:Y:S02]  /*4090*/  HADD2.F32 R136, -RZ, R136.H0_H0 ;  /* 0x20000088ff887230 */ /* 0x000fe40000004100 */
[----:B------:R-:W-:-:S02]  /*40a0*/  HADD2.F32 R173, -RZ, R169.H1_H1 ;  /* 0x300000a9ffad7230 */ /* 0x000fc40000004100 */
[CC--:B------:R-:W-:Y:S01]  /*40b0*/  FMUL.FTZ R171, R47.reuse, R172.reuse ;  /* 0x000000ac2fab7220 */ /* 0x0c0fe20000410000 */
[----:B------:R-:W-:Y:S02]  /*40c0*/  HADD2.F32 R169, -RZ, R169.H0_H0 ;  /* 0x200000a9ffa97230 */ /* 0x000fe40000004100 */
[----:B------:R-:W-:Y:S01]  /*40d0*/  FMUL.FTZ R172, R136, R172 ;  /* 0x000000ac88ac7220 */ /* 0x000fe20000410000 */
[----:B------:R-:W-:Y:S01]  /*40e0*/  F2FP.SATFINITE.E4M3.F32.PACK_AB_MERGE_C R124, R124, R174, RZ ;  /* 0x000000ae7c7c723e */ /* 0x000fe200048070ff */
[-C--:B------:R-:W-:Y:S02]  /*40f0*/  FFMA.FTZ R171, R136, R170.reuse, -R171 ;  /* 0x000000aa88ab7223 */ /* 0x080fe400000108ab */
[----:B------:R-:W-:Y:S01]  /*4100*/  FFMA.FTZ R172, R47, R170, R172 ;  /* 0x000000aa2fac7223 */ /* 0x000fe200000100ac */
[--C-:B------:R-:W-:Y:S01]  /*4110*/  HADD2.F32 R47, -RZ, R46.reuse.H1_H1 ;  /* 0x3000002eff2f7230 */ /* 0x100fe20000004100 */
[----:B------:R-:W-:Y:S01]  /*4120*/  F2FP.SATFINITE.E4M3.F32.PACK_AB_MERGE_C R124, R175, R177, R124 ;  /* 0x000000b1af7c723e */ /* 0x000fe2000480707c */
[----:B------:R-:W-:-:S03]  /*4130*/  HADD2.F32 R46, -RZ, R46.H0_H0 ;  /* 0x2000002eff2e7230 */ /* 0x000fc60000004100 */
[CC--:B------:R-:W-:Y:S02]  /*4140*/  FMUL.FTZ R136, R47.reuse, R45.reuse ;  /* 0x0000002d2f887220 */ /* 0x0c0fe40000410000 */
[C---:B------:R-:W-:Y:S02]  /*4150*/  FMUL.FTZ R170, R46.reuse, R45 ;  /* 0x0000002d2eaa7220 */ /* 0x040fe40000410000 */
[-C--:B------:R-:W-:Y:S01]  /*4160*/  FFMA.FTZ R45, R46, R125.reuse, -R136 ;  /* 0x0000007d2e2d7223 */ /* 0x080fe20000010888 */
[----:B------:R-:W-:Y:S01]  /*4170*/  F2FP.F16.E4M3.UNPACK_B R136, R44.H1 ;  /* 0x0000002cff88723e */ /* 0x000fe200030006ff */
[----:B------:R-:W-:Y:S01]  /*4180*/  FFMA.FTZ R46, R47, R125, R170 ;  /* 0x0000007d2f2e7223 */ /* 0x000fe200000100aa */
[--C-:B------:R-:W-:Y:S02]  /*4190*/  HADD2.F32 R125, -RZ, R168.reuse.H1_H1 ;  /* 0x300000a8ff7d7230 */ /* 0x100fe40000004100 */
[----:B------:R-:W-:Y:S02]  /*41a0*/  HADD2.F32 R168, -RZ, R168.H0_H0 ;  /* 0x200000a8ffa87230 */ /* 0x000fe40000004100 */
[--C-:B------:R-:W-:Y:S01]  /*41b0*/  HADD2.F32 R47, -RZ, R136.reuse.H1_H1 ;  /* 0x30000088ff2f7230 */ /* 0x100fe20000004100 */
[----:B------:R-:W-:Y:S01]  /*41c0*/  F2FP.SATFINITE.E4M3.F32.PACK_AB_MERGE_C R45, R46, R45, RZ ;  /* 0x0000002d2e2d723e */ /* 0x000fe200048070ff */
[----:B------:R-:W-:-:S03]  /*41d0*/  HADD2.F32 R136, -RZ, R136.H0_H0 ;  /* 0x20000088ff887230 */ /* 0x000fc60000004100 */
[C---:B------:R-:W-:Y:S01]  /*41e0*/  FMUL.FTZ R170, R47.reuse, R173 ;  /* 0x000000ad2faa7220 */ /* 0x040fe20000410000 */
[----:B------:R-:W-:Y:S01]  /*41f0*/  F2FP.SATFINITE.E4M3.F32.PACK_AB_MERGE_C R171, R172, R171, R45 ;  /* 0x000000abacab723e */ /* 0x000fe2000480702d */
[C---:B------:R-:W-:Y:S01]  /*4200*/  FMUL.FTZ R173, R136.reuse, R173 ;  /* 0x000000ad88ad7220 */ /* 0x040fe20000410000 */
[----:B------:R-:W-:Y:S02]  /*4210*/  IMAD.MOV.U32 R45, RZ, RZ, R137 ;  /* 0x000000ffff2d7224 */ /* 0x000fe400078e0089 */
[-C--:B------:R-:W-:Y:S01]  /*4220*/  FFMA.FTZ R170, R136, R125.reuse, -R170 ;  /* 0x0000007d88aa7223 */ /* 0x080fe200000108aa */
[----:B------:R-:W-:Y:S01]  /*4230*/  FFMA.FTZ R173, R47, R125, R173 ;  /* 0x0000007d2fad7223 */ /* 0x000fe200000100ad */
[----:B------:R-:W-:Y:S01]  /*4240*/  F2FP.F16.E4M3.UNPACK_B R47, R44 ;  /* 0x0000002cff2f723e */ /* 0x000fe200020006ff */
[----:B------:R-:W-:-:S03]  /*4250*/  IMAD.MOV.U32 R46, RZ, RZ, R171 ;  /* 0x000000ffff2e7224 */ /* 0x000fc600078e00ab */
[----:B------:R-:W-:Y:S01]  /*4260*/  F2FP.SATFINITE.E4M3.F32.PACK_AB_MERGE_C R170, R173, R170, RZ ;  /* 0x000000aaadaa723e */ /* 0x000fe200048070ff */
[--C-:B------:R-:W-:Y:S02]  /*4270*/  HADD2.F32 R44, -RZ, R47.reuse.H1_H1 ;  /* 0x3000002fff2c7230 */ /* 0x100fe40000004100 */
[----:B------:R-:W-:-:S03]  /*4280*/  HADD2.F32 R47, -RZ, R47.H0_H0 ;  /* 0x2000002fff2f7230 */ /* 0x000fc60000004100 */
[CC--:B------:R-:W-:Y:S02]  /*4290*/  FMUL.FTZ R125, R44.reuse, R169.reuse ;  /* 0x000000a92c7d7220 */ /* 0x0c0fe40000410000 */
[C---:B------:R-:W-:Y:S02]  /*42a0*/  FMUL.FTZ R169, R47.reuse, R169 ;  /* 0x000000a92fa97220 */ /* 0x040fe40000410000 */
[-C--:B------:R-:W-:Y:S01]  /*42b0*/  FFMA.FTZ R125, R47, R168.reuse, -R125 ;  /* 0x000000a82f7d7223 */ /* 0x080fe2000001087d */
[----:B------:R-:W-:Y:S02]  /*42c0*/  IMAD.MOV.U32 R47, RZ, RZ, R124 ;  /* 0x000000ffff2f7224 */ /* 0x000fe400078e007c */
[----:B------:R-:W-:-:S05]  /*42d0*/  FFMA.FTZ R169, R44, R168, R169 ;  /* 0x000000a82ca97223 */ /* 0x000fca00000100a9 */
[----:B------:R-:W-:-:S05]  /*42e0*/  F2FP.SATFINITE.E4M3.F32.PACK_AB_MERGE_C R125, R169, R125, R170 ;  /* 0x0000007da97d723e */ /* 0x000fca00048070aa */
[----:B------:R-:W-:-:S07]  /*42f0*/  IMAD.MOV.U32 R44, RZ, RZ, R125 ;  /* 0x000000ffff2c7224 */ /* 0x000fce00078e007d */
.L_x_354:
[----:B------:R-:W-:Y:S05]  /*4300*/  BSYNC B3 ;  /* 0x0000000000037941 */ /* 0x000fea0003800000 */
.L_x_353:
[----:B--2---:R2:W-:Y:S02]  /*4310*/  STG.E.128 desc[UR54][R50.64], R44 ;  /* 0x0000002c32007986 */ /* 0x0045e4000c101d36 */
.L_x_352:
[----:B------:R-:W-:Y:S05]  /*4320*/  BSYNC B2 ;  /* 0x0000000000027941 */ /* 0x000fea0003800000 */
.L_x_351:
[----:B------:R-:W-:Y:S01]  /*4330*/  ISETP.NE.AND P3, PT, R35, RZ, PT ;  /* 0x000000ff2300720c */ /* 0x000fe20003f65270 */
[----:B------:R-:W-:-:S12]  /*4340*/  BSSY B2, `(.L_x_355) ;  /* 0x0000070000027945 */ /* 0x000fd80003800000 */
[----:B------:R-:W-:Y:S05]  /*4350*/  @!P3 BRA `(.L_x_356) ;  /* 0x0000000400b8b947 */ /* 0x000fea0003800000 */
[----:B0-2---:R0:W2:Y:S01]  /*4360*/  LDS.128 R44, [R41+0x24200] ;  /* 0x02420000292c7984 */ /* 0x0050a20000000c00 */
[----:B------:R-:W-:Y:S01]  /*4370*/  ISETP.GE.AND P3, PT, R224, R133, PT ;  /* 0x00000085e000720c */ /* 0x000fe20003f66270 */
[----:B------:R-:W-:-:S12]  /*4380*/  BSSY B3, `(.L_x_357) ;  /* 0x000006a000037945 */ /* 0x000fd80003800000 */
[----:B0-----:R-:W-:Y:S05]  /*4390*/  @P3 BRA `(.L_x_358) ;  /* 0x0000000400a03947 */ /* 0x001fea0003800000 */
[--C-:B------:R-:W-:Y:S02]  /*43a0*/  SHF.R.U32.HI R124, RZ, 0x8, R97.reuse ;  /* 0x00000008ff7c7819 */ /* 0x100fe40000011661 */
[----:B------:R-:W-:Y:S02]  /*43b0*/  LOP3.LUT R98, R97, 0xff0000ff, RZ, 0xc0, !PT ;  /* 0xff0000ff61627812 */ /* 0x000fe400078ec0ff */
[----:B------:R-:W-:Y:S01]  /*43c0*/  SHF.R.U32.HI R97, RZ, 0x10, R97 ;  /* 0x00000010ff617819 */ /* 0x000fe20000011661 */
[----:B------:R-:W-:Y:S01]  /*43d0*/  IMAD.SHL.U32 R124, R124, 0x100, RZ ;  /* 0x000001007c7c7824 */ /* 0x000fe200078e00ff */
[----:B------:R-:W-:Y:S02]  /*43e0*/  SHF.R.U32.HI R125, RZ, 0x8, R99 ;  /* 0x00000008ff7d7819 */ /* 0x000fe40000011663 */
[----:B------:R-:W-:Y:S01]  /*43f0*/  LOP3.LUT R136, R99, 0xff0000ff, RZ, 0xc0, !PT ;  /* 0xff0000ff63887812 */ /* 0x000fe200078ec0ff */
[----:B------:R-:W-:Y:S01]  /*4400*/  IMAD.U32 R97, R97, 0x10000, RZ ;  /* 0x0001000061617824 */ /* 0x000fe200078e00ff */
[----:B------:R-:W-:-:S02]  /*4410*/  LOP3.LUT R98, R98, 0xff00, R124, 0xf8, !PT ;  /* 0x0000ff0062627812 */ /* 0x000fc400078ef87c */
[----:B------:R-:W-:Y:S02]  /*4420*/  SHF.L.U32 R125, R125, 0x8, RZ ;  /* 0x000000087d7d7819 */ /* 0x000fe400000006ff */
        /* <DEDUP_REMOVED lines=67> */
[--C-:B------:R-:W-:Y:S02]  /*4860*/  HADD2.F32 R47, -RZ, R46.reuse.H1_H1 ;  /* 0x3000002eff2f7230 */ /* 0x100fe40000004100 */
        /* <DEDUP_REMOVED lines=17> */
[----:B------:R-:W-:-:S04]  /*4980*/  F2FP.F16.E4M3.UNPACK_B R47, R44 ;  /* 0x0000002cff2f723e */ /* 0x000fc800020006ff */
[----:B------:R-:W-:Y:S01]  /*4990*/  F2FP.SATFINITE.E4M3.F32.PACK_AB_MERGE_C R124, R137, R124, RZ ;  /* 0x0000007c897c723e */ /* 0x000fe200048070ff */
[--C-:B------:R-:W-:Y:S02]  /*49a0*/  HADD2.F32 R44, -RZ, R47.reuse.H1_H1 ;  /* 0x3000002fff2c7230 */ /* 0x100fe40000004100 */
[----:B------:R-:W-:-:S03]  /*49b0*/  HADD2.F32 R47, -RZ, R47.H0_H0 ;  /* 0x2000002fff2f7230 */ /* 0x000fc60000004100 */
[CC--:B------:R-:W-:Y:S02]  /*49c0*/  FMUL.FTZ R97, R44.reuse, R167.reuse ;  /* 0x000000a72c617220 */ /* 0x0c0fe40000410000 */
[C---:B------:R-:W-:Y:S02]  /*49d0*/  FMUL.FTZ R167, R47.reuse, R167 ;  /* 0x000000a72fa77220 */ /* 0x040fe40000410000 */
[-C--:B------:R-:W-:Y:S01]  /*49e0*/  FFMA.FTZ R97, R47, R166.reuse, -R97 ;  /* 0x000000a62f617223 */ /* 0x080fe20000010861 */
[----:B------:R-:W-:Y:S01]  /*49f0*/  F2FP.SATFINITE.E4M3.F32.PACK_AB_MERGE_C R47, R169, R171, R96 ;  /* 0x000000aba92f723e */ /* 0x000fe20004807060 */
[----:B------:R-:W-:-:S05]  /*4a00*/  FFMA.FTZ R167, R44, R166, R167 ;  /* 0x000000a62ca77223 */ /* 0x000fca00000100a7 */
[----:B------:R-:W-:-:S07]  /*4a10*/  F2FP.SATFINITE.E4M3.F32.PACK_AB_MERGE_C R44, R167, R97, R124 ;  /* 0x00000061a72c723e */ /* 0x000fce000480707c */
.L_x_358:
[----:B------:R-:W-:Y:S05]  /*4a20*/  BSYNC B3 ;  /* 0x0000000000037941 */ /* 0x000fea0003800000 */
.L_x_357:
[----:B--2---:R3:W-:Y:S02]  /*4a30*/  STG.E.128 desc[UR54][R50.64+0x20], R44 ;  /* 0x0000202c32007986 */ /* 0x0047e4000c101d36 */
.L_x_356:
[----:B------:R-:W-:Y:S05]  /*4a40*/  BSYNC B2 ;  /* 0x0000000000027941 */ /* 0x000fea0003800000 */
.L_x_355:
[----:B------:R-:W-:Y:S01]  /*4a50*/  ISETP.NE.AND P3, PT, R36, RZ, PT ;  /* 0x000000ff2400720c */ /* 0x000fe20003f65270 */
[----:B------:R-:W-:-:S12]  /*4a60*/  BSSY B2, `(.L_x_359) ;  /* 0x0000070000027945 */ /* 0x000fd80003800000 */
[----:B------:R-:W-:Y:S05]  /*4a70*/  @!P3 BRA `(.L_x_360) ;  /* 0x0000000400b8b947 */ /* 0x000fea0003800000 */
[----:B0-23--:R0:W2:Y:S01]  /*4a80*/  LDS.128 R44, [R40+0x26a00] ;  /* 0x026a0000282c7984 */ /* 0x00d0a20000000c00 */
[----:B------:R-:W-:Y:S01]  /*4a90*/  ISETP.GE.AND P3, PT, R223, R133, PT ;  /* 0x00000085df00720c */ /* 0x000fe20003f66270 */
[----:B------:R-:W-:-:S12]  /*4aa0*/  BSSY B3, `(.L_x_361) ;  /* 0x000006a000037945 */ /* 0x000fd80003800000 */
[----:B0-----:R-:W-:Y:S05]  /*4ab0*/  @P3 BRA `(.L_x_362) ;  /* 0x0000000400a03947 */ /* 0x001fea0003800000 */
[--C-:B------:R-:W-:Y:S02]  /*4ac0*/  SHF.R.U32.HI R88, RZ, 0x8, R89.reuse ;  /* 0x00000008ff587819 */ /* 0x100fe40000011659 */
[----:B------:R-:W-:Y:S02]  /*4ad0*/  SHF.R.U32.HI R90, RZ, 0x10, R89 ;  /* 0x00000010ff5a7819 */ /* 0x000fe40000011659 */
[----:B------:R-:W-:Y:S01]  /*4ae0*/  LOP3.LUT R96, R89, 0xff0000ff, RZ, 0xc0, !PT ;  /* 0xff0000ff59607812 */ /* 0x000fe200078ec0ff */
[----:B------:R-:W-:Y:S01]  /*4af0*/  IMAD.SHL.U32 R89, R88, 0x100, RZ ;  /* 0x0000010058597824 */ /* 0x000fe200078e00ff */
[--C-:B------:R-:W-:Y:S02]  /*4b00*/  SHF.R.U32.HI R98, RZ, 0x8, R91.reuse ;  /* 0x00000008ff627819 */ /* 0x100fe4000001165b */
[----:B------:R-:W-:Y:S02]  /*4b10*/  SHF.R.U32.HI R88, RZ, 0x10, R91 ;  /* 0x00000010ff587819 */ /* 0x000fe4000001165b */
[----:B------:R-:W-:Y:S01]  /*4b20*/  LOP3.LUT R96, R96, 0xff00, R89, 0xf8, !PT ;  /* 0x0000ff0060607812 */ /* 0x000fe200078ef859 */
[----:B------:R-:W-:Y:S01]  /*4b30*/  IMAD.U32 R89, R90, 0x10000, RZ ;  /* 0x000100005a597824 */ /* 0x000fe200078e00ff */
[----:B------:R-:W-:Y:S01]  /*4b40*/  LOP3.LUT R91, R91, 0xff0000ff, RZ, 0xc0, !PT ;  /* 0xff0000ff5b5b7812 */ /* 0x000fe200078ec0ff */
[----:B------:R-:W-:Y:S01]  /*4b50*/  IMAD.SHL.U32 R98, R98, 0x100, RZ ;  /* 0x0000010062627824 */ /* 0x000fe200078e00ff */
[----:B------:R-:W-:-:S02]  /*4b60*/  F2FP.F16.E4M3.UNPACK_B R90, R165.H1 ;  /* 0x000000a5ff5a723e */ /* 0x000fc400030006ff */
[----:B------:R-:W-:Y:S02]  /*4b70*/  LOP3.LUT R89, R96, 0xff0000, R89, 0xf8, !PT ;  /* 0x00ff000060597812 */ /* 0x000fe400078ef859 */
[----:B--2---:R-:W-:Y:S01]  /*4b80*/  F2FP.F16.E4M3.UNPACK_B R96, R45 ;  /* 0x0000002dff60723e */ /* 0x004fe200020006ff */
[----:B------:R-:W-:Y:S01]  /*4b90*/  HADD2.F32 R124, -RZ, R90.H0_H0 ;  /* 0x2000005aff7c7230 */ /* 0x000fe20000004100 */
[----:B------:R-:W-:Y:S02]  /*4ba0*/  LOP3.LUT R98, R91, 0xff00, R98, 0xf8, !PT ;  /* 0x0000ff005b627812 */ /* 0x000fe400078ef862 */
[-C--:B------:R-:W-:Y:S01]  /*4bb0*/  F2FP.F16.E4M3.UNPACK_B R97, R164.reuse.H1 ;  /* 0x000000a4ff61723e */ /* 0x080fe200030006ff */
[--C-:B------:R-:W-:Y:S01]  /*4bc0*/  HADD2.F32 R91, -RZ, R96.reuse.H1_H1 ;  /* 0x30000060ff5b7230 */ /* 0x100fe20000004100 */
[----:B------:R-:W-:Y:S01]  /*4bd0*/  F2FP.F16.E4M3.UNPACK_B R165, R165 ;  /* 0x000000a5ffa5723e */ /* 0x000fe200020006ff */
[----:B------:R-:W-:Y:S01]  /*4be0*/  HADD2.F32 R96, -RZ, R96.H0_H0 ;  /* 0x20000060ff607230 */ /* 0x000fe20000004100 */
[----:B------:R-:W-:Y:S01]  /*4bf0*/  F2FP.F16.E4M3.UNPACK_B R164, R164 ;  /* 0x000000a4ffa4723e */ /* 0x000fe200020006ff */
[----:B------:R-:W-:-:S02]  /*4c00*/  HADD2.F32 R99, -RZ, R97.H0_H0 ;  /* 0x20000061ff637230 */ /* 0x000fc40000004100 */
[-C--:B------:R-:W-:Y:S01]  /*4c10*/  FMUL.FTZ R125, R91, R124.reuse ;  /* 0x0000007c5b7d7220 */ /* 0x080fe20000410000 */
[----:B------:R-:W-:Y:S02]  /*4c20*/  HADD2.F32 R97, -RZ, R97.H1_H1 ;  /* 0x30000061ff617230 */ /* 0x000fe40000004100 */
[C---:B------:R-:W-:Y:S01]  /*4c30*/  FMUL.FTZ R124, R96.reuse, R124 ;  /* 0x0000007c607c7220 */ /* 0x040fe20000410000 */
[----:B------:R-:W-:-:S03]  /*4c40*/  FFMA.FTZ R96, R96, R99, -R125 ;  /* 0x0000006360607223 */ /* 0x000fc6000001087d */
[----:B------:R-:W-:Y:S01]  /*4c50*/  FFMA.FTZ R91, R91, R99, R124 ;  /* 0x000000635b5b7223 */ /* 0x000fe2000001007c */
[----:B------:R-:W-:Y:S01]  /*4c60*/  F2FP.F16.E4M3.UNPACK_B R124, R45.H1 ;  /* 0x0000002dff7c723e */ /* 0x000fe200030006ff */
[----:B------:R-:W-:-:S04]  /*4c70*/  HADD2.F32 R99, -RZ, R90.H1_H1 ;  /* 0x3000005aff637230 */ /* 0x000fc80000004100 */
[--C-:B------:R-:W-:Y:S02]  /*4c80*/  HADD2.F32 R45, -RZ, R124.reuse.H1_H1 ;  /* 0x3000007cff2d7230 */ /* 0x100fe40000004100 */
[----:B------:R-:W-:-:S03]  /*4c90*/  HADD2.F32 R90, -RZ, R124.H0_H0 ;  /* 0x2000007cff5a7230 */ /* 0x000fc60000004100 */
[CC--:B------:R-:W-:Y:S02]  /*4ca0*/  FMUL.FTZ R124, R45.reuse, R99.reuse ;  /* 0x000000632d7c7220 */ /* 0x0c0fe40000410000 */
[C---:B------:R-:W-:Y:S02]  /*4cb0*/  FMUL.FTZ R99, R90.reuse, R99 ;  /* 0x000000635a637220 */ /* 0x040fe40000410000 */
[-C--:B------:R-:W-:Y:S02]  /*4cc0*/  FFMA.FTZ R90, R90, R97.reuse, -R124 ;  /* 0x000000615a5a7223 */ /* 0x080fe4000001087c */
[----:B------:R-:W-:Y:S01]  /*4cd0*/  FFMA.FTZ R97, R45, R97, R99 ;  /* 0x000000612d617223 */ /* 0x000fe20000010063 */
[----:B------:R-:W-:Y:S01]  /*4ce0*/  SHF.L.U32 R45, R88, 0x10, RZ ;  /* 0x00000010582d7819 */ /* 0x000fe200000006ff */
[----:B------:R-:W-:Y:S01]  /*4cf0*/  IMAD.MOV.U32 R88, RZ, RZ, R47 ;  /* 0x000000ffff587224 */ /* 0x000fe200078e002f */
[----:B------:R-:W-:Y:S02]  /*4d00*/  F2FP.F16.E4M3.UNPACK_B R47, R89.H1 ;  /* 0x00000059ff2f723e */ /* 0x000fe400030006ff */
[----:B------:R-:W-:-:S02]  /*4d10*/  LOP3.LUT R45, R98, 0xff0000, R45, 0xf8, !PT ;  /* 0x00ff0000622d7812 */ /* 0x000fc400078ef82d */
        /* <DEDUP_REMOVED lines=66> */
.L_x_362:
[----:B------:R-:W-:Y:S05]  /*5140*/  BSYNC B3 ;  /* 0x0000000000037941 */ /* 0x000fea0003800000 */
.L_x_361:
[----:B--2---:R4:W-:Y:S02]  /*5150*/  STG.E.128 desc[UR54][R50.64+0x40], R44 ;  /* 0x0000402c32007986 */ /* 0x0049e4000c101d36 */
.L_x_360:
[----:B------:R-:W-:Y:S05]  /*5160*/  BSYNC B2 ;  /* 0x0000000000027941 */ /* 0x000fea0003800000 */
.L_x_359:
[----:B------:R-:W-:Y:S01]  /*5170*/  ISETP.NE.AND P3, PT, R37, RZ, PT ;  /* 0x000000ff2500720c */ /* 0x000fe20003f65270 */
[----:B------:R-:W-:-:S12]  /*5180*/  BSSY B2, `(.L_x_363) ;  /* 0x0000073000027945 */ /* 0x000fd80003800000 */
[----:B------:R-:W-:Y:S05]  /*5190*/  @!P3 BRA `(.L_x_364) ;  /* 0x0000000400c4b947 */ /* 0x000fea0003800000 */
[----:B0-234-:R0:W2:Y:S01]  /*51a0*/  LDS.128 R44, [R41+0x26a00] ;  /* 0x026a0000292c7984 */ /* 0x01d0a20000000c00 */
[----:B------:R-:W-:Y:S01]  /*51b0*/  ISETP.GE.AND P3, PT, R225, R133, PT ;  /* 0x00000085e100720c */ /* 0x000fe20003f66270 */
[----:B------:R-:W-:-:S12]  /*51c0*/  BSSY B3, `(.L_x_365) ;  /* 0x000006d000037945 */ /* 0x000fd80003800000 */
[----:B0-----:R-:W-:Y:S05]  /*51d0*/  @P3 BRA `(.L_x_366) ;  /* 0x0000000400ac3947 */ /* 0x001fea0003800000 */
[----:B--2---:R-:W-:Y:S01]  /*51e0*/  IMAD.MOV.U32 R86, RZ, RZ, R45 ;  /* 0x000000ffff567224 */ /* 0x004fe200078e002d */
[----:B------:R-:W-:Y:S02]  /*51f0*/  F2FP.F16.E4M3.UNPACK_B R88, R162.H1 ;  /* 0x000000a2ff58723e */ /* 0x000fe400030006ff */
[----:B------:R-:W-:Y:S02]  /*5200*/  F2FP.F16.E4M3.UNPACK_B R45, R161.H1 ;  /* 0x000000a1ff2d723e */ /* 0x000fe400030006ff */
[----:B------:R-:W-:Y:S01]  /*5210*/  F2FP.F16.E4M3.UNPACK_B R84, R86 ;  /* 0x00000056ff54723e */ /* 0x000fe200020006ff */
[----:B------:R-:W-:Y:S01]  /*5220*/  HADD2.F32 R89, -RZ, R88.H0_H0 ;  /* 0x20000058ff597230 */ /* 0x000fe20000004100 */
[----:B------:R-:W-:Y:S01]  /*5230*/  F2FP.F16.E4M3.UNPACK_B R96, R162 ;  /* 0x000000a2ff60723e */ /* 0x000fe200020006ff */
[----:B------:R-:W-:Y:S02]  /*5240*/  HADD2.F32 R91, -RZ, R45.H0_H0 ;  /* 0x2000002dff5b7230 */ /* 0x000fe40000004100 */
[----:B------:R-:W-:-:S02]  /*5250*/  HADD2.F32 R90, -RZ, R84.H1_H1 ;  /* 0x30000054ff5a7230 */ /* 0x000fc40000004100 */
[----:B------:R-:W-:Y:S02]  /*5260*/  HADD2.F32 R84, -RZ, R84.H0_H0 ;  /* 0x20000054ff547230 */ /* 0x000fe40000004100 */
[----:B------:R-:W-:Y:S02]  /*5270*/  HADD2.F32 R88, -RZ, R88.H1_H1 ;  /* 0x30000058ff587230 */ /* 0x000fe40000004100 */
[-C--:B------:R-:W-:Y:S01]  /*5280*/  FMUL.FTZ R97, R90, R89.reuse ;  /* 0x000000595a617220 */ /* 0x080fe20000410000 */
[----:B------:R-:W-:Y:S02]  /*5290*/  HADD2.F32 R45, -RZ, R45.H1_H1 ;  /* 0x3000002dff2d7230 */ /* 0x000fe40000004100 */
[C---:B------:R-:W-:Y:S01]  /*52a0*/  FMUL.FTZ R99, R84.reuse, R89 ;  /* 0x0000005954637220 */ /* 0x040fe20000410000 */
[----:B------:R-:W-:Y:S02]  /*52b0*/  HADD2.F32 R98, -RZ, R96.H1_H1 ;  /* 0x30000060ff627230 */ /* 0x000fe40000004100 */
[-C--:B------:R-:W-:Y:S01]  /*52c0*/  FFMA.FTZ R89, R84, R91.reuse, -R97 ;  /* 0x0000005b54597223 */ /* 0x080fe20000010861 */
[----:B------:R-:W-:Y:S01]  /*52d0*/  FFMA.FTZ R84, R90, R91, R99 ;  /* 0x0000005b5a547223 */ /* 0x000fe20000010063 */
[----:B------:R-:W-:Y:S01]  /*52e0*/  F2FP.F16.E4M3.UNPACK_B R90, R86.H1 ;  /* 0x00000056ff5a723e */ /* 0x000fe200030006ff */
[----:B------:R-:W-:-:S04]  /*52f0*/  IMAD.MOV.U32 R86, RZ, RZ, R44 ;  /* 0x000000ffff567224 */ /* 0x000fc800078e002c */
[--C-:B------:R-:W-:Y:S01]  /*5300*/  HADD2.F32 R91, -RZ, R90.reuse.H1_H1 ;  /* 0x3000005aff5b7230 */ /* 0x100fe20000004100 */
[-C--:B------:R-:W-:Y:S01]  /*5310*/  F2FP.F16.E4M3.UNPACK_B R44, R86.reuse.H1 ;  /* 0x00000056ff2c723e */ /* 0x080fe200030006ff */
[----:B------:R-:W-:Y:S01]  /*5320*/  HADD2.F32 R90, -RZ, R90.H0_H0 ;  /* 0x2000005aff5a7230 */ /* 0x000fe20000004100 */
[----:B------:R-:W-:Y:S02]  /*5330*/  F2FP.F16.E4M3.UNPACK_B R86, R86 ;  /* 0x00000056ff56723e */ /* 0x000fe400020006ff */
[CC--:B------:R-:W-:Y:S02]  /*5340*/  FMUL.FTZ R97, R91.reuse, R88.reuse ;  /* 0x000000585b617220 */ /* 0x0c0fe40000410000 */
[C---:B------:R-:W-:Y:S02]  /*5350*/  FMUL.FTZ R88, R90.reuse, R88 ;  /* 0x000000585a587220 */ /* 0x040fe40000410000 */
[-C--:B------:R-:W-:Y:S02]  /*5360*/  FFMA.FTZ R90, R90, R45.reuse, -R97 ;  /* 0x0000002d5a5a7223 */ /* 0x080fe40000010861 */
[----:B------:R-:W-:Y:S01]  /*5370*/  FFMA.FTZ R91, R91, R45, R88 ;  /* 0x0000002d5b5b7223 */ /* 0x000fe20000010058 */
[----:B------:R-:W-:Y:S01]  /*5380*/  F2FP.F16.E4M3.UNPACK_B R88, R161 ;  /* 0x000000a1ff58723e */ /* 0x000fe200020006ff */
[----:B------:R-:W-:-:S02]  /*5390*/  HADD2.F32 R45, -RZ, R44.H1_H1 ;  /* 0x3000002cff2d7230 */ /* 0x000fc40000004100 */
[----:B------:R-:W-:Y:S01]  /*53a0*/  HADD2.F32 R44, -RZ, R44.H0_H0 ;  /* 0x2000002cff2c7230 */ /* 0x000fe20000004100 */
[----:B------:R-:W-:Y:S01]  /*53b0*/  F2FP.SATFINITE.E4M3.F32.PACK_AB_MERGE_C R90, R91, R90, RZ ;  /* 0x0000005a5b5a723e */ /* 0x000fe200048070ff */
[----:B------:R-:W-:Y:S02]  /*53c0*/  HADD2.F32 R97, -RZ, R88.H1_H1 ;  /* 0x30000058ff617230 */ /* 0x000fe40000004100 */
[-C--:B------:R-:W-:Y:S01]  /*53d0*/  FMUL.FTZ R99, R45, R98.reuse ;  /* 0x000000622d637220 */ /* 0x080fe20000410000 */
[----:B------:R-:W-:Y:S02]  /*53e0*/  HADD2.F32 R91, -RZ, R96.H0_H0 ;  /* 0x20000060ff5b7230 */ /* 0x000fe40000004100 */
[C---:B------:R-:W-:Y:S01]  /*53f0*/  FMUL.FTZ R98, R44.reuse, R98 ;  /* 0x000000622c627220 */ /* 0x040fe20000410000 */
[--C-:B------:R-:W-:Y:S02]  /*5400*/  HADD2.F32 R96, -RZ, R86.reuse.H1_H1 ;  /* 0x30000056ff607230 */ /* 0x100fe40000004100 */
[----:B------:R-:W-:Y:S01]  /*5410*/  FFMA.FTZ R44, R44, R97, -R99 ;  /* 0x000000612c2c7223 */ /* 0x000fe20000010863 */
[----:B------:R-:W-:-:S02]  /*5420*/  HADD2.F32 R86, -RZ, R86.H0_H0 ;  /* 0x20000056ff567230 */ /* 0x000fc40000004100 */
[----:B------:R-:W-:Y:S01]  /*5430*/  FFMA.FTZ R45, R45, R97, R98 ;  /* 0x000000612d2d7223 */ /* 0x000fe20000010062 */
[----:B------:R-:W-:Y:S02]  /*5440*/  HADD2.F32 R97, -RZ, R88.H0_H0 ;  /* 0x20000058ff617230 */ /* 0x000fe40000004100 */
[----:B------:R-:W-:Y:S01]  /*5450*/  FMUL.FTZ R99, R96, R91 ;  /* 0x0000005b60637220 */ /* 0x000fe20000410000 */
[----:B------:R-:W-:Y:S01]  /*5460*/  F2FP.SATFINITE.E4M3.F32.PACK_AB_MERGE_C R84, R84, R89, R90 ;  /* 0x000000595454723e */ /* 0x000fe2000480705a */
[C---:B------:R-:W-:Y:S01]  /*5470*/  FMUL.FTZ R125, R86.reuse, R91 ;  /* 0x0000005b567d7220 */ /* 0x040fe20000410000 */
[----:B------:R-:W-:Y:S01]  /*5480*/  SHF.R.U32.HI R90, RZ, 0x8, R87 ;  /* 0x00000008ff5a7819 */ /* 0x000fe20000011657 */
[-C--:B------:R-:W-:Y:S01]  /*5490*/  FFMA.FTZ R91, R86, R97.reuse, -R99 ;  /* 0x00000061565b7223 */ /* 0x080fe20000010863 */
[----:B------:R-:W-:Y:S01]  /*54a0*/  LOP3.LUT R89, R87, 0xff0000ff, RZ, 0xc0, !PT ;  /* 0xff0000ff57597812 */ /* 0x000fe200078ec0ff */
[----:B------:R-:W-:Y:S01]  /*54b0*/  FFMA.FTZ R86, R96, R97, R125 ;  /* 0x0000006160567223 */ /* 0x000fe2000001007d */
[----:B------:R-:W-:Y:S01]  /*54c0*/  SHF.R.U32.HI R97, RZ, 0x8, R85 ;  /* 0x00000008ff617819 */ /* 0x000fe20000011655 */
[----:B------:R-:W-:Y:S01]  /*54d0*/  IMAD.SHL.U32 R90, R90, 0x100, RZ ;  /* 0x000001005a5a7824 */ /* 0x000fe200078e00ff */
[----:B------:R-:W-:-:S02]  /*54e0*/  SHF.R.U32.HI R87, RZ, 0x10, R87 ;  /* 0x00000010ff577819 */ /* 0x000fc40000011657 */
[----:B------:R-:W-:Y:S02]  /*54f0*/  LOP3.LUT R88, R85, 0xff0000ff, RZ, 0xc0, !PT ;  /* 0xff0000ff55587812 */ /* 0x000fe400078ec0ff */
[----:B------:R-:W-:Y:S01]  /*5500*/  SHF.R.U32.HI R96, RZ, 0x10, R85 ;  /* 0x00000010ff607819 */ /* 0x000fe20000011655 */
[----:B------:R-:W-:Y:S01]  /*5510*/  IMAD.SHL.U32 R85, R97, 0x100, RZ ;  /* 0x0000010061557824 */ /* 0x000fe200078e00ff */
[----:B------:R-:W-:Y:S02]  /*5520*/  LOP3.LUT R90, R89, 0xff00, R90, 0xf8, !PT ;  /* 0x0000ff00595a7812 */ /* 0x000fe400078ef85a */
[----:B------:R-:W-:Y:S02]  /*5530*/  SHF.L.U32 R87, R87, 0x10, RZ ;  /* 0x0000001057577819 */ /* 0x000fe400000006ff */
[----:B------:R-:W-:Y:S01]  /*5540*/  LOP3.LUT R85, R88, 0xff00, R85, 0xf8, !PT ;  /* 0x0000ff0058557812 */ /* 0x000fe200078ef855 */
[----:B------:R-:W-:Y:S01]  /*5550*/  IMAD.U32 R88, R96, 0x10000, RZ ;  /* 0x0001000060587824 */ /* 0x000fe200078e00ff */
[----:B------:R-:W-:Y:S01]  /*5560*/  LOP3.LUT R90, R90, 0xff0000, R87, 0xf8, !PT ;  /* 0x00ff00005a5a7812 */ /* 0x000fe200078ef857 */
[----:B------:R-:W-:Y:S01]  /*5570*/  IMAD.MOV.U32 R87, RZ, RZ, R47 ;  /* 0x000000ffff577224 */ /* 0x000fe200078e002f */
[----:B------:R-:W-:Y:S01]  /*5580*/  F2FP.SATFINITE.E4M3.F32.PACK_AB_MERGE_C R44, R45, R44, RZ ;  /* 0x0000002c2d2c723e */ /* 0x000fe200048070ff */
[----:B------:R-:W-:Y:S01]  /*5590*/  IMAD.MOV.U32 R45, RZ, RZ, R84 ;  /* 0x000000ffff2d7224 */ /* 0x000fe200078e0054 */
[----:B------:R-:W-:-:S02]  /*55a0*/  LOP3.LUT R89, R85, 0xff0000, R88, 0xf8, !PT ;  /* 0x00ff000055597812 */ /* 0x000fc400078ef858 */
[----:B------:R-:W-:Y:S02]  /*55b0*/  F2FP.F16.E4M3.UNPACK_B R47, R87 ;  /* 0x00000057ff2f723e */ /* 0x000fe400020006ff */
[----:B------:R-:W-:Y:S02]  /*55c0*/  F2FP.F16.E4M3.UNPACK_B R96, R90.H1 ;  /* 0x0000005aff60723e */ /* 0x000fe400030006ff */
[-C--:B------:R-:W-:Y:S01]  /*55d0*/  F2FP.F16.E4M3.UNPACK_B R85, R89.reuse.H1 ;  /* 0x00000059ff55723e */ /* 0x080fe200030006ff */
[--C-:B------:R-:W-:Y:S01]  /*55e0*/  HADD2.F32 R97, -RZ, R47.reuse.H1_H1 ;  /* 0x3000002fff617230 */ /* 0x100fe20000004100 */
[----:B------:R-:W-:Y:S01]  /*55f0*/  F2FP.F16.E4M3.UNPACK_B R89, R89 ;  /* 0x00000059ff59723e */ /* 0x000fe200020006ff */
[----:B------:R-:W-:Y:S01]  /*5600*/  HADD2.F32 R88, -RZ, R96.H0_H0 ;  /* 0x20000060ff587230 */ /* 0x000fe20000004100 */
[----:B------:R-:W-:Y:S01]  /*5610*/  F2FP.SATFINITE.E4M3.F32.PACK_AB_MERGE_C R44, R86, R91, R44 ;  /* 0x0000005b562c723e */ /* 0x000fe2000480702c */
[----:B------:R-:W-:Y:S02]  /*5620*/  HADD2.F32 R47, -RZ, R47.H0_H0 ;  /* 0x2000002fff2f7230 */ /* 0x000fe40000004100 */
[----:B------:R-:W-:-:S02]  /*5630*/  HADD2.F32 R98, -RZ, R85.H0_H0 ;  /* 0x20000055ff627230 */ /* 0x000fc40000004100 */
[-C--:B------:R-:W-:Y:S01]  /*5640*/  FMUL.FTZ R124, R97, R88.reuse ;  /* 0x00000058617c7220 */ /* 0x080fe20000410000 */
[----:B------:R-:W-:Y:S02]  /*5650*/  HADD2.F32 R85, -RZ, R85.H1_H1 ;  /* 0x30000055ff557230 */ /* 0x000fe40000004100 */
[C---:B------:R-:W-:Y:S01]  /*5660*/  FMUL.FTZ R136, R47.reuse, R88 ;  /* 0x000000582f887220 */ /* 0x040fe20000410000 */
[----:B------:R-:W-:-:S03]  /*5670*/  FFMA.FTZ R88, R47, R98, -R124 ;  /* 0x000000622f587223 */ /* 0x000fc6000001087c */
[----:B------:R-:W-:Y:S01]  /*5680*/  FFMA.FTZ R47, R97, R98, R136 ;  /* 0x00000062612f7223 */ /* 0x000fe20000010088 */
[----:B------:R-:W-:Y:S01]  /*5690*/  F2FP.F16.E4M3.UNPACK_B R97, R87.H1 ;  /* 0x00000057ff61723e */ /* 0x000fe200030006ff */
[----:B------:R-:W-:Y:S02]  /*56a0*/  IMAD.MOV.U32 R87, RZ, RZ, R46 ;  /* 0x000000ffff577224 */ /* 0x000fe400078e002e */
[----:B------:R-:W-:Y:S02]  /*56b0*/  HADD2.F32 R46, -RZ, R96.H1_H1 ;  /* 0x30000060ff2e7230 */ /* 0x000fe40000004100 */
[--C-:B------:R-:W-:Y:S02]  /*56c0*/  HADD2.F32 R96, -RZ, R97.reuse.H1_H1 ;  /* 0x30000061ff607230 */ /* 0x100fe40000004100 */
[----:B------:R-:W-:-:S03]  /*56d0*/  HADD2.F32 R97, -RZ, R97.H0_H0 ;  /* 0x20000061ff617230 */ /* 0x000fc60000004100 */
[CC--:B------:R-:W-:Y:S02]  /*56e0*/  FMUL.FTZ R98, R96.reuse, R46.reuse ;  /* 0x0000002e60627220 */ /* 0x0c0fe40000410000 */
[C---:B------:R-:W-:Y:S02]  /*56f0*/  FMUL.FTZ R99, R97.reuse, R46 ;  /* 0x0000002e61637220 */ /* 0x040fe40000410000 */
[-C--:B------:R-:W-:Y:S01]  /*5700*/  FFMA.FTZ R46, R97, R85.reuse, -R98 ;  /* 0x00000055612e7223 */ /* 0x080fe20000010862 */
[--C-:B------:R-:W-:Y:S02]  /*5710*/  HADD2.F32 R98, -RZ, R89.reuse.H1_H1 ;  /* 0x30000059ff627230 */ /* 0x100fe40000004100 */
[----:B------:R-:W-:Y:S01]  /*5720*/  FFMA.FTZ R85, R96, R85, R99 ;  /* 0x0000005560557223 */ /* 0x000fe20000010063 */
[----:B------:R-:W-:Y:S01]  /*5730*/  F2FP.F16.E4M3.UNPACK_B R96, R90 ;  /* 0x0000005aff60723e */ /* 0x000fe200020006ff */
[----:B------:R-:W-:Y:S01]  /*5740*/  HADD2.F32 R89, -RZ, R89.H0_H0 ;  /* 0x20000059ff597230 */ /* 0x000fe20000004100 */
[----:B------:R-:W-:-:S02]  /*5750*/  F2FP.F16.E4M3.UNPACK_B R90, R87.H1 ;  /* 0x00000057ff5a723e */ /* 0x000fc400030006ff */
[----:B------:R-:W-:Y:S01]  /*5760*/  F2FP.F16.E4M3.UNPACK_B R87, R87 ;  /* 0x00000057ff57723e */ /* 0x000fe200020006ff */
[----:B------:R-:W-:Y:S01]  /*5770*/  HADD2.F32 R99, -RZ, R96.H1_H1 ;  /* 0x30000060ff637230 */ /* 0x000fe20000004100 */
[----:B------:R-:W-:Y:S01]  /*5780*/  F2FP.SATFINITE.E4M3.F32.PACK_AB_MERGE_C R85, R85, R46, RZ ;  /* 0x0000002e5555723e */ /* 0x000fe200048070ff */
[--C-:B------:R-:W-:Y:S02]  /*5790*/  HADD2.F32 R97, -RZ, R90.reuse.H1_H1 ;  /* 0x3000005aff617230 */ /* 0x100fe40000004100 */
[----:B------:R-:W-:Y:S01]  /*57a0*/  HADD2.F32 R90, -RZ, R90.H0_H0 ;  /* 0x2000005aff5a7230 */ /* 0x000fe20000004100 */
[----:B------:R-:W-:Y:S02]  /*57b0*/  F2FP.SATFINITE.E4M3.F32.PACK_AB_MERGE_C R47, R47, R88, R85 ;  /* 0x000000582f2f723e */ /* 0x000fe40004807055 */
[-C--:B------:R-:W-:Y:S02]  /*57c0*/  FMUL.FTZ R125, R97, R99.reuse ;  /* 0x00000063617d7220 */ /* 0x080fe40000410000 */
[----:B------:R-:W-:-:S02]  /*57d0*/  FMUL.FTZ R124, R90, R99 ;  /* 0x000000635a7c7220 */ /* 0x000fc40000410000 */
[-C--:B------:R-:W-:Y:S02]  /*57e0*/  FFMA.FTZ R90, R90, R98.reuse, -R125 ;  /* 0x000000625a5a7223 */ /* 0x080fe4000001087d */
[----:B------:R-:W-:Y:S01]  /*57f0*/  FFMA.FTZ R97, R97, R98, R124 ;  /* 0x0000006261617223 */ /* 0x000fe2000001007c */
[----:B------:R-:W-:Y:S02]  /*5800*/  HADD2.F32 R98, -RZ, R96.H0_H0 ;  /* 0x20000060ff627230 */ /* 0x000fe40000004100 */
[--C-:B------:R-:W-:Y:S02]  /*5810*/  HADD2.F32 R96, -RZ, R87.reuse.H1_H1 ;  /* 0x30000057ff607230 */ /* 0x100fe40000004100 */
[----:B------:R-:W-:Y:S01]  /*5820*/  HADD2.F32 R87, -RZ, R87.H0_H0 ;  /* 0x20000057ff577230 */ /* 0x000fe20000004100 */
[----:B------:R-:W-:Y:S02]  /*5830*/  F2FP.SATFINITE.E4M3.F32.PACK_AB_MERGE_C R90, R97, R90, RZ ;  /* 0x0000005a615a723e */ /* 0x000fe400048070ff */
[----:B------:R-:W-:-:S02]  /*5840*/  FMUL.FTZ R124, R96, R98 ;  /* 0x00000062607c7220 */ /* 0x000fc40000410000 */
[C---:B------:R-:W-:Y:S02]  /*5850*/  FMUL.FTZ R99, R87.reuse, R98 ;  /* 0x0000006257637220 */ /* 0x040fe40000410000 */
[-C--:B------:R-:W-:Y:S02]  /*5860*/  FFMA.FTZ R124, R87, R89.reuse, -R124 ;  /* 0x00000059577c7223 */ /* 0x080fe4000001087c */
[----:B------:R-:W-:-:S05]  /*5870*/  FFMA.FTZ R99, R96, R89, R99 ;  /* 0x0000005960637223 */ /* 0x000fca0000010063 */
[----:B------:R-:W-:-:S07]  /*5880*/  F2FP.SATFINITE.E4M3.F32.PACK_AB_MERGE_C R46, R99, R124, R90 ;  /* 0x0000007c632e723e */ /* 0x000fce000480705a */
.L_x_366:
[----:B------:R-:W-:Y:S05]  /*5890*/  BSYNC B3 ;  /* 0x0000000000037941 */ /* 0x000fea0003800000 */
.L_x_365:
[----:B--2---:R0:W-:Y:S02]  /*58a0*/  STG.E.128 desc[UR54][R50.64+0x60], R44 ;  /* 0x0000602c32007986 */ /* 0x0041e4000c101d36 */
.L_x_364:
[----:B------:R-:W-:Y:S05]  /*58b0*/  BSYNC B2 ;  /* 0x0000000000027941 */ /* 0x000fea0003800000 */
.L_x_363:
        /* <DEDUP_REMOVED lines=10> */
[-C--:B------:R-:W-:Y:S01]  /*5960*/  F2FP.F16.E4M3.UNPACK_B R45, R82.reuse ;  /* 0x00000052ff2d723e */ /* 0x080fe200020006ff */
[----:B------:R-:W-:Y:S01]  /*5970*/  HADD2.F32 R80, -RZ, R87.H0_H0 ;  /* 0x20000057ff507230 */ /* 0x000fe20000004100 */
[----:B------:R-:W-:Y:S01]  /*5980*/  F2FP.F16.E4M3.UNPACK_B R82, R82.H1 ;  /* 0x00000052ff52723e */ /* 0x000fe200030006ff */
[----:B------:R-:W-:Y:S01]  /*5990*/  HADD2.F32 R85, -RZ, R86.H0_H0 ;  /* 0x20000056ff557230 */ /* 0x000fe20000004100 */
[----:B------:R-:W-:Y:S01]  /*59a0*/  SHF.R.U32.HI R96, RZ, 0x10, R81 ;  /* 0x00000010ff607819 */ /* 0x000fe20000011651 */
[----:B------:R-:W-:-:S02]  /*59b0*/  HADD2.F32 R84, -RZ, R45.H1_H1 ;  /* 0x3000002dff547230 */ /* 0x000fc40000004100 */
[----:B------:R-:W-:Y:S02]  /*59c0*/  HADD2.F32 R45, -RZ, R45.H0_H0 ;  /* 0x2000002dff2d7230 */ /* 0x000fe40000004100 */
[----:B------:R-:W-:Y:S02]  /*59d0*/  HADD2.F32 R87, -RZ, R87.H1_H1 ;  /* 0x30000057ff577230 */ /* 0x000fe40000004100 */
[-C--:B------:R-:W-:Y:S01]  /*59e0*/  FMUL.FTZ R88, R84, R80.reuse ;  /* 0x0000005054587220 */ /* 0x080fe20000410000 */
[----:B------:R-:W-:Y:S02]  /*59f0*/  HADD2.F32 R86, -RZ, R86.H1_H1 ;  /* 0x30000056ff567230 */ /* 0x000fe40000004100 */
[C---:B------:R-:W-:Y:S01]  /*5a00*/  FMUL.FTZ R89, R45.reuse, R80 ;  /* 0x000000502d597220 */ /* 0x040fe20000410000 */
[----:B------:R-:W-:-:S03]  /*5a10*/  FFMA.FTZ R80, R45, R85, -R88 ;  /* 0x000000552d507223 */ /* 0x000fc60000010858 */
[----:B------:R-:W-:Y:S01]  /*5a20*/  FFMA.FTZ R45, R84, R85, R89 ;  /* 0x00000055542d7223 */ /* 0x000fe20000010059 */
[--C-:B------:R-:W-:Y:S02]  /*5a30*/  HADD2.F32 R85, -RZ, R82.reuse.H1_H1 ;  /* 0x30000052ff557230 */ /* 0x100fe40000004100 */
[----:B------:R-:W-:Y:S02]  /*5a40*/  HADD2.F32 R82, -RZ, R82.H0_H0 ;  /* 0x20000052ff527230 */ /* 0x000fe40000004100 */
[----:B------:R-:W-:Y:S02]  /*5a50*/  IMAD.MOV.U32 R84, RZ, RZ, R44 ;  /* 0x000000ffff547224 */ /* 0x000fe400078e002c */
[-C--:B------:R-:W-:Y:S01]  /*5a60*/  FMUL.FTZ R89, R85, R87.reuse ;  /* 0x0000005755597220 */ /* 0x080fe20000410000 */
[----:B------:R-:W-:-:S03]  /*5a70*/  FMUL.FTZ R88, R82, R87 ;  /* 0x0000005752587220 */ /* 0x000fc60000410000 */
[----:B------:R-:W-:Y:S01]  /*5a80*/  FFMA.FTZ R44, R82, R86, -R89 ;  /* 0x00000056522c7223 */ /* 0x000fe20000010859 */
[----:B------:R-:W-:Y:S01]  /*5a90*/  F2FP.F16.E4M3.UNPACK_B R89, R160 ;  /* 0x000000a0ff59723e */ /* 0x000fe200020006ff */
[----:B------:R-:W-:Y:S01]  /*5aa0*/  FFMA.FTZ R85, R85, R86, R88 ;  /* 0x0000005655557223 */ /* 0x000fe20000010058 */
[-C--:B------:R-:W-:Y:S02]  /*5ab0*/  F2FP.F16.E4M3.UNPACK_B R82, R84.reuse.H1 ;  /* 0x00000054ff52723e */ /* 0x080fe400030006ff */
[----:B------:R-:W-:Y:S01]  /*5ac0*/  F2FP.F16.E4M3.UNPACK_B R86, R155 ;  /* 0x0000009bff56723e */ /* 0x000fe200020006ff */
[----:B------:R-:W-:Y:S01]  /*5ad0*/  HADD2.F32 R90, -RZ, R89.H1_H1 ;  /* 0x30000059ff5a7230 */ /* 0x000fe20000004100 */
[----:B------:R-:W-:Y:S01]  /*5ae0*/  F2FP.F16.E4M3.UNPACK_B R84, R84 ;  /* 0x00000054ff54723e */ /* 0x000fe200020006ff */
[--C-:B------:R-:W-:Y:S01]  /*5af0*/  HADD2.F32 R87, -RZ, R82.reuse.H1_H1 ;  /* 0x30000052ff577230 */ /* 0x100fe20000004100 */
[----:B------:R-:W-:Y:S01]  /*5b00*/  F2FP.SATFINITE.E4M3.F32.PACK_AB_MERGE_C R44, R85, R44, RZ ;  /* 0x0000002c552c723e */ /* 0x000fe200048070ff */
[----:B------:R-:W-:-:S02]  /*5b10*/  HADD2.F32 R82, -RZ, R82.H0_H0 ;  /* 0x20000052ff527230 */ /* 0x000fc40000004100 */
[--C-:B------:R-:W-:Y:S02]  /*5b20*/  HADD2.F32 R88, -RZ, R86.reuse.H1_H1 ;  /* 0x30000056ff587230 */ /* 0x100fe40000004100 */
[-C--:B------:R-:W-:Y:S01]  /*5b30*/  FMUL.FTZ R91, R87, R90.reuse ;  /* 0x0000005a575b7220 */ /* 0x080fe20000410000 */
[----:B------:R-:W-:Y:S02]  /*5b40*/  HADD2.F32 R86, -RZ, R86.H0_H0 ;  /* 0x20000056ff567230 */ /* 0x000fe40000004100 */
[C---:B------:R-:W-:Y:S01]  /*5b50*/  FMUL.FTZ R90, R82.reuse, R90 ;  /* 0x0000005a525a7220 */ /* 0x040fe20000410000 */
[----:B------:R-:W-:Y:S01]  /*5b60*/  F2FP.SATFINITE.E4M3.F32.PACK_AB_MERGE_C R45, R45, R80, R44 ;  /* 0x000000502d2d723e */ /* 0x000fe2000480702c */
[-C--:B------:R-:W-:Y:S02]  /*5b70*/  FFMA.FTZ R82, R82, R88.reuse, -R91 ;  /* 0x0000005852527223 */ /* 0x080fe4000001085b */
[----:B------:R-:W-:Y:S01]  /*5b80*/  FFMA.FTZ R87, R87, R88, R90 ;  /* 0x0000005857577223 */ /* 0x000fe2000001005a */
[----:B------:R-:W-:Y:S01]  /*5b90*/  HADD2.F32 R88, -RZ, R89.H0_H0 ;  /* 0x20000059ff587230 */ /* 0x000fe20000004100 */
[----:B------:R-:W-:Y:S01]  /*5ba0*/  SHF.R.U32.HI R90, RZ, 0x10, R83 ;  /* 0x00000010ff5a7819 */ /* 0x000fe20000011653 */
[----:B------:R-:W-:-:S02]  /*5bb0*/  HADD2.F32 R89, -RZ, R84.H1_H1 ;  /* 0x30000054ff597230 */ /* 0x000fc40000004100 */
[----:B------:R-:W-:Y:S01]  /*5bc0*/  HADD2.F32 R84, -RZ, R84.H0_H0 ;  /* 0x20000054ff547230 */ /* 0x000fe20000004100 */
[----:B------:R-:W-:Y:S02]  /*5bd0*/  F2FP.SATFINITE.E4M3.F32.PACK_AB_MERGE_C R82, R87, R82, RZ ;  /* 0x000000525752723e */ /* 0x000fe400048070ff */
[CC--:B------:R-:W-:Y:S02]  /*5be0*/  FMUL.FTZ R91, R89.reuse, R88.reuse ;  /* 0x00000058595b7220 */ /* 0x0c0fe40000410000 */
[C---:B------:R-:W-:Y:S02]  /*5bf0*/  FMUL.FTZ R88, R84.reuse, R88 ;  /* 0x0000005854587220 */ /* 0x040fe40000410000 */
[-C--:B------:R-:W-:Y:S01]  /*5c00*/  FFMA.FTZ R84, R84, R86.reuse, -R91 ;  /* 0x0000005654547223 */ /* 0x080fe2000001085b */
[----:B------:R-:W-:Y:S01]  /*5c10*/  SHF.R.U32.HI R91, RZ, 0x8, R81 ;  /* 0x00000008ff5b7819 */ /* 0x000fe20000011651 */
[----:B------:R-:W-:Y:S01]  /*5c20*/  FFMA.FTZ R89, R89, R86, R88 ;  /* 0x0000005659597223 */ /* 0x000fe20000010058 */
[----:B------:R-:W-:-:S02]  /*5c30*/  SHF.R.U32.HI R86, RZ, 0x8, R83 ;  /* 0x00000008ff567819 */ /* 0x000fc40000011653 */
[----:B------:R-:W-:Y:S02]  /*5c40*/  LOP3.LUT R88, R83, 0xff0000ff, RZ, 0xc0, !PT ;  /* 0xff0000ff53587812 */ /* 0x000fe400078ec0ff */
[----:B------:R-:W-:Y:S01]  /*5c50*/  F2FP.SATFINITE.E4M3.F32.PACK_AB_MERGE_C R44, R89, R84, R82 ;  /* 0x00000054592c723e */ /* 0x000fe20004807052 */
[----:B------:R-:W-:Y:S01]  /*5c60*/  IMAD.SHL.U32 R83, R86, 0x100, RZ ;  /* 0x0000010056537824 */ /* 0x000fe200078e00ff */
[----:B------:R-:W-:Y:S01]  /*5c70*/  LOP3.LUT R86, R81, 0xff0000ff, RZ, 0xc0, !PT ;  /* 0xff0000ff51567812 */ /* 0x000fe200078ec0ff */
[----:B------:R-:W-:-:S03]  /*5c80*/  IMAD.SHL.U32 R81, R91, 0x100, RZ ;  /* 0x000001005b517824 */ /* 0x000fc600078e00ff */
[----:B------:R-:W-:Y:S02]  /*5c90*/  LOP3.LUT R88, R88, 0xff00, R83, 0xf8, !PT ;  /* 0x0000ff0058587812 */ /* 0x000fe400078ef853 */
[----:B------:R-:W-:Y:S02]  /*5ca0*/  SHF.L.U32 R83, R90, 0x10, RZ ;  /* 0x000000105a537819 */ /* 0x000fe400000006ff */
[----:B------:R-:W-:Y:S02]  /*5cb0*/  LOP3.LUT R86, R86, 0xff00, R81, 0xf8, !PT ;  /* 0x0000ff0056567812 */ /* 0x000fe400078ef851 */
[----:B------:R-:W-:Y:S01]  /*5cc0*/  LOP3.LUT R81, R88, 0xff0000, R83, 0xf8, !PT ;  /* 0x00ff000058517812 */ /* 0x000fe200078ef853 */
[----:B------:R-:W-:Y:S02]  /*5cd0*/  IMAD.U32 R83, R96, 0x10000, RZ ;  /* 0x0001000060537824 */ /* 0x000fe400078e00ff */
[----:B------:R-:W-:Y:S01]  /*5ce0*/  IMAD.MOV.U32 R88, RZ, RZ, R47 ;  /* 0x000000ffff587224 */ /* 0x000fe200078e002f */
[----:B------:R-:W-:-:S02]  /*5cf0*/  F2FP.F16.E4M3.UNPACK_B R97, R81.H1 ;  /* 0x00000051ff61723e */ /* 0x000fc400030006ff */
[----:B------:R-:W-:Y:S02]  /*5d00*/  LOP3.LUT R83, R86, 0xff0000, R83, 0xf8, !PT ;  /* 0x00ff000056537812 */ /* 0x000fe400078ef853 */
[----:B------:R-:W-:Y:S01]  /*5d10*/  F2FP.F16.E4M3.UNPACK_B R47, R88 ;  /* 0x00000058ff2f723e */ /* 0x000fe200020006ff */
[--C-:B------:R-:W-:Y:S01]  /*5d20*/  HADD2.F32 R86, -RZ, R97.reuse.H0_H0 ;  /* 0x20000061ff567230 */ /* 0x100fe20000004100 */
[-C--:B------:R-:W-:Y:S01]  /*5d30*/  F2FP.F16.E4M3.UNPACK_B R90, R83.reuse.H1 ;  /* 0x00000053ff5a723e */ /* 0x080fe200030006ff */
[----:B------:R-:W-:Y:S01]  /*5d40*/  HADD2.F32 R97, -RZ, R97.H1_H1 ;  /* 0x30000061ff617230 */ /* 0x000fe20000004100 */
[----:B------:R-:W-:Y:S01]  /*5d50*/  F2FP.F16.E4M3.UNPACK_B R83, R83 ;  /* 0x00000053ff53723e */ /* 0x000fe200020006ff */
[--C-:B------:R-:W-:Y:S02]  /*5d60*/  HADD2.F32 R91, -RZ, R47.reuse.H1_H1 ;  /* 0x3000002fff5b7230 */ /* 0x100fe40000004100 */
        /* <DEDUP_REMOVED lines=8> */
[----:B------:R-:W-:-:S04]  /*5df0*/  IMAD.MOV.U32 R88, RZ, RZ, R46 ;  /* 0x000000ffff587224 */ /* 0x000fc800078e002e */
[--C-:B------:R-:W-:Y:S02]  /*5e00*/  HADD2.F32 R96, -RZ, R91.reuse.H1_H1 ;  /* 0x3000005bff607230 */ /* 0x100fe40000004100 */
[----:B------:R-:W-:-:S03]  /*5e10*/  HADD2.F32 R91, -RZ, R91.H0_H0 ;  /* 0x2000005bff5b7230 */ /* 0x000fc60000004100 */
[CC--:B------:R-:W-:Y:S02]  /*5e20*/  FMUL.FTZ R46, R96.reuse, R97.reuse ;  /* 0x00000061602e7220 */ /* 0x0c0fe40000410000 */
[C---:B------:R-:W-:Y:S02]  /*5e30*/  FMUL.FTZ R97, R91.reuse, R97 ;  /* 0x000000615b617220 */ /* 0x040fe40000410000 */
[-C--:B------:R-:W-:Y:S02]  /*5e40*/  FFMA.FTZ R46, R91, R90.reuse, -R46 ;  /* 0x0000005a5b2e7223 */ /* 0x080fe4000001082e */
[----:B------:R-:W-:Y:S01]  /*5e50*/  FFMA.FTZ R91, R96, R90, R97 ;  /* 0x0000005a605b7223 */ /* 0x000fe20000010061 */
[----:B------:R-:W-:Y:S01]  /*5e60*/  F2FP.F16.E4M3.UNPACK_B R97, R81 ;  /* 0x00000051ff61723e */ /* 0x000fe200020006ff */
[--C-:B------:R-:W-:Y:S01]  /*5e70*/  HADD2.F32 R96, -RZ, R83.reuse.H1_H1 ;  /* 0x30000053ff607230 */ /* 0x100fe20000004100 */
[-C--:B------:R-:W-:Y:S01]  /*5e80*/  F2FP.F16.E4M3.UNPACK_B R81, R88.reuse.H1 ;  /* 0x00000058ff51723e */ /* 0x080fe200030006ff */
[----:B------:R-:W-:Y:S01]  /*5e90*/  HADD2.F32 R83, -RZ, R83.H0_H0 ;  /* 0x20000053ff537230 */ /* 0x000fe20000004100 */
[----:B------:R-:W-:Y:S01]  /*5ea0*/  F2FP.F16.E4M3.UNPACK_B R88, R88 ;  /* 0x00000058ff58723e */ /* 0x000fe200020006ff */
[----:B------:R-:W-:Y:S01]  /*5eb0*/  HADD2.F32 R98, -RZ, R97.H1_H1 ;  /* 0x30000061ff627230 */ /* 0x000fe20000004100 */
[----:B------:R-:W-:Y:S01]  /*5ec0*/  F2FP.SATFINITE.E4M3.F32.PACK_AB_MERGE_C R91, R91, R46, RZ ;  /* 0x0000002e5b5b723e */ /* 0x000fe200048070ff */
[----:B------:R-:W-:-:S02]  /*5ed0*/  HADD2.F32 R90, -RZ, R81.H1_H1 ;  /* 0x30000051ff5a7230 */ /* 0x000fc40000004100 */
[----:B------:R-:W-:Y:S01]  /*5ee0*/  HADD2.F32 R81, -RZ, R81.H0_H0 ;  /* 0x20000051ff517230 */ /* 0x000fe20000004100 */
[----:B------:R-:W-:Y:S01]  /*5ef0*/  F2FP.SATFINITE.E4M3.F32.PACK_AB_MERGE_C R47, R47, R86, R91 ;  /* 0x000000562f2f723e */ /* 0x000fe2000480705b */
[----:B------:R-:W-:Y:S02]  /*5f00*/  HADD2.F32 R97, -RZ, R97.H0_H0 ;  /* 0x20000061ff617230 */ /* 0x000fe40000004100 */
[-C--:B------:R-:W-:Y:S01]  /*5f10*/  FMUL.FTZ R124, R90, R98.reuse ;  /* 0x000000625a7c7220 */ /* 0x080fe20000410000 */
[----:B------:R-:W-:-:S03]  /*5f20*/  FMUL.FTZ R99, R81, R98 ;  /* 0x0000006251637220 */ /* 0x000fc60000410000 */
[-C--:B------:R-:W-:Y:S01]  /*5f30*/  FFMA.FTZ R81, R81, R96.reuse, -R124 ;  /* 0x0000006051517223 */ /* 0x080fe2000001087c */
[----:B------:R-:W-:Y:S01]  /*5f40*/  FFMA.FTZ R90, R90, R96, R99 ;  /* 0x000000605a5a7223 */ /* 0x000fe20000010063 */
[--C-:B------:R-:W-:Y:S02]  /*5f50*/  HADD2.F32 R96, -RZ, R88.reuse.H1_H1 ;  /* 0x30000058ff607230 */ /* 0x100fe40000004100 */
[----:B------:R-:W-:Y:S02]  /*5f60*/  HADD2.F32 R88, -RZ, R88.H0_H0 ;  /* 0x20000058ff587230 */ /* 0x000fe40000004100 */
[----:B------:R-:W-:Y:S01]  /*5f70*/  F2FP.SATFINITE.E4M3.F32.PACK_AB_MERGE_C R81, R90, R81, RZ ;  /* 0x000000515a51723e */ /* 0x000fe200048070ff */
[-C--:B------:R-:W-:Y:S02]  /*5f80*/  FMUL.FTZ R99, R96, R97.reuse ;  /* 0x0000006160637220 */ /* 0x080fe40000410000 */
[C---:B------:R-:W-:Y:S02]  /*5f90*/  FMUL.FTZ R97, R88.reuse, R97 ;  /* 0x0000006158617220 */ /* 0x040fe40000410000 */
[----:B------:R-:W-:-:S02]  /*5fa0*/  FFMA.FTZ R99, R88, R83, -R99 ;  /* 0x0000005358637223 */ /* 0x000fc40000010863 */
[----:B------:R-:W-:-:S05]  /*5fb0*/  FFMA.FTZ R96, R96, R83, R97 ;  /* 0x0000005360607223 */ /* 0x000fca0000010061 */
[----:B------:R-:W-:-:S07]  /*5fc0*/  F2FP.SATFINITE.E4M3.F32.PACK_AB_MERGE_C R46, R96, R99, R81 ;  /* 0x00000063602e723e */ /* 0x000fce0004807051 */
.L_x_370:
[----:B------:R-:W-:Y:S05]  /*5fd0*/  BSYNC B3 ;  /* 0x0000000000037941 */ /* 0x000fea0003800000 */
.L_x_369:
[----:B--2---:R0:W-:Y:S02]  /*5fe0*/  STG.E.128 desc[UR54][R50.64+0x80], R44 ;  /* 0x0000802c32007986 */ /* 0x0041e4000c101d36 */
.L_x_368:
[----:B------:R-:W-:Y:S05]  /*5ff0*/  BSYNC B2 ;  /* 0x0000000000027941 */ /* 0x000fea0003800000 */
.L_x_367:
[----:B------:R-:W-:-:S13]  /*6000*/  ISETP.NE.AND P3, PT, R39, RZ, PT ;  /* 0x000000ff2700720c */ /* 0x000fda0003f65270 */
[----:B------:R-:W-:Y:S05]  /*6010*/  @!P3 BRA `(.L_x_350) ;  /* 0x0000000400b4b947 */ /* 0x000fea0003800000 */
[----:B0-234-:R0:W2:Y:S01]  /*6020*/  LDS.128 R44, [R41+0x29200] ;  /* 0x02920000292c7984 */ /* 0x01d0a20000000c00 */
[----:B------:R-:W-:Y:S01]  /*6030*/  ISETP.GE.AND P3, PT, R226, R133, PT ;  /* 0x00000085e200720c */ /* 0x000fe20003f66270 */
[----:B------:R-:W-:-:S12]  /*6040*/  BSSY B2, `(.L_x_371) ;  /* 0x0000069000027945 */ /* 0x000fd80003800000 */
[----:B0-----:R-:W-:Y:S05]  /*6050*/  @P3 BRA `(.L_x_372) ;  /* 0x00000004009c3947 */ /* 0x001fea0003800000 */
[----:B------:R-:W-:Y:S02]  /*6060*/  SHF.R.U32.HI R83, RZ, 0x8, R77 ;  /* 0x00000008ff537819 */ /* 0x000fe4000001164d */
[----:B------:R-:W-:Y:S02]  /*6070*/  SHF.R.U32.HI R78, RZ, 0x8, R79 ;  /* 0x00000008ff4e7819 */ /* 0x000fe4000001164f */
[----:B------:R-:W-:Y:S02]  /*6080*/  LOP3.LUT R76, R77, 0xff0000ff, RZ, 0xc0, !PT ;  /* 0xff0000ff4d4c7812 */ /* 0x000fe400078ec0ff */
[----:B------:R-:W-:Y:S01]  /*6090*/  SHF.R.U32.HI R81, RZ, 0x10, R77 ;  /* 0x00000010ff517819 */ /* 0x000fe2000001164d */
[----:B------:R-:W-:Y:S01]  /*60a0*/  IMAD.SHL.U32 R77, R83, 0x100, RZ ;  /* 0x00000100534d7824 */ /* 0x000fe200078e00ff */
[----:B------:R-:W-:Y:S02]  /*60b0*/  LOP3.LUT R80, R79, 0xff0000ff, RZ, 0xc0, !PT ;  /* 0xff0000ff4f507812 */ /* 0x000fe400078ec0ff */
[----:B------:R-:W-:Y:S01]  /*60c0*/  SHF.R.U32.HI R82, RZ, 0x10, R79 ;  /* 0x00000010ff527819 */ /* 0x000fe2000001164f */
[----:B------:R-:W-:Y:S01]  /*60d0*/  IMAD.SHL.U32 R79, R78, 0x100, RZ ;  /* 0x000001004e4f7824 */ /* 0x000fe200078e00ff */
[----:B------:R-:W-:Y:S01]  /*60e0*/  LOP3.LUT R76, R76, 0xff00, R77, 0xf8, !PT ;  /* 0x0000ff004c4c7812 */ /* 0x000fe200078ef84d */
[----:B------:R-:W-:Y:S01]  /*60f0*/  IMAD.U32 R77, R81, 0x10000, RZ ;  /* 0x00010000514d7824 */ /* 0x000fe200078e00ff */
[----:B------:R-:W-:Y:S01]  /*6100*/  SHF.L.U32 R82, R82, 0x10, RZ ;  /* 0x0000001052527819 */ /* 0x000fe200000006ff */
[----:B--2---:R-:W-:Y:S01]  /*6110*/  IMAD.MOV.U32 R78, RZ, RZ, R44 ;  /* 0x000000ffff4e7224 */ /* 0x004fe200078e002c */
[----:B------:R-:W-:-:S02]  /*6120*/  LOP3.LUT R79, R80, 0xff00, R79, 0xf8, !PT ;  /* 0x0000ff00504f7812 */ /* 0x000fc400078ef84f */
[----:B------:R-:W-:Y:S02]  /*6130*/  F2FP.F16.E4M3.UNPACK_B R80, R159.H1 ;  /* 0x0000009fff50723e */ /* 0x000fe400030006ff */
[-C--:B------:R-:W-:Y:S02]  /*6140*/  F2FP.F16.E4M3.UNPACK_B R44, R45.reuse ;  /* 0x0000002dff2c723e */ /* 0x080fe400020006ff */
[----:B------:R-:W-:Y:S01]  /*6150*/  LOP3.LUT R76, R76, 0xff0000, R77, 0xf8, !PT ;  /* 0x00ff00004c4c7812 */ /* 0x000fe200078ef84d */
[----:B------:R-:W-:Y:S01]  /*6160*/  HADD2.F32 R84, -RZ, R80.H0_H0 ;  /* 0x20000050ff547230 */ /* 0x000fe20000004100 */
[----:B------:R-:W-:Y:S01]  /*6170*/  LOP3.LUT R77, R79, 0xff0000, R82, 0xf8, !PT ;  /* 0x00ff00004f4d7812 */ /* 0x000fe200078ef852 */
[--C-:B------:R-:W-:Y:S01]  /*6180*/  HADD2.F32 R79, -RZ, R44.reuse.H1_H1 ;  /* 0x3000002cff4f7230 */ /* 0x100fe20000004100 */
[----:B------:R-:W-:Y:S01]  /*6190*/  F2FP.F16.E4M3.UNPACK_B R82, R150.H1 ;  /* 0x00000096ff52723e */ /* 0x000fe200030006ff */
[----:B------:R-:W-:Y:S01]  /*61a0*/  HADD2.F32 R44, -RZ, R44.H0_H0 ;  /* 0x2000002cff2c7230 */ /* 0x000fe20000004100 */
[----:B------:R-:W-:Y:S01]  /*61b0*/  F2FP.F16.E4M3.UNPACK_B R45, R45.H1 ;  /* 0x0000002dff2d723e */ /* 0x000fe200030006ff */
[----:B------:R-:W-:-:S02]  /*61c0*/  HADD2.F32 R85, -RZ, R80.H1_H1 ;  /* 0x30000050ff557230 */ /* 0x000fc40000004100 */
[CC--:B------:R-:W-:Y:S01]  /*61d0*/  FMUL.FTZ R87, R79.reuse, R84.reuse ;  /* 0x000000544f577220 */ /* 0x0c0fe20000410000 */
[--C-:B------:R-:W-:Y:S02]  /*61e0*/  HADD2.F32 R83, -RZ, R82.reuse.H0_H0 ;  /* 0x20000052ff537230 */ /* 0x100fe40000004100 */
[----:B------:R-:W-:Y:S01]  /*61f0*/  FMUL.FTZ R84, R44, R84 ;  /* 0x000000542c547220 */ /* 0x000fe20000410000 */
[--C-:B------:R-:W-:Y:S01]  /*6200*/  HADD2.F32 R80, -RZ, R45.reuse.H1_H1 ;  /* 0x3000002dff507230 */ /* 0x100fe20000004100 */
[----:B------:R-:W-:Y:S01]  /*6210*/  F2FP.F16.E4M3.UNPACK_B R159, R159 ;  /* 0x0000009fff9f723e */ /* 0x000fe200020006ff */
[----:B------:R-:W-:Y:S02]  /*6220*/  HADD2.F32 R81, -RZ, R45.H0_H0 ;  /* 0x2000002dff517230 */ /* 0x000fe40000004100 */
[----:B------:R-:W-:Y:S01]  /*6230*/  FFMA.FTZ R45, R79, R83, R84 ;  /* 0x000000534f2d7223 */ /* 0x000fe20000010054 */
[----:B------:R-:W-:Y:S02]  /*6240*/  HADD2.F32 R82, -RZ, R82.H1_H1 ;  /* 0x30000052ff527230 */ /* 0x000fe40000004100 */
[-C--:B------:R-:W-:Y:S01]  /*6250*/  FMUL.FTZ R86, R80, R85.reuse ;  /* 0x0000005550567220 */ /* 0x080fe20000410000 */
[-C--:B------:R-:W-:Y:S01]  /*6260*/  F2FP.F16.E4M3.UNPACK_B R79, R78.reuse.H1 ;  /* 0x0000004eff4f723e */ /* 0x080fe200030006ff */
[C---:B------:R-:W-:Y:S01]  /*6270*/  FMUL.FTZ R85, R81.reuse, R85 ;  /* 0x0000005551557220 */ /* 0x040fe20000410000 */
[----:B------:R-:W-:Y:S01]  /*6280*/  F2FP.F16.E4M3.UNPACK_B R78, R78 ;  /* 0x0000004eff4e723e */ /* 0x000fe200020006ff */
[----:B------:R-:W-:Y:S01]  /*6290*/  FFMA.FTZ R44, R44, R83, -R87 ;  /* 0x000000532c2c7223 */ /* 0x000fe20000010857 */
[-C--:B------:R-:W-:Y:S01]  /*62a0*/  FFMA.FTZ R81, R81, R82.reuse, -R86 ;  /* 0x0000005251517223 */ /* 0x080fe20000010856 */
[----:B------:R-:W-:Y:S01]  /*62b0*/  FFMA.FTZ R88, R80, R82, R85 ;  /* 0x0000005250587223 */ /* 0x000fe20000010055 */
[----:B------:R-:W-:Y:S01]  /*62c0*/  F2FP.F16.E4M3.UNPACK_B R150, R150 ;  /* 0x00000096ff96723e */ /* 0x000fe200020006ff */
[----:B------:R-:W-:Y:S01]  /*62d0*/  HADD2.F32 R84, -RZ, R159.H1_H1 ;  /* 0x3000009fff547230 */ /* 0x000fe20000004100 */
[----:B------:R-:W-:Y:S01]  /*62e0*/  F2FP.F16.E4M3.UNPACK_B R90, R77.H1 ;  /* 0x0000004dff5a723e */ /* 0x000fe200030006ff */
[--C-:B------:R-:W-:Y:S01]  /*62f0*/  HADD2.F32 R82, -RZ, R79.reuse.H0_H0 ;  /* 0x2000004fff527230 */ /* 0x100fe20000004100 */
[----:B------:R-:W-:Y:S01]  /*6300*/  F2FP.SATFINITE.E4M3.F32.PACK_AB_MERGE_C R81, R88, R81, RZ ;  /* 0x000000515851723e */ /* 0x000fe200048070ff */
[----:B------:R-:W-:-:S02]  /*6310*/  HADD2.F32 R83, -RZ, R79.H1_H1 ;  /* 0x3000004fff537230 */ /* 0x000fc40000004100 */
[----:B------:R-:W-:Y:S02]  /*6320*/  HADD2.F32 R159, -RZ, R159.H0_H0 ;  /* 0x2000009fff9f7230 */ /* 0x000fe40000004100 */
[-C--:B------:R-:W-:Y:S01]  /*6330*/  FMUL.FTZ R86, R82, R84.reuse ;  /* 0x0000005452567220 */ /* 0x080fe20000410000 */
[--C-:B------:R-:W-:Y:S02]  /*6340*/  HADD2.F32 R79, -RZ, R78.reuse.H0_H0 ;  /* 0x2000004eff4f7230 */ /* 0x100fe40000004100 */
[----:B------:R-:W-:Y:S01]  /*6350*/  FMUL.FTZ R85, R83, R84 ;  /* 0x0000005453557220 */ /* 0x000fe20000410000 */
[----:B------:R-:W-:Y:S01]  /*6360*/  HADD2.F32 R80, -RZ, R78.H1_H1 ;  /* 0x3000004eff507230 */ /* 0x000fe20000004100 */
[----:B------:R-:W-:Y:S01]  /*6370*/  F2FP.SATFINITE.E4M3.F32.PACK_AB_MERGE_C R45, R45, R44, R81 ;  /* 0x0000002c2d2d723e */ /* 0x000fe20004807051 */
[--C-:B------:R-:W-:Y:S02]  /*6380*/  HADD2.F32 R78, -RZ, R150.reuse.H1_H1 ;  /* 0x30000096ff4e7230 */ /* 0x100fe40000004100 */
[----:B------:R-:W-:-:S02]  /*6390*/  HADD2.F32 R150, -RZ, R150.H0_H0 ;  /* 0x20000096ff967230 */ /* 0x000fc40000004100 */
[-C--:B------:R-:W-:Y:S01]  /*63a0*/  FMUL.FTZ R84, R80, R159.reuse ;  /* 0x0000009f50547220 */ /* 0x080fe20000410000 */
[----:B------:R-:W-:Y:S01]  /*63b0*/  FMUL.FTZ R159, R79, R159 ;  /* 0x0000009f4f9f7220 */ /* 0x000fe20000410000 */
[-C--:B------:R-:W-:Y:S01]  /*63c0*/  FFMA.FTZ R85, R82, R78.reuse, -R85 ;  /* 0x0000004e52557223 */ /* 0x080fe20000010855 */
[----:B------:R-:W-:Y:S01]  /*63d0*/  FFMA.FTZ R86, R83, R78, R86 ;  /* 0x0000004e53567223 */ /* 0x000fe20000010056 */
[----:B------:R-:W-:Y:S01]  /*63e0*/  F2FP.F16.E4M3.UNPACK_B R82, R47.H1 ;  /* 0x0000002fff52723e */ /* 0x000fe200030006ff */
[-C--:B------:R-:W-:Y:S01]  /*63f0*/  FFMA.FTZ R78, R79, R150.reuse, -R84 ;  /* 0x000000964f4e7223 */ /* 0x080fe20000010854 */
[----:B------:R-:W-:Y:S01]  /*6400*/  FFMA.FTZ R79, R80, R150, R159 ;  /* 0x00000096504f7223 */ /* 0x000fe2000001009f */
[----:B------:R-:W-:Y:S01]  /*6410*/  F2FP.F16.E4M3.UNPACK_B R84, R46.H1 ;  /* 0x0000002eff54723e */ /* 0x000fe200030006ff */
[----:B------:R-:W-:Y:S01]  /*6420*/  HADD2.F32 R88, -RZ, R90.H1_H1 ;  /* 0x3000005aff587230 */ /* 0x000fe20000004100 */
[----:B------:R-:W-:Y:S01]  /*6430*/  F2FP.SATFINITE.E4M3.F32.PACK_AB_MERGE_C R80, R86, R85, RZ ;  /* 0x000000555650723e */ /* 0x000fe200048070ff */
[--C-:B------:R-:W-:Y:S01]  /*6440*/  HADD2.F32 R86, -RZ, R82.reuse.H0_H0 ;  /* 0x20000052ff567230 */ /* 0x100fe20000004100 */
[----:B------:R-:W-:Y:S01]  /*6450*/  F2FP.F16.E4M3.UNPACK_B R83, R77 ;  /* 0x0000004dff53723e */ /* 0x000fe200020006ff */
[----:B------:R-:W-:Y:S01]  /*6460*/  HADD2.F32 R87, -RZ, R82.H1_H1 ;  /* 0x30000052ff577230 */ /* 0x000fe20000004100 */
[-C--:B------:R-:W-:Y:S01]  /*6470*/  F2FP.F16.E4M3.UNPACK_B R82, R76.reuse.H1 ;  /* 0x0000004cff52723e */ /* 0x080fe200030006ff */
[----:B------:R-:W-:Y:S01]  /*6480*/  HADD2.F32 R85, -RZ, R84.H1_H1 ;  /* 0x30000054ff557230 */ /* 0x000fe20000004100 */
[----:B------:R-:W-:Y:S01]  /*6490*/  F2FP.F16.E4M3.UNPACK_B R77, R76 ;  /* 0x0000004cff4d723e */ /* 0x000fe200020006ff */
[----:B------:R-:W-:-:S02]  /*64a0*/  HADD2.F32 R91, -RZ, R83.H1_H1 ;  /* 0x30000053ff5b7230 */ /* 0x000fc40000004100 */
[-C--:B------:R-:W-:Y:S01]  /*64b0*/  FMUL.FTZ R97, R87, R88.reuse ;  /* 0x0000005857617220 */ /* 0x080fe20000410000 */
[----:B------:R-:W-:Y:S02]  /*64c0*/  HADD2.F32 R89, -RZ, R82.H1_H1 ;  /* 0x30000052ff597230 */ /* 0x000fe40000004100 */
[C---:B------:R-:W-:Y:S01]  /*64d0*/  FMUL.FTZ R98, R86.reuse, R88 ;  /* 0x0000005856627220 */ /* 0x040fe20000410000 */
[----:B------:R-:W-:Y:S01]  /*64e0*/  HADD2.F32 R84, -RZ, R84.H0_H0 ;  /* 0x20000054ff547230 */ /* 0x000fe20000004100 */
[----:B------:R-:W-:Y:S01]  /*64f0*/  F2FP.F16.E4M3.UNPACK_B R46, R46 ;  /* 0x0000002eff2e723e */ /* 0x000fe200020006ff */
[----:B------:R-:W-:Y:S02]  /*6500*/  HADD2.F32 R88, -RZ, R77.H1_H1 ;  /* 0x3000004dff587230 */ /* 0x000fe40000004100 */
[----:B------:R-:W-:Y:S01]  /*6510*/  FFMA.FTZ R76, R86, R89, -R97 ;  /* 0x00000059564c7223 */ /* 0x000fe20000010861 */
[----:B------:R-:W-:Y:S01]  /*6520*/  F2FP.F16.E4M3.UNPACK_B R86, R47 ;  /* 0x0000002fff56723e */ /* 0x000fe200020006ff */
[-C--:B------:R-:W-:Y:S01]  /*6530*/  FMUL.FTZ R96, R84, R91.reuse ;  /* 0x0000005b54607220 */ /* 0x080fe20000410000 */
[----:B------:R-:W-:Y:S01]  /*6540*/  FMUL.FTZ R97, R85, R91 ;  /* 0x0000005b55617220 */ /* 0x000fe20000410000 */
[----:B------:R-:W-:-:S02]  /*6550*/  HADD2.F32 R90, -RZ, R90.H0_H0 ;  /* 0x2000005aff5a7230 */ /* 0x000fc40000004100 */
[----:B------:R-:W-:Y:S01]  /*6560*/  FFMA.FTZ R47, R87, R89, R98 ;  /* 0x00000059572f7223 */ /* 0x000fe20000010062 */
[-C--:B------:R-:W-:Y:S01]  /*6570*/  FFMA.FTZ R91, R85, R88.reuse, R96 ;  /* 0x00000058555b7223 */ /* 0x080fe20000010060 */
[--C-:B------:R-:W-:Y:S02]  /*6580*/  HADD2.F32 R85, -RZ, R86.reuse.H1_H1 ;  /* 0x30000056ff557230 */ /* 0x100fe40000004100 */
[----:B------:R-:W-:Y:S01]  /*6590*/  FFMA.FTZ R84, R84, R88, -R97 ;  /* 0x0000005854547223 */ /* 0x000fe20000010861 */
[----:B------:R-:W-:Y:S01]  /*65a0*/  HADD2.F32 R86, -RZ, R86.H0_H0 ;  /* 0x20000056ff567230 */ /* 0x000fe20000004100 */
[----:B------:R-:W-:Y:S01]  /*65b0*/  F2FP.SATFINITE.E4M3.F32.PACK_AB_MERGE_C R47, R47, R76, RZ ;  /* 0x0000004c2f2f723e */ /* 0x000fe200048070ff */
[----:B------:R-:W-:Y:S02]  /*65c0*/  HADD2.F32 R87, -RZ, R82.H0_H0 ;  /* 0x20000052ff577230 */ /* 0x000fe40000004100 */
[----:B------:R-:W-:Y:S01]  /*65d0*/  FMUL.FTZ R89, R85, R90 ;  /* 0x0000005a55597220 */ /* 0x000fe20000410000 */
[----:B------:R-:W-:-:S02]  /*65e0*/  HADD2.F32 R83, -RZ, R83.H0_H0 ;  /* 0x20000053ff537230 */ /* 0x000fc40000004100 */
[C---:B------:R-:W-:Y:S01]  /*65f0*/  FMUL.FTZ R90, R86.reuse, R90 ;  /* 0x0000005a565a7220 */ /* 0x040fe20000410000 */
[--C-:B------:R-:W-:Y:S02]  /*6600*/  HADD2.F32 R82, -RZ, R46.reuse.H1_H1 ;  /* 0x3000002eff527230 */ /* 0x100fe40000004100 */
[-C--:B------:R-:W-:Y:S01]  /*6610*/  FFMA.FTZ R86, R86, R87.reuse, -R89 ;  /* 0x0000005756567223 */ /* 0x080fe20000010859 */
[----:B------:R-:W-:Y:S02]  /*6620*/  HADD2.F32 R46, -RZ, R46.H0_H0 ;  /* 0x2000002eff2e7230 */ /* 0x000fe40000004100 */
[----:B------:R-:W-:Y:S01]  /*6630*/  FFMA.FTZ R85, R85, R87, R90 ;  /* 0x0000005755557223 */ /* 0x000fe2000001005a */
[----:B------:R-:W-:Y:S02]  /*6640*/  HADD2.F32 R77, -RZ, R77.H0_H0 ;  /* 0x2000004dff4d7230 */ /* 0x000fe40000004100 */
[-C--:B------:R-:W-:Y:S01]  /*6650*/  FMUL.FTZ R89, R82, R83.reuse ;  /* 0x0000005352597220 */ /* 0x080fe20000410000 */
[----:B------:R-:W-:Y:S01]  /*6660*/  F2FP.SATFINITE.E4M3.F32.PACK_AB_MERGE_C R84, R91, R84, RZ ;  /* 0x000000545b54723e */ /* 0x000fe200048070ff */
[C---:B------:R-:W-:Y:S01]  /*6670*/  FMUL.FTZ R83, R46.reuse, R83 ;  /* 0x000000532e537220 */ /* 0x040fe20000410000 */
[----:B------:R-:W-:Y:S01]  /*6680*/  F2FP.SATFINITE.E4M3.F32.PACK_AB_MERGE_C R44, R79, R78, R80 ;  /* 0x0000004e4f2c723e */ /* 0x000fe20004807050 */
[-C--:B------:R-:W-:Y:S01]  /*6690*/  FFMA.FTZ R89, R46, R77.reuse, -R89 ;  /* 0x0000004d2e597223 */ /* 0x080fe20000010859 */
[----:B------:R-:W-:Y:S01]  /*66a0*/  F2FP.SATFINITE.E4M3.F32.PACK_AB_MERGE_C R47, R85, R86, R47 ;  /* 0x00000056552f723e */ /* 0x000fe2000480702f */
[----:B------:R-:W-:-:S05]  /*66b0*/  FFMA.FTZ R82, R82, R77, R83 ;  /* 0x0000004d52527223 */ /* 0x000fca0000010053 */
[----:B------:R-:W-:-:S07]  /*66c0*/  F2FP.SATFINITE.E4M3.F32.PACK_AB_MERGE_C R46, R82, R89, R84 ;  /* 0x00000059522e723e */ /* 0x000fce0004807054 */
.L_x_372:
[----:B------:R-:W-:Y:S05]  /*66d0*/  BSYNC B2 ;  /* 0x0000000000027941 */ /* 0x000fea0003800000 */
.L_x_371:
[----:B--2---:R0:W-:Y:S02]  /*66e0*/  STG.E.128 desc[UR54][R50.64+0xa0], R44 ;  /* 0x0000a02c32007986 */ /* 0x0041e4000c101d36 */
.L_x_350:
[----:B------:R-:W-:Y:S05]  /*66f0*/  BSYNC B1 ;  /* 0x0000000000017941 */ /* 0x000fea0003800000 */
.L_x_349:
[----:B------:R-:W-:Y:S05]  /*6700*/  @P4 BRA `(.L_x_373) ;  /* 0x0000009400184947 */ /* 0x000fea0003800000 */
[----:B------:R-:W-:Y:S01]  /*6710*/  ISETP.NE.AND P3, PT, R34, RZ, PT ;  /* 0x000000ff2200720c */ /* 0x000fe20003f65270 */
[----:B------:R-:W-:-:S12]  /*6720*/  BSSY B1, `(.L_x_374) ;  /* 0x000006f000017945 */ /* 0x000fd80003800000 */
[----:B------:R-:W-:Y:S05]  /*6730*/  @!P3 BRA `(.L_x_375) ;  /* 0x0000000400b4b947 */ /* 0x000fea0003800000 */
[----:B0-234-:R0:W2:Y:S01]  /*6740*/  LDS.128 R44, [R40+0x26200] ;  /* 0x02620000282c7984 */ /* 0x01d0a20000000c00 */
[----:B------:R-:W-:Y:S01]  /*6750*/  ISETP.GE.AND P3, PT, R22, R133, PT ;  /* 0x000000851600720c */ /* 0x000fe20003f66270 */
[----:B------:R-:W-:-:S12]  /*6760*/  BSSY B2, `(.L_x_376) ;  /* 0x0000069000027945 */ /* 0x000fd80003800000 */
[----:B0-----:R-:W-:Y:S05]  /*6770*/  @P3 BRA `(.L_x_377) ;  /* 0x00000004009c3947 */ /* 0x001fea0003800000 */
[----:B------:R-:W-:Y:S01]  /*6780*/  SHF.R.U32.HI R51, RZ, 0x8, R73 ;  /* 0x00000008ff337819 */ /* 0x000fe20000011649 */
[----:B--2---:R-:W-:Y:S01]  /*6790*/  IMAD.MOV.U32 R72, RZ, RZ, R44 ;  /* 0x000000ffff487224 */ /* 0x004fe200078e002c */
[----:B------:R-:W-:Y:S02]  /*67a0*/  SHF.R.U32.HI R74, RZ, 0x8, R75 ;  /* 0x00000008ff4a7819 */ /* 0x000fe4000001164b */
[----:B------:R-:W-:Y:S01]  /*67b0*/  LOP3.LUT R50, R73, 0xff0000ff, RZ, 0xc0, !PT ;  /* 0xff0000ff49327812 */ /* 0x000fe200078ec0ff */
[----:B------:R-:W-:Y:S01]  /*67c0*/  IMAD.SHL.U32 R51, R51, 0x100, RZ ;  /* 0x0000010033337824 */ /* 0x000fe200078e00ff */
[----:B------:R-:W-:Y:S01]  /*67d0*/  SHF.R.U32.HI R77, RZ, 0x10, R73 ;  /* 0x00000010ff4d7819 */ /* 0x000fe20000011649 */
[----:B------:R-:W-:Y:S01]  /*67e0*/  IMAD.SHL.U32 R74, R74, 0x100, RZ ;  /* 0x000001004a4a7824 */ /* 0x000fe200078e00ff */
[----:B------:R-:W-:Y:S02]  /*67f0*/  SHF.R.U32.HI R76, RZ, 0x10, R75 ;  /* 0x00000010ff4c7819 */ /* 0x000fe4000001164b */
[----:B------:R-:W-:-:S02]  /*6800*/  LOP3.LUT R73, R75, 0xff0000ff, RZ, 0xc0, !PT ;  /* 0xff0000ff4b497812 */ /* 0x000fc400078ec0ff */
[----:B------:R-:W-:Y:S01]  /*6810*/  LOP3.LUT R50, R50, 0xff00, R51, 0xf8, !PT ;  /* 0x0000ff0032327812 */ /* 0x000fe200078ef833 */
[----:B------:R-:W-:Y:S01]  /*6820*/  IMAD.U32 R51, R77, 0x10000, RZ ;  /* 0x000100004d337824 */ /* 0x000fe200078e00ff */
[----:B------:R-:W-:Y:S01]  /*6830*/  LOP3.LUT R73, R73, 0xff00, R74, 0xf8, !PT ;  /* 0x0000ff0049497812 */ /* 0x000fe200078ef84a */
[----:B------:R-:W-:Y:S01]  /*6840*/  IMAD.U32 R76, R76, 0x10000, RZ ;  /* 0x000100004c4c7824 */ /* 0x000fe200078e00ff */
        /* <DEDUP_REMOVED lines=12> */
[C---:B------:R-:W-:Y:S01]  /*6910*/  FMUL.FTZ R78, R44.reuse, R78 ;  /* 0x0000004e2c4e7220 */ /* 0x040fe20000410000 */
[--C-:B------:R-:W-:Y:S01]  /*6920*/  HADD2.F32 R75, -RZ, R45.reuse.H1_H1 ;  /* 0x3000002dff4b7230 */ /* 0x100fe20000004100 */
[----:B------:R-:W-:Y:S01]  /*6930*/  F2FP.F16.E4M3.UNPACK_B R158, R158 ;  /* 0x0000009eff9e723e */ /* 0x000fe200020006ff */
[----:B------:R-:W-:Y:S02]  /*6940*/  HADD2.F32 R74, -RZ, R45.H0_H0 ;  /* 0x2000002dff4a7230 */ /* 0x000fe40000004100 */
[-C--:B------:R-:W-:Y:S01]  /*6950*/  FFMA.FTZ R44, R44, R77.reuse, -R81 ;  /* 0x0000004d2c2c7223 */ /* 0x080fe20000010851 */
[----:B------:R-:W-:Y:S02]  /*6960*/  HADD2.F32 R76, -RZ, R76.H1_H1 ;  /* 0x3000004cff4c7230 */ /* 0x000fe40000004100 */
[----:B------:R-:W-:Y:S01]  /*6970*/  FFMA.FTZ R45, R73, R77, R78 ;  /* 0x0000004d492d7223 */ /* 0x000fe2000001004e */
[CC--:B------:R-:W-:Y:S01]  /*6980*/  FMUL.FTZ R81, R75.reuse, R79.reuse ;  /* 0x0000004f4b517220 */ /* 0x0c0fe20000410000 */
[C---:B------:R-:W-:Y:S01]  /*6990*/  FMUL.FTZ R80, R74.reuse, R79 ;  /* 0x0000004f4a507220 */ /* 0x040fe20000410000 */
[-C--:B------:R-:W-:Y:S01]  /*69a0*/  F2FP.F16.E4M3.UNPACK_B R73, R72.reuse.H1 ;  /* 0x00000048ff49723e */ /* 0x080fe200030006ff */
[----:B------:R-:W-:Y:S01]  /*69b0*/  HADD2.F32 R77, -RZ, R158.H1_H1 ;  /* 0x3000009eff4d7230 */ /* 0x000fe20000004100 */
[----:B------:R-:W-:Y:S01]  /*69c0*/  F2FP.F16.E4M3.UNPACK_B R72, R72 ;  /* 0x00000048ff48723e */ /* 0x000fe200020006ff */
[-C--:B------:R-:W-:Y:S01]  /*69d0*/  FFMA.FTZ R81, R74, R76.reuse, -R81 ;  /* 0x0000004c4a517223 */ /* 0x080fe20000010851 */
[----:B------:R-:W-:Y:S01]  /*69e0*/  FFMA.FTZ R82, R75, R76, R80 ;  /* 0x0000004c4b527223 */ /* 0x000fe20000010050 */
[----:B------:R-:W-:Y:S01]  /*69f0*/  F2FP.F16.E4M3.UNPACK_B R156, R156 ;  /* 0x0000009cff9c723e */ /* 0x000fe200020006ff */
[--C-:B------:R-:W-:Y:S01]  /*6a00*/  HADD2.F32 R75, -RZ, R73.reuse.H0_H0 ;  /* 0x20000049ff4b7230 */ /* 0x100fe20000004100 */
[----:B------:R-:W-:Y:S01]  /*6a10*/  F2FP.F16.E4M3.UNPACK_B R83, R51.H1 ;  /* 0x00000033ff53723e */ /* 0x000fe200030006ff */
[----:B------:R-:W-:-:S02]  /*6a20*/  HADD2.F32 R76, -RZ, R73.H1_H1 ;  /* 0x30000049ff4c7230 */ /* 0x000fc40000004100 */
[----:B------:R-:W-:Y:S02]  /*6a30*/  HADD2.F32 R158, -RZ, R158.H0_H0 ;  /* 0x2000009eff9e7230 */ /* 0x000fe40000004100 */
[-C--:B------:R-:W-:Y:S01]  /*6a40*/  FMUL.FTZ R79, R75, R77.reuse ;  /* 0x0000004d4b4f7220 */ /* 0x080fe20000410000 */
[--C-:B------:R-:W-:Y:S02]  /*6a50*/  HADD2.F32 R74, -RZ, R72.reuse.H1_H1 ;  /* 0x30000048ff4a7230 */ /* 0x100fe40000004100 */
[----:B------:R-:W-:Y:S01]  /*6a60*/  FMUL.FTZ R80, R76, R77 ;  /* 0x0000004d4c507220 */ /* 0x000fe20000410000 */
[----:B------:R-:W-:Y:S02]  /*6a70*/  HADD2.F32 R73, -RZ, R72.H0_H0 ;  /* 0x20000048ff497230 */ /* 0x000fe40000004100 */
[--C-:B------:R-:W-:Y:S02]  /*6a80*/  HADD2.F32 R72, -RZ, R156.reuse.H1_H1 ;  /* 0x3000009cff487230 */ /* 0x100fe40000004100 */
[----:B------:R-:W-:Y:S01]  /*6a90*/  FMUL.FTZ R78, R74, R158 ;  /* 0x0000009e4a4e7220 */ /* 0x000fe20000410000 */
[----:B------:R-:W-:-:S02]  /*6aa0*/  HADD2.F32 R156, -RZ, R156.H0_H0 ;  /* 0x2000009cff9c7230 */ /* 0x000fc40000004100 */
[----:B------:R-:W-:Y:S01]  /*6ab0*/  FMUL.FTZ R77, R73, R158 ;  /* 0x0000009e494d7220 */ /* 0x000fe20000410000 */
[--C-:B------:R-:W-:Y:S02]  /*6ac0*/  HADD2.F32 R85, -RZ, R83.reuse.H1_H1 ;  /* 0x30000053ff557230 */ /* 0x100fe40000004100 */
[-C--:B------:R-:W-:Y:S01]  /*6ad0*/  FFMA.FTZ R75, R75, R72.reuse, -R80 ;  /* 0x000000484b4b7223 */ /* 0x080fe20000010850 */
[----:B------:R-:W-:Y:S01]  /*6ae0*/  FFMA.FTZ R76, R76, R72, R79 ;  /* 0x000000484c4c7223 */ /* 0x000fe2000001004f */
[-C--:B------:R-:W-:Y:S01]  /*6af0*/  FFMA.FTZ R72, R73, R156.reuse, -R78 ;  /* 0x0000009c49487223 */ /* 0x080fe2000001084e */
[----:B------:R-:W-:Y:S01]  /*6b00*/  FFMA.FTZ R73, R74, R156, R77 ;  /* 0x0000009c4a497223 */ /* 0x000fe2000001004d */
[----:B------:R-:W-:Y:S01]  /*6b10*/  F2FP.F16.E4M3.UNPACK_B R77, R47.H1 ;  /* 0x0000002fff4d723e */ /* 0x000fe200030006ff */
[----:B------:R-:W-:Y:S01]  /*6b20*/  HADD2.F32 R83, -RZ, R83.H0_H0 ;  /* 0x20000053ff537230 */ /* 0x000fe20000004100 */
[----:B------:R-:W-:Y:S02]  /*6b30*/  F2FP.SATFINITE.E4M3.F32.PACK_AB_MERGE_C R74, R82, R81, RZ ;  /* 0x00000051524a723e */ /* 0x000fe400048070ff */
[----:B------:R-:W-:Y:S01]  /*6b40*/  F2FP.SATFINITE.E4M3.F32.PACK_AB_MERGE_C R75, R76, R75, RZ ;  /* 0x0000004b4c4b723e */ /* 0x000fe200048070ff */
[--C-:B------:R-:W-:Y:S01]  /*6b50*/  HADD2.F32 R78, -RZ, R77.reuse.H0_H0 ;  /* 0x2000004dff4e7230 */ /* 0x100fe20000004100 */
[----:B------:R-:W-:Y:S01]  /*6b60*/  F2FP.F16.E4M3.UNPACK_B R80, R50.H1 ;  /* 0x00000032ff50723e */ /* 0x000fe200030006ff */
[----:B------:R-:W-:Y:S01]  /*6b70*/  HADD2.F32 R77, -RZ, R77.H1_H1 ;  /* 0x3000004dff4d7230 */ /* 0x000fe20000004100 */
[----:B------:R-:W-:-:S02]  /*6b80*/  F2FP.F16.E4M3.UNPACK_B R76, R46.H1 ;  /* 0x0000002eff4c723e */ /* 0x000fc400030006ff */
[----:B------:R-:W-:Y:S01]  /*6b90*/  F2FP.F16.E4M3.UNPACK_B R82, R51 ;  /* 0x00000033ff52723e */ /* 0x000fe200020006ff */
[----:B------:R-:W-:Y:S01]  /*6ba0*/  HADD2.F32 R81, -RZ, R80.H1_H1 ;  /* 0x30000050ff517230 */ /* 0x000fe20000004100 */
[----:B------:R-:W-:Y:S01]  /*6bb0*/  F2FP.F16.E4M3.UNPACK_B R79, R50 ;  /* 0x00000032ff4f723e */ /* 0x000fe200020006ff */
[----:B------:R-:W-:Y:S02]  /*6bc0*/  HADD2.F32 R51, -RZ, R76.H1_H1 ;  /* 0x3000004cff337230 */ /* 0x000fe40000004100 */
[-C--:B------:R-:W-:Y:S01]  /*6bd0*/  FMUL.FTZ R87, R77, R85.reuse ;  /* 0x000000554d577220 */ /* 0x080fe20000410000 */
[----:B------:R-:W-:Y:S02]  /*6be0*/  HADD2.F32 R84, -RZ, R82.H1_H1 ;  /* 0x30000052ff547230 */ /* 0x000fe40000004100 */
[C---:B------:R-:W-:Y:S01]  /*6bf0*/  FMUL.FTZ R86, R78.reuse, R85 ;  /* 0x000000554e567220 */ /* 0x040fe20000410000 */
[----:B------:R-:W-:Y:S02]  /*6c00*/  HADD2.F32 R76, -RZ, R76.H0_H0 ;  /* 0x2000004cff4c7230 */ /* 0x000fe40000004100 */
[----:B------:R-:W-:Y:S01]  /*6c10*/  FFMA.FTZ R50, R78, R81, -R87 ;  /* 0x000000514e327223 */ /* 0x000fe20000010857 */
[----:B------:R-:W-:-:S02]  /*6c20*/  HADD2.F32 R78, -RZ, R79.H1_H1 ;  /* 0x3000004fff4e7230 */ /* 0x000fc40000004100 */
[CC--:B------:R-:W-:Y:S01]  /*6c30*/  FMUL.FTZ R85, R51.reuse, R84.reuse ;  /* 0x0000005433557220 */ /* 0x0c0fe20000410000 */
[----:B------:R-:W-:Y:S01]  /*6c40*/  F2FP.F16.E4M3.UNPACK_B R47, R47 ;  /* 0x0000002fff2f723e */ /* 0x000fe200020006ff */
[C---:B------:R-:W-:Y:S01]  /*6c50*/  FMUL.FTZ R84, R76.reuse, R84 ;  /* 0x000000544c547220 */ /* 0x040fe20000410000 */
[----:B------:R-:W-:Y:S01]  /*6c60*/  F2FP.F16.E4M3.UNPACK_B R46, R46 ;  /* 0x0000002eff2e723e */ /* 0x000fe200020006ff */
[-C--:B------:R-:W-:Y:S01]  /*6c70*/  FFMA.FTZ R85, R76, R78.reuse, -R85 ;  /* 0x0000004e4c557223 */ /* 0x080fe20000010855 */
[----:B------:R-:W-:Y:S02]  /*6c80*/  HADD2.F32 R82, -RZ, R82.H0_H0 ;  /* 0x20000052ff527230 */ /* 0x000fe40000004100 */
[----:B------:R-:W-:Y:S01]  /*6c90*/  FFMA.FTZ R84, R51, R78, R84 ;  /* 0x0000004e33547223 */ /* 0x000fe20000010054 */
[--C-:B------:R-:W-:Y:S02]  /*6ca0*/  HADD2.F32 R51, -RZ, R47.reuse.H0_H0 ;  /* 0x2000002fff337230 */ /* 0x100fe40000004100 */
[----:B------:R-:W-:Y:S01]  /*6cb0*/  FFMA.FTZ R81, R77, R81, R86 ;  /* 0x000000514d517223 */ /* 0x000fe20000010056 */
[----:B------:R-:W-:Y:S01]  /*6cc0*/  HADD2.F32 R76, -RZ, R47.H1_H1 ;  /* 0x3000002fff4c7230 */ /* 0x000fe20000004100 */
[----:B------:R-:W-:Y:S01]  /*6cd0*/  F2FP.SATFINITE.E4M3.F32.PACK_AB_MERGE_C R45, R45, R44, R74 ;  /* 0x0000002c2d2d723e */ /* 0x000fe2000480704a */
[--C-:B------:R-:W-:Y:S01]  /*6ce0*/  HADD2.F32 R47, -RZ, R46.reuse.H0_H0 ;  /* 0x2000002eff2f7230 */ /* 0x100fe20000004100 */
[----:B------:R-:W-:Y:S01]  /*6cf0*/  F2FP.SATFINITE.E4M3.F32.PACK_AB_MERGE_C R84, R84, R85, RZ ;  /* 0x000000555454723e */ /* 0x000fe200048070ff */
[----:B------:R-:W-:-:S02]  /*6d00*/  HADD2.F32 R46, -RZ, R46.H1_H1 ;  /* 0x3000002eff2e7230 */ /* 0x000fc40000004100 */
[-C--:B------:R-:W-:Y:S01]  /*6d10*/  FMUL.FTZ R86, R76, R83.reuse ;  /* 0x000000534c567220 */ /* 0x080fe20000410000 */
[----:B------:R-:W-:Y:S02]  /*6d20*/  HADD2.F32 R80, -RZ, R80.H0_H0 ;  /* 0x20000050ff507230 */ /* 0x000fe40000004100 */
[----:B------:R-:W-:Y:S01]  /*6d30*/  FMUL.FTZ R83, R51, R83 ;  /* 0x0000005333537220 */ /* 0x000fe20000410000 */
[----:B------:R-:W-:Y:S02]  /*6d40*/  HADD2.F32 R79, -RZ, R79.H0_H0 ;  /* 0x2000004fff4f7230 */ /* 0x000fe40000004100 */
[-C--:B------:R-:W-:Y:S01]  /*6d50*/  FMUL.FTZ R78, R46, R82.reuse ;  /* 0x000000522e4e7220 */ /* 0x080fe20000410000 */
[----:B------:R-:W-:Y:S01]  /*6d60*/  FMUL.FTZ R77, R47, R82 ;  /* 0x000000522f4d7220 */ /* 0x000fe20000410000 */
[-C--:B------:R-:W-:Y:S01]  /*6d70*/  FFMA.FTZ R86, R51, R80.reuse, -R86 ;  /* 0x0000005033567223 */ /* 0x080fe20000010856 */
[----:B------:R-:W-:Y:S01]  /*6d80*/  FFMA.FTZ R83, R76, R80, R83 ;  /* 0x000000504c537223 */ /* 0x000fe20000010053 */
[-C--:B------:R-:W-:Y:S01]  /*6d90*/  FFMA.FTZ R78, R47, R79.reuse, -R78 ;  /* 0x0000004f2f4e7223 */ /* 0x080fe2000001084e */
[----:B------:R-:W-:Y:S01]  /*6da0*/  FFMA.FTZ R77, R46, R79, R77 ;  /* 0x0000004f2e4d7223 */ /* 0x000fe2000001004d */
[----:B------:R-:W-:-:S02]  /*6db0*/  F2FP.SATFINITE.E4M3.F32.PACK_AB_MERGE_C R50, R81, R50, RZ ;  /* 0x000000325132723e */ /* 0x000fc400048070ff */
[----:B------:R-:W-:Y:S02]  /*6dc0*/  F2FP.SATFINITE.E4M3.F32.PACK_AB_MERGE_C R44, R73, R72, R75 ;  /* 0x00000048492c723e */ /* 0x000fe4000480704b */
[----:B------:R-:W-:Y:S02]  /*6dd0*/  F2FP.SATFINITE.E4M3.F32.PACK_AB_MERGE_C R46, R77, R78, R84 ;  /* 0x0000004e4d2e723e */ /* 0x000fe40004807054 */
[----:B------:R-:W-:-:S07]  /*6de0*/  F2FP.SATFINITE.E4M3.F32.PACK_AB_MERGE_C R47, R83, R86, R50 ;  /* 0x00000056532f723e */ /* 0x000fce0004807032 */
.L_x_377:
[----:B------:R-:W-:Y:S05]  /*6df0*/  BSYNC B2 ;  /* 0x0000000000027941 */ /* 0x000fea0003800000 */
.L_x_376:
[----:B--2---:R0:W-:Y:S02]  /*6e00*/  STG.E.128 desc[UR54][R48.64], R44 ;  /* 0x0000002c30007986 */ /* 0x0041e4000c101d36 */
.L_x_375:
[----:B------:R-:W-:Y:S05]  /*6e10*/  BSYNC B1 ;  /* 0x0000000000017941 */ /* 0x000fea0003800000 */
.L_x_374:
        /* <DEDUP_REMOVED lines=10> */
[----:B------:R-:W-:Y:S01]  /*6ec0*/  SHF.R.U32.HI R74, RZ, 0x10, R69 ;  /* 0x00000010ff4a7819 */ /* 0x000fe20000011645 */
[----:B------:R-:W-:Y:S01]  /*6ed0*/  IMAD.SHL.U32 R50, R50, 0x100, RZ ;  /* 0x0000010032327824 */ /* 0x000fe200078e00ff */
[----:B------:R-:W-:Y:S01]  /*6ee0*/  LOP3.LUT R69, R69, 0xff0000ff, RZ, 0xc0, !PT ;  /* 0xff0000ff45457812 */ /* 0x000fe200078ec0ff */
[----:B------:R-:W-:Y:S01]  /*6ef0*/  IMAD.SHL.U32 R70, R70, 0x100, RZ ;  /* 0x0000010046467824 */ /* 0x000fe200078e00ff */
[----:B------:R-:W-:Y:S02]  /*6f00*/  SHF.R.U32.HI R73, RZ, 0x10, R71 ;  /* 0x00000010ff497819 */ /* 0x000fe40000011647 */
[----:B------:R-:W-:-:S02]  /*6f10*/  LOP3.LUT R71, R71, 0xff0000ff, RZ, 0xc0, !PT ;  /* 0xff0000ff47477812 */ /* 0x000fc400078ec0ff */
[----:B------:R-:W-:Y:S01]  /*6f20*/  MOV R51, R45 ;  /* 0x0000002d00337202 */ /* 0x000fe20000000f00 */
[----:B------:R-:W-:Y:S01]  /*6f30*/  IMAD.U32 R45, R74, 0x10000, RZ ;  /* 0x000100004a2d7824 */ /* 0x000fe200078e00ff */
[----:B------:R-:W-:Y:S01]  /*6f40*/  LOP3.LUT R50, R69, 0xff00, R50, 0xf8, !PT ;  /* 0x0000ff0045327812 */ /* 0x000fe200078ef832 */
[----:B------:R-:W-:Y:S01]  /*6f50*/  IMAD.U32 R69, R73, 0x10000, RZ ;  /* 0x0001000049457824 */ /* 0x000fe200078e00ff */
[----:B------:R-:W-:Y:S02]  /*6f60*/  LOP3.LUT R72, R71, 0xff00, R70, 0xf8, !PT ;  /* 0x0000ff0047487812 */ /* 0x000fe400078ef846 */
[----:B------:R-:W-:Y:S02]  /*6f70*/  F2FP.F16.E4M3.UNPACK_B R70, R154.H1 ;  /* 0x0000009aff46723e */ /* 0x000fe400030006ff */
[----:B------:R-:W-:Y:S02]  /*6f80*/  F2FP.F16.E4M3.UNPACK_B R44, R51 ;  /* 0x00000033ff2c723e */ /* 0x000fe400020006ff */
        /* <DEDUP_REMOVED lines=54> */
[----:B------:R-:W-:Y:S01]  /*72f0*/  FMUL.FTZ R45, R73, R80 ;  /* 0x00000050492d7220 */ /* 0x000fe20000410000 */
[----:B------:R-:W-:Y:S01]  /*7300*/  HADD2.F32 R81, -RZ, R78.H1_H1 ;  /* 0x3000004eff517230 */ /* 0x000fe20000004100 */
[----:B------:R-:W-:Y:S01]  /*7310*/  F2FP.F16.E4M3.UNPACK_B R47, R47 ;  /* 0x0000002fff2f723e */ /* 0x000fe200020006ff */
[----:B------:R-:W-:Y:S02]  /*7320*/  HADD2.F32 R72, -RZ, R72.H0_H0 ;  /* 0x20000048ff487230 */ /* 0x000fe40000004100 */
[----:B------:R-:W-:Y:S01]  /*7330*/  FFMA.FTZ R82, R74, R77, -R45 ;  /* 0x0000004d4a527223 */ /* 0x000fe2000001082d */
[----:B------:R-:W-:-:S02]  /*7340*/  HADD2.F32 R45, -RZ, R75.H1_H1 ;  /* 0x3000004bff2d7230 */ /* 0x000fc40000004100 */
[-C--:B------:R-:W-:Y:S01]  /*7350*/  FMUL.FTZ R83, R50, R81.reuse ;  /* 0x0000005132537220 */ /* 0x080fe20000410000 */
[----:B------:R-:W-:Y:S01]  /*7360*/  F2FP.F16.E4M3.UNPACK_B R46, R46 ;  /* 0x0000002eff2e723e */ /* 0x000fe200020006ff */
[----:B------:R-:W-:Y:S01]  /*7370*/  FMUL.FTZ R81, R72, R81 ;  /* 0x0000005148517220 */ /* 0x000fe20000410000 */
[----:B------:R-:W-:Y:S01]  /*7380*/  FMUL.FTZ R80, R74, R80 ;  /* 0x000000504a507220 */ /* 0x000fe20000410000 */
[-C--:B------:R-:W-:Y:S01]  /*7390*/  FFMA.FTZ R83, R72, R45.reuse, -R83 ;  /* 0x0000002d48537223 */ /* 0x080fe20000010853 */
[----:B------:R-:W-:Y:S02]  /*73a0*/  HADD2.F32 R78, -RZ, R78.H0_H0 ;  /* 0x2000004eff4e7230 */ /* 0x000fe40000004100 */
[----:B------:R-:W-:Y:S01]  /*73b0*/  FFMA.FTZ R74, R50, R45, R81 ;  /* 0x0000002d324a7223 */ /* 0x000fe20000010051 */
[----:B------:R-:W-:Y:S02]  /*73c0*/  HADD2.F32 R50, -RZ, R47.H0_H0 ;  /* 0x2000002fff327230 */ /* 0x000fe40000004100 */
[----:B------:R-:W-:Y:S01]  /*73d0*/  FFMA.FTZ R85, R73, R77, R80 ;  /* 0x0000004d49557223 */ /* 0x000fe20000010050 */
[----:B------:R-:W-:-:S02]  /*73e0*/  HADD2.F32 R45, -RZ, R46.H0_H0 ;  /* 0x2000002eff2d7230 */ /* 0x000fc40000004100 */
[----:B------:R-:W-:Y:S02]  /*73f0*/  HADD2.F32 R47, -RZ, R47.H1_H1 ;  /* 0x3000002fff2f7230 */ /* 0x000fe40000004100 */
[-C--:B------:R-:W-:Y:S01]  /*7400*/  FMUL.FTZ R80, R50, R79.reuse ;  /* 0x0000004f32507220 */ /* 0x080fe20000410000 */
[----:B------:R-:W-:Y:S02]  /*7410*/  HADD2.F32 R46, -RZ, R46.H1_H1 ;  /* 0x3000002eff2e7230 */ /* 0x000fe40000004100 */
[-C--:B------:R-:W-:Y:S01]  /*7420*/  FMUL.FTZ R73, R45, R78.reuse ;  /* 0x0000004e2d497220 */ /* 0x080fe20000410000 */
[----:B------:R-:W-:Y:S02]  /*7430*/  HADD2.F32 R76, -RZ, R76.H0_H0 ;  /* 0x2000004cff4c7230 */ /* 0x000fe40000004100 */
[C---:B------:R-:W-:Y:S01]  /*7440*/  FMUL.FTZ R77, R47.reuse, R79 ;  /* 0x0000004f2f4d7220 */ /* 0x040fe20000410000 */
[----:B------:R-:W-:Y:S02]  /*7450*/  HADD2.F32 R75, -RZ, R75.H0_H0 ;  /* 0x2000004bff4b7230 */ /* 0x000fe40000004100 */
[----:B------:R-:W-:Y:S01]  /*7460*/  FMUL.FTZ R72, R46, R78 ;  /* 0x0000004e2e487220 */ /* 0x000fe20000410000 */
[----:B------:R-:W-:Y:S01]  /*7470*/  F2FP.SATFINITE.E4M3.F32.PACK_AB_MERGE_C R74, R74, R83, RZ ;  /* 0x000000534a4a723e */ /* 0x000fe200048070ff */
[-C--:B------:R-:W-:Y:S01]  /*7480*/  FFMA.FTZ R77, R50, R76.reuse, -R77 ;  /* 0x0000004c324d7223 */ /* 0x080fe2000001084d */
[----:B------:R-:W-:Y:S01]  /*7490*/  FFMA.FTZ R80, R47, R76, R80 ;  /* 0x0000004c2f507223 */ /* 0x000fe20000010050 */
[-C--:B------:R-:W-:Y:S01]  /*74a0*/  FFMA.FTZ R72, R45, R75.reuse, -R72 ;  /* 0x0000004b2d487223 */ /* 0x080fe20000010848 */
[----:B------:R-:W-:Y:S01]  /*74b0*/  FFMA.FTZ R73, R46, R75, R73 ;  /* 0x0000004b2e497223 */ /* 0x000fe20000010049 */
[----:B------:R-:W-:-:S02]  /*74c0*/  F2FP.SATFINITE.E4M3.F32.PACK_AB_MERGE_C R82, R85, R82, RZ ;  /* 0x000000525552723e */ /* 0x000fc400048070ff */
[----:B------:R-:W-:Y:S02]  /*74d0*/  F2FP.SATFINITE.E4M3.F32.PACK_AB_MERGE_C R45, R51, R44, R70 ;  /* 0x0000002c332d723e */ /* 0x000fe40004807046 */
[----:B------:R-:W-:Y:S02]  /*74e0*/  F2FP.SATFINITE.E4M3.F32.PACK_AB_MERGE_C R44, R69, R68, R71 ;  /* 0x00000044452c723e */ /* 0x000fe40004807047 */
[----:B------:R-:W-:Y:S02]  /*74f0*/  F2FP.SATFINITE.E4M3.F32.PACK_AB_MERGE_C R46, R73, R72, R74 ;  /* 0x00000048492e723e */ /* 0x000fe4000480704a */
[----:B------:R-:W-:-:S07]  /*7500*/  F2FP.SATFINITE.E4M3.F32.PACK_AB_MERGE_C R47, R80, R77, R82 ;  /* 0x0000004d502f723e */ /* 0x000fce0004807052 */
.L_x_381:
[----:B------:R-:W-:Y:S05]  /*7510*/  BSYNC B2 ;  /* 0x0000000000027941 */ /* 0x000fea0003800000 */
.L_x_380:
[----:B--2---:R0:W-:Y:S02]  /*7520*/  STG.E.128 desc[UR54][R48.64+0x20], R44 ;  /* 0x0000202c30007986 */ /* 0x0041e4000c101d36 */
.L_x_379:
[----:B------:R-:W-:Y:S05]  /*7530*/  BSYNC B1 ;  /* 0x0000000000017941 */ /* 0x000fea0003800000 */
.L_x_378:
        /* <DEDUP_REMOVED lines=14> */
[----:B------:R-:W-:Y:S02]  /*7620*/  LOP3.LUT R65, R67, 0xff0000ff, RZ, 0xc0, !PT ;  /* 0xff0000ff43417812 */ /* 0x000fe400078ec0ff */
[----:B------:R-:W-:-:S02]  /*7630*/  SHF.R.U32.HI R68, RZ, 0x10, R67 ;  /* 0x00000010ff447819 */ /* 0x000fc40000011643 */
[----:B------:R-:W-:Y:S01]  /*7640*/  LOP3.LUT R50, R50, 0xff00, R51, 0xf8, !PT ;  /* 0x0000ff0032327812 */ /* 0x000fe200078ef833 */
[----:B------:R-:W-:Y:S01]  /*7650*/  IMAD.U32 R51, R69, 0x10000, RZ ;  /* 0x0001000045337824 */ /* 0x000fe200078e00ff */
[----:B------:R-:W-:Y:S02]  /*7660*/  LOP3.LUT R65, R65, 0xff00, R66, 0xf8, !PT ;  /* 0x0000ff0041417812 */ /* 0x000fe400078ef842 */
[----:B------:R-:W-:Y:S02]  /*7670*/  SHF.L.U32 R68, R68, 0x10, RZ ;  /* 0x0000001044447819 */ /* 0x000fe400000006ff */
        /* <DEDUP_REMOVED lines=27> */
[--C-:B------:R-:W-:Y:S01]  /*7830*/  HADD2.F32 R68, -RZ, R65.reuse.H1_H1 ;  /* 0x30000041ff447230 */ /* 0x100fe20000004100 */
[----:B------:R-:W-:Y:S01]  /*7840*/  F2FP.F16.E4M3.UNPACK_B R71, R50.H1 ;  /* 0x00000032ff47723e */ /* 0x000fe200030006ff */
[----:B------:R-:W-:-:S02]  /*7850*/  HADD2.F32 R67, -RZ, R65.H0_H0 ;  /* 0x20000041ff437230 */ /* 0x000fc40000004100 */
        /* <DEDUP_REMOVED lines=9> */
[-C--:B------:R-:W-:Y:S01]  /*78f0*/  FFMA.FTZ R72, R67, R64.reuse, -R72 ;  /* 0x0000004043487223 */ /* 0x080fe20000010848 */
[----:B------:R-:W-:Y:S01]  /*7900*/  FFMA.FTZ R69, R68, R64, R69 ;  /* 0x0000004044457223 */ /* 0x000fe20000010045 */
[-C--:B------:R-:W-:Y:S01]  /*7910*/  FFMA.FTZ R64, R65, R140.reuse, -R70 ;  /* 0x0000008c41407223 */ /* 0x080fe20000010846 */
[----:B------:R-:W-:Y:S01]  /*7920*/  FFMA.FTZ R65, R66, R140, R141 ;  /* 0x0000008c42417223 */ /* 0x000fe2000001008d */
[----:B------:R-:W-:Y:S02]  /*7930*/  F2FP.F16.E4M3.UNPACK_B R68, R47.H1 ;  /* 0x0000002fff44723e */ /* 0x000fe400030006ff */
[----:B------:R-:W-:Y:S02]  /*7940*/  F2FP.SATFINITE.E4M3.F32.PACK_AB_MERGE_C R66, R74, R73, RZ ;  /* 0x000000494a42723e */ /* 0x000fe400048070ff */
[-C--:B------:R-:W-:Y:S02]  /*7950*/  F2FP.F16.E4M3.UNPACK_B R74, R51.reuse.H1 ;  /* 0x00000033ff4a723e */ /* 0x080fe400030006ff */
[----:B------:R-:W-:Y:S01]  /*7960*/  F2FP.SATFINITE.E4M3.F32.PACK_AB_MERGE_C R79, R69, R72, RZ ;  /* 0x00000048454f723e */ /* 0x000fe200048070ff */
[--C-:B------:R-:W-:Y:S01]  /*7970*/  HADD2.F32 R69, -RZ, R68.reuse.H0_H0 ;  /* 0x20000044ff457230 */ /* 0x100fe20000004100 */
[----:B------:R-:W-:Y:S01]  /*7980*/  F2FP.F16.E4M3.UNPACK_B R67, R46.H1 ;  /* 0x0000002eff43723e */ /* 0x000fe200030006ff */
[----:B------:R-:W-:Y:S01]  /*7990*/  HADD2.F32 R68, -RZ, R68.H1_H1 ;  /* 0x30000044ff447230 */ /* 0x000fe20000004100 */
[----:B------:R-:W-:Y:S01]  /*79a0*/  F2FP.F16.E4M3.UNPACK_B R73, R51 ;  /* 0x00000033ff49723e */ /* 0x000fe200020006ff */
[----:B------:R-:W-:Y:S01]  /*79b0*/  HADD2.F32 R75, -RZ, R74.H1_H1 ;  /* 0x3000004aff4b7230 */ /* 0x000fe20000004100 */
[----:B------:R-:W-:Y:S01]  /*79c0*/  F2FP.F16.E4M3.UNPACK_B R70, R50 ;  /* 0x00000032ff46723e */ /* 0x000fe200020006ff */
[----:B------:R-:W-:Y:S01]  /*79d0*/  HADD2.F32 R72, -RZ, R71.H1_H1 ;  /* 0x30000047ff487230 */ /* 0x000fe20000004100 */
[----:B------:R-:W-:Y:S01]  /*79e0*/  F2FP.F16.E4M3.UNPACK_B R47, R47 ;  /* 0x0000002fff2f723e */ /* 0x000fe200020006ff */
[----:B------:R-:W-:-:S02]  /*79f0*/  HADD2.F32 R51, -RZ, R67.H1_H1 ;  /* 0x30000043ff337230 */ /* 0x000fc40000004100 */
[-C--:B------:R-:W-:Y:S01]  /*7a00*/  FMUL.FTZ R50, R68, R75.reuse ;  /* 0x0000004b44327220 */ /* 0x080fe20000410000 */
[----:B------:R-:W-:Y:S02]  /*7a10*/  HADD2.F32 R76, -RZ, R73.H1_H1 ;  /* 0x30000049ff4c7230 */ /* 0x000fe40000004100 */
[C---:B------:R-:W-:Y:S01]  /*7a20*/  FMUL.FTZ R77, R69.reuse, R75 ;  /* 0x0000004b454d7220 */ /* 0x040fe20000410000 */
[----:B------:R-:W-:Y:S02]  /*7a30*/  HADD2.F32 R67, -RZ, R67.H0_H0 ;  /* 0x20000043ff437230 */ /* 0x000fe40000004100 */
[----:B------:R-:W-:Y:S01]  /*7a40*/  FFMA.FTZ R75, R69, R72, -R50 ;  /* 0x00000048454b7223 */ /* 0x000fe20000010832 */
[----:B------:R-:W-:Y:S02]  /*7a50*/  HADD2.F32 R50, -RZ, R70.H1_H1 ;  /* 0x30000046ff327230 */ /* 0x000fe40000004100 */
[----:B------:R-:W-:Y:S01]  /*7a60*/  FMUL.FTZ R78, R51, R76 ;  /* 0x0000004c334e7220 */ /* 0x000fe20000410000 */
[----:B------:R-:W-:Y:S01]  /*7a70*/  F2FP.F16.E4M3.UNPACK_B R46, R46 ;  /* 0x0000002eff2e723e */ /* 0x000fe200020006ff */
[----:B------:R-:W-:Y:S01]  /*7a80*/  FMUL.FTZ R76, R67, R76 ;  /* 0x0000004c434c7220 */ /* 0x000fe20000410000 */
[----:B------:R-:W-:-:S02]  /*7a90*/  HADD2.F32 R74, -RZ, R74.H0_H0 ;  /* 0x2000004aff4a7230 */ /* 0x000fc40000004100 */
        /* <DEDUP_REMOVED lines=24> */
.L_x_385:
[----:B------:R-:W-:Y:S05]  /*7c20*/  BSYNC B2 ;  /* 0x0000000000027941 */ /* 0x000fea0003800000 */
.L_x_384:
[----:B--2---:R0:W-:Y:S02]  /*7c30*/  STG.E.128 desc[UR54][R48.64+0x40], R44 ;  /* 0x0000402c30007986 */ /* 0x0041e4000c101d36 */
.L_x_383:
[----:B------:R-:W-:Y:S05]  /*7c40*/  BSYNC B1 ;  /* 0x0000000000017941 */ /* 0x000fea0003800000 */
.L_x_382:
        /* <DEDUP_REMOVED lines=15> */
[----:B------:R-:W-:Y:S01]  /*7d40*/  LOP3.LUT R63, R63, 0xff00, R60, 0xf8, !PT ;  /* 0x0000ff003f3f7812 */ /* 0x000fe200078ef83c */
[----:B------:R-:W-:Y:S01]  /*7d50*/  IMAD.U32 R60, R62, 0x10000, RZ ;  /* 0x000100003e3c7824 */ /* 0x000fe200078e00ff */
[----:B------:R-:W-:-:S02]  /*7d60*/  LOP3.LUT R61, R61, 0xff0000ff, RZ, 0xc0, !PT ;  /* 0xff0000ff3d3d7812 */ /* 0x000fc400078ec0ff */
[----:B------:R-:W-:Y:S02]  /*7d70*/  F2FP.F16.E4M3.UNPACK_B R44, R45 ;  /* 0x0000002dff2c723e */ /* 0x000fe400020006ff */
[----:B------:R-:W-:Y:S02]  /*7d80*/  F2FP.F16.E4M3.UNPACK_B R62, R139.H1 ;  /* 0x0000008bff3e723e */ /* 0x000fe400030006ff */
[----:B------:R-:W-:Y:S01]  /*7d90*/  LOP3.LUT R61, R61, 0xff00, R50, 0xf8, !PT ;  /* 0x0000ff003d3d7812 */ /* 0x000fe200078ef832 */
[----:B------:R-:W-:Y:S01]  /*7da0*/  IMAD.U32 R50, R64, 0x10000, RZ ;  /* 0x0001000040327824 */ /* 0x000fe200078e00ff */
[----:B------:R-:W-:Y:S01]  /*7db0*/  LOP3.LUT R66, R63, 0xff0000, R60, 0xf8, !PT ;  /* 0x00ff00003f427812 */ /* 0x000fe200078ef83c */
[----:B------:R-:W-:Y:S01]  /*7dc0*/  HADD2.F32 R60, -RZ, R44.H1_H1 ;  /* 0x3000002cff3c7230 */ /* 0x000fe20000004100 */
[----:B------:R-:W-:Y:S01]  /*7dd0*/  F2FP.F16.E4M3.UNPACK_B R63, R138.H1 ;  /* 0x0000008aff3f723e */ /* 0x000fe200030006ff */
[----:B------:R-:W-:Y:S01]  /*7de0*/  HADD2.F32 R67, -RZ, R62.H0_H0 ;  /* 0x2000003eff437230 */ /* 0x000fe20000004100 */
[----:B------:R-:W-:Y:S01]  /*7df0*/  F2FP.F16.E4M3.UNPACK_B R45, R45.H1 ;  /* 0x0000002dff2d723e */ /* 0x000fe200030006ff */
[----:B------:R-:W-:Y:S01]  /*7e00*/  HADD2.F32 R44, -RZ, R44.H0_H0 ;  /* 0x2000002cff2c7230 */ /* 0x000fe20000004100 */
[----:B------:R-:W-:Y:S01]  /*7e10*/  LOP3.LUT R50, R61, 0xff0000, R50, 0xf8, !PT ;  /* 0x00ff00003d327812 */ /* 0x000fe200078ef832 */
[----:B------:R-:W-:-:S02]  /*7e20*/  HADD2.F32 R64, -RZ, R62.H1_H1 ;  /* 0x3000003eff407230 */ /* 0x000fc40000004100 */
[----:B------:R-:W-:Y:S01]  /*7e30*/  FMUL.FTZ R69, R60, R67 ;  /* 0x000000433c457220 */ /* 0x000fe20000410000 */
[----:B------:R-:W-:Y:S01]  /*7e40*/  HADD2.F32 R65, -RZ, R63.H0_H0 ;  /* 0x2000003fff417230 */ /* 0x000fe20000004100 */
[----:B------:R-:W-:Y:S01]  /*7e50*/  F2FP.F16.E4M3.UNPACK_B R139, R139 ;  /* 0x0000008bff8b723e */ /* 0x000fe200020006ff */
[--C-:B------:R-:W-:Y:S01]  /*7e60*/  HADD2.F32 R62, -RZ, R45.reuse.H1_H1 ;  /* 0x3000002dff3e7230 */ /* 0x100fe20000004100 */
[----:B------:R-:W-:Y:S01]  /*7e70*/  F2FP.F16.E4M3.UNPACK_B R138, R138 ;  /* 0x0000008aff8a723e */ /* 0x000fe200020006ff */
[----:B------:R-:W-:Y:S02]  /*7e80*/  HADD2.F32 R61, -RZ, R45.H0_H0 ;  /* 0x2000002dff3d7230 */ /* 0x000fe40000004100 */
[----:B------:R-:W-:Y:S01]  /*7e90*/  FMUL.FTZ R45, R44, R67 ;  /* 0x000000432c2d7220 */ /* 0x000fe20000410000 */
[----:B------:R-:W-:Y:S02]  /*7ea0*/  HADD2.F32 R63, -RZ, R63.H1_H1 ;  /* 0x3000003fff3f7230 */ /* 0x000fe40000004100 */
[-C--:B------:R-:W-:Y:S01]  /*7eb0*/  FMUL.FTZ R68, R62, R64.reuse ;  /* 0x000000403e447220 */ /* 0x080fe20000410000 */
[-C--:B------:R-:W-:Y:S01]  /*7ec0*/  FFMA.FTZ R44, R44, R65.reuse, -R69 ;  /* 0x000000412c2c7223 */ /* 0x080fe20000010845 */
[----:B------:R-:W-:Y:S01]  /*7ed0*/  FFMA.FTZ R45, R60, R65, R45 ;  /* 0x000000413c2d7223 */ /* 0x000fe2000001002d */
[C---:B------:R-:W-:Y:S01]  /*7ee0*/  FMUL.FTZ R67, R61.reuse, R64 ;  /* 0x000000403d437220 */ /* 0x040fe20000410000 */
[----:B------:R-:W-:Y:S01]  /*7ef0*/  F2FP.F16.E4M3.UNPACK_B R60, R51.H1 ;  /* 0x00000033ff3c723e */ /* 0x000fe200030006ff */
[----:B------:R-:W-:Y:S01]  /*7f00*/  FFMA.FTZ R69, R61, R63, -R68 ;  /* 0x0000003f3d457223 */ /* 0x000fe20000010844 */
[----:B------:R-:W-:Y:S01]  /*7f10*/  F2FP.F16.E4M3.UNPACK_B R51, R51 ;  /* 0x00000033ff33723e */ /* 0x000fe200020006ff */
[----:B------:R-:W-:Y:S01]  /*7f20*/  FFMA.FTZ R70, R62, R63, R67 ;  /* 0x0000003f3e467223 */ /* 0x000fe20000010043 */
[----:B------:R-:W-:-:S02]  /*7f30*/  HADD2.F32 R64, -RZ, R139.H1_H1 ;  /* 0x3000008bff407230 */ /* 0x000fc40000004100 */
[--C-:B------:R-:W-:Y:S02]  /*7f40*/  HADD2.F32 R62, -RZ, R60.reuse.H0_H0 ;  /* 0x2000003cff3e7230 */ /* 0x100fe40000004100 */
[----:B------:R-:W-:Y:S01]  /*7f50*/  HADD2.F32 R63, -RZ, R60.H1_H1 ;  /* 0x3000003cff3f7230 */ /* 0x000fe20000004100 */
[----:B------:R-:W-:Y:S01]  /*7f60*/  F2FP.SATFINITE.E4M3.F32.PACK_AB_MERGE_C R74, R70, R69, RZ ;  /* 0x00000045464a723e */ /* 0x000fe200048070ff */
[--C-:B------:R-:W-:Y:S02]  /*7f70*/  HADD2.F32 R60, -RZ, R51.reuse.H0_H0 ;  /* 0x20000033ff3c7230 */ /* 0x100fe40000004100 */
[-C--:B------:R-:W-:Y:S01]  /*7f80*/  FMUL.FTZ R68, R62, R64.reuse ;  /* 0x000000403e447220 */ /* 0x080fe20000410000 */
[----:B------:R-:W-:Y:S02]  /*7f90*/  HADD2.F32 R61, -RZ, R51.H1_H1 ;  /* 0x30000033ff3d7230 */ /* 0x000fe40000004100 */
[----:B------:R-:W-:Y:S01]  /*7fa0*/  FMUL.FTZ R67, R63, R64 ;  /* 0x000000403f437220 */ /* 0x000fe20000410000 */
[----:B------:R-:W-:Y:S01]  /*7fb0*/  HADD2.F32 R139, -RZ, R139.H0_H0 ;  /* 0x2000008bff8b7230 */ /* 0x000fe20000004100 */
[----:B------:R-:W-:Y:S01]  /*7fc0*/  F2FP.SATFINITE.E4M3.F32.PACK_AB_MERGE_C R45, R45, R44, R74 ;  /* 0x0000002c2d2d723e */ /* 0x000fe2000480704a */
[----:B------:R-:W-:-:S02]  /*7fd0*/  HADD2.F32 R51, -RZ, R138.H1_H1 ;  /* 0x3000008aff337230 */ /* 0x000fc40000004100 */
[----:B------:R-:W-:Y:S02]  /*7fe0*/  HADD2.F32 R138, -RZ, R138.H0_H0 ;  /* 0x2000008aff8a7230 */ /* 0x000fe40000004100 */
[-C--:B------:R-:W-:Y:S01]  /*7ff0*/  FMUL.FTZ R65, R61, R139.reuse ;  /* 0x0000008b3d417220 */ /* 0x080fe20000410000 */
[----:B------:R-:W-:Y:S01]  /*8000*/  FMUL.FTZ R64, R60, R139 ;  /* 0x0000008b3c407220 */ /* 0x000fe20000410000 */
[-C--:B------:R-:W-:Y:S01]  /*8010*/  FFMA.FTZ R67, R62, R51.reuse, -R67 ;  /* 0x000000333e437223 */ /* 0x080fe20000010843 */
[----:B------:R-:W-:Y:S01]  /*8020*/  FFMA.FTZ R68, R63, R51, R68 ;  /* 0x000000333f447223 */ /* 0x000fe20000010044 */
[-C--:B------:R-:W-:Y:S01]  /*8030*/  FFMA.FTZ R51, R60, R138.reuse, -R65 ;  /* 0x0000008a3c337223 */ /* 0x080fe20000010841 */
[----:B------:R-:W-:Y:S01]  /*8040*/  FFMA.FTZ R138, R61, R138, R64 ;  /* 0x0000008a3d8a7223 */ /* 0x000fe20000010040 */
[----:B------:R-:W-:Y:S02]  /*8050*/  F2FP.F16.E4M3.UNPACK_B R61, R47.H1 ;  /* 0x0000002fff3d723e */ /* 0x000fe400030006ff */
[----:B------:R-:W-:-:S02]  /*8060*/  F2FP.SATFINITE.E4M3.F32.PACK_AB_MERGE_C R73, R68, R67, RZ ;  /* 0x000000434449723e */ /* 0x000fc400048070ff */
[----:B------:R-:W-:Y:S01]  /*8070*/  F2FP.F16.E4M3.UNPACK_B R68, R66.H1 ;  /* 0x00000042ff44723e */ /* 0x000fe200030006ff */
[--C-:B------:R-:W-:Y:S01]  /*8080*/  HADD2.F32 R63, -RZ, R61.reuse.H1_H1 ;  /* 0x3000003dff3f7230 */ /* 0x100fe20000004100 */
[----:B------:R-:W-:Y:S01]  /*8090*/  F2FP.F16.E4M3.UNPACK_B R60, R46.H1 ;  /* 0x0000002eff3c723e */ /* 0x000fe200030006ff */
[----:B------:R-:W-:Y:S01]  /*80a0*/  HADD2.F32 R62, -RZ, R61.H0_H0 ;  /* 0x2000003dff3e7230 */ /* 0x000fe20000004100 */
[----:B------:R-:W-:Y:S01]  /*80b0*/  F2FP.F16.E4M3.UNPACK_B R65, R50.H1 ;  /* 0x00000032ff41723e */ /* 0x000fe200030006ff */
[----:B------:R-:W-:Y:S01]  /*80c0*/  HADD2.F32 R70, -RZ, R68.H1_H1 ;  /* 0x30000044ff467230 */ /* 0x000fe20000004100 */
[----:B------:R-:W-:Y:S01]  /*80d0*/  F2FP.F16.E4M3.UNPACK_B R67, R66 ;  /* 0x00000042ff43723e */ /* 0x000fe200020006ff */
[----:B------:R-:W-:Y:S01]  /*80e0*/  HADD2.F32 R61, -RZ, R60.H1_H1 ;  /* 0x3000003cff3d7230 */ /* 0x000fe20000004100 */
[----:B------:R-:W-:Y:S01]  /*80f0*/  F2FP.F16.E4M3.UNPACK_B R64, R50 ;  /* 0x00000032ff40723e */ /* 0x000fe200020006ff */
[----:B------:R-:W-:Y:S02]  /*8100*/  HADD2.F32 R66, -RZ, R65.H1_H1 ;  /* 0x30000041ff427230 */ /* 0x000fe40000004100 */
[----:B------:R-:W-:Y:S01]  /*8110*/  FMUL.FTZ R71, R63, R70 ;  /* 0x000000463f477220 */ /* 0x000fe20000410000 */
[----:B------:R-:W-:-:S02]  /*8120*/  HADD2.F32 R69, -RZ, R67.H1_H1 ;  /* 0x30000043ff457230 */ /* 0x000fc40000004100 */
[C---:B------:R-:W-:Y:S01]  /*8130*/  FMUL.FTZ R72, R62.reuse, R70 ;  /* 0x000000463e487220 */ /* 0x040fe20000410000 */
[----:B------:R-:W-:Y:S02]  /*8140*/  HADD2.F32 R60, -RZ, R60.H0_H0 ;  /* 0x2000003cff3c7230 */ /* 0x000fe40000004100 */
[----:B------:R-:W-:Y:S01]  /*8150*/  FFMA.FTZ R70, R62, R66, -R71 ;  /* 0x000000423e467223 */ /* 0x000fe20000010847 */
[----:B------:R-:W-:Y:S02]  /*8160*/  HADD2.F32 R50, -RZ, R64.H1_H1 ;  /* 0x30000040ff327230 */ /* 0x000fe40000004100 */
[----:B------:R-:W-:Y:S01]  /*8170*/  FMUL.FTZ R71, R61, R69 ;  /* 0x000000453d477220 */ /* 0x000fe20000410000 */
[----:B------:R-:W-:Y:S01]  /*8180*/  F2FP.F16.E4M3.UNPACK_B R47, R47 ;  /* 0x0000002fff2f723e */ /* 0x000fe200020006ff */
[C---:B------:R-:W-:Y:S01]  /*8190*/  FMUL.FTZ R62, R60.reuse, R69 ;  /* 0x000000453c3e7220 */ /* 0x040fe20000410000 */
[----:B------:R-:W-:Y:S01]  /*81a0*/  F2FP.F16.E4M3.UNPACK_B R46, R46 ;  /* 0x0000002eff2e723e */ /* 0x000fe200020006ff */
[----:B------:R-:W-:Y:S01]  /*81b0*/  FFMA.FTZ R69, R63, R66, R72 ;  /* 0x000000423f457223 */ /* 0x000fe20000010048 */
[-C--:B------:R-:W-:Y:S01]  /*81c0*/  FFMA.FTZ R71, R60, R50.reuse, -R71 ;  /* 0x000000323c477223 */ /* 0x080fe20000010847 */
[----:B------:R-:W-:Y:S01]  /*81d0*/  FFMA.FTZ R66, R61, R50, R62 ;  /* 0x000000323d427223 */ /* 0x000fe2000001003e */
[--C-:B------:R-:W-:Y:S01]  /*81e0*/  HADD2.F32 R50, -RZ, R47.reuse.H0_H0 ;  /* 0x2000002fff327230 */ /* 0x100fe20000004100 */
[----:B------:R-:W-:Y:S01]  /*81f0*/  F2FP.SATFINITE.E4M3.F32.PACK_AB_MERGE_C R44, R138, R51, R73 ;  /* 0x000000338a2c723e */ /* 0x000fe20004807049 */
[----:B------:R-:W-:Y:S01]  /*8200*/  HADD2.F32 R60, -RZ, R47.H1_H1 ;  /* 0x3000002fff3c7230 */ /* 0x000fe20000004100 */
[----:B------:R-:W-:Y:S01]  /*8210*/  F2FP.SATFINITE.E4M3.F32.PACK_AB_MERGE_C R69, R69, R70, RZ ;  /* 0x000000464545723e */ /* 0x000fe200048070ff */
[----:B------:R-:W-:Y:S01]  /*8220*/  HADD2.F32 R47, -RZ, R46.H0_H0 ;  /* 0x2000002eff2f7230 */ /* 0x000fe20000004100 */
[----:B------:R-:W-:Y:S01]  /*8230*/  F2FP.SATFINITE.E4M3.F32.PACK_AB_MERGE_C R66, R66, R71, RZ ;  /* 0x000000474242723e */ /* 0x000fe200048070ff */
[----:B------:R-:W-:-:S02]  /*8240*/  HADD2.F32 R61, -RZ, R68.H0_H0 ;  /* 0x20000044ff3d7230 */ /* 0x000fc40000004100 */
[----:B------:R-:W-:Y:S02]  /*8250*/  HADD2.F32 R46, -RZ, R46.H1_H1 ;  /* 0x3000002eff2e7230 */ /* 0x000fe40000004100 */
[----:B------:R-:W-:Y:S02]  /*8260*/  HADD2.F32 R67, -RZ, R67.H0_H0 ;  /* 0x20000043ff437230 */ /* 0x000fe40000004100 */
[-C--:B------:R-:W-:Y:S01]  /*8270*/  FMUL.FTZ R63, R60, R61.reuse ;  /* 0x0000003d3c3f7220 */ /* 0x080fe20000410000 */
[----:B------:R-:W-:Y:S02]  /*8280*/  HADD2.F32 R65, -RZ, R65.H0_H0 ;  /* 0x20000041ff417230 */ /* 0x000fe40000004100 */
[----:B------:R-:W-:Y:S01]  /*8290*/  FMUL.FTZ R61, R50, R61 ;  /* 0x0000003d323d7220 */ /* 0x000fe20000410000 */
[----:B------:R-:W-:Y:S02]  /*82a0*/  HADD2.F32 R64, -RZ, R64.H0_H0 ;  /* 0x20000040ff407230 */ /* 0x000fe40000004100 */
[-C--:B------:R-:W-:Y:S01]  /*82b0*/  FMUL.FTZ R62, R46, R67.reuse ;  /* 0x000000432e3e7220 */ /* 0x080fe20000410000 */
[C---:B------:R-:W-:Y:S01]  /*82c0*/  FMUL.FTZ R67, R47.reuse, R67 ;  /* 0x000000432f437220 */ /* 0x040fe20000410000 */
[-C--:B------:R-:W-:Y:S01]  /*82d0*/  FFMA.FTZ R63, R50, R65.reuse, -R63 ;  /* 0x00000041323f7223 */ /* 0x080fe2000001083f */
[----:B------:R-:W-:Y:S01]  /*82e0*/  FFMA.FTZ R60, R60, R65, R61 ;  /* 0x000000413c3c7223 */ /* 0x000fe2000001003d */
[-C--:B------:R-:W-:Y:S01]  /*82f0*/  FFMA.FTZ R62, R47, R64.reuse, -R62 ;  /* 0x000000402f3e7223 */ /* 0x080fe2000001083e */
[----:B------:R-:W-:-:S03]  /*8300*/  FFMA.FTZ R67, R46, R64, R67 ;  /* 0x000000402e437223 */ /* 0x000fc60000010043 */
[----:B------:R-:W-:Y:S02]  /*8310*/  F2FP.SATFINITE.E4M3.F32.PACK_AB_MERGE_C R47, R60, R63, R69 ;  /* 0x0000003f3c2f723e */ /* 0x000fe40004807045 */
[----:B------:R-:W-:-:S07]  /*8320*/  F2FP.SATFINITE.E4M3.F32.PACK_AB_MERGE_C R46, R67, R62, R66 ;  /* 0x0000003e432e723e */ /* 0x000fce0004807042 */
.L_x_389:
[----:B------:R-:W-:Y:S05]  /*8330*/  BSYNC B2 ;  /* 0x0000000000027941 */ /* 0x000fea0003800000 */
.L_x_388:
[----:B--2---:R0:W-:Y:S02]  /*8340*/  STG.E.128 desc[UR54][R48.64+0x60], R44 ;  /* 0x0000602c30007986 */ /* 0x0041e4000c101d36 */
.L_x_387:
[----:B------:R-:W-:Y:S05]  /*8350*/  BSYNC B1 ;  /* 0x0000000000017941 */ /* 0x000fea0003800000 */
.L_x_386:
[----:B------:R-:W-:Y:S01]  /*8360*/  ISETP.NE.AND P3, PT, R38, RZ, PT ;  /* 0x000000ff2600720c */ /* 0x000fe20003f65270 */
[----:B------:R-:W-:-:S12]  /*8370*/  BSSY B1, `(.L_x_390) ;  /* 0x000006f000017945 */ /* 0x000fd80003800000 */
[----:B------:R-:W-:Y:S05]  /*8380*/  @!P3 BRA `(.L_x_391) ;  /* 0x0000000400b4b947 */ /* 0x000fea0003800000 */
[----:B0-234-:R0:W2:Y:S01]  /*8390*/  LDS.128 R44, [R40+0x2b200] ;  /* 0x02b20000282c7984 */ /* 0x01d0a20000000c00 */
[----:B------:R-:W-:Y:S01]  /*83a0*/  ISETP.GE.AND P3, PT, R222, R133, PT ;  /* 0x00000085de00720c */ /* 0x000fe20003f66270 */
[----:B------:R-:W-:-:S12]  /*83b0*/  BSSY B2, `(.L_x_392) ;  /* 0x0000069000027945 */ /* 0x000fd80003800000 */
[----:B0-----:R-:W-:Y:S05]  /*83c0*/  @P3 BRA `(.L_x_393) ;  /* 0x00000004009c3947 */ /* 0x001fea0003800000 */
[----:B------:R-:W-:Y:S02]  /*83d0*/  SHF.R.U32.HI R56, RZ, 0x8, R57 ;  /* 0x00000008ff387819 */ /* 0x000fe40000011639 */
        /* <DEDUP_REMOVED lines=9> */
[----:B--2---:R-:W-:Y:S01]  /*8470*/  MOV R50, R44 ;  /* 0x0000002c00327202 */ /* 0x004fe20000000f00 */
[----:B------:R-:W-:Y:S01]  /*8480*/  IMAD.U32 R59, R59, 0x10000, RZ ;  /* 0x000100003b3b7824 */ /* 0x000fe200078e00ff */
[----:B------:R-:W-:Y:S02]  /*8490*/  LOP3.LUT R58, R57, 0xff00, R58, 0xf8, !PT ;  /* 0x0000ff00393a7812 */ /* 0x000fe400078ef83a */
[----:B------:R-:W-:Y:S02]  /*84a0*/  F2FP.F16.E4M3.UNPACK_B R44, R45 ;  /* 0x0000002dff2c723e */ /* 0x000fe400020006ff */
[----:B------:R-:W-:Y:S02]  /*84b0*/  F2FP.F16.E4M3.UNPACK_B R57, R95.H1 ;  /* 0x0000005fff39723e */ /* 0x000fe400030006ff */
[----:B------:R-:W-:Y:S01]  /*84c0*/  LOP3.LUT R60, R51, 0xff0000, R56, 0xf8, !PT ;  /* 0x00ff0000333c7812 */ /* 0x000fe200078ef838 */
[--C-:B------:R-:W-:Y:S01]  /*84d0*/  HADD2.F32 R51, -RZ, R44.reuse.H1_H1 ;  /* 0x3000002cff337230 */ /* 0x100fe20000004100 */
[----:B------:R-:W-:Y:S01]  /*84e0*/  LOP3.LUT R63, R58, 0xff0000, R59, 0xf8, !PT ;  /* 0x00ff00003a3f7812 */ /* 0x000fe200078ef83b */
[--C-:B------:R-:W-:Y:S01]  /*84f0*/  HADD2.F32 R61, -RZ, R57.reuse.H0_H0 ;  /* 0x20000039ff3d7230 */ /* 0x100fe20000004100 */
        /* <DEDUP_REMOVED lines=10> */
[-C--:B------:R-:W-:Y:S01]  /*85a0*/  FFMA.FTZ R45, R51, R59.reuse, R64 ;  /* 0x0000003b332d7223 */ /* 0x080fe20000010040 */
[----:B------:R-:W-:Y:S02]  /*85b0*/  HADD2.F32 R58, -RZ, R58.H1_H1 ;  /* 0x3000003aff3a7230 */ /* 0x000fe40000004100 */
[C---:B------:R-:W-:Y:S01]  /*85c0*/  FMUL.FTZ R61, R57.reuse, R62 ;  /* 0x0000003e393d7220 */ /* 0x040fe20000410000 */
[----:B------:R-:W-:Y:S01]  /*85d0*/  F2FP.F16.E4M3.UNPACK_B R51, R50.H1 ;  /* 0x00000032ff33723e */ /* 0x000fe200030006ff */
[----:B------:R-:W-:Y:S01]  /*85e0*/  FMUL.FTZ R62, R56, R62 ;  /* 0x0000003e383e7220 */ /* 0x000fe20000410000 */
[----:B------:R-:W-:Y:S01]  /*85f0*/  FFMA.FTZ R44, R44, R59, -R65 ;  /* 0x0000003b2c2c7223 */ /* 0x000fe20000010841 */
[----:B------:R-:W-:Y:S01]  /*8600*/  FFMA.FTZ R66, R56, R58, -R61 ;  /* 0x0000003a38427223 */ /* 0x000fe2000001083d */
[----:B------:R-:W-:Y:S01]  /*8610*/  F2FP.F16.E4M3.UNPACK_B R50, R50 ;  /* 0x00000032ff32723e */ /* 0x000fe200020006ff */
[----:B------:R-:W-:Y:S01]  /*8620*/  FFMA.FTZ R67, R57, R58, R62 ;  /* 0x0000003a39437223 */ /* 0x000fe2000001003e */
[----:B------:R-:W-:Y:S01]  /*8630*/  F2FP.F16.E4M3.UNPACK_B R94, R94 ;  /* 0x0000005eff5e723e */ /* 0x000fe200020006ff */
[----:B------:R-:W-:-:S02]  /*8640*/  HADD2.F32 R59, -RZ, R95.H1_H1 ;  /* 0x3000005fff3b7230 */ /* 0x000fc40000004100 */
[--C-:B------:R-:W-:Y:S01]  /*8650*/  HADD2.F32 R56, -RZ, R51.reuse.H0_H0 ;  /* 0x20000033ff387230 */ /* 0x100fe20000004100 */
[----:B------:R-:W-:Y:S01]  /*8660*/  F2FP.SATFINITE.E4M3.F32.PACK_AB_MERGE_C R69, R67, R66, RZ ;  /* 0x000000424345723e */ /* 0x000fe200048070ff */
[----:B------:R-:W-:Y:S02]  /*8670*/  HADD2.F32 R57, -RZ, R51.H1_H1 ;  /* 0x30000033ff397230 */ /* 0x000fe40000004100 */
[----:B------:R-:W-:Y:S02]  /*8680*/  HADD2.F32 R51, -RZ, R50.H0_H0 ;  /* 0x20000032ff337230 */ /* 0x000fe40000004100 */
[-C--:B------:R-:W-:Y:S01]  /*8690*/  FMUL.FTZ R64, R56, R59.reuse ;  /* 0x0000003b38407220 */ /* 0x080fe20000410000 */
[----:B------:R-:W-:Y:S02]  /*86a0*/  HADD2.F32 R58, -RZ, R94.H1_H1 ;  /* 0x3000005eff3a7230 */ /* 0x000fe40000004100 */
[----:B------:R-:W-:Y:S01]  /*86b0*/  FMUL.FTZ R61, R57, R59 ;  /* 0x0000003b393d7220 */ /* 0x000fe20000410000 */
[----:B------:R-:W-:Y:S01]  /*86c0*/  HADD2.F32 R95, -RZ, R95.H0_H0 ;  /* 0x2000005fff5f7230 */ /* 0x000fe20000004100 */
[----:B------:R-:W-:Y:S01]  /*86d0*/  F2FP.SATFINITE.E4M3.F32.PACK_AB_MERGE_C R45, R45, R44, R69 ;  /* 0x0000002c2d2d723e */ /* 0x000fe20004807045 */
[----:B------:R-:W-:-:S02]  /*86e0*/  HADD2.F32 R50, -RZ, R50.H1_H1 ;  /* 0x30000032ff327230 */ /* 0x000fc40000004100 */
[-C--:B------:R-:W-:Y:S01]  /*86f0*/  FFMA.FTZ R61, R56, R58.reuse, -R61 ;  /* 0x0000003a383d7223 */ /* 0x080fe2000001083d */
[----:B------:R-:W-:Y:S02]  /*8700*/  HADD2.F32 R94, -RZ, R94.H0_H0 ;  /* 0x2000005eff5e7230 */ /* 0x000fe40000004100 */
[----:B------:R-:W-:Y:S01]  /*8710*/  FFMA.FTZ R64, R57, R58, R64 ;  /* 0x0000003a39407223 */ /* 0x000fe20000010040 */
[-C--:B------:R-:W-:Y:S01]  /*8720*/  F2FP.F16.E4M3.UNPACK_B R58, R60.reuse.H1 ;  /* 0x0000003cff3a723e */ /* 0x080fe200030006ff */
[-C--:B------:R-:W-:Y:S01]  /*8730*/  FMUL.FTZ R62, R50, R95.reuse ;  /* 0x0000005f323e7220 */ /* 0x080fe20000410000 */
[C---:B------:R-:W-:Y:S01]  /*8740*/  FMUL.FTZ R95, R51.reuse, R95 ;  /* 0x0000005f335f7220 */ /* 0x040fe20000410000 */
[----:B------:R-:W-:Y:S02]  /*8750*/  F2FP.F16.E4M3.UNPACK_B R60, R60 ;  /* 0x0000003cff3c723e */ /* 0x000fe400020006ff */
[-C--:B------:R-:W-:Y:S01]  /*8760*/  FFMA.FTZ R65, R51, R94.reuse, -R62 ;  /* 0x0000005e33417223 */ /* 0x080fe2000001083e */
[----:B------:R-:W-:Y:S01]  /*8770*/  F2FP.SATFINITE.E4M3.F32.PACK_AB_MERGE_C R68, R64, R61, RZ ;  /* 0x0000003d4044723e */ /* 0x000fe200048070ff */
[----:B------:R-:W-:Y:S01]  /*8780*/  FFMA.FTZ R94, R50, R94, R95 ;  /* 0x0000005e325e7223 */ /* 0x000fe2000001005f */
[----:B------:R-:W-:Y:S01]  /*8790*/  F2FP.F16.E4M3.UNPACK_B R51, R47.H1 ;  /* 0x0000002fff33723e */ /* 0x000fe200030006ff */
[--C-:B------:R-:W-:Y:S01]  /*87a0*/  HADD2.F32 R59, -RZ, R58.reuse.H1_H1 ;  /* 0x3000003aff3b7230 */ /* 0x100fe20000004100 */
[-C--:B------:R-:W-:Y:S01]  /*87b0*/  F2FP.F16.E4M3.UNPACK_B R61, R63.reuse.H1 ;  /* 0x0000003fff3d723e */ /* 0x080fe200030006ff */
[----:B------:R-:W-:Y:S01]  /*87c0*/  HADD2.F32 R58, -RZ, R58.H0_H0 ;  /* 0x2000003aff3a7230 */ /* 0x000fe20000004100 */
[-C--:B------:R-:W-:Y:S01]  /*87d0*/  F2FP.F16.E4M3.UNPACK_B R50, R46.reuse.H1 ;  /* 0x0000002eff32723e */ /* 0x080fe200030006ff */
[----:B------:R-:W-:Y:S01]  /*87e0*/  HADD2.F32 R57, -RZ, R51.H1_H1 ;  /* 0x30000033ff397230 */ /* 0x000fe20000004100 */
[----:B------:R-:W-:Y:S01]  /*87f0*/  F2FP.F16.E4M3.UNPACK_B R63, R63 ;  /* 0x0000003fff3f723e */ /* 0x000fe200020006ff */
[----:B------:R-:W-:Y:S01]  /*8800*/  HADD2.F32 R64, -RZ, R61.H1_H1 ;  /* 0x3000003dff407230 */ /* 0x000fe20000004100 */
[----:B------:R-:W-:Y:S01]  /*8810*/  F2FP.F16.E4M3.UNPACK_B R47, R47 ;  /* 0x0000002fff2f723e */ /* 0x000fe200020006ff */
[----:B------:R-:W-:Y:S01]  /*8820*/  HADD2.F32 R56, -RZ, R51.H0_H0 ;  /* 0x20000033ff387230 */ /* 0x000fe20000004100 */
[----:B------:R-:W-:Y:S01]  /*8830*/  F2FP.F16.E4M3.UNPACK_B R46, R46 ;  /* 0x0000002eff2e723e */ /* 0x000fe200020006ff */
[----:B------:R-:W-:-:S02]  /*8840*/  HADD2.F32 R51, -RZ, R50.H1_H1 ;  /* 0x30000032ff337230 */ /* 0x000fc40000004100 */
[-C--:B------:R-:W-:Y:S01]  /*8850*/  FMUL.FTZ R67, R57, R64.reuse ;  /* 0x0000004039437220 */ /* 0x080fe20000410000 */
[--C-:B------:R-:W-:Y:S02]  /*8860*/  HADD2.F32 R62, -RZ, R63.reuse.H1_H1 ;  /* 0x3000003fff3e7230 */ /* 0x100fe40000004100 */
[C---:B------:R-:W-:Y:S01]  /*8870*/  FMUL.FTZ R64, R56.reuse, R64 ;  /* 0x0000004038407220 */ /* 0x040fe20000410000 */
[----:B------:R-:W-:Y:S02]  /*8880*/  HADD2.F32 R50, -RZ, R50.H0_H0 ;  /* 0x20000032ff327230 */ /* 0x000fe40000004100 */
[----:B------:R-:W-:Y:S01]  /*8890*/  FFMA.FTZ R66, R56, R59, -R67 ;  /* 0x0000003b38427223 */ /* 0x000fe20000010843 */
[----:B------:R-:W-:Y:S02]  /*88a0*/  HADD2.F32 R56, -RZ, R60.H1_H1 ;  /* 0x3000003cff387230 */ /* 0x000fe40000004100 */
[----:B------:R-:W-:Y:S01]  /*88b0*/  FMUL.FTZ R67, R51, R62 ;  /* 0x0000003e33437220 */ /* 0x000fe20000410000 */
[----:B------:R-:W-:-:S02]  /*88c0*/  HADD2.F32 R63, -RZ, R63.H0_H0 ;  /* 0x2000003fff3f7230 */ /* 0x000fc40000004100 */
[C---:B------:R-:W-:Y:S01]  /*88d0*/  FMUL.FTZ R62, R50.reuse, R62 ;  /* 0x0000003e323e7220 */ /* 0x040fe20000410000 */
[----:B------:R-:W-:Y:S02]  /*88e0*/  HADD2.F32 R61, -RZ, R61.H0_H0 ;  /* 0x2000003dff3d7230 */ /* 0x000fe40000004100 */
[-C--:B------:R-:W-:Y:S01]  /*88f0*/  FFMA.FTZ R67, R50, R56.reuse, -R67 ;  /* 0x0000003832437223 */ /* 0x080fe20000010843 */
[--C-:B------:R-:W-:Y:S02]  /*8900*/  HADD2.F32 R50, -RZ, R47.reuse.H0_H0 ;  /* 0x2000002fff327230 */ /* 0x100fe40000004100 */
[----:B------:R-:W-:Y:S01]  /*8910*/  FFMA.FTZ R62, R51, R56, R62 ;  /* 0x00000038333e7223 */ /* 0x000fe2000001003e */
[----:B------:R-:W-:Y:S02]  /*8920*/  HADD2.F32 R51, -RZ, R47.H1_H1 ;  /* 0x3000002fff337230 */ /* 0x000fe40000004100 */
[----:B------:R-:W-:Y:S01]  /*8930*/  FFMA.FTZ R59, R57, R59, R64 ;  /* 0x0000003b393b7223 */ /* 0x000fe20000010040 */
[----:B------:R-:W-:-:S02]  /*8940*/  HADD2.F32 R47, -RZ, R46.H0_H0 ;  /* 0x2000002eff2f7230 */ /* 0x000fc40000004100 */
[-C--:B------:R-:W-:Y:S01]  /*8950*/  FMUL.FTZ R64, R50, R61.reuse ;  /* 0x0000003d32407220 */ /* 0x080fe20000410000 */
[----:B------:R-:W-:Y:S02]  /*8960*/  HADD2.F32 R46, -RZ, R46.H1_H1 ;  /* 0x3000002eff2e7230 */ /* 0x000fe40000004100 */
[C---:B------:R-:W-:Y:S01]  /*8970*/  FMUL.FTZ R57, R51.reuse, R61 ;  /* 0x0000003d33397220 */ /* 0x040fe20000410000 */
[----:B------:R-:W-:Y:S02]  /*8980*/  HADD2.F32 R60, -RZ, R60.H0_H0 ;  /* 0x2000003cff3c7230 */ /* 0x000fe40000004100 */
[-C--:B------:R-:W-:Y:S01]  /*8990*/  FFMA.FTZ R64, R51, R58.reuse, R64 ;  /* 0x0000003a33407223 */ /* 0x080fe20000010040 */
[----:B------:R-:W-:Y:S01]  /*89a0*/  F2FP.SATFINITE.E4M3.F32.PACK_AB_MERGE_C R62, R62, R67, RZ ;  /* 0x000000433e3e723e */ /* 0x000fe200048070ff */
[-C--:B------:R-:W-:Y:S01]  /*89b0*/  FMUL.FTZ R56, R46, R63.reuse ;  /* 0x0000003f2e387220 */ /* 0x080fe20000410000 */
[----:B------:R-:W-:Y:S01]  /*89c0*/  FMUL.FTZ R63, R47, R63 ;  /* 0x0000003f2f3f7220 */ /* 0x000fe20000410000 */
[----:B------:R-:W-:Y:S01]  /*89d0*/  FFMA.FTZ R57, R50, R58, -R57 ;  /* 0x0000003a32397223 */ /* 0x000fe20000010839 */
[----:B------:R-:W-:Y:S01]  /*89e0*/  F2FP.SATFINITE.E4M3.F32.PACK_AB_MERGE_C R59, R59, R66, RZ ;  /* 0x000000423b3b723e */ /* 0x000fe200048070ff */
[-C--:B------:R-:W-:Y:S01]  /*89f0*/  FFMA.FTZ R56, R47, R60.reuse, -R56 ;  /* 0x0000003c2f387223 */ /* 0x080fe20000010838 */
[----:B------:R-:W-:Y:S01]  /*8a00*/  FFMA.FTZ R63, R46, R60, R63 ;  /* 0x0000003c2e3f7223 */ /* 0x000fe2000001003f */
[----:B------:R-:W-:-:S02]  /*8a10*/  F2FP.SATFINITE.E4M3.F32.PACK_AB_MERGE_C R44, R94, R65, R68 ;  /* 0x000000415e2c723e */ /* 0x000fc40004807044 */
[----:B------:R-:W-:Y:S02]  /*8a20*/  F2FP.SATFINITE.E4M3.F32.PACK_AB_MERGE_C R47, R64, R57, R59 ;  /* 0x00000039402f723e */ /* 0x000fe4000480703b */
[----:B------:R-:W-:-:S07]  /*8a30*/  F2FP.SATFINITE.E4M3.F32.PACK_AB_MERGE_C R46, R63, R56, R62 ;  /* 0x000000383f2e723e */ /* 0x000fce000480703e */
.L_x_393:
[----:B------:R-:W-:Y:S05]  /*8a40*/  BSYNC B2 ;  /* 0x0000000000027941 */ /* 0x000fea0003800000 */
.L_x_392:
[----:B--2---:R0:W-:Y:S02]  /*8a50*/  STG.E.128 desc[UR54][R48.64+0x80], R44 ;  /* 0x0000802c30007986 */ /* 0x0041e4000c101d36 */
.L_x_391:
[----:B------:R-:W-:Y:S05]  /*8a60*/  BSYNC B1 ;  /* 0x0000000000017941 */ /* 0x000fea0003800000 */
.L_x_390:
[----:B------:R-:W-:-:S13]  /*8a70*/  ISETP.NE.AND P3, PT, R39, RZ, PT ;  /* 0x000000ff2700720c */ /* 0x000fda0003f65270 */
[----:B------:R-:W-:Y:S05]  /*8a80*/  @!P3 BRA `(.L_x_373) ;  /* 0x000000700038b947 */ /* 0x000fea0003800000 */
[----:B0-234-:R0:W2:Y:S01]  /*8a90*/  LDS.128 R44, [R41+0x2b200] ;  /* 0x02b20000292c7984 */ /* 0x01d0a20000000c00 */
[----:B------:R-:W-:Y:S01]  /*8aa0*/  ISETP.GE.AND P3, PT, R226, R133, PT ;  /* 0x00000085e200720c */ /* 0x000fe20003f66270 */
[----:B------:R-:W-:-:S12]  /*8ab0*/  BSSY B1, `(.L_x_394) ;  /* 0x0000069000017945 */ /* 0x000fd80003800000 */
[----:B0-----:R-:W-:Y:S05]  /*8ac0*/  @P3 BRA `(.L_x_395) ;  /* 0x00000004009c3947 */ /* 0x001fea0003800000 */
[--C-:B------:R-:W-:Y:S01]  /*8ad0*/  SHF.R.U32.HI R57, RZ, 0x10, R53.reuse ;  /* 0x00000010ff397819 */ /* 0x100fe20000011635 */
[----:B--2---:R-:W-:Y:S01]  /*8ae0*/  IMAD.MOV.U32 R50, RZ, RZ, R44 ;  /* 0x000000ffff327224 */ /* 0x004fe200078e002c */
[----:B------:R-:W-:Y:S02]  /*8af0*/  SHF.R.U32.HI R51, RZ, 0x8, R53 ;  /* 0x00000008ff337819 */ /* 0x000fe40000011635 */
[----:B------:R-:W-:Y:S02]  /*8b00*/  LOP3.LUT R52, R53, 0xff0000ff, RZ, 0xc0, !PT ;  /* 0xff0000ff35347812 */ /* 0x000fe400078ec0ff */
[--C-:B------:R-:W-:Y:S01]  /*8b10*/  SHF.R.U32.HI R53, RZ, 0x8, R55.reuse ;  /* 0x00000008ff357819 */ /* 0x100fe20000011637 */
[----:B------:R-:W-:Y:S01]  /*8b20*/  IMAD.SHL.U32 R51, R51, 0x100, RZ ;  /* 0x0000010033337824 */ /* 0x000fe200078e00ff */
[----:B------:R-:W-:Y:S02]  /*8b30*/  SHF.R.U32.HI R56, RZ, 0x10, R55 ;  /* 0x00000010ff387819 */ /* 0x000fe40000011637 */
[----:B------:R-:W-:Y:S01]  /*8b40*/  LOP3.LUT R54, R55, 0xff0000ff, RZ, 0xc0, !PT ;  /* 0xff0000ff37367812 */ /* 0x000fe200078ec0ff */
[----:B------:R-:W-:Y:S01]  /*8b50*/  IMAD.SHL.U32 R53, R53, 0x100, RZ ;  /* 0x0000010035357824 */ /* 0x000fe200078e00ff */
[----:B------:R-:W-:Y:S01]  /*8b60*/  LOP3.LUT R52, R52, 0xff00, R51, 0xf8, !PT ;  /* 0x0000ff0034347812 */ /* 0x000fe200078ef833 */
[----:B------:R-:W-:Y:S01]  /*8b70*/  IMAD.U32 R51, R57, 0x10000, RZ ;  /* 0x0001000039337824 */ /* 0x000fe200078e00ff */
[----:B------:R-:W-:-:S02]  /*8b80*/  F2FP.F16.E4M3.UNPACK_B R44, R45 ;  /* 0x0000002dff2c723e */ /* 0x000fc400020006ff */
[----:B------:R-:W-:Y:S01]  /*8b90*/  LOP3.LUT R55, R54, 0xff00, R53, 0xf8, !PT ;  /* 0x0000ff0036377812 */ /* 0x000fe200078ef835 */
[----:B------:R-:W-:Y:S01]  /*8ba0*/  IMAD.U32 R54, R56, 0x10000, RZ ;  /* 0x0001000038367824 */ /* 0x000fe200078e00ff */
        /* <DEDUP_REMOVED lines=89> */
.L_x_395:
[----:B------:R-:W-:Y:S05]  /*9140*/  BSYNC B1 ;  /* 0x0000000000017941 */ /* 0x000fea0003800000 */
.L_x_394:
[----:B--2---:R0:W-:Y:S01]  /*9150*/  STG.E.128 desc[UR54][R48.64+0xa0], R44 ;  /* 0x0000a02c30007986 */ /* 0x0041e2000c101d36 */
[----:B------:R-:W-:Y:S05]  /*9160*/  BRA `(.L_x_373) ;  /* 0x0000006800807947 */ /* 0x000fea0003800000 */
.L_x_341:
        /* <DEDUP_REMOVED lines=20> */
[----:B------:R-:W-:Y:S01]  /*92b0*/  CS2R R80, SRZ ;  /* 0x0000000000507805 */ /* 0x000fe2000001ff00 */
[----:B------:R-:W-:Y:S06]  /*92c0*/  @P4 BRA `(.L_x_397) ;  /* 0x00000000006c4947 */ /* 0x000fec0003800000 */
[----:B------:R-:W-:Y:S01]  /*92d0*/  ULDC.64 UR4, c[0x0][0x3e8] ;  /* 0x0000fa0000047ab9 */ /* 0x000fe20000000a00 */
[----:B------:R-:W-:Y:S02]  /*92e0*/  CS2R R56, SRZ ;  /* 0x0000000000387805 */ /* 0x000fe4000001ff00 */
[----:B------:R-:W-:Y:S02]  /*92f0*/  IADD3 R82, P2, P3, R110, UR4, R94 ;  /* 0x000000046e527c10 */ /* 0x000fe4000fb5e05e */
[----:B------:R-:W-:Y:S02]  /*9300*/  CS2R R58, SRZ ;  /* 0x00000000003a7805 */ /* 0x000fe4000001ff00 */
[----:B------:R-:W-:Y:S02]  /*9310*/  CS2R R44, SRZ ;  /* 0x00000000002c7805 */ /* 0x000fe4000001ff00 */
[----:B------:R-:W-:Y:S02]  /*9320*/  CS2R R46, SRZ ;  /* 0x00000000002e7805 */ /* 0x000fe4000001ff00 */
[----:B------:R-:W-:Y:S01]  /*9330*/  IADD3.X R83, R20, UR5, R43, P2, P3 ;  /* 0x0000000514537c10 */ /* 0x000fe200097e642b */
[----:B------:R-:W-:-:S02]  /*9340*/  ULDC.64 UR4, c[0x0][0x400] ;  /* 0x0001000000047ab9 */ /* 0x000fc40000000a00 */
[----:B------:R-:W-:-:S04]  /*9350*/  IADD3 R84, P2, P3, R104, UR4, R92 ;  /* 0x0000000468547c10 */ /* 0x000fc8000fb5e05c */
[----:B------:R-:W-:Y:S02]  /*9360*/  IADD3.X R85, R25, UR5, R100, P2, P3 ;  /* 0x0000000519557c10 */ /* 0x000fe400097e6464 */
[----:B------:R-:W-:Y:S02]  /*9370*/  ISETP.GE.AND P2, PT, R18, R133, PT ;  /* 0x000000851200720c */ /* 0x000fe40003f46270 */
[----:B------:R-:W-:Y:S02]  /*9380*/  CS2R R60, SRZ ;  /* 0x00000000003c7805 */ /* 0x000fe4000001ff00 */
[----:B------:R-:W-:Y:S02]  /*9390*/  CS2R R62, SRZ ;  /* 0x00000000003e7805 */ /* 0x000fe4000001ff00 */
[----:B------:R-:W-:Y:S02]  /*93a0*/  CS2R R48, SRZ ;  /* 0x0000000000307805 */ /* 0x000fe4000001ff00 */
[----:B------:R-:W-:-:S05]  /*93b0*/  CS2R R50, SRZ ;  /* 0x0000000000327805 */ /* 0x000fca000001ff00 */
[----:B------:R0:W5:Y:S04]  /*93c0*/  @!P2 LDG.E.128 R56, desc[UR54][R82.64] ;  /* 0x000000365238a981 */ /* 0x000168000c1e1d00 */
[----:B------:R0:W5:Y:S01]  /*93d0*/  @!P2 LDG.E.128 R44, desc[UR54][R84.64] ;  /* 0x00000036542ca981 */ /* 0x000162000c1e1d00 */
[----:B------:R-:W-:Y:S02]  /*93e0*/  ISETP.GE.AND P2, PT, R0, R133, PT ;  /* 0x000000850000720c */ /* 0x000fe40003f46270 */
[----:B------:R-:W-:Y:S02]  /*93f0*/  CS2R R64, SRZ ;  /* 0x0000000000407805 */ /* 0x000fe4000001ff00 */
[----:B------:R-:W-:Y:S02]  /*9400*/  CS2R R66, SRZ ;  /* 0x0000000000427805 */ /* 0x000fe4000001ff00 */
[----:B------:R-:W-:-:S02]  /*9410*/  CS2R R52, SRZ ;  /* 0x0000000000347805 */ /* 0x000fc4000001ff00 */
[----:B------:R-:W-:-:S05]  /*9420*/  CS2R R54, SRZ ;  /* 0x0000000000367805 */ /* 0x000fca000001ff00 */
[----:B------:R0:W5:Y:S04]  /*9430*/  @!P2 LDG.E.128 R60, desc[UR54][R82.64+0x20] ;  /* 0x00002036523ca981 */ /* 0x000168000c1e1d00 */
[----:B------:R0:W5:Y:S01]  /*9440*/  @!P2 LDG.E.128 R48, desc[UR54][R84.64+0x20] ;  /* 0x000020365430a981 */ /* 0x000162000c1e1d00 */
[----:B------:R-:W-:-:S13]  /*9450*/  ISETP.GE.AND P2, PT, R6, R133, PT ;  /* 0x000000850600720c */ /* 0x000fda0003f46270 */
[----:B------:R0:W5:Y:S04]  /*9460*/  @!P2 LDG.E.128 R64, desc[UR54][R82.64+0x40] ;  /* 0x000040365240a981 */ /* 0x000168000c1e1d00 */
[----:B------:R0:W5:Y:S02]  /*9470*/  @!P2 LDG.E.128 R52, desc[UR54][R84.64+0x40] ;  /* 0x000040365434a981 */ /* 0x000164000c1e1d00 */
.L_x_397:
[----:B------:R-:W-:Y:S05]  /*9480*/  BSYNC B1 ;  /* 0x0000000000017941 */ /* 0x000fea0003800000 */
.L_x_396:
[----:B------:R-:W-:Y:S01]  /*9490*/  IADD3 R97, R220, 0x80, RZ ;  /* 0x00000080dc617810 */ /* 0x000fe20007ffe0ff */
[----:B------:R-:W-:Y:S01]  /*94a0*/  BSSY B1, `(.L_x_398) ;  /* 0x0000029000017945 */ /* 0x000fe20003800000 */
[----:B0-----:R-:W-:Y:S02]  /*94b0*/  CS2R R82, SRZ ;  /* 0x0000000000527805 */ /* 0x001fe4000001ff00 */
[----:B------:R-:W-:Y:S02]  /*94c0*/  CS2R R84, SRZ ;  /* 0x0000000000547805 */ /* 0x000fe4000001ff00 */
[----:B------:R-:W-:Y:S02]  /*94d0*/  ISETP.GE.AND P3, PT, R97, R42, PT ;  /* 0x0000002a6100720c */ /* 0x000fe40003f66270 */
[----:B------:R-:W-:Y:S02]  /*94e0*/  CS2R R86, SRZ ;  /* 0x0000000000567805 */ /* 0x000fe4000001ff00 */
[----:B------:R-:W-:-:S02]  /*94f0*/  CS2R R88, SRZ ;  /* 0x0000000000587805 */ /* 0x000fc4000001ff00 */
[----:B------:R-:W-:Y:S01]  /*9500*/  CS2R R90, SRZ ;  /* 0x00000000005a7805 */ /* 0x000fe2000001ff00 */
[----:B-----5:R-:W-:Y:S02]  /*9510*/  IMAD.MOV.U32 R177, RZ, RZ, R44 ;  /* 0x000000ffffb17224 */ /* 0x020fe400078e002c */
[----:B------:R-:W-:-:S04]  /*9520*/  IMAD.MOV.U32 R178, RZ, RZ, R46 ;  /* 0x000000ffffb27224 */ /* 0x000fc800078e002e */
[----:B------:R-:W-:Y:S05]  /*9530*/  @P3 BRA `(.L_x_399) ;  /* 0x00000000007c3947 */ /* 0x000fea0003800000 */
[----:B------:R-:W-:Y:S01]  /*9540*/  IADD3 R93, P2, P5, R110, R94, R11 ;  /* 0x0000005e6e5d7210 */ /* 0x000fe20007d5e00b */
[----:B------:R-:W-:Y:S01]  /*9550*/  ULDC.64 UR4, c[0x0][0x3e8] ;  /* 0x0000fa0000047ab9 */ /* 0x000fe20000000a00 */
[----:B------:R-:W-:Y:S02]  /*9560*/  CS2R R80, SRZ ;  /* 0x0000000000507805 */ /* 0x000fe4000001ff00 */
[----:B------:R-:W-:Y:S02]  /*9570*/  CS2R R82, SRZ ;  /* 0x0000000000527805 */ /* 0x000fe4000001ff00 */
[----:B------:R-:W-:Y:S02]  /*9580*/  IADD3.X R43, R20, R43, R10, P2, P5 ;  /* 0x0000002b142b7210 */ /* 0x000fe400017ea40a */
[----:B------:R-:W-:Y:S02]  /*9590*/  CS2R R68, SRZ ;  /* 0x0000000000447805 */ /* 0x000fe4000001ff00 */
[----:B------:R-:W-:-:S02]  /*95a0*/  IADD3 R94, P2, P5, R104, R92, R14 ;  /* 0x0000005c685e7210 */ /* 0x000fc40007d5e00e */
[----:B------:R-:W-:Y:S02]  /*95b0*/  CS2R R70, SRZ ;  /* 0x0000000000467805 */ /* 0x000fe4000001ff00 */
        /* <DEDUP_REMOVED lines=23> */
.L_x_399:
[----:B------:R-:W-:Y:S05]  /*9730*/  BSYNC B1 ;  /* 0x0000000000017941 */ /* 0x000fea0003800000 */
.L_x_398:
[----:B------:R-:W-:Y:S01]  /*9740*/  UISETP.NE.AND UP0, UPT, UR53, 0x3, UPT ;  /* 0x000000033500788c */ /* 0x000fe2000bf05270 */
[----:B------:R-:W-:Y:S01]  /*9750*/  IMAD.MOV.U32 R176, RZ, RZ, R48 ;  /* 0x000000ffffb07224 */ /* 0x000fe200078e0030 */
[----:B------:R-:W-:Y:S01]  /*9760*/  MOV R180, R58 ;  /* 0x0000003a00b47202 */ /* 0x000fe20000000f00 */
[----:B------:R-:W-:Y:S01]  /*9770*/  IMAD.MOV.U32 R175, RZ, RZ, R50 ;  /* 0x000000ffffaf7224 */ /* 0x000fe200078e0032 */
[----:B-----5:R-:W-:Y:S01]  /*9780*/  MOV R160, R74 ;  /* 0x0000004a00a07202 */ /* 0x020fe20000000f00 */
[----:B------:R-:W-:Y:S01]  /*9790*/  IMAD.MOV.U32 R168, RZ, RZ, R52 ;  /* 0x000000ffffa87224 */ /* 0x000fe200078e0034 */
[----:B------:R-:W-:Y:S01]  /*97a0*/  PLOP3.LUT P2, PT, PT, PT, UP0, 0x80, 0x0 ;  /* 0x000000000000781c */ /* 0x000fe20003f4f008 */
[----:B------:R-:W-:Y:S01]  /*97b0*/  IMAD.MOV.U32 R169, RZ, RZ, R54 ;  /* 0x000000ffffa97224 */ /* 0x000fe200078e0036 */
[----:B------:R-:W-:Y:S01]  /*97c0*/  MOV R155, R90 ;  /* 0x0000005a009b7202 */ /* 0x000fe20000000f00 */
        /* <DEDUP_REMOVED lines=17> */
.L_x_400:
[----:B------:R-:W-:Y:S01]  /*98e0*/  IMAD R43, R17, 0x8, R16 ;  /* 0x00000008112b7824 */ /* 0x000fe200078e0210 */
[----:B------:R-:W-:Y:S01]  /*98f0*/  SHF.L.U32 R100, R221, 0x1f, RZ ;  /* 0x0000001fdd647819 */ /* 0x000fe200000006ff */
[----:B------:R-:W1:Y:S01]  /*9900*/  LDC R156, c[0x0][0x2f4] ;  /* 0x0000bd00ff9c7b82 */ /* 0x000e620000000800 */
[----:B------:R-:W-:Y:S01]  /*9910*/  BSSY B1, `(.L_x_401) ;  /* 0x0000004000017945 */ /* 0x000fe20003800000 */
[----:B------:R-:W-:Y:S01]  /*9920*/  IMAD.MOV.U32 R137, RZ, RZ, R96 ;  /* 0x000000ffff897224 */ /* 0x000fe200078e0060 */
[----:B------:R-:W2:Y:S02]  /*9930*/  SYNCS.PHASECHK.TRANS64.TRYWAIT P5, [R43+URZ+0x33490], R100 ;  /* 0x033490642b0075a7 */ /* 0x000ea400080a017f */
[----:B--2---:R-:W-:Y:S05]  /*9940*/  @!P5 BRA `(.L_x_402) ;  /* 0x0000023000b0d947 */ /* 0x004fea0003800000 */
.L_x_674:
[----:B------:R-:W-:Y:S05]  /*9950*/  BSYNC B1 ;  /* 0x0000000000017941 */ /* 0x000fea0003800000 */
.L_x_401:
[----:B------:R-:W3:Y:S01]  /*9960*/  LDC.64 R138, c[0x0][0x300] ;  /* 0x0000c000ff8a7b82 */ /* 0x000ee20000000a00 */
[----:B------:R-:W-:Y:S01]  /*9970*/  BSSY B1, `(.L_x_403) ;  /* 0x00002f7000017945 */ /* 0x000fe20003800000 */
[----:B-1----:R-:W-:-:S03]  /*9980*/  IMAD.IADD R162, R156, 0x1, -R121 ;  /* 0x000000019ca27824 */ /* 0x002fc600078e0a79 */
[----:B------:R-:W-:Y:S05]  /*9990*/  @P4 BRA `(.L_x_404) ;  /* 0x0000002c00d04947 */ /* 0x000fea0003800000 */
[----:B------:R-:W-:Y:S01]  /*99a0*/  ISETP.NE.AND P4, PT, R34, RZ, PT ;  /* 0x000000ff2200720c */ /* 0x000fe20003f85270 */
[-C--:B---3--:R-:W-:Y:S01]  /*99b0*/  IMAD.WIDE.U32 R140, R220, R138.reuse, R136 ;  /* 0x0000008adc8c7225 */ /* 0x088fe200078e0088 */
[----:B0-----:R-:W-:Y:S01]  /*99c0*/  SHF.R.S32.HI R92, RZ, 0x1f, R220 ;  /* 0x0000001fff5c7819 */ /* 0x001fe200000114dc */
[----:B------:R-:W-:Y:S04]  /*99d0*/  BSSY B2, `(.L_x_405) ;  /* 0x00000fc000027945 */ /* 0x000fe80003800000 */
[----:B------:R-:W-:-:S04]  /*99e0*/  IMAD R172, R92, R138, RZ ;  /* 0x0000008a5cac7224 */ /* 0x000fc800078e02ff */
[----:B------:R-:W-:-:S04]  /*99f0*/  IMAD R172, R220, R139, R172 ;  /* 0x0000008bdcac7224 */ /* 0x000fc800078e02ac */
[----:B------:R-:W-:Y:S01]  /*9a00*/  IMAD.IADD R172, R172, 0x1, R141 ;  /* 0x00000001acac7824 */ /* 0x000fe200078e028d */
[----:B------:R-:W-:Y:S06]  /*9a10*/  @!P4 BRA `(.L_x_406) ;  /* 0x0000000c00dcc947 */ /* 0x000fec0003800000 */
[----:B------:R-:W-:Y:S01]  /*9a20*/  SEL R92, R121, R162, !P0 ;  /* 0x000000a2795c7207 */ /* 0x000fe20004000000 */
[----:B------:R-:W-:Y:S01]  /*9a30*/  BSSY B3, `(.L_x_407) ;  /* 0x00000e9000037945 */ /* 0x000fe20003800000 */
[----:B------:R-:W-:Y:S02]  /*9a40*/  ISETP.GE.AND P4, PT, R18, R133, PT ;  /* 0x000000851200720c */ /* 0x000fe40003f86270 */
[----:B------:R-:W-:-:S04]  /*9a50*/  SHF.R.S32.HI R93, RZ, 0x1f, R92 ;  /* 0x0000001fff5d7819 */ /* 0x000fc8000001145c */
[----:B------:R-:W-:-:S04]  /*9a60*/  LEA.HI R93, R93, R92, RZ, 0x5 ;  /* 0x0000005c5d5d7211 */ /* 0x000fc800078f28ff */
[----:B------:R-:W-:-:S04]  /*9a70*/  LEA.HI.SX32 R181, R93, R120, 0x1b ;  /* 0x000000785db57211 */ /* 0x000fc800078fdaff */
[----:B------:R-:W-:-:S04]  /*9a80*/  SHF.R.S32.HI R93, RZ, 0x1f, R181 ;  /* 0x0000001fff5d7819 */ /* 0x000fc800000114b5 */
[----:B------:R-:W-:Y:S01]  /*9a90*/  LEA.HI R93, R93, R181, RZ, 0x2 ;  /* 0x000000b55d5d7211 */ /* 0x000fe200078f10ff */
[----:B------:R-:W-:-:S03]  /*9aa0*/  IMAD.SHL.U32 R181, R181, 0x10, RZ ;  /* 0x00000010b5b57824 */ /* 0x000fc600078e00ff */
[----:B------:R-:W-:Y:S02]  /*9ab0*/  SHF.R.S32.HI R93, RZ, 0x2, R93 ;  /* 0x00000002ff5d7819 */ /* 0x000fe4000001145d */
[----:B------:R-:W-:-:S03]  /*9ac0*/  LOP3.LUT R92, R227, 0x30, R181, 0xf8, !PT ;  /* 0x00000030e35c7812 */ /* 0x000fc600078ef8b5 */
[----:B------:R-:W-:Y:S01]  /*9ad0*/  IMAD R93, R93, 0x2800, R229 ;  /* 0x000028005d5d7824 */ /* 0x000fe200078e02e5 */
[----:B------:R-:W-:-:S05]  /*9ae0*/  LOP3.LUT R92, R92, R228, RZ, 0x3c, !PT ;  /* 0x000000e45c5c7212 */ /* 0x000fca00078e3cff */
[----:B------:R-:W-:-:S04]  /*9af0*/  IMAD.IADD R92, R93, 0x1, R92 ;  /* 0x000000015d5c7824 */ /* 0x000fc800078e025c */
[C---:B------:R-:W-:Y:S02]  /*9b00*/  IMAD R96, R17.reuse, 0x7800, R92 ;  /* 0x0000780011607824 */ /* 0x040fe400078e025c */
[----:B------:R-:W-:-:S03]  /*9b10*/  IMAD R92, R17, 0x7800, R145 ;  /* 0x00007800115c7824 */ /* 0x000fc600078e0291 */
[C---:B------:R-:W-:Y:S01]  /*9b20*/  IADD3 R96, R16.reuse, R96, RZ ;  /* 0x0000006010607210 */ /* 0x040fe20007ffe0ff */
[----:B------:R-:W-:-:S05]  /*9b30*/  IMAD.IADD R92, R16, 0x1, R92 ;  /* 0x00000001105c7824 */ /* 0x000fca00078e025c */
[----:B------:R-:W0:Y:S04]  /*9b40*/  LDS.128 R96, [R96+0x24200] ;  /* 0x0242000060607984 */ /* 0x000e280000000c00 */
[----:B------:R-:W1:Y:S01]  /*9b50*/  LDS.128 R92, [R92+0x24200] ;  /* 0x024200005c5c7984 */ /* 0x000e620000000c00 */
[----:B------:R-:W-:Y:S05]  /*9b60*/  @P4 BRA `(.L_x_408) ;  /* 0x0000000c00544947 */ /* 0x000fea0003800000 */
[--C-:B------:R-:W-:Y:S02]  /*9b70*/  SHF.R.U32.HI R58, RZ, 0x8, R57.reuse ;  /* 0x00000008ff3a7819 */ /* 0x100fe40000011639 */
[----:B------:R-:W-:Y:S02]  /*9b80*/  SHF.R.U32.HI R44, RZ, 0x10, R57 ;  /* 0x00000010ff2c7819 */ /* 0x000fe40000011639 */
[----:B------:R-:W-:Y:S01]  /*9b90*/  LOP3.LUT R56, R57, 0xff0000ff, RZ, 0xc0, !PT ;  /* 0xff0000ff39387812 */ /* 0x000fe200078ec0ff */
[----:B------:R-:W-:Y:S01]  /*9ba0*/  IMAD.SHL.U32 R185, R58, 0x100, RZ ;  /* 0x000001003ab97824 */ /* 0x000fe200078e00ff */
[--C-:B------:R-:W-:Y:S01]  /*9bb0*/  SHF.R.U32.HI R57, RZ, 0x8, R59.reuse ;  /* 0x00000008ff397819 */ /* 0x100fe2000001163b */
[----:B------:R-:W-:Y:S01]  /*9bc0*/  IMAD.U32 R44, R44, 0x10000, RZ ;  /* 0x000100002c2c7824 */ /* 0x000fe200078e00ff */
[----:B------:R-:W-:Y:S02]  /*9bd0*/  SHF.R.U32.HI R46, RZ, 0x10, R59 ;  /* 0x00000010ff2e7819 */ /* 0x000fe4000001163b */
[----:B------:R-:W-:Y:S01]  /*9be0*/  LOP3.LUT R183, R59, 0xff0000ff, RZ, 0xc0, !PT ;  /* 0xff0000ff3bb77812 */ /* 0x000fe200078ec0ff */
[----:B------:R-:W-:Y:S01]  /*9bf0*/  IMAD.SHL.U32 R57, R57, 0x100, RZ ;  /* 0x0000010039397824 */ /* 0x000fe200078e00ff */
[--C-:B------:R-:W-:Y:S01]  /*9c00*/  SHF.R.U32.HI R59, RZ, 0x8, R45.reuse ;  /* 0x00000008ff3b7819 */ /* 0x100fe2000001162d */
[----:B------:R-:W-:Y:S01]  /*9c10*/  IMAD.U32 R46, R46, 0x10000, RZ ;  /* 0x000100002e2e7824 */ /* 0x000fe200078e00ff */
[----:B------:R-:W-:-:S02]  /*9c20*/  SHF.R.U32.HI R182, RZ, 0x10, R45 ;  /* 0x00000010ffb67819 */ /* 0x000fc4000001162d */
[----:B------:R-:W-:Y:S01]  /*9c30*/  LOP3.LUT R56, R56, 0xff00, R185, 0xf8, !PT ;  /* 0x0000ff0038387812 */ /* 0x000fe200078ef8b9 */
[----:B------:R-:W-:Y:S01]  /*9c40*/  IMAD.SHL.U32 R185, R59, 0x100, RZ ;  /* 0x000001003bb97824 */ /* 0x000fe200078e00ff */
[----:B------:R-:W-:Y:S02]  /*9c50*/  LOP3.LUT R184, R45, 0xff0000ff, RZ, 0xc0, !PT ;  /* 0xff0000ff2db87812 */ /* 0x000fe400078ec0ff */
[----:B------:R-:W-:Y:S01]  /*9c60*/  LOP3.LUT R59, R183, 0xff00, R57, 0xf8, !PT ;  /* 0x0000ff00b73b7812 */ /* 0x000fe200078ef839 */
[----:B------:R-:W-:Y:S01]  /*9c70*/  IMAD.U32 R57, R182, 0x10000, RZ ;  /* 0x00010000b6397824 */ /* 0x000fe200078e00ff */
[----:B------:R-:W-:Y:S02]  /*9c80*/  LOP3.LUT R184, R184, 0xff00, R185, 0xf8, !PT ;  /* 0x0000ff00b8b87812 */ /* 0x000fe400078ef8b9 */
[----:B------:R-:W-:Y:S02]  /*9c90*/  LOP3.LUT R182, R56, 0xff0000, R44, 0xf8, !PT ;  /* 0x00ff000038b67812 */ /* 0x000fe400078ef82c */
[----:B------:R-:W-:-:S02]  /*9ca0*/  LOP3.LUT R44, R184, 0xff0000, R57, 0xf8, !PT ;  /* 0x00ff0000b82c7812 */ /* 0x000fc400078ef839 */
[----:B0-----:R-:W-:Y:S02]  /*9cb0*/  F2FP.F16.E4M3.UNPACK_B R183, R97 ;  /* 0x00000061ffb7723e */ /* 0x001fe400020006ff */
[----:B------:R-:W-:Y:S02]  /*9cc0*/  F2FP.F16.E4M3.UNPACK_B R185, R44 ;  /* 0x0000002cffb9723e */ /* 0x000fe400020006ff */
[----:B-1----:R-:W-:Y:S01]  /*9cd0*/  F2FP.F16.E4M3.UNPACK_B R56, R93 ;  /* 0x0000005dff38723e */ /* 0x002fe200020006ff */
[----:B------:R-:W-:Y:S01]  /*9ce0*/  HADD2.F32 R57, -RZ, R183.H0_H0 ;  /* 0x200000b7ff397230 */ /* 0x000fe20000004100 */
[-C--:B------:R-:W-:Y:S01]  /*9cf0*/  F2FP.F16.E4M3.UNPACK_B R186, R182.reuse ;  /* 0x000000b6ffba723e */ /* 0x080fe200020006ff */
[----:B------:R-:W-:Y:S01]  /*9d00*/  HADD2.F32 R188, -RZ, R185.H0_H0 ;  /* 0x200000b9ffbc7230 */ /* 0x000fe20000004100 */
[----:B------:R-:W-:Y:S01]  /*9d10*/  F2FP.F16.E4M3.UNPACK_B R97, R97.H1 ;  /* 0x00000061ff61723e */ /* 0x000fe200030006ff */
[----:B------:R-:W-:Y:S01]  /*9d20*/  HADD2.F32 R184, -RZ, R56.H0_H0 ;  /* 0x20000038ffb87230 */ /* 0x000fe20000004100 */
[----:B------:R-:W-:Y:S01]  /*9d30*/  F2FP.F16.E4M3.UNPACK_B R182, R182.H1 ;  /* 0x000000b6ffb6723e */ /* 0x000fe200030006ff */
[----:B------:R-:W-:-:S02]  /*9d40*/  HADD2.F32 R187, -RZ, R186.H0_H0 ;  /* 0x200000baffbb7230 */ /* 0x000fc40000004100 */
[CC--:B------:R-:W-:Y:S01]  /*9d50*/  FMUL.FTZ R189, R57.reuse, R188.reuse ;  /* 0x000000bc39bd7220 */ /* 0x0c0fe20000410000 */
[----:B------:R-:W-:Y:S02]  /*9d60*/  HADD2.F32 R185, -RZ, R185.H1_H1 ;  /* 0x300000b9ffb97230 */ /* 0x000fe40000004100 */
[C---:B------:R-:W-:Y:S01]  /*9d70*/  FMUL.FTZ R188, R184.reuse, R188 ;  /* 0x000000bcb8bc7220 */ /* 0x040fe20000410000 */
[----:B------:R-:W-:Y:S02]  /*9d80*/  HADD2.F32 R56, -RZ, R56.H1_H1 ;  /* 0x30000038ff387230 */ /* 0x000fe40000004100 */
[-C--:B------:R-:W-:Y:S01]  /*9d90*/  FFMA.FTZ R184, R184, R187.reuse, -R189 ;  /* 0x000000bbb8b87223 */ /* 0x080fe200000108bd */
[----:B------:R-:W-:Y:S02]  /*9da0*/  HADD2.F32 R186, -RZ, R186.H1_H1 ;  /* 0x300000baffba7230 */ /* 0x000fe40000004100 */
[----:B------:R-:W-:Y:S01]  /*9db0*/  FFMA.FTZ R57, R57, R187, R188 ;  /* 0x000000bb39397223 */ /* 0x000fe200000100bc */
[----:B------:R-:W-:Y:S01]  /*9dc0*/  HADD2.F32 R187, -RZ, R183.H1_H1 ;  /* 0x300000b7ffbb7230 */ /* 0x000fe20000004100 */
[----:B------:R-:W-:-:S02]  /*9dd0*/  SHF.R.U32.HI R58, RZ, 0x8, R47 ;  /* 0x00000008ff3a7819 */ /* 0x000fc4000001162f */
[----:B------:R-:W-:Y:S02]  /*9de0*/  SHF.R.U32.HI R45, RZ, 0x10, R47 ;  /* 0x00000010ff2d7819 */ /* 0x000fe4000001162f */
[-C--:B------:R-:W-:Y:S01]  /*9df0*/  FMUL.FTZ R183, R187, R185.reuse ;  /* 0x000000b9bbb77220 */ /* 0x080fe20000410000 */
[----:B------:R-:W-:Y:S01]  /*9e00*/  FMUL.FTZ R185, R56, R185 ;  /* 0x000000b938b97220 */ /* 0x000fe20000410000 */
[----:B------:R-:W-:Y:S01]  /*9e10*/  IMAD.SHL.U32 R58, R58, 0x100, RZ ;  /* 0x000001003a3a7824 */ /* 0x000fe200078e00ff */
[----:B------:R-:W-:Y:S01]  /*9e20*/  LOP3.LUT R47, R47, 0xff0000ff, RZ, 0xc0, !PT ;  /* 0xff0000ff2f2f7812 */ /* 0x000fe200078ec0ff */
[-C--:B------:R-:W-:Y:S01]  /*9e30*/  FFMA.FTZ R183, R56, R186.reuse, -R183 ;  /* 0x000000ba38b77223 */ /* 0x080fe200000108b7 */
[----:B------:R-:W-:Y:S01]  /*9e40*/  FFMA.FTZ R56, R187, R186, R185 ;  /* 0x000000babb387223 */ /* 0x000fe200000100b9 */
[----:B------:R-:W-:Y:S01]  /*9e50*/  F2FP.F16.E4M3.UNPACK_B R185, R44.H1 ;  /* 0x0000002cffb9723e */ /* 0x000fe200030006ff */
[----:B------:R-:W-:Y:S01]  /*9e60*/  HADD2.F32 R44, -RZ, R97.H0_H0 ;  /* 0x20000061ff2c7230 */ /* 0x000fe20000004100 */
[----:B------:R-:W-:Y:S01]  /*9e70*/  F2FP.F16.E4M3.UNPACK_B R186, R93.H1 ;  /* 0x0000005dffba723e */ /* 0x000fe200030006ff */
[----:B------:R-:W-:Y:S01]  /*9e80*/  HADD2.F32 R187, -RZ, R182.H0_H0 ;  /* 0x200000b6ffbb7230 */ /* 0x000fe20000004100 */
[----:B------:R-:W-:Y:S01]  /*9e90*/  LOP3.LUT R47, R47, 0xff00, R58, 0xf8, !PT ;  /* 0x0000ff002f2f7812 */ /* 0x000fe200078ef83a */
[----:B------:R-:W-:Y:S01]  /*9ea0*/  HADD2.F32 R188, -RZ, R185.H0_H0 ;  /* 0x200000b9ffbc7230 */ /* 0x000fe20000004100 */
[----:B------:R-:W-:Y:S01]  /*9eb0*/  SHF.L.U32 R45, R45, 0x10, RZ ;  /* 0x000000102d2d7819 */ /* 0x000fe200000006ff */
[----:B------:R-:W-:Y:S01]  /*9ec0*/  HADD2.F32 R93, -RZ, R186.H0_H0 ;  /* 0x200000baff5d7230 */ /* 0x000fe20000004100 */
[----:B------:R-:W-:Y:S01]  /*9ed0*/  F2FP.F16.E4M3.UNPACK_B R58, R95 ;  /* 0x0000005fff3a723e */ /* 0x000fe200020006ff */
[----:B------:R-:W-:-:S02]  /*9ee0*/  HADD2.F32 R97, -RZ, R97.H1_H1 ;  /* 0x30000061ff617230 */ /* 0x000fc40000004100 */
[CC--:B------:R-:W-:Y:S01]  /*9ef0*/  FMUL.FTZ R189, R44.reuse, R188.reuse ;  /* 0x000000bc2cbd7220 */ /* 0x0c0fe20000410000 */
[----:B------:R-:W-:Y:S02]  /*9f00*/  HADD2.F32 R185, -RZ, R185.H1_H1 ;  /* 0x300000b9ffb97230 */ /* 0x000fe40000004100 */
[C---:B------:R-:W-:Y:S01]  /*9f10*/  FMUL.FTZ R188, R93.reuse, R188 ;  /* 0x000000bc5dbc7220 */ /* 0x040fe20000410000 */
[----:B------:R-:W-:Y:S02]  /*9f20*/  HADD2.F32 R186, -RZ, R186.H1_H1 ;  /* 0x300000baffba7230 */ /* 0x000fe40000004100 */
[-C--:B------:R-:W-:Y:S01]  /*9f30*/  FFMA.FTZ R93, R93, R187.reuse, -R189 ;  /* 0x000000bb5d5d7223 */ /* 0x080fe200000108bd */
[----:B------:R-:W-:Y:S02]  /*9f40*/  HADD2.F32 R182, -RZ, R182.H1_H1 ;  /* 0x300000b6ffb67230 */ /* 0x000fe40000004100 */
[----:B------:R-:W-:Y:S01]  /*9f50*/  FFMA.FTZ R44, R44, R187, R188 ;  /* 0x000000bb2c2c7223 */ /* 0x000fe200000100bc */
[-C--:B------:R-:W-:Y:S01]  /*9f60*/  FMUL.FTZ R187, R97, R185.reuse ;  /* 0x000000b961bb7220 */ /* 0x080fe20000410000 */
[----:B------:R-:W-:Y:S01]  /*9f70*/  FMUL.FTZ R188, R186, R185 ;  /* 0x000000b9babc7220 */ /* 0x000fe20000410000 */
[----:B------:R-:W-:Y:S01]  /*9f80*/  LOP3.LUT R45, R47, 0xff0000, R45, 0xf8, !PT ;  /* 0x00ff00002f2d7812 */ /* 0x000fe200078ef82d */
[----:B------:R-:W-:-:S02]  /*9f90*/  HADD2.F32 R189, -RZ, R58.H0_H0 ;  /* 0x2000003affbd7230 */ /* 0x000fc40000004100 */
[-C--:B------:R-:W-:Y:S01]  /*9fa0*/  FFMA.FTZ R185, R186, R182.reuse, -R187 ;  /* 0x000000b6bab97223 */ /* 0x080fe200000108bb */
[----:B------:R-:W-:Y:S01]  /*9fb0*/  FFMA.FTZ R182, R97, R182, R188 ;  /* 0x000000b661b67223 */ /* 0x000fe200000100bc */
[----:B------:R-:W-:Y:S01]  /*9fc0*/  LOP3.LUT R97, R59, 0xff0000, R46, 0xf8, !PT ;  /* 0x00ff00003b617812 */ /* 0x000fe200078ef82e */
[----:B------:R-:W-:Y:S01]  /*9fd0*/  IMAD.MOV.U32 R46, RZ, RZ, R99 ;  /* 0x000000ffff2e7224 */ /* 0x000fe200078e0063 */
[----:B------:R-:W-:Y:S02]  /*9fe0*/  F2FP.F16.E4M3.UNPACK_B R99, R45 ;  /* 0x0000002dff63723e */ /* 0x000fe400020006ff */
[----:B------:R-:W-:Y:S02]  /*9ff0*/  F2FP.F16.E4M3.UNPACK_B R186, R97 ;  /* 0x00000061ffba723e */ /* 0x000fe400020006ff */
[-C--:B------:R-:W-:Y:S01]  /*a000*/  F2FP.F16.E4M3.UNPACK_B R47, R46.reuse ;  /* 0x0000002eff2f723e */ /* 0x080fe200020006ff */
[----:B------:R-:W-:Y:S01]  /*a010*/  HADD2.F32 R59, -RZ, R99.H0_H0 ;  /* 0x20000063ff3b7230 */ /* 0x000fe20000004100 */
[----:B------:R-:W-:Y:S01]  /*a020*/  F2FP.F16.E4M3.UNPACK_B R46, R46.H1 ;  /* 0x0000002eff2e723e */ /* 0x000fe200030006ff */
[----:B------:R-:W-:Y:S01]  /*a030*/  HADD2.F32 R188, -RZ, R186.H0_H0 ;  /* 0x200000baffbc7230 */ /* 0x000fe20000004100 */
[----:B------:R-:W-:Y:S01]  /*a040*/  F2FP.F16.E4M3.UNPACK_B R45, R45.H1 ;  /* 0x0000002dff2d723e */ /* 0x000fe200030006ff */
[--C-:B------:R-:W-:Y:S01]  /*a050*/  HADD2.F32 R187, -RZ, R47.reuse.H0_H0 ;  /* 0x2000002fffbb7230 */ /* 0x100fe20000004100 */
[----:B------:R-:W-:Y:S01]  /*a060*/  F2FP.F16.E4M3.UNPACK_B R97, R97.H1 ;  /* 0x00000061ff61723e */ /* 0x000fe200030006ff */
[----:B------:R-:W-:Y:S01]  /*a070*/  HADD2.F32 R47, -RZ, R47.H1_H1 ;  /* 0x3000002fff2f7230 */ /* 0x000fe20000004100 */
[----:B------:R-:W-:Y:S01]  /*a080*/  F2FP.SATFINITE.E4M3.F32.PACK_AB_MERGE_C R93, R185, R93, RZ ;  /* 0x0000005db95d723e */ /* 0x000fe200048070ff */
[----:B------:R-:W-:-:S02]  /*a090*/  HADD2.F32 R99, -RZ, R99.H1_H1 ;  /* 0x30000063ff637230 */ /* 0x000fc40000004100 */
[-C--:B------:R-:W-:Y:S01]  /*a0a0*/  FMUL.FTZ R190, R187, R59.reuse ;  /* 0x0000003bbbbe7220 */ /* 0x080fe20000410000 */
[----:B------:R-:W-:Y:S01]  /*a0b0*/  FMUL.FTZ R59, R189, R59 ;  /* 0x0000003bbd3b7220 */ /* 0x000fe20000410000 */
[----:B------:R-:W-:Y:S01]  /*a0c0*/  HADD2.F32 R186, -RZ, R186.H1_H1 ;  /* 0x300000baffba7230 */ /* 0x000fe20000004100 */
[----:B------:R-:W-:Y:S01]  /*a0d0*/  F2FP.SATFINITE.E4M3.F32.PACK_AB_MERGE_C R183, R183, R184, R93 ;  /* 0x000000b8b7b7723e */ /* 0x000fe2000480705d */
[-C--:B------:R-:W-:Y:S01]  /*a0e0*/  FFMA.FTZ R190, R189, R188.reuse, -R190 ;  /* 0x000000bcbdbe7223 */ /* 0x080fe200000108be */
[----:B------:R-:W-:Y:S01]  /*a0f0*/  FFMA.FTZ R187, R187, R188, R59 ;  /* 0x000000bcbbbb7223 */ /* 0x000fe2000001003b */
[----:B------:R-:W-:Y:S02]  /*a100*/  HADD2.F32 R59, -RZ, R58.H1_H1 ;  /* 0x3000003aff3b7230 */ /* 0x000fe40000004100 */
[----:B------:R-:W-:Y:S01]  /*a110*/  FMUL.FTZ R58, R47, R99 ;  /* 0x000000632f3a7220 */ /* 0x000fe20000410000 */
[--C-:B------:R-:W-:Y:S01]  /*a120*/  HADD2.F32 R188, -RZ, R45.reuse.H0_H0 ;  /* 0x2000002dffbc7230 */ /* 0x100fe20000004100 */
[----:B------:R-:W-:Y:S01]  /*a130*/  F2FP.F16.E4M3.UNPACK_B R93, R96.H1 ;  /* 0x00000060ff5d723e */ /* 0x000fe200030006ff */
[----:B------:R-:W-:-:S02]  /*a140*/  HADD2.F32 R45, -RZ, R45.H1_H1 ;  /* 0x3000002dff2d7230 */ /* 0x000fc40000004100 */
[C---:B------:R-:W-:Y:S01]  /*a150*/  FFMA.FTZ R58, R59.reuse, R186, -R58 ;  /* 0x000000ba3b3a7223 */ /* 0x040fe2000001083a */
[----:B------:R-:W-:Y:S01]  /*a160*/  FMUL.FTZ R59, R59, R99 ;  /* 0x000000633b3b7220 */ /* 0x000fe20000410000 */
[--C-:B------:R-:W-:Y:S01]  /*a170*/  HADD2.F32 R99, -RZ, R97.reuse.H0_H0 ;  /* 0x20000061ff637230 */ /* 0x100fe20000004100 */
[----:B------:R-:W-:Y:S01]  /*a180*/  F2FP.SATFINITE.E4M3.F32.PACK_AB_MERGE_C R44, R182, R44, RZ ;  /* 0x0000002cb62c723e */ /* 0x000fe200048070ff */
[----:B------:R-:W-:Y:S02]  /*a190*/  HADD2.F32 R97, -RZ, R97.H1_H1 ;  /* 0x30000061ff617230 */ /* 0x000fe40000004100 */
[----:B------:R-:W-:Y:S01]  /*a1a0*/  FFMA.FTZ R47, R47, R186, R59 ;  /* 0x000000ba2f2f7223 */ /* 0x000fe2000001003b */
[----:B------:R-:W-:Y:S01]  /*a1b0*/  F2FP.F16.E4M3.UNPACK_B R59, R95.H1 ;  /* 0x0000005fff3b723e */ /* 0x000fe200030006ff */
[--C-:B------:R-:W-:Y:S01]  /*a1c0*/  HADD2.F32 R95, -RZ, R46.reuse.H0_H0 ;  /* 0x2000002eff5f7230 */ /* 0x100fe20000004100 */
[----:B------:R-:W-:Y:S01]  /*a1d0*/  F2FP.F16.E4M3.UNPACK_B R96, R96 ;  /* 0x00000060ff60723e */ /* 0x000fe200020006ff */
[----:B------:R-:W-:Y:S01]  /*a1e0*/  HADD2.F32 R46, -RZ, R46.H1_H1 ;  /* 0x3000002eff2e7230 */ /* 0x000fe20000004100 */
[----:B------:R-:W-:Y:S01]  /*a1f0*/  F2FP.SATFINITE.E4M3.F32.PACK_AB_MERGE_C R44, R56, R57, R44 ;  /* 0x00000039382c723e */ /* 0x000fe2000480702c */
[----:B------:R-:W-:-:S02]  /*a200*/  HADD2.F32 R186, -RZ, R59.H0_H0 ;  /* 0x2000003bffba7230 */ /* 0x000fc40000004100 */
[----:B------:R-:W-:Y:S01]  /*a210*/  FMUL.FTZ R189, R95, R188 ;  /* 0x000000bc5fbd7220 */ /* 0x000fe20000410000 */
[----:B------:R-:W-:-:S03]  /*a220*/  HADD2.F32 R59, -RZ, R59.H1_H1 ;  /* 0x3000003bff3b7230 */ /* 0x000fc60000004100 */
[C---:B------:R-:W-:Y:S01]  /*a230*/  FFMA.FTZ R189, R186.reuse, R99, -R189 ;  /* 0x00000063babd7223 */ /* 0x040fe200000108bd */
[----:B------:R-:W-:-:S04]  /*a240*/  FMUL.FTZ R186, R186, R188 ;  /* 0x000000bcbaba7220 */ /* 0x000fc80000410000 */
[----:B------:R-:W-:Y:S01]  /*a250*/  FFMA.FTZ R186, R95, R99, R186 ;  /* 0x000000635fba7223 */ /* 0x000fe200000100ba */
[CC--:B------:R-:W-:Y:S01]  /*a260*/  FMUL.FTZ R95, R46.reuse, R45.reuse ;  /* 0x0000002d2e5f7220 */ /* 0x0c0fe20000410000 */
[C---:B------:R-:W-:Y:S01]  /*a270*/  FMUL.FTZ R45, R59.reuse, R45 ;  /* 0x0000002d3b2d7220 */ /* 0x040fe20000410000 */
[----:B------:R-:W-:Y:S02]  /*a280*/  F2FP.F16.E4M3.UNPACK_B R99, R179.H1 ;  /* 0x000000b3ff63723e */ /* 0x000fe400030006ff */
[-C--:B------:R-:W-:Y:S01]  /*a290*/  FFMA.FTZ R95, R59, R97.reuse, -R95 ;  /* 0x000000613b5f7223 */ /* 0x080fe2000001085f */
[----:B------:R-:W-:Y:S01]  /*a2a0*/  FFMA.FTZ R46, R46, R97, R45 ;  /* 0x000000612e2e7223 */ /* 0x000fe2000001002d */
[----:B------:R-:W-:Y:S01]  /*a2b0*/  IMAD.MOV.U32 R45, RZ, RZ, R92 ;  /* 0x000000ffff2d7224 */ /* 0x000fe200078e005c */
[-C--:B------:R-:W-:Y:S01]  /*a2c0*/  F2FP.F16.E4M3.UNPACK_B R59, R177.reuse.H1 ;  /* 0x000000b1ff3b723e */ /* 0x080fe200030006ff */
[----:B------:R-:W-:Y:S01]  /*a2d0*/  HADD2.F32 R97, -RZ, R93.H0_H0 ;  /* 0x2000005dff617230 */ /* 0x000fe20000004100 */
[----:B------:R-:W-:Y:S01]  /*a2e0*/  F2FP.F16.E4M3.UNPACK_B R177, R177 ;  /* 0x000000b1ffb1723e */ /* 0x000fe200020006ff */
[----:B------:R-:W-:Y:S01]  /*a2f0*/  HADD2.F32 R184, -RZ, R99.H0_H0 ;  /* 0x20000063ffb87230 */ /* 0x000fe20000004100 */
[-C--:B------:R-:W-:Y:S01]  /*a300*/  F2FP.F16.E4M3.UNPACK_B R92, R45.reuse.H1 ;  /* 0x0000002dff5c723e */ /* 0x080fe200030006ff */
[--C-:B------:R-:W-:Y:S01]  /*a310*/  HADD2.F32 R188, -RZ, R59.reuse.H0_H0 ;  /* 0x2000003bffbc7230 */ /* 0x100fe20000004100 */
[----:B------:R-:W-:Y:S01]  /*a320*/  F2FP.F16.E4M3.UNPACK_B R45, R45 ;  /* 0x0000002dff2d723e */ /* 0x000fe200020006ff */
[----:B------:R-:W-:Y:S01]  /*a330*/  HADD2.F32 R59, -RZ, R59.H1_H1 ;  /* 0x3000003bff3b7230 */ /* 0x000fe20000004100 */
[----:B------:R-:W-:Y:S01]  /*a340*/  F2FP.F16.E4M3.UNPACK_B R179, R179 ;  /* 0x000000b3ffb3723e */ /* 0x000fe200020006ff */
[----:B------:R-:W-:-:S02]  /*a350*/  HADD2.F32 R182, -RZ, R92.H0_H0 ;  /* 0x2000005cffb67230 */ /* 0x000fc40000004100 */
[-C--:B------:R-:W-:Y:S01]  /*a360*/  FMUL.FTZ R185, R97, R188.reuse ;  /* 0x000000bc61b97220 */ /* 0x080fe20000410000 */
[----:B------:R-:W-:Y:S01]  /*a370*/  HADD2.F32 R93, -RZ, R93.H1_H1 ;  /* 0x3000005dff5d7230 */ /* 0x000fe20000004100 */
[----:B------:R-:W-:Y:S01]  /*a380*/  F2FP.SATFINITE.E4M3.F32.PACK_AB_MERGE_C R95, R95, R189, RZ ;  /* 0x000000bd5f5f723e */ /* 0x000fe200048070ff */
[----:B------:R-:W-:Y:S02]  /*a390*/  HADD2.F32 R92, -RZ, R92.H1_H1 ;  /* 0x3000005cff5c7230 */ /* 0x000fe40000004100 */
[C---:B------:R-:W-:Y:S01]  /*a3a0*/  FMUL.FTZ R188, R182.reuse, R188 ;  /* 0x000000bcb6bc7220 */ /* 0x040fe20000410000 */
[----:B------:R-:W-:Y:S02]  /*a3b0*/  HADD2.F32 R99, -RZ, R99.H1_H1 ;  /* 0x30000063ff637230 */ /* 0x000fe40000004100 */
[----:B------:R-:W-:Y:S01]  /*a3c0*/  FFMA.FTZ R185, R182, R184, -R185 ;  /* 0x000000b8b6b97223 */ /* 0x000fe200000108b9 */
[----:B------:R-:W-:Y:S01]  /*a3d0*/  F2FP.SATFINITE.E4M3.F32.PACK_AB_MERGE_C R46, R46, R186, RZ ;  /* 0x000000ba2e2e723e */ /* 0x000fe200048070ff */
[----:B------:R-:W-:Y:S01]  /*a3e0*/  FFMA.FTZ R188, R97, R184, R188 ;  /* 0x000000b861bc7223 */ /* 0x000fe200000100bc */
[-C--:B------:R-:W-:Y:S01]  /*a3f0*/  FMUL.FTZ R97, R93, R59.reuse ;  /* 0x0000003b5d617220 */ /* 0x080fe20000410000 */
[C---:B------:R-:W-:Y:S01]  /*a400*/  FMUL.FTZ R59, R92.reuse, R59 ;  /* 0x0000003b5c3b7220 */ /* 0x040fe20000410000 */
[----:B------:R-:W-:Y:S01]  /*a410*/  HADD2.F32 R184, -RZ, R177.H0_H0 ;  /* 0x200000b1ffb87230 */ /* 0x000fe20000004100 */
[----:B------:R-:W-:Y:S01]  /*a420*/  F2FP.SATFINITE.E4M3.F32.PACK_AB_MERGE_C R46, R47, R187, R46 ;  /* 0x000000bb2f2e723e */ /* 0x000fe2000480702e */
[-C--:B------:R-:W-:Y:S01]  /*a430*/  FFMA.FTZ R92, R92, R99.reuse, -R97 ;  /* 0x000000635c5c7223 */ /* 0x080fe20000010861 */
[----:B------:R-:W-:Y:S01]  /*a440*/  FFMA.FTZ R59, R93, R99, R59 ;  /* 0x000000635d3b7223 */ /* 0x000fe2000001003b */
[----:B------:R-:W-:Y:S01]  /*a450*/  HADD2.F32 R93, -RZ, R96.H0_H0 ;  /* 0x20000060ff5d7230 */ /* 0x000fe20000004100 */
[----:B------:R-:W-:Y:S01]  /*a460*/  F2FP.SATFINITE.E4M3.F32.PACK_AB_MERGE_C R95, R58, R190, R95 ;  /* 0x000000be3a5f723e */ /* 0x000fe2000480705f */
[----:B------:R-:W-:Y:S01]  /*a470*/  HADD2.F32 R99, -RZ, R45.H0_H0 ;  /* 0x2000002dff637230 */ /* 0x000fe20000004100 */
[----:B------:R-:W-:Y:S01]  /*a480*/  F2FP.SATFINITE.E4M3.F32.PACK_AB_MERGE_C R92, R92, R185, RZ ;  /* 0x000000b95c5c723e */ /* 0x000fe200048070ff */
[----:B------:R-:W-:-:S02]  /*a490*/  HADD2.F32 R97, -RZ, R179.H0_H0 ;  /* 0x200000b3ff617230 */ /* 0x000fc40000004100 */
[-C--:B------:R-:W-:Y:S01]  /*a4a0*/  FMUL.FTZ R182, R93, R184.reuse ;  /* 0x000000b85db67220 */ /* 0x080fe20000410000 */
[----:B------:R-:W-:Y:S02]  /*a4b0*/  HADD2.F32 R177, -RZ, R177.H1_H1 ;  /* 0x300000b1ffb17230 */ /* 0x000fe40000004100 */
[C---:B------:R-:W-:Y:S01]  /*a4c0*/  FMUL.FTZ R184, R99.reuse, R184 ;  /* 0x000000b863b87220 */ /* 0x040fe20000410000 */
[----:B------:R-:W-:Y:S02]  /*a4d0*/  HADD2.F32 R96, -RZ, R96.H1_H1 ;  /* 0x30000060ff607230 */ /* 0x000fe40000004100 */
[-C--:B------:R-:W-:Y:S01]  /*a4e0*/  FFMA.FTZ R182, R99, R97.reuse, -R182 ;  /* 0x0000006163b67223 */ /* 0x080fe200000108b6 */
[----:B------:R-:W-:Y:S02]  /*a4f0*/  HADD2.F32 R45, -RZ, R45.H1_H1 ;  /* 0x3000002dff2d7230 */ /* 0x000fe40000004100 */
[----:B------:R-:W-:Y:S01]  /*a500*/  FFMA.FTZ R184, R93, R97, R184 ;  /* 0x000000615db87223 */ /* 0x000fe200000100b8 */
[----:B------:R-:W-:-:S02]  /*a510*/  HADD2.F32 R179, -RZ, R179.H1_H1 ;  /* 0x300000b3ffb37230 */ /* 0x000fc40000004100 */
[CC--:B------:R-:W-:Y:S01]  /*a520*/  FMUL.FTZ R93, R96.reuse, R177.reuse ;  /* 0x000000b1605d7220 */ /* 0x0c0fe20000410000 */
[-C--:B------:R-:W-:Y:S01]  /*a530*/  F2FP.F16.E4M3.UNPACK_B R99, R180.reuse.H1 ;  /* 0x000000b4ff63723e */ /* 0x080fe200030006ff */
[C---:B------:R-:W-:Y:S01]  /*a540*/  FMUL.FTZ R177, R45.reuse, R177 ;  /* 0x000000b12db17220 */ /* 0x040fe20000410000 */
[----:B------:R-:W-:Y:S01]  /*a550*/  F2FP.F16.E4M3.UNPACK_B R180, R180 ;  /* 0x000000b4ffb4723e */ /* 0x000fe200020006ff */
[-C--:B------:R-:W-:Y:S01]  /*a560*/  FFMA.FTZ R93, R45, R179.reuse, -R93 ;  /* 0x000000b32d5d7223 */ /* 0x080fe2000001085d */
[----:B------:R-:W-:Y:S01]  /*a570*/  F2FP.SATFINITE.E4M3.F32.PACK_AB_MERGE_C R59, R59, R188, RZ ;  /* 0x000000bc3b3b723e */ /* 0x000fe200048070ff */
[----:B------:R-:W-:Y:S01]  /*a580*/  FFMA.FTZ R45, R96, R179, R177 ;  /* 0x000000b3602d7223 */ /* 0x000fe200000100b1 */
[----:B------:R-:W-:Y:S01]  /*a590*/  F2FP.F16.E4M3.UNPACK_B R96, R98.H1 ;  /* 0x00000062ff60723e */ /* 0x000fe200030006ff */
[--C-:B------:R-:W-:Y:S01]  /*a5a0*/  HADD2.F32 R179, -RZ, R99.reuse.H0_H0 ;  /* 0x20000063ffb37230 */ /* 0x100fe20000004100 */
[----:B------:R-:W-:Y:S01]  /*a5b0*/  F2FP.SATFINITE.E4M3.F32.PACK_AB_MERGE_C R182, R93, R182, R92 ;  /* 0x000000b65db6723e */ /* 0x000fe2000480705c */
[----:B------:R-:W-:Y:S01]  /*a5c0*/  HADD2.F32 R99, -RZ, R99.H1_H1 ;  /* 0x30000063ff637230 */ /* 0x000fe20000004100 */
[----:B------:R-:W-:Y:S01]  /*a5d0*/  F2FP.F16.E4M3.UNPACK_B R92, R178.H1 ;  /* 0x000000b2ff5c723e */ /* 0x000fe200030006ff */
[--C-:B------:R-:W-:Y:S01]  /*a5e0*/  HADD2.F32 R97, -RZ, R96.reuse.H0_H0 ;  /* 0x20000060ff617230 */ /* 0x100fe20000004100 */
[----:B------:R-:W-:Y:S01]  /*a5f0*/  F2FP.F16.E4M3.UNPACK_B R93, R94.H1 ;  /* 0x0000005eff5d723e */ /* 0x000fe200030006ff */
[----:B------:R-:W-:Y:S01]  /*a600*/  HADD2.F32 R96, -RZ, R96.H1_H1 ;  /* 0x30000060ff607230 */ /* 0x000fe20000004100 */
[----:B------:R-:W-:Y:S01]  /*a610*/  F2FP.F16.E4M3.UNPACK_B R178, R178 ;  /* 0x000000b2ffb2723e */ /* 0x000fe200020006ff */
[--C-:B------:R-:W-:Y:S01]  /*a620*/  HADD2.F32 R189, -RZ, R92.reuse.H0_H0 ;  /* 0x2000005cffbd7230 */ /* 0x100fe20000004100 */
[----:B------:R-:W-:Y:S01]  /*a630*/  F2FP.F16.E4M3.UNPACK_B R98, R98 ;  /* 0x00000062ff62723e */ /* 0x000fe200020006ff */
[----:B------:R-:W-:Y:S01]  /*a640*/  HADD2.F32 R177, -RZ, R93.H0_H0 ;  /* 0x2000005dffb17230 */ /* 0x000fe20000004100 */
[----:B------:R-:W-:Y:S01]  /*a650*/  F2FP.F16.E4M3.UNPACK_B R94, R94 ;  /* 0x0000005eff5e723e */ /* 0x000fe200020006ff */
[----:B------:R-:W-:-:S02]  /*a660*/  HADD2.F32 R92, -RZ, R92.H1_H1 ;  /* 0x3000005cff5c7230 */ /* 0x000fc40000004100 */
[-C--:B------:R-:W-:Y:S01]  /*a670*/  FMUL.FTZ R185, R97, R189.reuse ;  /* 0x000000bd61b97220 */ /* 0x080fe20000410000 */
[----:B------:R-:W-:Y:S02]  /*a680*/  HADD2.F32 R93, -RZ, R93.H1_H1 ;  /* 0x3000005dff5d7230 */ /* 0x000fe40000004100 */
[----:B------:R-:W-:Y:S01]  /*a690*/  FMUL.FTZ R189, R177, R189 ;  /* 0x000000bdb1bd7220 */ /* 0x000fe20000410000 */
[----:B------:R-:W-:Y:S01]  /*a6a0*/  F2FP.SATFINITE.E4M3.F32.PACK_AB_MERGE_C R45, R45, R184, R59 ;  /* 0x000000b82d2d723e */ /* 0x000fe2000480703b */
[-C--:B------:R-:W-:Y:S02]  /*a6b0*/  FFMA.FTZ R185, R177, R179.reuse, -R185 ;  /* 0x000000b3b1b97223 */ /* 0x080fe400000108b9 */
[----:B------:R-:W-:Y:S01]  /*a6c0*/  FFMA.FTZ R189, R97, R179, R189 ;  /* 0x000000b361bd7223 */ /* 0x000fe200000100bd */
[-C--:B------:R-:W-:Y:S01]  /*a6d0*/  FMUL.FTZ R97, R96, R92.reuse ;  /* 0x0000005c60617220 */ /* 0x080fe20000410000 */
[----:B------:R-:W-:Y:S01]  /*a6e0*/  FMUL.FTZ R92, R93, R92 ;  /* 0x0000005c5d5c7220 */ /* 0x000fe20000410000 */
[----:B------:R-:W-:-:S02]  /*a6f0*/  HADD2.F32 R179, -RZ, R178.H0_H0 ;  /* 0x200000b2ffb37230 */ /* 0x000fc40000004100 */
[-C--:B------:R-:W-:Y:S01]  /*a700*/  FFMA.FTZ R93, R93, R99.reuse, -R97 ;  /* 0x000000635d5d7223 */ /* 0x080fe20000010861 */
[----:B------:R-:W-:Y:S01]  /*a710*/  FFMA.FTZ R92, R96, R99, R92 ;  /* 0x00000063605c7223 */ /* 0x000fe2000001005c */
[----:B------:R-:W-:Y:S02]  /*a720*/  HADD2.F32 R96, -RZ, R98.H0_H0 ;  /* 0x20000062ff607230 */ /* 0x000fe40000004100 */
[----:B------:R-:W-:Y:S01]  /*a730*/  HADD2.F32 R99, -RZ, R94.H0_H0 ;  /* 0x2000005eff637230 */ /* 0x000fe20000004100 */
[----:B------:R-:W-:Y:S01]  /*a740*/  F2FP.SATFINITE.E4M3.F32.PACK_AB_MERGE_C R93, R93, R185, RZ ;  /* 0x000000b95d5d723e */ /* 0x000fe200048070ff */
[----:B------:R-:W-:Y:S02]  /*a750*/  HADD2.F32 R97, -RZ, R180.H0_H0 ;  /* 0x200000b4ff617230 */ /* 0x000fe40000004100 */
[-C--:B------:R-:W-:Y:S01]  /*a760*/  FMUL.FTZ R177, R96, R179.reuse ;  /* 0x000000b360b17220 */ /* 0x080fe20000410000 */
[----:B------:R-:W-:Y:S02]  /*a770*/  HADD2.F32 R178, -RZ, R178.H1_H1 ;  /* 0x300000b2ffb27230 */ /* 0x000fe40000004100 */
[----:B------:R-:W-:Y:S01]  /*a780*/  FMUL.FTZ R179, R99, R179 ;  /* 0x000000b363b37220 */ /* 0x000fe20000410000 */
[----:B------:R-:W-:-:S02]  /*a790*/  HADD2.F32 R98, -RZ, R98.H1_H1 ;  /* 0x30000062ff627230 */ /* 0x000fc40000004100 */
[-C--:B------:R-:W-:Y:S01]  /*a7a0*/  FFMA.FTZ R177, R99, R97.reuse, -R177 ;  /* 0x0000006163b17223 */ /* 0x080fe200000108b1 */
[----:B------:R-:W-:Y:S02]  /*a7b0*/  HADD2.F32 R94, -RZ, R94.H1_H1 ;  /* 0x3000005eff5e7230 */ /* 0x000fe40000004100 */
[----:B------:R-:W-:Y:S01]  /*a7c0*/  FFMA.FTZ R179, R96, R97, R179 ;  /* 0x0000006160b37223 */ /* 0x000fe200000100b3 */
[----:B------:R-:W-:Y:S02]  /*a7d0*/  HADD2.F32 R180, -RZ, R180.H1_H1 ;  /* 0x300000b4ffb47230 */ /* 0x000fe40000004100 */
[-C--:B------:R-:W-:Y:S01]  /*a7e0*/  FMUL.FTZ R96, R98, R178.reuse ;  /* 0x000000b262607220 */ /* 0x080fe20000410000 */
[----:B------:R-:W-:Y:S01]  /*a7f0*/  F2FP.SATFINITE.E4M3.F32.PACK_AB_MERGE_C R92, R92, R189, RZ ;  /* 0x000000bd5c5c723e */ /* 0x000fe200048070ff */
[C---:B------:R-:W-:Y:S01]  /*a800*/  FMUL.FTZ R178, R94.reuse, R178 ;  /* 0x000000b25eb27220 */ /* 0x040fe20000410000 */
[----:B------:R-:W-:Y:S02]  /*a810*/  IMAD.MOV.U32 R97, RZ, RZ, R44 ;  /* 0x000000ffff617224 */ /* 0x000fe400078e002c */
[----:B------:R-:W-:Y:S01]  /*a820*/  FFMA.FTZ R96, R94, R180, -R96 ;  /* 0x000000b45e607223 */ /* 0x000fe20000010860 */
[----:B------:R-:W-:-:S02]  /*a830*/  IMAD.MOV.U32 R99, RZ, RZ, R46 ;  /* 0x000000ffff637224 */ /* 0x000fc400078e002e */
[----:B------:R-:W-:Y:S02]  /*a840*/  FFMA.FTZ R178, R98, R180, R178 ;  /* 0x000000b462b27223 */ /* 0x000fe400000100b2 */
[----:B------:R-:W-:Y:S01]  /*a850*/  F2FP.SATFINITE.E4M3.F32.PACK_AB_MERGE_C R177, R96, R177, R93 ;  /* 0x000000b160b1723e */ /* 0x000fe2000480705d */
[----:B------:R-:W-:Y:S02]  /*a860*/  IMAD.MOV.U32 R93, RZ, RZ, R183 ;  /* 0x000000ffff5d7224 */ /* 0x000fe400078e00b7 */
[----:B------:R-:W-:Y:S01]  /*a870*/  F2FP.SATFINITE.E4M3.F32.PACK_AB_MERGE_C R178, R178, R179, R92 ;  /* 0x000000b3b2b2723e */ /* 0x000fe2000480705c */
[----:B------:R-:W-:Y:S02]  /*a880*/  IMAD.MOV.U32 R92, RZ, RZ, R182 ;  /* 0x000000ffff5c7224 */ /* 0x000fe400078e00b6 */
[----:B------:R-:W-:Y:S01]  /*a890*/  IMAD.MOV.U32 R96, RZ, RZ, R45 ;  /* 0x000000ffff607224 */ /* 0x000fe200078e002d */
[----:B------:R-:W-:Y:S01]  /*a8a0*/  MOV R98, R178 ;  /* 0x000000b200627202 */ /* 0x000fe20000000f00 */
[----:B------:R-:W-:-:S07]  /*a8b0*/  IMAD.MOV.U32 R94, RZ, RZ, R177 ;  /* 0x000000ffff5e7224 */ /* 0x000fce00078e00b1 */
.L_x_408:
[----:B------:R-:W-:Y:S05]  /*a8c0*/  BSYNC B3 ;  /* 0x0000000000037941 */ /* 0x000fea0003800000 */
.L_x_407:
[----:B------:R-:W-:-:S13]  /*a8d0*/  ISETP.GE.AND P4, PT, R181, R156, PT ;  /* 0x0000009cb500720c */ /* 0x000fda0003f86270 */
[--C-:B------:R-:W-:Y:S02]  /*a8e0*/  @!P4 SHF.R.S32.HI R47, RZ, 0x1f, R181.reuse ;  /* 0x0000001fff2fc819 */ /* 0x100fe400000114b5 */
[----:B------:R-:W-:-:S04]  /*a8f0*/  @!P4 IADD3 R46, P5, P6, R118, R140, R181 ;  /* 0x0000008c762ec210 */ /* 0x000fc80007ebe0b5 */
[----:B------:R-:W-:Y:S02]  /*a900*/  @!P4 IADD3.X R47, R4, R172, R47, P5, P6 ;  /* 0x000000ac042fc210 */ /* 0x000fe40002fec42f */
[----:B------:R-:W-:-:S04]  /*a910*/  IADD3 R44, P5, P6, R118, R140, R26 ;  /* 0x0000008c762c7210 */ /* 0x000fc80007ebe01a */
[----:B------:R-:W-:Y:S02]  /*a920*/  IADD3.X R45, R4, R172, R30, P5, P6 ;  /* 0x000000ac042d7210 */ /* 0x000fe40002fec41e */
[----:B------:R-:W-:-:S05]  /*a930*/  IADD3 R44, P5, R44, R124, RZ ;  /* 0x0000007c2c2c7210 */ /* 0x000fca0007fbe0ff */
[----:B------:R-:W-:Y:S01]  /*a940*/  IMAD.X R45, R45, 0x1, R125, P5 ;  /* 0x000000012d2d7824 */ /* 0x000fe200028e067d */
[----:B------:R-:W-:-:S04]  /*a950*/  @!P4 IADD3 R46, P5, R46, R124, RZ ;  /* 0x0000007c2e2ec210 */ /* 0x000fc80007fbe0ff */
[----:B-1----:R1:W-:Y:S01]  /*a960*/  STG.E.128 desc[UR54][R44.64], R92 ;  /* 0x0000005c2c007986 */ /* 0x0023e2000c101d36 */
[----:B------:R-:W-:-:S05]  /*a970*/  @!P4 IMAD.X R47, R47, 0x1, R125, P5 ;  /* 0x000000012f2fc824 */ /* 0x000fca00028e067d */
[----:B0-----:R1:W-:Y:S03]  /*a980*/  @!P4 STG.E.128 desc[UR54][R46.64], R96 ;  /* 0x000000602e00c986 */ /* 0x0013e6000c101d36 */
.L_x_406:
[----:B------:R-:W-:Y:S05]  /*a990*/  BSYNC B2 ;  /* 0x0000000000027941 */ /* 0x000fea0003800000 */
.L_x_405:
[----:B------:R-:W-:Y:S01]  /*a9a0*/  ISETP.NE.AND P4, PT, R35, RZ, PT ;  /* 0x000000ff2300720c */ /* 0x000fe20003f85270 */
[----:B------:R-:W-:-:S12]  /*a9b0*/  BSSY B2, `(.L_x_409) ;  /* 0x00000fb000027945 */ /* 0x000fd80003800000 */
[----:B------:R-:W-:Y:S05]  /*a9c0*/  @!P4 BRA `(.L_x_410) ;  /* 0x0000000c00e4c947 */ /* 0x000fea0003800000 */
[----:B-1----:R-:W-:Y:S01]  /*a9d0*/  SEL R44, R121, R162, !P1 ;  /* 0x000000a2792c7207 */ /* 0x002fe20004800000 */
        /* <DEDUP_REMOVED lines=14> */
[----:B------:R-:W-:Y:S02]  /*aac0*/  IMAD R44, R17, 0x7800, R144 ;  /* 0x00007800112c7824 */ /* 0x000fe400078e0290 */
[C---:B------:R-:W-:Y:S02]  /*aad0*/  IMAD.IADD R56, R16.reuse, 0x1, R56 ;  /* 0x0000000110387824 */ /* 0x040fe400078e0238 */
[----:B------:R-:W-:-:S04]  /*aae0*/  IMAD.IADD R44, R16, 0x1, R44 ;  /* 0x00000001102c7824 */ /* 0x000fc800078e022c */
[----:B------:R-:W0:Y:S04]  /*aaf0*/  LDS.128 R56, [R56+0x24200] ;  /* 0x0242000038387984 */ /* 0x000e280000000c00 */
[----:B------:R-:W1:Y:S01]  /*ab00*/  LDS.128 R44, [R44+0x24200] ;  /* 0x024200002c2c7984 */ /* 0x000e620000000c00 */
[----:B------:R-:W-:Y:S05]  /*ab10*/  @P4 BRA `(.L_x_412) ;  /* 0x0000000c005c4947 */ /* 0x000fea0003800000 */
[----:B------:R-:W-:Y:S02]  /*ab20*/  SHF.R.U32.HI R50, RZ, 0x8, R61 ;  /* 0x00000008ff327819 */ /* 0x000fe4000001163d */
[--C-:B------:R-:W-:Y:S02]  /*ab30*/  SHF.R.U32.HI R94, RZ, 0x8, R63.reuse ;  /* 0x00000008ff5e7819 */ /* 0x100fe4000001163f */
[----:B------:R-:W-:Y:S02]  /*ab40*/  LOP3.LUT R93, R63, 0xff0000ff, RZ, 0xc0, !PT ;  /* 0xff0000ff3f5d7812 */ /* 0x000fe400078ec0ff */
[----:B------:R-:W-:Y:S01]  /*ab50*/  SHF.R.U32.HI R48, RZ, 0x10, R63 ;  /* 0x00000010ff307819 */ /* 0x000fe2000001163f */
[----:B------:R-:W-:Y:S01]  /*ab60*/  IMAD.SHL.U32 R94, R94, 0x100, RZ ;  /* 0x000001005e5e7824 */ /* 0x000fe200078e00ff */
[----:B------:R-:W-:Y:S02]  /*ab70*/  SHF.R.U32.HI R63, RZ, 0x8, R49 ;  /* 0x00000008ff3f7819 */ /* 0x000fe40000011631 */
[----:B------:R-:W-:Y:S01]  /*ab80*/  SHF.R.U32.HI R62, RZ, 0x10, R61 ;  /* 0x00000010ff3e7819 */ /* 0x000fe2000001163d */
[----:B------:R-:W-:Y:S01]  /*ab90*/  IMAD.U32 R48, R48, 0x10000, RZ ;  /* 0x0001000030307824 */ /* 0x000fe200078e00ff */
[----:B------:R-:W-:-:S02]  /*aba0*/  LOP3.LUT R60, R61, 0xff0000ff, RZ, 0xc0, !PT ;  /* 0xff0000ff3d3c7812 */ /* 0x000fc400078ec0ff */
[----:B------:R-:W-:Y:S01]  /*abb0*/  LOP3.LUT R95, R49, 0xff0000ff, RZ, 0xc0, !PT ;  /* 0xff0000ff315f7812 */ /* 0x000fe200078ec0ff */
[----:B------:R-:W-:Y:S01]  /*abc0*/  IMAD.U32 R62, R62, 0x10000, RZ ;  /* 0x000100003e3e7824 */ /* 0x000fe200078e00ff */
[----:B------:R-:W-:Y:S02]  /*abd0*/  SHF.R.U32.HI R96, RZ, 0x10, R49 ;  /* 0x00000010ff607819 */ /* 0x000fe40000011631 */
[----:B------:R-:W-:Y:S02]  /*abe0*/  SHF.L.U32 R97, R50, 0x8, RZ ;  /* 0x0000000832617819 */ /* 0x000fe400000006ff */
[--C-:B------:R-:W-:Y:S01]  /*abf0*/  SHF.R.U32.HI R49, RZ, 0x8, R51.reuse ;  /* 0x00000008ff317819 */ /* 0x100fe20000011633 */
[----:B------:R-:W-:Y:S01]  /*ac00*/  IMAD.U32 R96, R96, 0x10000, RZ ;  /* 0x0001000060607824 */ /* 0x000fe200078e00ff */
[----:B------:R-:W-:Y:S02]  /*ac10*/  LOP3.LUT R50, R51, 0xff0000ff, RZ, 0xc0, !PT ;  /* 0xff0000ff33327812 */ /* 0x000fe400078ec0ff */
[----:B------:R-:W-:Y:S01]  /*ac20*/  SHF.R.U32.HI R61, RZ, 0x10, R51 ;  /* 0x00000010ff3d7819 */ /* 0x000fe20000011633 */
[----:B------:R-:W-:Y:S01]  /*ac30*/  IMAD.SHL.U32 R51, R63, 0x100, RZ ;  /* 0x000001003f337824 */ /* 0x000fe200078e00ff */
[----:B------:R-:W-:Y:S01]  /*ac40*/  LOP3.LUT R60, R60, 0xff00, R97, 0xf8, !PT ;  /* 0x0000ff003c3c7812 */ /* 0x000fe200078ef861 */
[----:B------:R-:W-:Y:S01]  /*ac50*/  IMAD.SHL.U32 R49, R49, 0x100, RZ ;  /* 0x0000010031317824 */ /* 0x000fe200078e00ff */
[----:B------:R-:W-:-:S02]  /*ac60*/  LOP3.LUT R63, R93, 0xff00, R94, 0xf8, !PT ;  /* 0x0000ff005d3f7812 */ /* 0x000fc400078ef85e */
[----:B------:R-:W-:Y:S02]  /*ac70*/  LOP3.LUT R51, R95, 0xff00, R51, 0xf8, !PT ;  /* 0x0000ff005f337812 */ /* 0x000fe400078ef833 */
[----:B------:R-:W-:Y:S01]  /*ac80*/  LOP3.LUT R95, R60, 0xff0000, R62, 0xf8, !PT ;  /* 0x00ff00003c5f7812 */ /* 0x000fe200078ef83e */
[----:B0-----:R-:W-:Y:S01]  /*ac90*/  IMAD.MOV.U32 R62, RZ, RZ, R57 ;  /* 0x000000ffff3e7224 */ /* 0x001fe200078e0039 */
[----:B------:R-:W-:Y:S02]  /*aca0*/  LOP3.LUT R60, R51, 0xff0000, R96, 0xf8, !PT ;  /* 0x00ff0000333c7812 */ /* 0x000fe400078ef860 */
[----:B-1----:R-:W-:Y:S02]  /*acb0*/  F2FP.F16.E4M3.UNPACK_B R51, R45 ;  /* 0x0000002dff33723e */ /* 0x002fe400020006ff */
[----:B------:R-:W-:Y:S02]  /*acc0*/  F2FP.F16.E4M3.UNPACK_B R93, R62 ;  /* 0x0000003eff5d723e */ /* 0x000fe400020006ff */
[----:B------:R-:W-:Y:S01]  /*acd0*/  F2FP.F16.E4M3.UNPACK_B R96, R60 ;  /* 0x0000003cff60723e */ /* 0x000fe200020006ff */
[----:B------:R-:W-:Y:S01]  /*ace0*/  HADD2.F32 R94, -RZ, R51.H0_H0 ;  /* 0x20000033ff5e7230 */ /* 0x000fe20000004100 */
[-C--:B------:R-:W-:Y:S01]  /*acf0*/  F2FP.F16.E4M3.UNPACK_B R97, R95.reuse ;  /* 0x0000005fff61723e */ /* 0x080fe200020006ff */
[----:B------:R-:W-:Y:S01]  /*ad00*/  HADD2.F32 R57, -RZ, R93.H0_H0 ;  /* 0x2000005dff397230 */ /* 0x000fe20000004100 */
[----:B------:R-:W-:Y:S01]  /*ad10*/  F2FP.F16.E4M3.UNPACK_B R62, R62.H1 ;  /* 0x0000003eff3e723e */ /* 0x000fe200030006ff */
[--C-:B------:R-:W-:Y:S01]  /*ad20*/  HADD2.F32 R99, -RZ, R96.reuse.H0_H0 ;  /* 0x20000060ff637230 */ /* 0x100fe20000004100 */
[----:B------:R-:W-:Y:S01]  /*ad30*/  F2FP.F16.E4M3.UNPACK_B R95, R95.H1 ;  /* 0x0000005fff5f723e */ /* 0x000fe200030006ff */
[----:B------:R-:W-:Y:S01]  /*ad40*/  HADD2.F32 R98, -RZ, R97.H0_H0 ;  /* 0x20000061ff627230 */ /* 0x000fe20000004100 */
[----:B------:R-:W-:Y:S01]  /*ad50*/  LOP3.LUT R50, R50, 0xff00, R49, 0xf8, !PT ;  /* 0x0000ff0032327812 */ /* 0x000fe200078ef831 */
[----:B------:R-:W-:-:S02]  /*ad60*/  HADD2.F32 R96, -RZ, R96.H1_H1 ;  /* 0x30000060ff607230 */ /* 0x000fc40000004100 */
[-C--:B------:R-:W-:Y:S01]  /*ad70*/  FMUL.FTZ R177, R57, R99.reuse ;  /* 0x0000006339b17220 */ /* 0x080fe20000410000 */
[C---:B------:R-:W-:Y:S01]  /*ad80*/  FMUL.FTZ R99, R94.reuse, R99 ;  /* 0x000000635e637220 */ /* 0x040fe20000410000 */
[----:B------:R-:W-:Y:S01]  /*ad90*/  HADD2.F32 R51, -RZ, R51.H1_H1 ;  /* 0x30000033ff337230 */ /* 0x000fe20000004100 */
[----:B------:R-:W-:Y:S01]  /*ada0*/  SHF.L.U32 R49, R61, 0x10, RZ ;  /* 0x000000103d317819 */ /* 0x000fe200000006ff */
[-C--:B------:R-:W-:Y:S01]  /*adb0*/  FFMA.FTZ R94, R94, R98.reuse, -R177 ;  /* 0x000000625e5e7223 */ /* 0x080fe200000108b1 */
[----:B------:R-:W-:Y:S01]  /*adc0*/  FFMA.FTZ R57, R57, R98, R99 ;  /* 0x0000006239397223 */ /* 0x000fe20000010063 */
[----:B------:R-:W-:Y:S01]  /*add0*/  HADD2.F32 R98, -RZ, R93.H1_H1 ;  /* 0x3000005dff627230 */ /* 0x000fe20000004100 */
[----:B------:R-:W-:Y:S01]  /*ade0*/  LOP3.LUT R61, R63, 0xff0000, R48, 0xf8, !PT ;  /* 0x00ff00003f3d7812 */ /* 0x000fe200078ef830 */
[----:B------:R-:W-:Y:S01]  /*adf0*/  HADD2.F32 R97, -RZ, R97.H1_H1 ;  /* 0x30000061ff617230 */ /* 0x000fe20000004100 */
[----:B------:R-:W-:Y:S01]  /*ae00*/  LOP3.LUT R48, R50, 0xff0000, R49, 0xf8, !PT ;  /* 0x00ff000032307812 */ /* 0x000fe200078ef831 */
[----:B------:R-:W-:-:S02]  /*ae10*/  IMAD.MOV.U32 R49, RZ, RZ, R59 ;  /* 0x000000ffff317224 */ /* 0x000fc400078e003b */
[CC--:B------:R-:W-:Y:S01]  /*ae20*/  FMUL.FTZ R93, R98.reuse, R96.reuse ;  /* 0x00000060625d7220 */ /* 0x0c0fe20000410000 */
[C---:B------:R-:W-:Y:S01]  /*ae30*/  FMUL.FTZ R96, R51.reuse, R96 ;  /* 0x0000006033607220 */ /* 0x040fe20000410000 */
[----:B------:R-:W-:Y:S02]  /*ae40*/  IMAD.MOV.U32 R63, RZ, RZ, R47 ;  /* 0x000000ffff3f7224 */ /* 0x000fe400078e002f */
[-C--:B------:R-:W-:Y:S01]  /*ae50*/  FFMA.FTZ R93, R51, R97.reuse, -R93 ;  /* 0x00000061335d7223 */ /* 0x080fe2000001085d */
[----:B------:R-:W-:Y:S01]  /*ae60*/  FFMA.FTZ R51, R98, R97, R96 ;  /* 0x0000006162337223 */ /* 0x000fe20000010060 */
[----:B------:R-:W-:Y:S01]  /*ae70*/  F2FP.F16.E4M3.UNPACK_B R96, R60.H1 ;  /* 0x0000003cff60723e */ /* 0x000fe200030006ff */
[----:B------:R-:W-:Y:S01]  /*ae80*/  HADD2.F32 R98, -RZ, R95.H0_H0 ;  /* 0x2000005fff627230 */ /* 0x000fe20000004100 */
[----:B------:R-:W-:Y:S01]  /*ae90*/  F2FP.F16.E4M3.UNPACK_B R97, R45.H1 ;  /* 0x0000002dff61723e */ /* 0x000fe200030006ff */
[----:B------:R-:W-:Y:S01]  /*aea0*/  HADD2.F32 R45, -RZ, R62.H0_H0 ;  /* 0x2000003eff2d7230 */ /* 0x000fe20000004100 */
[----:B------:R-:W-:Y:S01]  /*aeb0*/  F2FP.F16.E4M3.UNPACK_B R50, R49 ;  /* 0x00000031ff32723e */ /* 0x000fe200020006ff */
[----:B------:R-:W-:Y:S01]  /*aec0*/  HADD2.F32 R99, -RZ, R96.H0_H0 ;  /* 0x20000060ff637230 */ /* 0x000fe20000004100 */
[----:B------:R-:W-:Y:S01]  /*aed0*/  F2FP.F16.E4M3.UNPACK_B R47, R63 ;  /* 0x0000003fff2f723e */ /* 0x000fe200020006ff */
[----:B------:R-:W-:Y:S01]  /*aee0*/  HADD2.F32 R60, -RZ, R97.H0_H0 ;  /* 0x20000061ff3c7230 */ /* 0x000fe20000004100 */
[----:B------:R-:W-:Y:S01]  /*aef0*/  F2FP.F16.E4M3.UNPACK_B R49, R49.H1 ;  /* 0x00000031ff31723e */ /* 0x000fe200030006ff */
[----:B------:R-:W-:-:S02]  /*af00*/  HADD2.F32 R62, -RZ, R62.H1_H1 ;  /* 0x3000003eff3e7230 */ /* 0x000fc40000004100 */
[CC--:B------:R-:W-:Y:S01]  /*af10*/  FMUL.FTZ R177, R45.reuse, R99.reuse ;  /* 0x000000632db17220 */ /* 0x0c0fe20000410000 */
[----:B------:R-:W-:Y:S02]  /*af20*/  HADD2.F32 R96, -RZ, R96.H1_H1 ;  /* 0x30000060ff607230 */ /* 0x000fe40000004100 */
[C---:B------:R-:W-:Y:S01]  /*af30*/  FMUL.FTZ R99, R60.reuse, R99 ;  /* 0x000000633c637220 */ /* 0x040fe20000410000 */
[-C--:B------:R-:W-:Y:S01]  /*af40*/  FFMA.FTZ R60, R60, R98.reuse, -R177 ;  /* 0x000000623c3c7223 */ /* 0x080fe200000108b1 */
[----:B------:R-:W-:Y:S02]  /*af50*/  HADD2.F32 R177, -RZ, R47.H0_H0 ;  /* 0x2000002fffb17230 */ /* 0x000fe40000004100 */
[----:B------:R-:W-:Y:S01]  /*af60*/  FFMA.FTZ R45, R45, R98, R99 ;  /* 0x000000622d2d7223 */ /* 0x000fe20000010063 */
[----:B------:R-:W-:Y:S02]  /*af70*/  HADD2.F32 R98, -RZ, R97.H1_H1 ;  /* 0x30000061ff627230 */ /* 0x000fe40000004100 */
[----:B------:R-:W-:-:S02]  /*af80*/  HADD2.F32 R97, -RZ, R95.H1_H1 ;  /* 0x3000005fff617230 */ /* 0x000fc40000004100 */
[-C--:B------:R-:W-:Y:S01]  /*af90*/  FMUL.FTZ R95, R62, R96.reuse ;  /* 0x000000603e5f7220 */ /* 0x080fe20000410000 */
[----:B------:R-:W-:Y:S02]  /*afa0*/  HADD2.F32 R47, -RZ, R47.H1_H1 ;  /* 0x3000002fff2f7230 */ /* 0x000fe40000004100 */
[C---:B------:R-:W-:Y:S01]  /*afb0*/  FMUL.FTZ R96, R98.reuse, R96 ;  /* 0x0000006062607220 */ /* 0x040fe20000410000 */
[-C--:B------:R-:W-:Y:S01]  /*afc0*/  FFMA.FTZ R95, R98, R97.reuse, -R95 ;  /* 0x00000061625f7223 */ /* 0x080fe2000001085f */
[----:B------:R-:W-:Y:S02]  /*afd0*/  HADD2.F32 R98, -RZ, R50.H0_H0 ;  /* 0x20000032ff627230 */ /* 0x000fe40000004100 */
[----:B------:R-:W-:Y:S01]  /*afe0*/  FFMA.FTZ R62, R62, R97, R96 ;  /* 0x000000613e3e7223 */ /* 0x000fe20000010060 */
[----:B------:R-:W-:Y:S02]  /*aff0*/  F2FP.F16.E4M3.UNPACK_B R96, R48 ;  /* 0x00000030ff60723e */ /* 0x000fe400020006ff */
[----:B------:R-:W-:-:S02]  /*b000*/  F2FP.F16.E4M3.UNPACK_B R97, R61 ;  /* 0x0000003dff61723e */ /* 0x000fc400020006ff */
[----:B------:R-:W-:Y:S01]  /*b010*/  F2FP.F16.E4M3.UNPACK_B R48, R48.H1 ;  /* 0x00000030ff30723e */ /* 0x000fe200030006ff */
[--C-:B------:R-:W-:Y:S01]  /*b020*/  HADD2.F32 R59, -RZ, R96.reuse.H0_H0 ;  /* 0x20000060ff3b7230 */ /* 0x100fe20000004100 */
[----:B------:R-:W-:Y:S01]  /*b030*/  F2FP.F16.E4M3.UNPACK_B R61, R61.H1 ;  /* 0x0000003dff3d723e */ /* 0x000fe200030006ff */
[--C-:B------:R-:W-:Y:S01]  /*b040*/  HADD2.F32 R99, -RZ, R97.reuse.H0_H0 ;  /* 0x20000061ff637230 */ /* 0x100fe20000004100 */
[----:B------:R-:W-:Y:S01]  /*b050*/  F2FP.SATFINITE.E4M3.F32.PACK_AB_MERGE_C R60, R95, R60, RZ ;  /* 0x0000003c5f3c723e */ /* 0x000fe200048070ff */
[----:B------:R-:W-:Y:S02]  /*b060*/  HADD2.F32 R96, -RZ, R96.H1_H1 ;  /* 0x30000060ff607230 */ /* 0x000fe40000004100 */
[CC--:B------:R-:W-:Y:S01]  /*b070*/  FMUL.FTZ R178, R98.reuse, R59.reuse ;  /* 0x0000003b62b27220 */ /* 0x0c0fe20000410000 */
[----:B------:R-:W-:Y:S01]  /*b080*/  FMUL.FTZ R59, R177, R59 ;  /* 0x0000003bb13b7220 */ /* 0x000fe20000410000 */
[----:B------:R-:W-:Y:S01]  /*b090*/  HADD2.F32 R97, -RZ, R97.H1_H1 ;  /* 0x30000061ff617230 */ /* 0x000fe20000004100 */
[----:B------:R-:W-:Y:S01]  /*b0a0*/  F2FP.SATFINITE.E4M3.F32.PACK_AB_MERGE_C R93, R93, R94, R60 ;  /* 0x0000005e5d5d723e */ /* 0x000fe2000480703c */
[-C--:B------:R-:W-:Y:S01]  /*b0b0*/  FFMA.FTZ R178, R177, R99.reuse, -R178 ;  /* 0x00000063b1b27223 */ /* 0x080fe200000108b2 */
[----:B------:R-:W-:Y:S01]  /*b0c0*/  FFMA.FTZ R98, R98, R99, R59 ;  /* 0x0000006362627223 */ /* 0x000fe2000001003b */
[----:B------:R-:W-:Y:S01]  /*b0d0*/  HADD2.F32 R59, -RZ, R50.H1_H1 ;  /* 0x30000032ff3b7230 */ /* 0x000fe20000004100 */
[----:B------:R-:W-:Y:S01]  /*b0e0*/  F2FP.F16.E4M3.UNPACK_B R60, R56.H1 ;  /* 0x00000038ff3c723e */ /* 0x000fe200030006ff */
[--C-:B------:R-:W-:Y:S01]  /*b0f0*/  HADD2.F32 R99, -RZ, R48.reuse.H0_H0 ;  /* 0x20000030ff637230 */ /* 0x100fe20000004100 */
[----:B------:R-:W-:Y:S01]  /*b100*/  F2FP.SATFINITE.E4M3.F32.PACK_AB_MERGE_C R45, R62, R45, RZ ;  /* 0x0000002d3e2d723e */ /* 0x000fe200048070ff */
[----:B------:R-:W-:-:S02]  /*b110*/  HADD2.F32 R48, -RZ, R48.H1_H1 ;  /* 0x30000030ff307230 */ /* 0x000fc40000004100 */
[----:B------:R-:W-:Y:S01]  /*b120*/  FMUL.FTZ R50, R59, R96 ;  /* 0x000000603b327220 */ /* 0x000fe20000410000 */
[----:B------:R-:W-:Y:S02]  /*b130*/  F2FP.F16.E4M3.UNPACK_B R62, R174.H1 ;  /* 0x000000aeff3e723e */ /* 0x000fe400030006ff */
[----:B------:R-:W-:Y:S01]  /*b140*/  F2FP.F16.E4M3.UNPACK_B R56, R56 ;  /* 0x00000038ff38723e */ /* 0x000fe200020006ff */
[CC--:B------:R-:W-:Y:S01]  /*b150*/  FFMA.FTZ R50, R47.reuse, R97.reuse, -R50 ;  /* 0x000000612f327223 */ /* 0x0c0fe20000010832 */
[----:B------:R-:W-:Y:S01]  /*b160*/  FMUL.FTZ R47, R47, R96 ;  /* 0x000000602f2f7220 */ /* 0x000fe20000410000 */
[--C-:B------:R-:W-:Y:S01]  /*b170*/  HADD2.F32 R96, -RZ, R61.reuse.H0_H0 ;  /* 0x2000003dff607230 */ /* 0x100fe20000004100 */
[----:B------:R-:W-:Y:S01]  /*b180*/  F2FP.F16.E4M3.UNPACK_B R174, R174 ;  /* 0x000000aeffae723e */ /* 0x000fe200020006ff */
[----:B------:R-:W-:Y:S02]  /*b190*/  HADD2.F32 R61, -RZ, R61.H1_H1 ;  /* 0x3000003dff3d7230 */ /* 0x000fe40000004100 */
[----:B------:R-:W-:Y:S01]  /*b1a0*/  FFMA.FTZ R47, R59, R97, R47 ;  /* 0x000000613b2f7223 */ /* 0x000fe2000001002f */
[----:B------:R-:W-:Y:S01]  /*b1b0*/  F2FP.F16.E4M3.UNPACK_B R59, R63.H1 ;  /* 0x0000003fff3b723e */ /* 0x000fe200030006ff */
[--C-:B------:R-:W-:Y:S01]  /*b1c0*/  HADD2.F32 R63, -RZ, R49.reuse.H0_H0 ;  /* 0x20000031ff3f7230 */ /* 0x100fe20000004100 */
[----:B------:R-:W-:Y:S01]  /*b1d0*/  F2FP.SATFINITE.E4M3.F32.PACK_AB_MERGE_C R57, R51, R57, R45 ;  /* 0x000000393339723e */ /* 0x000fe2000480702d */
[----:B------:R-:W-:-:S02]  /*b1e0*/  HADD2.F32 R49, -RZ, R49.H1_H1 ;  /* 0x30000031ff317230 */ /* 0x000fc40000004100 */
[--C-:B------:R-:W-:Y:S02]  /*b1f0*/  HADD2.F32 R97, -RZ, R59.reuse.H0_H0 ;  /* 0x2000003bff617230 */ /* 0x100fe40000004100 */
[-C--:B------:R-:W-:Y:S01]  /*b200*/  FMUL.FTZ R177, R63, R99.reuse ;  /* 0x000000633fb17220 */ /* 0x080fe20000410000 */
[----:B------:R-:W-:Y:S02]  /*b210*/  HADD2.F32 R59, -RZ, R59.H1_H1 ;  /* 0x3000003bff3b7230 */ /* 0x000fe40000004100 */
[--C-:B------:R-:W-:Y:S02]  /*b220*/  HADD2.F32 R95, -RZ, R62.reuse.H0_H0 ;  /* 0x2000003eff5f7230 */ /* 0x100fe40000004100 */
[C---:B------:R-:W-:Y:S01]  /*b230*/  FFMA.FTZ R177, R97.reuse, R96, -R177 ;  /* 0x0000006061b17223 */ /* 0x040fe200000108b1 */
[----:B------:R-:W-:Y:S01]  /*b240*/  FMUL.FTZ R97, R97, R99 ;  /* 0x0000006361617220 */ /* 0x000fe20000410000 */
[----:B------:R-:W-:Y:S02]  /*b250*/  HADD2.F32 R62, -RZ, R62.H1_H1 ;  /* 0x3000003eff3e7230 */ /* 0x000fe40000004100 */
[----:B------:R-:W-:-:S02]  /*b260*/  IMAD.MOV.U32 R45, RZ, RZ, R93 ;  /* 0x000000ffff2d7224 */ /* 0x000fc400078e005d */
[----:B------:R-:W-:Y:S01]  /*b270*/  FFMA.FTZ R97, R63, R96, R97 ;  /* 0x000000603f617223 */ /* 0x000fe20000010061 */
[-C--:B------:R-:W-:Y:S01]  /*b280*/  FMUL.FTZ R63, R49, R48.reuse ;  /* 0x00000030313f7220 */ /* 0x080fe20000410000 */
[----:B------:R-:W-:-:S03]  /*b290*/  FMUL.FTZ R48, R59, R48 ;  /* 0x000000303b307220 */ /* 0x000fc60000410000 */
[-C--:B------:R-:W-:Y:S01]  /*b2a0*/  FFMA.FTZ R63, R59, R61.reuse, -R63 ;  /* 0x0000003d3b3f7223 */ /* 0x080fe2000001083f */
[----:B------:R-:W-:Y:S01]  /*b2b0*/  FFMA.FTZ R49, R49, R61, R48 ;  /* 0x0000003d31317223 */ /* 0x000fe20000010030 */
        /* <DEDUP_REMOVED lines=8> */
[----:B------:R-:W-:Y:S01]  /*b340*/  F2FP.SATFINITE.E4M3.F32.PACK_AB_MERGE_C R63, R63, R177, RZ ;  /* 0x000000b13f3f723e */ /* 0x000fe200048070ff */
[----:B------:R-:W-:-:S02]  /*b350*/  HADD2.F32 R48, -RZ, R48.H1_H1 ;  /* 0x30000030ff307230 */ /* 0x000fc40000004100 */
[-C--:B------:R-:W-:Y:S01]  /*b360*/  FMUL.FTZ R96, R61, R99.reuse ;  /* 0x000000633d607220 */ /* 0x080fe20000410000 */
[----:B------:R-:W-:Y:S02]  /*b370*/  HADD2.F32 R59, -RZ, R59.H1_H1 ;  /* 0x3000003bff3b7230 */ /* 0x000fe40000004100 */
[C---:B------:R-:W-:Y:S01]  /*b380*/  FMUL.FTZ R99, R94.reuse, R99 ;  /* 0x000000635e637220 */ /* 0x040fe20000410000 */
[----:B------:R-:W-:Y:S01]  /*b390*/  F2FP.SATFINITE.E4M3.F32.PACK_AB_MERGE_C R49, R49, R97, RZ ;  /* 0x000000613131723e */ /* 0x000fe200048070ff */
[-C--:B------:R-:W-:Y:S01]  /*b3a0*/  FFMA.FTZ R96, R94, R95.reuse, -R96 ;  /* 0x0000005f5e607223 */ /* 0x080fe20000010860 */
[----:B------:R-:W-:Y:S01]  /*b3b0*/  F2FP.SATFINITE.E4M3.F32.PACK_AB_MERGE_C R50, R50, R178, R63 ;  /* 0x000000b23232723e */ /* 0x000fe2000480703f */
        /* <DEDUP_REMOVED lines=19> */
[-C--:B------:R-:W-:Y:S01]  /*b4f0*/  F2FP.F16.E4M3.UNPACK_B R62, R173.reuse.H1 ;  /* 0x000000adff3e723e */ /* 0x080fe200030006ff */
[C---:B------:R-:W-:Y:S01]  /*b500*/  FMUL.FTZ R176, R44.reuse, R176 ;  /* 0x000000b02cb07220 */ /* 0x040fe20000410000 */
[----:B------:R-:W-:Y:S01]  /*b510*/  F2FP.F16.E4M3.UNPACK_B R173, R173 ;  /* 0x000000adffad723e */ /* 0x000fe200020006ff */
[-C--:B------:R-:W-:Y:S01]  /*b520*/  FFMA.FTZ R60, R44, R174.reuse, -R60 ;  /* 0x000000ae2c3c7223 */ /* 0x080fe2000001083c */
[----:B------:R-:W-:Y:S01]  /*b530*/  F2FP.SATFINITE.E4M3.F32.PACK_AB_MERGE_C R48, R48, R99, RZ ;  /* 0x000000633030723e */ /* 0x000fe200048070ff */
[----:B------:R-:W-:Y:S01]  /*b540*/  FFMA.FTZ R44, R56, R174, R176 ;  /* 0x000000ae382c7223 */ /* 0x000fe200000100b0 */
[----:B------:R-:W-:Y:S01]  /*b550*/  IMAD.MOV.U32 R56, RZ, RZ, R46 ;  /* 0x000000ffff387224 */ /* 0x000fe200078e002e */
[-C--:B------:R-:W-:Y:S01]  /*b560*/  F2FP.F16.E4M3.UNPACK_B R46, R175.reuse.H1 ;  /* 0x000000afff2e723e */ /* 0x080fe200030006ff */
        /* <DEDUP_REMOVED lines=13> */
[CC--:B------:R-:W-:Y:S01]  /*b640*/  FMUL.FTZ R176, R61.reuse, R177.reuse ;  /* 0x000000b13db07220 */ /* 0x0c0fe20000410000 */
[----:B------:R-:W-:Y:S02]  /*b650*/  HADD2.F32 R59, -RZ, R59.H1_H1 ;  /* 0x3000003bff3b7230 */ /* 0x000fe40000004100 */
[----:B------:R-:W-:Y:S01]  /*b660*/  FMUL.FTZ R177, R96, R177 ;  /* 0x000000b160b17220 */ /* 0x000fe20000410000 */
[----:B------:R-:W-:Y:S01]  /*b670*/  F2FP.SATFINITE.E4M3.F32.PACK_AB_MERGE_C R48, R44, R95, R48 ;  /* 0x0000005f2c30723e */ /* 0x000fe20004807030 */
[-C--:B------:R-:W-:Y:S01]  /*b680*/  FFMA.FTZ R176, R96, R174.reuse, -R176 ;  /* 0x000000ae60b07223 */ /* 0x080fe200000108b0 */
[----:B------:R-:W-:Y:S02]  /*b690*/  IMAD.MOV.U32 R44, RZ, RZ, R94 ;  /* 0x000000ffff2c7224 */ /* 0x000fe400078e005e */
        /* <DEDUP_REMOVED lines=18> */
[----:B------:R-:W-:Y:S01]  /*b7c0*/  FMUL.FTZ R60, R58, R175 ;  /* 0x000000af3a3c7220 */ /* 0x000fe20000410000 */
[----:B------:R-:W-:Y:S01]  /*b7d0*/  F2FP.SATFINITE.E4M3.F32.PACK_AB_MERGE_C R46, R46, R177, RZ ;  /* 0x000000b12e2e723e */ /* 0x000fe200048070ff */
[C---:B------:R-:W-:Y:S02]  /*b7e0*/  FMUL.FTZ R175, R56.reuse, R175 ;  /* 0x000000af38af7220 */ /* 0x040fe40000410000 */
[----:B------:R-:W-:Y:S01]  /*b7f0*/  FFMA.FTZ R60, R56, R173, -R60 ;  /* 0x000000ad383c7223 */ /* 0x000fe2000001083c */
[----:B------:R-:W-:-:S02]  /*b800*/  IMAD.MOV.U32 R56, RZ, RZ, R48 ;  /* 0x000000ffff387224 */ /* 0x000fc400078e0030 */
[----:B------:R-:W-:Y:S02]  /*b810*/  FFMA.FTZ R175, R58, R173, R175 ;  /* 0x000000ad3aaf7223 */ /* 0x000fe400000100af */
[----:B------:R-:W-:-:S03]  /*b820*/  F2FP.SATFINITE.E4M3.F32.PACK_AB_MERGE_C R59, R60, R96, R59 ;  /* 0x000000603c3b723e */ /* 0x000fc6000480703b */
[----:B------:R-:W-:Y:S02]  /*b830*/  F2FP.SATFINITE.E4M3.F32.PACK_AB_MERGE_C R174, R175, R174, R46 ;  /* 0x000000aeafae723e */ /* 0x000fe4000480702e */
[----:B------:R-:W-:Y:S01]  /*b840*/  F2FP.SATFINITE.E4M3.F32.PACK_AB_MERGE_C R175, R47, R98, R49 ;  /* 0x000000622faf723e */ /* 0x000fe20004807031 */
[----:B------:R-:W-:Y:S01]  /*b850*/  IMAD.MOV.U32 R46, RZ, RZ, R59 ;  /* 0x000000ffff2e7224 */ /* 0x000fe200078e003b */
[----:B------:R-:W-:Y:S01]  /*b860*/  MOV R47, R50 ;  /* 0x00000032002f7202 */ /* 0x000fe20000000f00 */
[----:B------:R-:W-:Y:S02]  /*b870*/  IMAD.MOV.U32 R58, RZ, RZ, R174 ;  /* 0x000000ffff3a7224 */ /* 0x000fe400078e00ae */
[----:B------:R-:W-:-:S07]  /*b880*/  IMAD.MOV.U32 R59, RZ, RZ, R175 ;  /* 0x000000ffff3b7224 */ /* 0x000fce00078e00af */
.L_x_412:
[----:B------:R-:W-:Y:S05]  /*b890*/  BSYNC B3 ;  /* 0x0000000000037941 */ /* 0x000fea0003800000 */
.L_x_411:
        /* <DEDUP_REMOVED lines=12> */
.L_x_410:
[----:B------:R-:W-:Y:S05]  /*b960*/  BSYNC B2 ;  /* 0x0000000000027941 */ /* 0x000fea0003800000 */
.L_x_409:
[----:B------:R-:W-:-:S13]  /*b970*/  ISETP.NE.AND P4, PT, R36, RZ, PT ;  /* 0x000000ff2400720c */ /* 0x000fda0003f85270 */
[----:B------:R-:W-:Y:S05]  /*b980*/  @!P4 BRA `(.L_x_404) ;  /* 0x0000000c00d4c947 */ /* 0x000fea0003800000 */
[----:B-1-3--:R-:W3:Y:S01]  /*b990*/  LDL R44, [R1+0x10] ;  /* 0x00001000012c7983 */ /* 0x00aee20000100800 */
[----:B------:R-:W-:Y:S01]  /*b9a0*/  ISETP.GE.AND P4, PT, R6, R133, PT ;  /* 0x000000850600720c */ /* 0x000fe20003f86270 */
[----:B------:R-:W-:Y:S01]  /*b9b0*/  BSSY B2, `(.L_x_413) ;  /* 0x00000e6000027945 */ /* 0x000fe20003800000 */
[----:B---3--:R-:W-:-:S04]  /*b9c0*/  LOP3.LUT P5, RZ, R44, 0x1, RZ, 0xc0, !PT ;  /* 0x000000012cff7812 */ /* 0x008fc800078ac0ff */
[----:B------:R-:W-:-:S04]  /*b9d0*/  SEL R44, R121, R162, !P5 ;  /* 0x000000a2792c7207 */ /* 0x000fc80006800000 */
[----:B------:R-:W-:-:S04]  /*b9e0*/  SHF.R.S32.HI R45, RZ, 0x1f, R44 ;  /* 0x0000001fff2d7819 */ /* 0x000fc8000001142c */
[----:B------:R-:W-:-:S04]  /*b9f0*/  LEA.HI R45, R45, R44, RZ, 0x5 ;  /* 0x0000002c2d2d7211 */ /* 0x000fc800078f28ff */
[----:B------:R-:W-:-:S04]  /*ba00*/  LEA.HI.SX32 R45, R45, R28, 0x1b ;  /* 0x0000001c2d2d7211 */ /* 0x000fc800078fdaff */
[----:B------:R-:W-:Y:S01]  /*ba10*/  SHF.R.S32.HI R44, RZ, 0x1f, R45 ;  /* 0x0000001fff2c7819 */ /* 0x000fe2000001142d */
[----:B------:R-:W-:-:S03]  /*ba20*/  IMAD.SHL.U32 R56, R45, 0x10, RZ ;  /* 0x000000102d387824 */ /* 0x000fc600078e00ff */
[----:B------:R-:W-:Y:S02]  /*ba30*/  LEA.HI R44, R44, R45, RZ, 0x2 ;  /* 0x0000002d2c2c7211 */ /* 0x000fe400078f10ff */
[----:B------:R-:W-:Y:S02]  /*ba40*/  LOP3.LUT R45, R227, 0x30, R56, 0xf8, !PT ;  /* 0x00000030e32d7812 */ /* 0x000fe400078ef838 */
[----:B------:R-:W-:Y:S02]  /*ba50*/  SHF.R.S32.HI R44, RZ, 0x2, R44 ;  /* 0x00000002ff2c7819 */ /* 0x000fe4000001142c */
[----:B------:R-:W-:-:S03]  /*ba60*/  LOP3.LUT R45, R45, R228, RZ, 0x3c, !PT ;  /* 0x000000e42d2d7212 */ /* 0x000fc600078e3cff */
[----:B------:R-:W-:-:S04]  /*ba70*/  IMAD R44, R44, 0x2800, R229 ;  /* 0x000028002c2c7824 */ /* 0x000fc800078e02e5 */
[----:B------:R-:W-:Y:S02]  /*ba80*/  IMAD.IADD R44, R44, 0x1, R45 ;  /* 0x000000012c2c7824 */ /* 0x000fe400078e022d */
[C---:B------:R-:W-:Y:S02]  /*ba90*/  IMAD R45, R17.reuse, 0x7800, R142 ;  /* 0x00007800112d7824 */ /* 0x040fe400078e028e */
[----:B------:R-:W-:Y:S02]  /*baa0*/  IMAD R47, R17, 0x7800, R44 ;  /* 0x00007800112f7824 */ /* 0x000fe400078e022c */
[----:B------:R-:W-:-:S03]  /*bab0*/  IMAD.IADD R45, R16, 0x1, R45 ;  /* 0x00000001102d7824 */ /* 0x000fc600078e022d */
[----:B------:R-:W-:-:S03]  /*bac0*/  IADD3 R48, R16, R47, RZ ;  /* 0x0000002f10307210 */ /* 0x000fc60007ffe0ff */
[----:B------:R-:W0:Y:S04]  /*bad0*/  LDS.128 R44, [R45+0x24200] ;  /* 0x024200002d2c7984 */ /* 0x000e280000000c00 */
[----:B------:R-:W1:Y:S01]  /*bae0*/  LDS.128 R48, [R48+0x24200] ;  /* 0x0242000030307984 */ /* 0x000e620000000c00 */
[----:B------:R-:W-:Y:S05]  /*baf0*/  @P4 BRA `(.L_x_414) ;  /* 0x0000000c00444947 */ /* 0x000fea0003800000 */
[----:B------:R-:W-:Y:S02]  /*bb00*/  SHF.R.U32.HI R58, RZ, 0x8, R65 ;  /* 0x00000008ff3a7819 */ /* 0x000fe40000011641 */
[----:B------:R-:W-:Y:S02]  /*bb10*/  SHF.R.U32.HI R62, RZ, 0x8, R53 ;  /* 0x00000008ff3e7819 */ /* 0x000fe40000011635 */
[----:B------:R-:W-:Y:S01]  /*bb20*/  SHF.R.U32.HI R59, RZ, 0x8, R67 ;  /* 0x00000008ff3b7819 */ /* 0x000fe20000011643 */
[----:B------:R-:W-:Y:S01]  /*bb30*/  IMAD.SHL.U32 R63, R58, 0x100, RZ ;  /* 0x000001003a3f7824 */ /* 0x000fe200078e00ff */
[----:B------:R-:W-:Y:S01]  /*bb40*/  SHF.R.U32.HI R54, RZ, 0x10, R65 ;  /* 0x00000010ff367819 */ /* 0x000fe20000011641 */
[----:B------:R-:W-:Y:S01]  /*bb50*/  IMAD.SHL.U32 R62, R62, 0x100, RZ ;  /* 0x000001003e3e7824 */ /* 0x000fe200078e00ff */
[----:B------:R-:W-:Y:S01]  /*bb60*/  SHF.R.U32.HI R61, RZ, 0x10, R53 ;  /* 0x00000010ff3d7819 */ /* 0x000fe20000011635 */
[----:B------:R-:W-:Y:S01]  /*bb70*/  IMAD.SHL.U32 R59, R59, 0x100, RZ ;  /* 0x000001003b3b7824 */ /* 0x000fe200078e00ff */
[----:B------:R-:W-:Y:S01]  /*bb80*/  LOP3.LUT R57, R65, 0xff0000ff, RZ, 0xc0, !PT ;  /* 0xff0000ff41397812 */ /* 0x000fe200078ec0ff */
[----:B------:R-:W-:Y:S01]  /*bb90*/  IMAD.U32 R54, R54, 0x10000, RZ ;  /* 0x0001000036367824 */ /* 0x000fe200078e00ff */
[----:B------:R-:W-:Y:S01]  /*bba0*/  LOP3.LUT R53, R53, 0xff0000ff, RZ, 0xc0, !PT ;  /* 0xff0000ff35357812 */ /* 0x000fe200078ec0ff */
[----:B------:R-:W-:Y:S01]  /*bbb0*/  IMAD.U32 R61, R61, 0x10000, RZ ;  /* 0x000100003d3d7824 */ /* 0x000fe200078e00ff */
[----:B------:R-:W-:-:S02]  /*bbc0*/  LOP3.LUT R64, R67, 0xff0000ff, RZ, 0xc0, !PT ;  /* 0xff0000ff43407812 */ /* 0x000fc400078ec0ff */
[----:B------:R-:W-:Y:S02]  /*bbd0*/  LOP3.LUT R57, R57, 0xff00, R63, 0xf8, !PT ;  /* 0x0000ff0039397812 */ /* 0x000fe400078ef83f */
[----:B------:R-:W-:Y:S02]  /*bbe0*/  LOP3.LUT R62, R53, 0xff00, R62, 0xf8, !PT ;  /* 0x0000ff00353e7812 */ /* 0x000fe400078ef83e */
[----:B------:R-:W-:Y:S02]  /*bbf0*/  LOP3.LUT R64, R64, 0xff00, R59, 0xf8, !PT ;  /* 0x0000ff0040407812 */ /* 0x000fe400078ef83b */
[----:B------:R-:W-:Y:S02]  /*bc00*/  LOP3.LUT R59, R57, 0xff0000, R54, 0xf8, !PT ;  /* 0x00ff0000393b7812 */ /* 0x000fe400078ef836 */
[----:B------:R-:W-:Y:S02]  /*bc10*/  LOP3.LUT R57, R62, 0xff0000, R61, 0xf8, !PT ;  /* 0x00ff00003e397812 */ /* 0x000fe400078ef83d */
[----:B-1----:R-:W-:-:S02]  /*bc20*/  F2FP.F16.E4M3.UNPACK_B R61, R49 ;  /* 0x00000031ff3d723e */ /* 0x002fc400020006ff */
[----:B------:R-:W-:Y:S02]  /*bc30*/  F2FP.F16.E4M3.UNPACK_B R63, R57 ;  /* 0x00000039ff3f723e */ /* 0x000fe400020006ff */
[----:B0-----:R-:W-:Y:S01]  /*bc40*/  F2FP.F16.E4M3.UNPACK_B R53, R45 ;  /* 0x0000002dff35723e */ /* 0x001fe200020006ff */
[----:B------:R-:W-:Y:S01]  /*bc50*/  HADD2.F32 R54, -RZ, R61.H0_H0 ;  /* 0x2000003dff367230 */ /* 0x000fe20000004100 */
[----:B------:R-:W-:Y:S01]  /*bc60*/  SHF.R.U32.HI R52, RZ, 0x10, R67 ;  /* 0x00000010ff347819 */ /* 0x000fe20000011643 */
[----:B------:R-:W-:Y:S01]  /*bc70*/  HADD2.F32 R67, -RZ, R63.H0_H0 ;  /* 0x2000003fff437230 */ /* 0x000fe20000004100 */
[----:B------:R-:W-:Y:S01]  /*bc80*/  F2FP.F16.E4M3.UNPACK_B R65, R59 ;  /* 0x0000003bff41723e */ /* 0x000fe200020006ff */
[----:B------:R-:W-:Y:S01]  /*bc90*/  HADD2.F32 R62, -RZ, R53.H0_H0 ;  /* 0x20000035ff3e7230 */ /* 0x000fe20000004100 */
[----:B------:R-:W-:Y:S01]  /*bca0*/  F2FP.F16.E4M3.UNPACK_B R49, R49.H1 ;  /* 0x00000031ff31723e */ /* 0x000fe200030006ff */
[----:B------:R-:W-:Y:S02]  /*bcb0*/  HADD2.F32 R63, -RZ, R63.H1_H1 ;  /* 0x3000003fff3f7230 */ /* 0x000fe40000004100 */
[----:B------:R-:W-:Y:S01]  /*bcc0*/  FMUL.FTZ R92, R54, R67 ;  /* 0x00000043365c7220 */ /* 0x000fe20000410000 */
[----:B------:R-:W-:-:S02]  /*bcd0*/  HADD2.F32 R66, -RZ, R65.H0_H0 ;  /* 0x20000041ff427230 */ /* 0x000fc40000004100 */
[C---:B------:R-:W-:Y:S01]  /*bce0*/  FMUL.FTZ R67, R62.reuse, R67 ;  /* 0x000000433e437220 */ /* 0x040fe20000410000 */
[----:B------:R-:W-:Y:S01]  /*bcf0*/  HADD2.F32 R53, -RZ, R53.H1_H1 ;  /* 0x30000035ff357230 */ /* 0x000fe20000004100 */
[----:B------:R-:W-:Y:S01]  /*bd00*/  F2FP.F16.E4M3.UNPACK_B R59, R59.H1 ;  /* 0x0000003bff3b723e */ /* 0x000fe200030006ff */
[----:B------:R-:W-:Y:S02]  /*bd10*/  HADD2.F32 R65, -RZ, R65.H1_H1 ;  /* 0x30000041ff417230 */ /* 0x000fe40000004100 */
[-C--:B------:R-:W-:Y:S01]  /*bd20*/  FFMA.FTZ R62, R62, R66.reuse, -R92 ;  /* 0x000000423e3e7223 */ /* 0x080fe2000001085c */
[----:B------:R-:W-:Y:S01]  /*bd30*/  FFMA.FTZ R54, R54, R66, R67 ;  /* 0x0000004236367223 */ /* 0x000fe20000010043 */
[----:B------:R-:W-:Y:S01]  /*bd40*/  HADD2.F32 R66, -RZ, R61.H1_H1 ;  /* 0x3000003dff427230 */ /* 0x000fe20000004100 */
[--C-:B------:R-:W-:Y:S02]  /*bd50*/  SHF.R.U32.HI R60, RZ, 0x8, R55.reuse ;  /* 0x00000008ff3c7819 */ /* 0x100fe40000011637 */
[----:B------:R-:W-:-:S02]  /*bd60*/  SHF.R.U32.HI R58, RZ, 0x10, R55 ;  /* 0x00000010ff3a7819 */ /* 0x000fc40000011637 */
        /* <DEDUP_REMOVED lines=9> */
[----:B------:R-:W-:Y:S02]  /*be00*/  HADD2.F32 R45, -RZ, R49.H0_H0 ;  /* 0x20000031ff2d7230 */ /* 0x000fe40000004100 */
[----:B------:R-:W-:-:S02]  /*be10*/  HADD2.F32 R67, -RZ, R63.H0_H0 ;  /* 0x2000003fff437230 */ /* 0x000fc40000004100 */
[----:B------:R-:W-:Y:S02]  /*be20*/  HADD2.F32 R57, -RZ, R65.H0_H0 ;  /* 0x20000041ff397230 */ /* 0x000fe40000004100 */
[----:B------:R-:W-:Y:S02]  /*be30*/  HADD2.F32 R49, -RZ, R49.H1_H1 ;  /* 0x30000031ff317230 */ /* 0x000fe40000004100 */
[-C--:B------:R-:W-:Y:S01]  /*be40*/  FMUL.FTZ R92, R45, R67.reuse ;  /* 0x000000432d5c7220 */ /* 0x080fe20000410000 */
[----:B------:R-:W-:Y:S02]  /*be50*/  HADD2.F32 R63, -RZ, R63.H1_H1 ;  /* 0x3000003fff3f7230 */ /* 0x000fe40000004100 */
[C---:B------:R-:W-:Y:S01]  /*be60*/  FMUL.FTZ R67, R57.reuse, R67 ;  /* 0x0000004339437220 */ /* 0x040fe20000410000 */
[----:B------:R-:W-:Y:S02]  /*be70*/  HADD2.F32 R65, -RZ, R65.H1_H1 ;  /* 0x30000041ff417230 */ /* 0x000fe40000004100 */
[----:B------:R-:W-:Y:S01]  /*be80*/  FFMA.FTZ R57, R57, R66, -R92 ;  /* 0x0000004239397223 */ /* 0x000fe2000001085c */
[----:B------:R-:W-:-:S02]  /*be90*/  HADD2.F32 R59, -RZ, R59.H1_H1 ;  /* 0x3000003bff3b7230 */ /* 0x000fc40000004100 */
[----:B------:R-:W-:Y:S01]  /*bea0*/  FFMA.FTZ R45, R45, R66, R67 ;  /* 0x000000422d2d7223 */ /* 0x000fe20000010043 */
[-C--:B------:R-:W-:Y:S01]  /*beb0*/  FMUL.FTZ R66, R49, R63.reuse ;  /* 0x0000003f31427220 */ /* 0x080fe20000410000 */
[----:B------:R-:W-:-:S03]  /*bec0*/  FMUL.FTZ R67, R65, R63 ;  /* 0x0000003f41437220 */ /* 0x000fc60000410000 */
[-C--:B------:R-:W-:Y:S01]  /*bed0*/  FFMA.FTZ R63, R65, R59.reuse, -R66 ;  /* 0x0000003b413f7223 */ /* 0x080fe20000010842 */
[----:B------:R-:W-:Y:S01]  /*bee0*/  FFMA.FTZ R59, R49, R59, R67 ;  /* 0x0000003b313b7223 */ /* 0x000fe20000010043 */
[----:B------:R-:W-:Y:S01]  /*bef0*/  LOP3.LUT R49, R55, 0xff00, R60, 0xf8, !PT ;  /* 0x0000ff0037317812 */ /* 0x000fe200078ef83c */
[----:B------:R-:W-:Y:S01]  /*bf00*/  IMAD.U32 R55, R52, 0x10000, RZ ;  /* 0x0001000034377824 */ /* 0x000fe200078e00ff */
[----:B------:R-:W-:Y:S01]  /*bf10*/  SHF.L.U32 R52, R58, 0x10, RZ ;  /* 0x000000103a347819 */ /* 0x000fe200000006ff */
[----:B------:R-:W-:Y:S01]  /*bf20*/  IMAD.MOV.U32 R60, RZ, RZ, R47 ;  /* 0x000000ffff3c7224 */ /* 0x000fe200078e002f */
[----:B------:R-:W-:Y:S02]  /*bf30*/  F2FP.SATFINITE.E4M3.F32.PACK_AB_MERGE_C R57, R63, R57, RZ ;  /* 0x000000393f39723e */ /* 0x000fe400048070ff */
[----:B------:R-:W-:Y:S02]  /*bf40*/  LOP3.LUT R49, R49, 0xff0000, R52, 0xf8, !PT ;  /* 0x00ff000031317812 */ /* 0x000fe400078ef834 */
[----:B------:R-:W-:-:S02]  /*bf50*/  LOP3.LUT R58, R64, 0xff0000, R55, 0xf8, !PT ;  /* 0x00ff0000403a7812 */ /* 0x000fc400078ef837 */
[----:B------:R-:W-:Y:S02]  /*bf60*/  F2FP.F16.E4M3.UNPACK_B R52, R51 ;  /* 0x00000033ff34723e */ /* 0x000fe400020006ff */
[----:B------:R-:W-:Y:S02]  /*bf70*/  F2FP.F16.E4M3.UNPACK_B R64, R49 ;  /* 0x00000031ff40723e */ /* 0x000fe400020006ff */
[----:B------:R-:W-:Y:S01]  /*bf80*/  F2FP.F16.E4M3.UNPACK_B R47, R60 ;  /* 0x0000003cff2f723e */ /* 0x000fe200020006ff */
[----:B------:R-:W-:Y:S01]  /*bf90*/  HADD2.F32 R66, -RZ, R52.H0_H0 ;  /* 0x20000034ff427230 */ /* 0x000fe20000004100 */
[----:B------:R-:W-:Y:S01]  /*bfa0*/  F2FP.F16.E4M3.UNPACK_B R65, R58 ;  /* 0x0000003aff41723e */ /* 0x000fe200020006ff */
[----:B------:R-:W-:Y:S01]  /*bfb0*/  HADD2.F32 R55, -RZ, R64.H0_H0 ;  /* 0x20000040ff377230 */ /* 0x000fe20000004100 */
[----:B------:R-:W-:Y:S01]  /*bfc0*/  F2FP.F16.E4M3.UNPACK_B R51, R51.H1 ;  /* 0x00000033ff33723e */ /* 0x000fe200030006ff */
[----:B------:R-:W-:Y:S01]  /*bfd0*/  HADD2.F32 R92, -RZ, R47.H0_H0 ;  /* 0x2000002fff5c7230 */ /* 0x000fe20000004100 */
[----:B------:R-:W-:Y:S01]  /*bfe0*/  F2FP.F16.E4M3.UNPACK_B R49, R49.H1 ;  /* 0x00000031ff31723e */ /* 0x000fe200030006ff */
        /* <DEDUP_REMOVED lines=8> */
[----:B------:R-:W-:Y:S01]  /*c070*/  HADD2.F32 R55, -RZ, R52.H1_H1 ;  /* 0x30000034ff377230 */ /* 0x000fe20000004100 */
[----:B------:R-:W-:Y:S01]  /*c080*/  F2FP.F16.E4M3.UNPACK_B R58, R58.H1 ;  /* 0x0000003aff3a723e */ /* 0x000fe200030006ff */
[--C-:B------:R-:W-:Y:S01]  /*c090*/  HADD2.F32 R67, -RZ, R49.reuse.H0_H0 ;  /* 0x20000031ff437230 */ /* 0x100fe20000004100 */
[----:B------:R-:W-:Y:S01]  /*c0a0*/  F2FP.SATFINITE.E4M3.F32.PACK_AB_MERGE_C R61, R61, R62, R57 ;  /* 0x0000003e3d3d723e */ /* 0x000fe20004807039 */
[----:B------:R-:W-:-:S02]  /*c0b0*/  HADD2.F32 R49, -RZ, R49.H1_H1 ;  /* 0x30000031ff317230 */ /* 0x000fc40000004100 */
[----:B------:R-:W-:Y:S01]  /*c0c0*/  FMUL.FTZ R52, R55, R64 ;  /* 0x0000004037347220 */ /* 0x000fe20000410000 */
[----:B------:R-:W-:Y:S02]  /*c0d0*/  F2FP.F16.E4M3.UNPACK_B R57, R48.H1 ;  /* 0x00000030ff39723e */ /* 0x000fe400030006ff */
[----:B------:R-:W-:Y:S01]  /*c0e0*/  F2FP.SATFINITE.E4M3.F32.PACK_AB_MERGE_C R45, R59, R45, RZ ;  /* 0x0000002d3b2d723e */ /* 0x000fe200048070ff */
[CC--:B------:R-:W-:Y:S01]  /*c0f0*/  FFMA.FTZ R52, R47.reuse, R65.reuse, -R52 ;  /* 0x000000412f347223 */ /* 0x0c0fe20000010834 */
[----:B------:R-:W-:Y:S01]  /*c100*/  FMUL.FTZ R47, R47, R64 ;  /* 0x000000402f2f7220 */ /* 0x000fe20000410000 */
[--C-:B------:R-:W-:Y:S01]  /*c110*/  HADD2.F32 R64, -RZ, R58.reuse.H0_H0 ;  /* 0x2000003aff407230 */ /* 0x100fe20000004100 */
[----:B------:R-:W-:Y:S01]  /*c120*/  F2FP.F16.E4M3.UNPACK_B R59, R170.H1 ;  /* 0x000000aaff3b723e */ /* 0x000fe200030006ff */
[----:B------:R-:W-:Y:S02]  /*c130*/  HADD2.F32 R58, -RZ, R58.H1_H1 ;  /* 0x3000003aff3a7230 */ /* 0x000fe40000004100 */
[----:B------:R-:W-:Y:S01]  /*c140*/  FFMA.FTZ R47, R55, R65, R47 ;  /* 0x00000041372f7223 */ /* 0x000fe2000001002f */
[----:B------:R-:W-:Y:S01]  /*c150*/  F2FP.F16.E4M3.UNPACK_B R55, R60.H1 ;  /* 0x0000003cff37723e */ /* 0x000fe200030006ff */
[--C-:B------:R-:W-:Y:S01]  /*c160*/  HADD2.F32 R60, -RZ, R51.reuse.H0_H0 ;  /* 0x20000033ff3c7230 */ /* 0x100fe20000004100 */
[----:B------:R-:W-:Y:S01]  /*c170*/  F2FP.F16.E4M3.UNPACK_B R48, R48 ;  /* 0x00000030ff30723e */ /* 0x000fe200020006ff */
[----:B------:R-:W-:Y:S01]  /*c180*/  HADD2.F32 R51, -RZ, R51.H1_H1 ;  /* 0x30000033ff337230 */ /* 0x000fe20000004100 */
[----:B------:R-:W-:Y:S01]  /*c190*/  F2FP.F16.E4M3.UNPACK_B R170, R170 ;  /* 0x000000aaffaa723e */ /* 0x000fe200020006ff */
[----:B------:R-:W-:-:S02]  /*c1a0*/  HADD2.F32 R65, -RZ, R55.H0_H0 ;  /* 0x20000037ff417230 */ /* 0x000fc40000004100 */
[-C--:B------:R-:W-:Y:S01]  /*c1b0*/  FMUL.FTZ R92, R60, R67.reuse ;  /* 0x000000433c5c7220 */ /* 0x080fe20000410000 */
[----:B------:R-:W-:Y:S02]  /*c1c0*/  HADD2.F32 R55, -RZ, R55.H1_H1 ;  /* 0x30000037ff377230 */ /* 0x000fe40000004100 */
[--C-:B------:R-:W-:Y:S02]  /*c1d0*/  HADD2.F32 R63, -RZ, R59.reuse.H0_H0 ;  /* 0x2000003bff3f7230 */ /* 0x100fe40000004100 */
[C---:B------:R-:W-:Y:S01]  /*c1e0*/  FFMA.FTZ R92, R65.reuse, R64, -R92 ;  /* 0x00000040415c7223 */ /* 0x040fe2000001085c */
[----:B------:R-:W-:Y:S01]  /*c1f0*/  FMUL.FTZ R65, R65, R67 ;  /* 0x0000004341417220 */ /* 0x000fe20000410000 */
[----:B------:R-:W-:-:S03]  /*c200*/  HADD2.F32 R59, -RZ, R59.H1_H1 ;  /* 0x3000003bff3b7230 */ /* 0x000fc60000004100 */
        /* <DEDUP_REMOVED lines=10> */
[----:B------:R-:W-:Y:S01]  /*c2b0*/  HADD2.F32 R67, -RZ, R49.H0_H0 ;  /* 0x20000031ff437230 */ /* 0x000fe20000004100 */
        /* <DEDUP_REMOVED lines=8> */
[----:B------:R-:W-:Y:S01]  /*c340*/  FFMA.FTZ R64, R62, R63, -R64 ;  /* 0x0000003f3e407223 */ /* 0x000fe20000010840 */
[----:B------:R-:W-:Y:S01]  /*c350*/  F2FP.SATFINITE.E4M3.F32.PACK_AB_MERGE_C R93, R52, R93, R60 ;  /* 0x0000005d345d723e */ /* 0x000fe2000480703c */
[----:B------:R-:W-:Y:S01]  /*c360*/  FFMA.FTZ R67, R58, R63, R67 ;  /* 0x0000003f3a437223 */ /* 0x000fe20000010043 */
[-C--:B------:R-:W-:Y:S01]  /*c370*/  FMUL.FTZ R58, R57, R49.reuse ;  /* 0x00000031393a7220 */ /* 0x080fe20000410000 */
[----:B------:R-:W-:Y:S01]  /*c380*/  FMUL.FTZ R49, R55, R49 ;  /* 0x0000003137317220 */ /* 0x000fe20000410000 */
[----:B------:R-:W-:Y:S01]  /*c390*/  HADD2.F32 R63, -RZ, R168.H0_H0 ;  /* 0x200000a8ff3f7230 */ /* 0x000fe20000004100 */
[----:B------:R-:W-:Y:S01]  /*c3a0*/  F2FP.SATFINITE.E4M3.F32.PACK_AB_MERGE_C R51, R47, R66, R51 ;  /* 0x000000422f33723e */ /* 0x000fe20004807033 */
[-C--:B------:R-:W-:Y:S01]  /*c3b0*/  FFMA.FTZ R55, R55, R59.reuse, -R58 ;  /* 0x0000003b37377223 */ /* 0x080fe2000001083a */
[----:B------:R-:W-:Y:S01]  /*c3c0*/  FFMA.FTZ R49, R57, R59, R49 ;  /* 0x0000003b39317223 */ /* 0x000fe20000010031 */
[----:B------:R-:W-:-:S02]  /*c3d0*/  HADD2.F32 R57, -RZ, R48.H0_H0 ;  /* 0x20000030ff397230 */ /* 0x000fc40000004100 */
[----:B------:R-:W-:Y:S01]  /*c3e0*/  HADD2.F32 R59, -RZ, R44.H0_H0 ;  /* 0x2000002cff3b7230 */ /* 0x000fe20000004100 */
[----:B------:R-:W-:Y:S01]  /*c3f0*/  F2FP.SATFINITE.E4M3.F32.PACK_AB_MERGE_C R55, R55, R64, RZ ;  /* 0x000000403737723e */ /* 0x000fe200048070ff */
[----:B------:R-:W-:Y:S02]  /*c400*/  HADD2.F32 R58, -RZ, R170.H0_H0 ;  /* 0x200000aaff3a7230 */ /* 0x000fe40000004100 */
[-C--:B------:R-:W-:Y:S01]  /*c410*/  FMUL.FTZ R62, R57, R63.reuse ;  /* 0x0000003f393e7220 */ /* 0x080fe20000410000 */
[----:B------:R-:W-:Y:S02]  /*c420*/  HADD2.F32 R168, -RZ, R168.H1_H1 ;  /* 0x300000a8ffa87230 */ /* 0x000fe40000004100 */
[C---:B------:R-:W-:Y:S01]  /*c430*/  FMUL.FTZ R63, R59.reuse, R63 ;  /* 0x0000003f3b3f7220 */ /* 0x040fe20000410000 */
[----:B------:R-:W-:Y:S02]  /*c440*/  HADD2.F32 R48, -RZ, R48.H1_H1 ;  /* 0x30000030ff307230 */ /* 0x000fe40000004100 */
[----:B------:R-:W-:Y:S01]  /*c450*/  FFMA.FTZ R62, R59, R58, -R62 ;  /* 0x0000003a3b3e7223 */ /* 0x000fe2000001083e */
[----:B------:R-:W-:-:S02]  /*c460*/  HADD2.F32 R44, -RZ, R44.H1_H1 ;  /* 0x3000002cff2c7230 */ /* 0x000fc40000004100 */
[----:B------:R-:W-:Y:S01]  /*c470*/  FFMA.FTZ R63, R57, R58, R63 ;  /* 0x0000003a393f7223 */ /* 0x000fe2000001003f */
[----:B------:R-:W-:Y:S02]  /*c480*/  HADD2.F32 R170, -RZ, R170.H1_H1 ;  /* 0x300000aaffaa7230 */ /* 0x000fe40000004100 */
[-C--:B------:R-:W-:Y:S01]  /*c490*/  FMUL.FTZ R57, R48, R168.reuse ;  /* 0x000000a830397220 */ /* 0x080fe20000410000 */
[-C--:B------:R-:W-:Y:S01]  /*c4a0*/  F2FP.F16.E4M3.UNPACK_B R59, R171.reuse.H1 ;  /* 0x000000abff3b723e */ /* 0x080fe200030006ff */
[C---:B------:R-:W-:Y:S01]  /*c4b0*/  FMUL.FTZ R168, R44.reuse, R168 ;  /* 0x000000a82ca87220 */ /* 0x040fe20000410000 */
[----:B------:R-:W-:Y:S01]  /*c4c0*/  F2FP.F16.E4M3.UNPACK_B R171, R171 ;  /* 0x000000abffab723e */ /* 0x000fe200020006ff */
[-C--:B------:R-:W-:Y:S01]  /*c4d0*/  FFMA.FTZ R57, R44, R170.reuse, -R57 ;  /* 0x000000aa2c397223 */ /* 0x080fe20000010839 */
[----:B------:R-:W-:Y:S02]  /*c4e0*/  IMAD.MOV.U32 R47, RZ, RZ, R93 ;  /* 0x000000ffff2f7224 */ /* 0x000fe400078e005d */
        /* <DEDUP_REMOVED lines=14> */
[----:B------:R-:W-:Y:S01]  /*c5d0*/  F2FP.F16.E4M3.UNPACK_B R48, R48 ;  /* 0x00000030ff30723e */ /* 0x000fe200020006ff */
[----:B------:R-:W-:-:S02]  /*c5e0*/  HADD2.F32 R57, -RZ, R57.H1_H1 ;  /* 0x30000039ff397230 */ /* 0x000fc40000004100 */
[-C--:B------:R-:W-:Y:S01]  /*c5f0*/  FMUL.FTZ R94, R58, R95.reuse ;  /* 0x0000005f3a5e7220 */ /* 0x080fe20000410000 */
[----:B------:R-:W-:Y:S02]  /*c600*/  HADD2.F32 R55, -RZ, R55.H1_H1 ;  /* 0x30000037ff377230 */ /* 0x000fe40000004100 */
[C---:B------:R-:W-:Y:S01]  /*c610*/  FMUL.FTZ R95, R64.reuse, R95 ;  /* 0x0000005f405f7220 */ /* 0x040fe20000410000 */
[----:B------:R-:W-:-:S03]  /*c620*/  FFMA.FTZ R94, R64, R92, -R94 ;  /* 0x0000005c405e7223 */ /* 0x000fc6000001085e */
[----:B------:R-:W-:Y:S01]  /*c630*/  FFMA.FTZ R95, R58, R92, R95 ;  /* 0x0000005c3a5f7223 */ /* 0x000fe2000001005f */
[-C--:B------:R-:W-:Y:S01]  /*c640*/  FMUL.FTZ R58, R57, R46.reuse ;  /* 0x0000002e393a7220 */ /* 0x080fe20000410000 */
[C---:B------:R-:W-:Y:S01]  /*c650*/  FMUL.FTZ R46, R55.reuse, R46 ;  /* 0x0000002e372e7220 */ /* 0x040fe20000410000 */
[----:B------:R-:W-:Y:S02]  /*c660*/  HADD2.F32 R92, -RZ, R169.H0_H0 ;  /* 0x200000a9ff5c7230 */ /* 0x000fe40000004100 */
[-C--:B------:R-:W-:Y:S01]  /*c670*/  FFMA.FTZ R55, R55, R59.reuse, -R58 ;  /* 0x0000003b37377223 */ /* 0x080fe2000001083a */
[----:B------:R-:W-:Y:S01]  /*c680*/  FFMA.FTZ R46, R57, R59, R46 ;  /* 0x0000003b392e7223 */ /* 0x000fe2000001002e */
[----:B------:R-:W-:Y:S02]  /*c690*/  HADD2.F32 R57, -RZ, R50.H0_H0 ;  /* 0x20000032ff397230 */ /* 0x000fe40000004100 */
        /* <DEDUP_REMOVED lines=11> */
[----:B------:R-:W-:Y:S01]  /*c750*/  FMUL.FTZ R57, R50, R169 ;  /* 0x000000a932397220 */ /* 0x000fe20000410000 */
[----:B------:R-:W-:Y:S01]  /*c760*/  F2FP.SATFINITE.E4M3.F32.PACK_AB_MERGE_C R95, R46, R95, RZ ;  /* 0x0000005f2e5f723e */ /* 0x000fe200048070ff */
[C---:B------:R-:W-:Y:S02]  /*c770*/  FMUL.FTZ R169, R48.reuse, R169 ;  /* 0x000000a930a97220 */ /* 0x040fe40000410000 */
[----:B------:R-:W-:Y:S01]  /*c780*/  FFMA.FTZ R57, R48, R171, -R57 ;  /* 0x000000ab30397223 */ /* 0x000fe20000010839 */
[----:B------:R-:W-:Y:S01]  /*c790*/  F2FP.SATFINITE.E4M3.F32.PACK_AB_MERGE_C R48, R49, R67, RZ ;  /* 0x000000433130723e */ /* 0x000fe200048070ff */
[----:B------:R-:W-:Y:S01]  /*c7a0*/  FFMA.FTZ R169, R50, R171, R169 ;  /* 0x000000ab32a97223 */ /* 0x000fe200000100a9 */
[----:B------:R-:W-:Y:S01]  /*c7b0*/  F2FP.SATFINITE.E4M3.F32.PACK_AB_MERGE_C R49, R53, R54, R45 ;  /* 0x000000363531723e */ /* 0x000fe2000480702d */
[----:B------:R-:W-:Y:S01]  /*c7c0*/  IMAD.MOV.U32 R45, RZ, RZ, R61 ;  /* 0x000000ffff2d7224 */ /* 0x000fe200078e003d */
[----:B------:R-:W-:Y:S01]  /*c7d0*/  F2FP.SATFINITE.E4M3.F32.PACK_AB_MERGE_C R48, R44, R63, R48 ;  /* 0x0000003f2c30723e */ /* 0x000fe20004807030 */
[----:B------:R-:W-:Y:S01]  /*c7e0*/  IMAD.MOV.U32 R44, RZ, RZ, R62 ;  /* 0x000000ffff2c7224 */ /* 0x000fe200078e003e */
[----:B------:R-:W-:-:S02]  /*c7f0*/  F2FP.SATFINITE.E4M3.F32.PACK_AB_MERGE_C R46, R57, R64, R55 ;  /* 0x00000040392e723e */ /* 0x000fc40004807037 */
[----:B------:R-:W-:-:S07]  /*c800*/  F2FP.SATFINITE.E4M3.F32.PACK_AB_MERGE_C R50, R169, R92, R95 ;  /* 0x0000005ca932723e */ /* 0x000fce000480705f */
.L_x_414:
[----:B------:R-:W-:Y:S05]  /*c810*/  BSYNC B2 ;  /* 0x0000000000027941 */ /* 0x000fea0003800000 */
.L_x_413:
[----:B------:R-:W-:-:S04]  /*c820*/  IADD3 R57, P4, P5, R118, R140, R29 ;  /* 0x0000008c76397210 */ /* 0x000fc80007d9e01d */
[----:B------:R-:W-:Y:S02]  /*c830*/  IADD3.X R54, R4, R172, R32, P4, P5 ;  /* 0x000000ac04367210 */ /* 0x000fe400027ea420 */
[----:B------:R-:W-:-:S13]  /*c840*/  ISETP.GE.AND P4, PT, R56, R156, PT ;  /* 0x0000009c3800720c */ /* 0x000fda0003f86270 */
[--C-:B------:R-:W-:Y:S02]  /*c850*/  @!P4 SHF.R.S32.HI R53, RZ, 0x1f, R56.reuse ;  /* 0x0000001fff35c819 */ /* 0x100fe40000011438 */
[----:B------:R-:W-:-:S04]  /*c860*/  @!P4 IADD3 R55, P5, P6, R118, R140, R56 ;  /* 0x0000008c7637c210 */ /* 0x000fc80007ebe038 */
[----:B------:R-:W-:Y:S02]  /*c870*/  @!P4 IADD3.X R172, R4, R172, R53, P5, P6 ;  /* 0x000000ac04acc210 */ /* 0x000fe40002fec435 */
[----:B------:R-:W-:-:S05]  /*c880*/  IADD3 R52, P5, R57, R124, RZ ;  /* 0x0000007c39347210 */ /* 0x000fca0007fbe0ff */
[----:B------:R-:W-:Y:S01]  /*c890*/  IMAD.X R53, R54, 0x1, R125, P5 ;  /* 0x0000000136357824 */ /* 0x000fe200028e067d */
[----:B------:R-:W-:-:S04]  /*c8a0*/  @!P4 IADD3 R54, P5, R55, R124, RZ ;  /* 0x0000007c3736c210 */ /* 0x000fc80007fbe0ff */
[----:B0-----:R4:W-:Y:S01]  /*c8b0*/  STG.E.128 desc[UR54][R52.64], R44 ;  /* 0x0000002c34007986 */ /* 0x0019e2000c101d36 */
[----:B------:R-:W-:-:S05]  /*c8c0*/  @!P4 IMAD.X R55, R172, 0x1, R125, P5 ;  /* 0x00000001ac37c824 */ /* 0x000fca00028e067d */
[----:B-1----:R4:W-:Y:S03]  /*c8d0*/  @!P4 STG.E.128 desc[UR54][R54.64], R48 ;  /* 0x000000303600c986 */ /* 0x0029e6000c101d36 */
.L_x_404:
[----:B------:R-:W-:Y:S05]  /*c8e0*/  BSYNC B1 ;  /* 0x0000000000017941 */ /* 0x000fea0003800000 */
.L_x_403:
[----:B-1-34-:R-:W-:Y:S01]  /*c8f0*/  IADD3 R45, R220, 0x80, RZ ;  /* 0x00000080dc2d7810 */ /* 0x01afe20007ffe0ff */
[----:B------:R-:W-:-:S04]  /*c900*/  IMAD R44, R147, R138, RZ ;  /* 0x0000008a932c7224 */ /* 0x000fc800078e02ff */
[----:B------:R-:W-:-:S04]  /*c910*/  IMAD.WIDE.U32 R136, R45, R138, R136 ;  /* 0x0000008a2d887225 */ /* 0x000fc800078e0088 */
[----:B------:R-:W-:Y:S01]  /*c920*/  IMAD R139, R45, R139, R44 ;  /* 0x0000008b2d8b7224 */ /* 0x000fe200078e022c */
[----:B------:R-:W-:Y:S06]  /*c930*/  @P3 BRA `(.L_x_373) ;  /* 0x00000030008c3947 */ /* 0x000fec0003800000 */
[----:B------:R-:W-:Y:S01]  /*c940*/  ISETP.NE.AND P3, PT, R34, RZ, PT ;  /* 0x000000ff2200720c */ /* 0x000fe20003f65270 */
[----:B------:R-:W-:Y:S01]  /*c950*/  BSSY B1, `(.L_x_415) ;  /* 0x00000f5000017945 */ /* 0x000fe20003800000 */
[----:B------:R-:W-:-:S11]  /*c960*/  IMAD.IADD R56, R137, 0x1, R139 ;  /* 0x0000000189387824 */ /* 0x000fd600078e028b */
[----:B------:R-:W-:Y:S05]  /*c970*/  @!P3 BRA `(.L_x_416) ;  /* 0x0000000c00c8b947 */ /* 0x000fea0003800000 */
[----:B------:R-:W-:Y:S01]  /*c980*/  SEL R44, R121, R162, !P0 ;  /* 0x000000a2792c7207 */ /* 0x000fe20004000000 */
[----:B------:R-:W-:Y:S01]  /*c990*/  BSSY B2, `(.L_x_417) ;  /* 0x00000e6000027945 */ /* 0x000fe20003800000 */
[----:B------:R-:W-:Y:S02]  /*c9a0*/  IADD3 R53, P3, P4, R118, R136, R26 ;  /* 0x0000008876357210 */ /* 0x000fe40007c7e01a */
[----:B------:R-:W-:Y:S02]  /*c9b0*/  SHF.R.S32.HI R45, RZ, 0x1f, R44 ;  /* 0x0000001fff2d7819 */ /* 0x000fe4000001142c */
[----:B------:R-:W-:Y:S02]  /*c9c0*/  IADD3.X R54, R4, R56, R30, P3, P4 ;  /* 0x0000003804367210 */ /* 0x000fe40001fe841e */
[----:B------:R-:W-:Y:S02]  /*c9d0*/  LEA.HI R45, R45, R44, RZ, 0x5 ;  /* 0x0000002c2d2d7211 */ /* 0x000fe400078f28ff */
[----:B------:R-:W-:-:S02]  /*c9e0*/  ISETP.GE.AND P3, PT, R18, R133, PT ;  /* 0x000000851200720c */ /* 0x000fc40003f66270 */
[----:B------:R-:W-:-:S04]  /*c9f0*/  LEA.HI.SX32 R45, R45, R120, 0x1b ;  /* 0x000000782d2d7211 */ /* 0x000fc800078fdaff */
[----:B------:R-:W-:Y:S01]  /*ca00*/  SHF.R.S32.HI R44, RZ, 0x1f, R45 ;  /* 0x0000001fff2c7819 */ /* 0x000fe2000001142d */
[----:B------:R-:W-:-:S03]  /*ca10*/  IMAD.SHL.U32 R55, R45, 0x10, RZ ;  /* 0x000000102d377824 */ /* 0x000fc600078e00ff */
[----:B------:R-:W-:-:S04]  /*ca20*/  LEA.HI R44, R44, R45, RZ, 0x2 ;  /* 0x0000002d2c2c7211 */ /* 0x000fc800078f10ff */
[----:B------:R-:W-:Y:S02]  /*ca30*/  SHF.R.S32.HI R45, RZ, 0x2, R44 ;  /* 0x00000002ff2d7819 */ /* 0x000fe4000001142c */
[----:B------:R-:W-:-:S03]  /*ca40*/  LOP3.LUT R44, R231, 0x30, R55, 0xf8, !PT ;  /* 0x00000030e72c7812 */ /* 0x000fc600078ef837 */
[----:B------:R-:W-:Y:S01]  /*ca50*/  IMAD R45, R45, 0x2800, R232 ;  /* 0x000028002d2d7824 */ /* 0x000fe200078e02e8 */
[----:B------:R-:W-:-:S05]  /*ca60*/  LOP3.LUT R44, R44, R9, RZ, 0x3c, !PT ;  /* 0x000000092c2c7212 */ /* 0x000fca00078e3cff */
[----:B------:R-:W-:Y:S02]  /*ca70*/  IMAD.IADD R44, R45, 0x1, R44 ;  /* 0x000000012d2c7824 */ /* 0x000fe400078e022c */
[C---:B------:R-:W-:Y:S02]  /*ca80*/  IMAD R45, R17.reuse, 0x7800, R143 ;  /* 0x00007800112d7824 */ /* 0x040fe400078e028f */
[----:B------:R-:W-:Y:S02]  /*ca90*/  IMAD R47, R17, 0x7800, R44 ;  /* 0x00007800112f7824 */ /* 0x000fe400078e022c */
[C---:B------:R-:W-:Y:S02]  /*caa0*/  IMAD.IADD R45, R16.reuse, 0x1, R45 ;  /* 0x00000001102d7824 */ /* 0x040fe400078e022d */
[----:B------:R-:W-:-:S04]  /*cab0*/  IMAD.IADD R48, R16, 0x1, R47 ;  /* 0x0000000110307824 */ /* 0x000fc800078e022f */
[----:B------:R-:W1:Y:S04]  /*cac0*/  LDS.128 R44, [R45+0x24200] ;  /* 0x024200002d2c7984 */ /* 0x000e680000000c00 */
[----:B------:R-:W3:Y:S01]  /*cad0*/  LDS.128 R48, [R48+0x24200] ;  /* 0x0242000030307984 */ /* 0x000ee20000000c00 */
[----:B------:R-:W-:Y:S05]  /*cae0*/  @P3 BRA `(.L_x_418) ;  /* 0x0000000c00403947 */ /* 0x000fea0003800000 */
[----:B---3--:R-:W-:Y:S01]  /*caf0*/  IMAD.MOV.U32 R58, RZ, RZ, R48 ;  /* 0x000000ffff3a7224 */ /* 0x008fe200078e0030 */
[----:B------:R-:W-:Y:S01]  /*cb00*/  F2FP.F16.E4M3.UNPACK_B R60, R164.H1 ;  /* 0x000000a4ff3c723e */ /* 0x000fe200030006ff */
[----:B-1----:R-:W-:Y:S01]  /*cb10*/  IMAD.MOV.U32 R52, RZ, RZ, R44 ;  /* 0x000000ffff347224 */ /* 0x002fe200078e002c */
[----:B------:R-:W-:Y:S02]  /*cb20*/  F2FP.F16.E4M3.UNPACK_B R61, R166.H1 ;  /* 0x000000a6ff3d723e */ /* 0x000fe400030006ff */
[----:B------:R-:W-:Y:S01]  /*cb30*/  F2FP.F16.E4M3.UNPACK_B R59, R58.H1 ;  /* 0x0000003aff3b723e */ /* 0x000fe200030006ff */
[--C-:B------:R-:W-:Y:S01]  /*cb40*/  HADD2.F32 R65, -RZ, R60.reuse.H0_H0 ;  /* 0x2000003cff417230 */ /* 0x100fe20000004100 */
[----:B------:R-:W-:Y:S01]  /*cb50*/  F2FP.F16.E4M3.UNPACK_B R57, R52.H1 ;  /* 0x00000034ff39723e */ /* 0x000fe200030006ff */
[----:B------:R-:W-:Y:S01]  /*cb60*/  HADD2.F32 R62, -RZ, R60.H1_H1 ;  /* 0x3000003cff3e7230 */ /* 0x000fe20000004100 */
[----:B0-----:R-:W-:Y:S01]  /*cb70*/  SHF.R.U32.HI R92, RZ, 0x8, R71 ;  /* 0x00000008ff5c7819 */ /* 0x001fe20000011647 */
[----:B------:R-:W-:Y:S01]  /*cb80*/  HADD2.F32 R44, -RZ, R59.H0_H0 ;  /* 0x2000003bff2c7230 */ /* 0x000fe20000004100 */
[----:B------:R-:W-:Y:S01]  /*cb90*/  SHF.R.U32.HI R82, RZ, 0x10, R83 ;  /* 0x00000010ff527819 */ /* 0x000fe20000011653 */
[----:B------:R-:W-:Y:S01]  /*cba0*/  HADD2.F32 R48, -RZ, R57.H0_H0 ;  /* 0x20000039ff307230 */ /* 0x000fe20000004100 */
[----:B------:R-:W-:Y:S01]  /*cbb0*/  LOP3.LUT R94, R71, 0xff0000ff, RZ, 0xc0, !PT ;  /* 0xff0000ff475e7812 */ /* 0x000fe200078ec0ff */
        /* <DEDUP_REMOVED lines=10> */
[----:B------:R-:W-:-:S02]  /*cc60*/  SHF.R.U32.HI R71, RZ, 0x10, R71 ;  /* 0x00000010ff477819 */ /* 0x000fc40000011647 */
[-C--:B------:R-:W-:Y:S01]  /*cc70*/  FFMA.FTZ R59, R57, R61.reuse, -R64 ;  /* 0x0000003d393b7223 */ /* 0x080fe20000010840 */
[----:B------:R-:W-:Y:S01]  /*cc80*/  FFMA.FTZ R57, R60, R61, R63 ;  /* 0x0000003d3c397223 */ /* 0x000fe2000001003f */
[----:B------:R-:W-:Y:S01]  /*cc90*/  F2FP.F16.E4M3.UNPACK_B R64, R164 ;  /* 0x000000a4ff40723e */ /* 0x000fe200020006ff */
[----:B------:R-:W-:Y:S01]  /*cca0*/  IMAD.U32 R71, R71, 0x10000, RZ ;  /* 0x0001000047477824 */ /* 0x000fe200078e00ff */
[----:B------:R-:W-:Y:S02]  /*ccb0*/  F2FP.F16.E4M3.UNPACK_B R60, R58 ;  /* 0x0000003aff3c723e */ /* 0x000fe400020006ff */
[----:B------:R-:W-:Y:S01]  /*ccc0*/  F2FP.F16.E4M3.UNPACK_B R58, R52 ;  /* 0x00000034ff3a723e */ /* 0x000fe200020006ff */
[----:B------:R-:W-:Y:S01]  /*ccd0*/  HADD2.F32 R65, -RZ, R64.H0_H0 ;  /* 0x20000040ff417230 */ /* 0x000fe20000004100 */
[----:B------:R-:W-:Y:S01]  /*cce0*/  F2FP.F16.E4M3.UNPACK_B R61, R166 ;  /* 0x000000a6ff3d723e */ /* 0x000fe200020006ff */
[----:B------:R-:W-:Y:S01]  /*ccf0*/  HADD2.F32 R52, -RZ, R60.H0_H0 ;  /* 0x2000003cff347230 */ /* 0x000fe20000004100 */
[----:B------:R-:W-:Y:S01]  /*cd00*/  F2FP.SATFINITE.E4M3.F32.PACK_AB_MERGE_C R48, R59, R48, RZ ;  /* 0x000000303b30723e */ /* 0x000fe200048070ff */
[----:B------:R-:W-:Y:S01]  /*cd10*/  HADD2.F32 R63, -RZ, R58.H0_H0 ;  /* 0x2000003aff3f7230 */ /* 0x000fe20000004100 */
[----:B------:R-:W-:Y:S01]  /*cd20*/  F2FP.SATFINITE.E4M3.F32.PACK_AB_MERGE_C R59, R57, R44, RZ ;  /* 0x0000002c393b723e */ /* 0x000fe200048070ff */
        /* <DEDUP_REMOVED lines=9> */
[----:B------:R-:W-:-:S02]  /*cdc0*/  MOV R62, R50 ;  /* 0x00000032003e7202 */ /* 0x000fc40000000f00 */
[----:B------:R-:W-:Y:S02]  /*cdd0*/  F2FP.F16.E4M3.UNPACK_B R64, R167.H1 ;  /* 0x000000a7ff40723e */ /* 0x000fe400030006ff */
[-C--:B------:R-:W-:Y:S01]  /*cde0*/  FMUL.FTZ R67, R60, R65.reuse ;  /* 0x000000413c437220 */ /* 0x080fe20000410000 */
[C---:B------:R-:W-:Y:S01]  /*cdf0*/  FMUL.FTZ R65, R58.reuse, R65 ;  /* 0x000000413a417220 */ /* 0x040fe20000410000 */
[----:B------:R-:W-:Y:S01]  /*ce00*/  F2FP.F16.E4M3.UNPACK_B R66, R62.H1 ;  /* 0x0000003eff42723e */ /* 0x000fe200030006ff */
[----:B------:R-:W-:Y:S02]  /*ce10*/  HADD2.F32 R93, -RZ, R64.H0_H0 ;  /* 0x20000040ff5d7230 */ /* 0x000fe40000004100 */
[-C--:B------:R-:W-:Y:S01]  /*ce20*/  FFMA.FTZ R58, R58, R61.reuse, -R67 ;  /* 0x0000003d3a3a7223 */ /* 0x080fe20000010843 */
[----:B------:R-:W-:Y:S01]  /*ce30*/  FFMA.FTZ R61, R60, R61, R65 ;  /* 0x0000003d3c3d7223 */ /* 0x000fe20000010041 */
[----:B------:R-:W-:Y:S01]  /*ce40*/  IMAD.MOV.U32 R60, RZ, RZ, R46 ;  /* 0x000000ffff3c7224 */ /* 0x000fe200078e002e */
[----:B------:R-:W-:Y:S01]  /*ce50*/  F2FP.F16.E4M3.UNPACK_B R67, R165.H1 ;  /* 0x000000a5ff43723e */ /* 0x000fe200030006ff */
[--C-:B------:R-:W-:Y:S01]  /*ce60*/  HADD2.F32 R46, -RZ, R66.reuse.H0_H0 ;  /* 0x20000042ff2e7230 */ /* 0x100fe20000004100 */
[----:B------:R-:W-:Y:S01]  /*ce70*/  F2FP.SATFINITE.E4M3.F32.PACK_AB_MERGE_C R44, R58, R63, R48 ;  /* 0x0000003f3a2c723e */ /* 0x000fe20004807030 */
[----:B------:R-:W-:Y:S01]  /*ce80*/  HADD2.F32 R66, -RZ, R66.H1_H1 ;  /* 0x30000042ff427230 */ /* 0x000fe20000004100 */
[-C--:B------:R-:W-:Y:S01]  /*ce90*/  F2FP.F16.E4M3.UNPACK_B R65, R60.reuse.H1 ;  /* 0x0000003cff41723e */ /* 0x080fe200030006ff */
[--C-:B------:R-:W-:Y:S01]  /*cea0*/  HADD2.F32 R95, -RZ, R67.reuse.H0_H0 ;  /* 0x20000043ff5f7230 */ /* 0x100fe20000004100 */
[----:B------:R-:W-:Y:S01]  /*ceb0*/  F2FP.F16.E4M3.UNPACK_B R60, R60 ;  /* 0x0000003cff3c723e */ /* 0x000fe200020006ff */
[----:B------:R-:W-:Y:S01]  /*cec0*/  HADD2.F32 R67, -RZ, R67.H1_H1 ;  /* 0x30000043ff437230 */ /* 0x000fe20000004100 */
[----:B------:R-:W-:Y:S01]  /*ced0*/  F2FP.F16.E4M3.UNPACK_B R57, R49 ;  /* 0x00000031ff39723e */ /* 0x000fe200020006ff */
[----:B------:R-:W-:-:S02]  /*cee0*/  HADD2.F32 R50, -RZ, R65.H0_H0 ;  /* 0x20000041ff327230 */ /* 0x000fc40000004100 */
[----:B------:R-:W-:Y:S01]  /*cef0*/  FMUL.FTZ R97, R46, R95 ;  /* 0x0000005f2e617220 */ /* 0x000fe20000410000 */
[----:B------:R-:W-:Y:S02]  /*cf00*/  HADD2.F32 R65, -RZ, R65.H1_H1 ;  /* 0x30000041ff417230 */ /* 0x000fe40000004100 */
[----:B------:R-:W-:Y:S01]  /*cf10*/  FMUL.FTZ R68, R66, R67 ;  /* 0x0000004342447220 */ /* 0x000fe20000410000 */
[----:B------:R-:W-:Y:S02]  /*cf20*/  HADD2.F32 R64, -RZ, R64.H1_H1 ;  /* 0x30000040ff407230 */ /* 0x000fe40000004100 */
[C---:B------:R-:W-:Y:S01]  /*cf30*/  FMUL.FTZ R95, R50.reuse, R95 ;  /* 0x0000005f325f7220 */ /* 0x040fe20000410000 */
[-C--:B------:R-:W-:Y:S01]  /*cf40*/  FFMA.FTZ R50, R50, R93.reuse, -R97 ;  /* 0x0000005d32327223 */ /* 0x080fe20000010861 */
[----:B------:R-:W-:Y:S01]  /*cf50*/  F2FP.SATFINITE.E4M3.F32.PACK_AB_MERGE_C R48, R61, R52, R59 ;  /* 0x000000343d30723e */ /* 0x000fe2000480703b */
[----:B------:R-:W-:Y:S02]  /*cf60*/  HADD2.F32 R59, -RZ, R57.H0_H0 ;  /* 0x20000039ff3b7230 */ /* 0x000fe40000004100 */
[----:B------:R-:W-:Y:S01]  /*cf70*/  FFMA.FTZ R46, R46, R93, R95 ;  /* 0x0000005d2e2e7223 */ /* 0x000fe2000001005f */
[C---:B------:R-:W-:Y:S01]  /*cf80*/  FMUL.FTZ R93, R65.reuse, R67 ;  /* 0x00000043415d7220 */ /* 0x040fe20000410000 */
[----:B------:R-:W-:Y:S01]  /*cf90*/  FFMA.FTZ R67, R65, R64, -R68 ;  /* 0x0000004041437223 */ /* 0x000fe20000010844 */
[----:B------:R-:W-:-:S02]  /*cfa0*/  F2FP.F16.E4M3.UNPACK_B R52, R45 ;  /* 0x0000002dff34723e */ /* 0x000fc400020006ff */
[----:B------:R-:W-:Y:S01]  /*cfb0*/  FFMA.FTZ R65, R66, R64, R93 ;  /* 0x0000004042417223 */ /* 0x000fe2000001005d */
[----:B------:R-:W-:Y:S01]  /*cfc0*/  F2FP.F16.E4M3.UNPACK_B R66, R62 ;  /* 0x0000003eff42723e */ /* 0x000fe200020006ff */
[--C-:B------:R-:W-:Y:S01]  /*cfd0*/  HADD2.F32 R93, -RZ, R60.reuse.H0_H0 ;  /* 0x2000003cff5d7230 */ /* 0x100fe20000004100 */
[----:B------:R-:W-:Y:S01]  /*cfe0*/  F2FP.F16.E4M3.UNPACK_B R64, R165 ;  /* 0x000000a5ff40723e */ /* 0x000fe200020006ff */
[----:B------:R-:W-:Y:S01]  /*cff0*/  HADD2.F32 R60, -RZ, R60.H1_H1 ;  /* 0x3000003cff3c7230 */ /* 0x000fe20000004100 */
[----:B------:R-:W-:Y:S01]  /*d000*/  F2FP.F16.E4M3.UNPACK_B R62, R167 ;  /* 0x000000a7ff3e723e */ /* 0x000fe200020006ff */
[----:B------:R-:W-:Y:S01]  /*d010*/  HADD2.F32 R95, -RZ, R66.H0_H0 ;  /* 0x20000042ff5f7230 */ /* 0x000fe20000004100 */
[----:B------:R-:W-:Y:S01]  /*d020*/  F2FP.SATFINITE.E4M3.F32.PACK_AB_MERGE_C R50, R67, R50, RZ ;  /* 0x000000324332723e */ /* 0x000fe200048070ff */
[--C-:B------:R-:W-:Y:S01]  /*d030*/  HADD2.F32 R70, -RZ, R64.reuse.H0_H0 ;  /* 0x20000040ff467230 */ /* 0x100fe20000004100 */
[----:B------:R-:W-:Y:S01]  /*d040*/  F2FP.SATFINITE.E4M3.F32.PACK_AB_MERGE_C R65, R65, R46, RZ ;  /* 0x0000002e4141723e */ /* 0x000fe200048070ff */
[----:B------:R-:W-:Y:S01]  /*d050*/  HADD2.F32 R99, -RZ, R64.H1_H1 ;  /* 0x30000040ff637230 */ /* 0x000fe20000004100 */
[----:B------:R-:W-:Y:S01]  /*d060*/  SHF.R.U32.HI R64, RZ, 0x8, R81 ;  /* 0x00000008ff407819 */ /* 0x000fe20000011651 */
[----:B------:R-:W-:-:S02]  /*d070*/  HADD2.F32 R66, -RZ, R66.H1_H1 ;  /* 0x30000042ff427230 */ /* 0x000fc40000004100 */
[-C--:B------:R-:W-:Y:S01]  /*d080*/  FMUL.FTZ R80, R95, R70.reuse ;  /* 0x000000465f507220 */ /* 0x080fe20000410000 */
[--C-:B------:R-:W-:Y:S02]  /*d090*/  HADD2.F32 R97, -RZ, R62.reuse.H1_H1 ;  /* 0x3000003eff617230 */ /* 0x100fe40000004100 */
[C---:B------:R-:W-:Y:S01]  /*d0a0*/  FMUL.FTZ R70, R93.reuse, R70 ;  /* 0x000000465d467220 */ /* 0x040fe20000410000 */
[----:B------:R-:W-:Y:S02]  /*d0b0*/  HADD2.F32 R68, -RZ, R62.H0_H0 ;  /* 0x2000003eff447230 */ /* 0x000fe40000004100 */
[-C--:B------:R-:W-:Y:S01]  /*d0c0*/  FMUL.FTZ R139, R66, R99.reuse ;  /* 0x00000063428b7220 */ /* 0x080fe20000410000 */
[C---:B------:R-:W-:Y:S01]  /*d0d0*/  FMUL.FTZ R99, R60.reuse, R99 ;  /* 0x000000633c637220 */ /* 0x040fe20000410000 */
[----:B------:R-:W-:Y:S02]  /*d0e0*/  F2FP.F16.E4M3.UNPACK_B R67, R47.H1 ;  /* 0x0000002fff43723e */ /* 0x000fe400030006ff */
[-C--:B------:R-:W-:Y:S01]  /*d0f0*/  FFMA.FTZ R62, R60, R97.reuse, -R139 ;  /* 0x000000613c3e7223 */ /* 0x080fe2000001088b */
[-C--:B------:R-:W-:Y:S01]  /*d100*/  FFMA.FTZ R93, R93, R68.reuse, -R80 ;  /* 0x000000445d5d7223 */ /* 0x080fe20000010850 */
[----:B------:R-:W-:Y:S01]  /*d110*/  FFMA.FTZ R95, R95, R68, R70 ;  /* 0x000000445f5f7223 */ /* 0x000fe20000010046 */
[----:B------:R-:W-:Y:S01]  /*d120*/  FFMA.FTZ R60, R66, R97, R99 ;  /* 0x00000061423c7223 */ /* 0x000fe20000010063 */
[----:B------:R-:W-:Y:S01]  /*d130*/  LOP3.LUT R66, R81, 0xff0000ff, RZ, 0xc0, !PT ;  /* 0xff0000ff51427812 */ /* 0x000fe200078ec0ff */
[----:B------:R-:W-:Y:S01]  /*d140*/  IMAD.SHL.U32 R97, R64, 0x100, RZ ;  /* 0x0000010040617824 */ /* 0x000fe200078e00ff */
[----:B------:R-:W-:-:S02]  /*d150*/  SHF.R.U32.HI R80, RZ, 0x10, R81 ;  /* 0x00000010ff507819 */ /* 0x000fc40000011651 */
[----:B------:R-:W-:Y:S02]  /*d160*/  SHF.R.U32.HI R68, RZ, 0x8, R83 ;  /* 0x00000008ff447819 */ /* 0x000fe40000011653 */
[--C-:B------:R-:W-:Y:S02]  /*d170*/  SHF.R.U32.HI R81, RZ, 0x8, R69.reuse ;  /* 0x00000008ff517819 */ /* 0x100fe40000011645 */
[----:B------:R-:W-:Y:S01]  /*d180*/  LOP3.LUT R70, R83, 0xff0000ff, RZ, 0xc0, !PT ;  /* 0xff0000ff53467812 */ /* 0x000fe200078ec0ff */
[----:B------:R-:W-:Y:S01]  /*d190*/  IMAD.SHL.U32 R99, R68, 0x100, RZ ;  /* 0x0000010044637824 */ /* 0x000fe200078e00ff */
[----:B------:R-:W-:Y:S01]  /*d1a0*/  LOP3.LUT R83, R69, 0xff0000ff, RZ, 0xc0, !PT ;  /* 0xff0000ff45537812 */ /* 0x000fe200078ec0ff */
[----:B------:R-:W-:Y:S01]  /*d1b0*/  IMAD.SHL.U32 R68, R81, 0x100, RZ ;  /* 0x0000010051447824 */ /* 0x000fe200078e00ff */
[----:B------:R-:W-:Y:S01]  /*d1c0*/  SHF.R.U32.HI R69, RZ, 0x10, R69 ;  /* 0x00000010ff457819 */ /* 0x000fe20000011645 */
[----:B------:R-:W-:Y:S01]  /*d1d0*/  IMAD.SHL.U32 R81, R92, 0x100, RZ ;  /* 0x000001005c517824 */ /* 0x000fe200078e00ff */
[----:B------:R-:W-:-:S02]  /*d1e0*/  LOP3.LUT R64, R70, 0xff00, R99, 0xf8, !PT ;  /* 0x0000ff0046407812 */ /* 0x000fc400078ef863 */
[----:B------:R-:W-:Y:S01]  /*d1f0*/  LOP3.LUT R70, R83, 0xff00, R68, 0xf8, !PT ;  /* 0x0000ff0053467812 */ /* 0x000fe200078ef844 */
[----:B------:R-:W-:Y:S01]  /*d200*/  IMAD.U32 R83, R82, 0x10000, RZ ;  /* 0x0001000052537824 */ /* 0x000fe200078e00ff */
[----:B------:R-:W-:Y:S02]  /*d210*/  SHF.L.U32 R69, R69, 0x10, RZ ;  /* 0x0000001045457819 */ /* 0x000fe400000006ff */
[----:B------:R-:W-:Y:S01]  /*d220*/  LOP3.LUT R94, R94, 0xff00, R81, 0xf8, !PT ;  /* 0x0000ff005e5e7812 */ /* 0x000fe200078ef851 */
[----:B------:R-:W-:Y:S01]  /*d230*/  IMAD.U32 R81, R80, 0x10000, RZ ;  /* 0x0001000050517824 */ /* 0x000fe200078e00ff */
[----:B------:R-:W-:Y:S02]  /*d240*/  LOP3.LUT R66, R66, 0xff00, R97, 0xf8, !PT ;  /* 0x0000ff0042427812 */ /* 0x000fe400078ef861 */
[----:B------:R-:W-:Y:S02]  /*d250*/  LOP3.LUT R69, R70, 0xff0000, R69, 0xf8, !PT ;  /* 0x00ff000046457812 */ /* 0x000fe400078ef845 */
[----:B------:R-:W-:-:S02]  /*d260*/  LOP3.LUT R68, R66, 0xff0000, R81, 0xf8, !PT ;  /* 0x00ff000042447812 */ /* 0x000fc400078ef851 */
[----:B------:R-:W-:Y:S02]  /*d270*/  F2FP.F16.E4M3.UNPACK_B R58, R69 ;  /* 0x00000045ff3a723e */ /* 0x000fe400020006ff */
[----:B------:R-:W-:Y:S02]  /*d280*/  F2FP.SATFINITE.E4M3.F32.PACK_AB_MERGE_C R46, R62, R93, R50 ;  /* 0x0000005d3e2e723e */ /* 0x000fe40004807032 */
[----:B------:R-:W-:Y:S01]  /*d290*/  F2FP.F16.E4M3.UNPACK_B R61, R68 ;  /* 0x00000044ff3d723e */ /* 0x000fe200020006ff */
[----:B------:R-:W-:Y:S01]  /*d2a0*/  HADD2.F32 R70, -RZ, R58.H0_H0 ;  /* 0x2000003aff467230 */ /* 0x000fe20000004100 */
[----:B------:R-:W-:Y:S01]  /*d2b0*/  F2FP.SATFINITE.E4M3.F32.PACK_AB_MERGE_C R50, R60, R95, R65 ;  /* 0x0000005f3c32723e */ /* 0x000fe20004807041 */
[----:B------:R-:W-:Y:S01]  /*d2c0*/  HADD2.F32 R60, -RZ, R57.H1_H1 ;  /* 0x30000039ff3c7230 */ /* 0x000fe20000004100 */
[----:B------:R-:W-:Y:S01]  /*d2d0*/  F2FP.F16.E4M3.UNPACK_B R69, R69.H1 ;  /* 0x00000045ff45723e */ /* 0x000fe200030006ff */
[----:B------:R-:W-:Y:S02]  /*d2e0*/  HADD2.F32 R57, -RZ, R52.H0_H0 ;  /* 0x20000034ff397230 */ /* 0x000fe40000004100 */
[----:B------:R-:W-:Y:S01]  /*d2f0*/  FMUL.FTZ R80, R59, R70 ;  /* 0x000000463b507220 */ /* 0x000fe20000410000 */
[----:B------:R-:W-:Y:S01]  /*d300*/  HADD2.F32 R63, -RZ, R58.H1_H1 ;  /* 0x3000003aff3f7230 */ /* 0x000fe20000004100 */
[----:B------:R-:W-:Y:S01]  /*d310*/  F2FP.F16.E4M3.UNPACK_B R68, R68.H1 ;  /* 0x00000044ff44723e */ /* 0x000fe200030006ff */
[----:B------:R-:W-:-:S02]  /*d320*/  HADD2.F32 R62, -RZ, R61.H0_H0 ;  /* 0x2000003dff3e7230 */ /* 0x000fc40000004100 */
[C---:B------:R-:W-:Y:S01]  /*d330*/  FMUL.FTZ R70, R57.reuse, R70 ;  /* 0x0000004639467220 */ /* 0x040fe20000410000 */
[----:B------:R-:W-:Y:S02]  /*d340*/  HADD2.F32 R58, -RZ, R52.H1_H1 ;  /* 0x30000034ff3a7230 */ /* 0x000fe40000004100 */
[-C--:B------:R-:W-:Y:S01]  /*d350*/  FMUL.FTZ R65, R60, R63.reuse ;  /* 0x0000003f3c417220 */ /* 0x080fe20000410000 */
[----:B------:R-:W-:Y:S02]  /*d360*/  HADD2.F32 R61, -RZ, R61.H1_H1 ;  /* 0x3000003dff3d7230 */ /* 0x000fe40000004100 */
[-C--:B------:R-:W-:Y:S01]  /*d370*/  FFMA.FTZ R52, R57, R62.reuse, -R80 ;  /* 0x0000003e39347223 */ /* 0x080fe20000010850 */
[----:B------:R-:W-:Y:S01]  /*d380*/  FFMA.FTZ R57, R59, R62, R70 ;  /* 0x0000003e3b397223 */ /* 0x000fe20000010046 */
[C---:B------:R-:W-:Y:S01]  /*d390*/  FMUL.FTZ R63, R58.reuse, R63 ;  /* 0x0000003f3a3f7220 */ /* 0x040fe20000410000 */
[----:B------:R-:W-:Y:S01]  /*d3a0*/  F2FP.F16.E4M3.UNPACK_B R59, R45.H1 ;  /* 0x0000002dff3b723e */ /* 0x000fe200030006ff */
[----:B------:R-:W-:Y:S01]  /*d3b0*/  FFMA.FTZ R45, R58, R61, -R65 ;  /* 0x0000003d3a2d7223 */ /* 0x000fe20000010841 */
[----:B------:R-:W-:-:S02]  /*d3c0*/  HADD2.F32 R70, -RZ, R69.H0_H0 ;  /* 0x20000045ff467230 */ /* 0x000fc40000004100 */
[----:B------:R-:W-:Y:S01]  /*d3d0*/  FFMA.FTZ R58, R60, R61, R63 ;  /* 0x0000003d3c3a7223 */ /* 0x000fe2000001003f */
[----:B------:R-:W-:Y:S01]  /*d3e0*/  F2FP.F16.E4M3.UNPACK_B R61, R49.H1 ;  /* 0x00000031ff3d723e */ /* 0x000fe200030006ff */
[--C-:B------:R-:W-:Y:S01]  /*d3f0*/  HADD2.F32 R49, -RZ, R59.reuse.H0_H0 ;  /* 0x2000003bff317230 */ /* 0x100fe20000004100 */
[----:B------:R-:W-:Y:S01]  /*d400*/  LOP3.LUT R66, R94, 0xff0000, R71, 0xf8, !PT ;  /* 0x00ff00005e427812 */ /* 0x000fe200078ef847 */
[----:B------:R-:W-:Y:S01]  /*d410*/  HADD2.F32 R60, -RZ, R59.H1_H1 ;  /* 0x3000003bff3c7230 */ /* 0x000fe20000004100 */
[----:B------:R-:W-:Y:S01]  /*d420*/  F2FP.F16.E4M3.UNPACK_B R65, R51 ;  /* 0x00000033ff41723e */ /* 0x000fe200020006ff */
[--C-:B------:R-:W-:Y:S01]  /*d430*/  HADD2.F32 R59, -RZ, R61.reuse.H0_H0 ;  /* 0x2000003dff3b7230 */ /* 0x100fe20000004100 */
[----:B------:R-:W-:Y:S01]  /*d440*/  LOP3.LUT R64, R64, 0xff0000, R83, 0xf8, !PT ;  /* 0x00ff000040407812 */ /* 0x000fe200078ef853 */
[----:B------:R-:W-:Y:S02]  /*d450*/  HADD2.F32 R61, -RZ, R61.H1_H1 ;  /* 0x3000003dff3d7230 */ /* 0x000fe40000004100 */
[----:B------:R-:W-:-:S02]  /*d460*/  HADD2.F32 R69, -RZ, R69.H1_H1 ;  /* 0x30000045ff457230 */ /* 0x000fc40000004100 */
[-C--:B------:R-:W-:Y:S01]  /*d470*/  FMUL.FTZ R80, R59, R70.reuse ;  /* 0x000000463b507220 */ /* 0x080fe20000410000 */
[--C-:B------:R-:W-:Y:S02]  /*d480*/  HADD2.F32 R62, -RZ, R68.reuse.H0_H0 ;  /* 0x20000044ff3e7230 */ /* 0x100fe40000004100 */
[----:B------:R-:W-:Y:S01]  /*d490*/  FMUL.FTZ R70, R49, R70 ;  /* 0x0000004631467220 */ /* 0x000fe20000410000 */
[----:B------:R-:W-:Y:S02]  /*d4a0*/  HADD2.F32 R68, -RZ, R68.H1_H1 ;  /* 0x30000044ff447230 */ /* 0x000fe40000004100 */
[-C--:B------:R-:W-:Y:S01]  /*d4b0*/  FMUL.FTZ R63, R61, R69.reuse ;  /* 0x000000453d3f7220 */ /* 0x080fe20000410000 */
[C---:B------:R-:W-:Y:S01]  /*d4c0*/  FMUL.FTZ R82, R60.reuse, R69 ;  /* 0x000000453c527220 */ /* 0x040fe20000410000 */
[-C--:B------:R-:W-:Y:S01]  /*d4d0*/  FFMA.FTZ R49, R49, R62.reuse, -R80 ;  /* 0x0000003e31317223 */ /* 0x080fe20000010850 */
[----:B------:R-:W-:Y:S01]  /*d4e0*/  FFMA.FTZ R59, R59, R62, R70 ;  /* 0x0000003e3b3b7223 */ /* 0x000fe20000010046 */
[-C--:B------:R-:W-:Y:S01]  /*d4f0*/  FFMA.FTZ R60, R60, R68.reuse, -R63 ;  /* 0x000000443c3c7223 */ /* 0x080fe2000001083f */
[----:B------:R-:W-:Y:S01]  /*d500*/  FFMA.FTZ R62, R61, R68, R82 ;  /* 0x000000443d3e7223 */ /* 0x000fe20000010052 */
[----:B------:R-:W-:Y:S01]  /*d510*/  F2FP.F16.E4M3.UNPACK_B R61, R47 ;  /* 0x0000002fff3d723e */ /* 0x000fe200020006ff */
[--C-:B------:R-:W-:Y:S01]  /*d520*/  HADD2.F32 R70, -RZ, R65.reuse.H0_H0 ;  /* 0x20000041ff467230 */ /* 0x100fe20000004100 */
[----:B------:R-:W-:Y:S01]  /*d530*/  F2FP.F16.E4M3.UNPACK_B R63, R66 ;  /* 0x00000042ff3f723e */ /* 0x000fe200020006ff */
[----:B------:R-:W-:Y:S01]  /*d540*/  HADD2.F32 R65, -RZ, R65.H1_H1 ;  /* 0x30000041ff417230 */ /* 0x000fe20000004100 */
[----:B------:R-:W-:Y:S01]  /*d550*/  F2FP.F16.E4M3.UNPACK_B R69, R51.H1 ;  /* 0x00000033ff45723e */ /* 0x000fe200030006ff */
        /* <DEDUP_REMOVED lines=8> */
[C---:B------:R-:W-:Y:S01]  /*d5e0*/  FMUL.FTZ R93, R51.reuse, R68 ;  /* 0x00000044335d7220 */ /* 0x040fe20000410000 */
[----:B------:R-:W-:Y:S01]  /*d5f0*/  HADD2.F32 R83, -RZ, R82.H0_H0 ;  /* 0x20000052ff537230 */ /* 0x000fe20000004100 */
[----:B------:R-:W-:Y:S01]  /*d600*/  F2FP.SATFINITE.E4M3.F32.PACK_AB_MERGE_C R49, R60, R49, RZ ;  /* 0x000000313c31723e */ /* 0x000fe200048070ff */
[----:B------:R-:W-:Y:S02]  /*d610*/  HADD2.F32 R68, -RZ, R67.H0_H0 ;  /* 0x20000043ff447230 */ /* 0x000fe40000004100 */
[-C--:B------:R-:W-:Y:S01]  /*d620*/  FFMA.FTZ R51, R51, R80.reuse, -R92 ;  /* 0x0000005033337223 */ /* 0x080fe2000001085c */
[----:B------:R-:W-:Y:S02]  /*d630*/  HADD2.F32 R81, -RZ, R66.H0_H0 ;  /* 0x20000042ff517230 */ /* 0x000fe40000004100 */
[----:B------:R-:W-:Y:S01]  /*d640*/  FFMA.FTZ R64, R70, R80, R93 ;  /* 0x0000005046407223 */ /* 0x000fe2000001005d */
[----:B------:R-:W-:-:S02]  /*d650*/  HADD2.F32 R70, -RZ, R69.H1_H1 ;  /* 0x30000045ff467230 */ /* 0x000fc40000004100 */
[-C--:B------:R-:W-:Y:S01]  /*d660*/  FMUL.FTZ R80, R68, R83.reuse ;  /* 0x0000005344507220 */ /* 0x080fe20000410000 */
[----:B------:R-:W-:Y:S02]  /*d670*/  HADD2.F32 R82, -RZ, R82.H1_H1 ;  /* 0x30000052ff527230 */ /* 0x000fe40000004100 */
[C---:B------:R-:W-:Y:S01]  /*d680*/  FMUL.FTZ R95, R71.reuse, R83 ;  /* 0x00000053475f7220 */ /* 0x040fe20000410000 */
[----:B------:R-:W-:Y:S02]  /*d690*/  HADD2.F32 R67, -RZ, R67.H1_H1 ;  /* 0x30000043ff437230 */ /* 0x000fe40000004100 */
[----:B------:R-:W-:Y:S01]  /*d6a0*/  FFMA.FTZ R69, R71, R81, R80 ;  /* 0x0000005147457223 */ /* 0x000fe20000010050 */
[----:B------:R-:W-:Y:S02]  /*d6b0*/  HADD2.F32 R71, -RZ, R66.H1_H1 ;  /* 0x30000042ff477230 */ /* 0x000fe40000004100 */
[----:B------:R-:W-:Y:S01]  /*d6c0*/  FMUL.FTZ R66, R70, R82 ;  /* 0x0000005246427220 */ /* 0x000fe20000410000 */
[----:B------:R-:W-:-:S02]  /*d6d0*/  HADD2.F32 R80, -RZ, R63.H1_H1 ;  /* 0x3000003fff507230 */ /* 0x000fc40000004100 */
[C---:B------:R-:W-:Y:S01]  /*d6e0*/  FMUL.FTZ R63, R67.reuse, R82 ;  /* 0x00000052433f7220 */ /* 0x040fe20000410000 */
[----:B------:R-:W-:Y:S02]  /*d6f0*/  HADD2.F32 R61, -RZ, R61.H1_H1 ;  /* 0x3000003dff3d7230 */ /* 0x000fe40000004100 */
[----:B------:R-:W-:Y:S01]  /*d700*/  FFMA.FTZ R67, R67, R71, -R66 ;  /* 0x0000004743437223 */ /* 0x000fe20000010842 */
[----:B------:R-:W-:Y:S02]  /*d710*/  HADD2.F32 R66, -RZ, R47.H1_H1 ;  /* 0x3000002fff427230 */ /* 0x000fe40000004100 */
[----:B------:R-:W-:Y:S01]  /*d720*/  FFMA.FTZ R68, R68, R81, -R95 ;  /* 0x0000005144447223 */ /* 0x000fe2000001085f */
[-C--:B------:R-:W-:Y:S01]  /*d730*/  FMUL.FTZ R82, R65, R80.reuse ;  /* 0x0000005041527220 */ /* 0x080fe20000410000 */
[C---:B------:R-:W-:Y:S01]  /*d740*/  FMUL.FTZ R80, R61.reuse, R80 ;  /* 0x000000503d507220 */ /* 0x040fe20000410000 */
[----:B------:R-:W-:Y:S01]  /*d750*/  FFMA.FTZ R70, R70, R71, R63 ;  /* 0x0000004746467223 */ /* 0x000fe2000001003f */
[----:B------:R-:W-:Y:S01]  /*d760*/  F2FP.SATFINITE.E4M3.F32.PACK_AB_MERGE_C R59, R62, R59, RZ ;  /* 0x0000003b3e3b723e */ /* 0x000fe200048070ff */
[-C--:B------:R-:W-:Y:S01]  /*d770*/  FFMA.FTZ R82, R61, R66.reuse, -R82 ;  /* 0x000000423d527223 */ /* 0x080fe20000010852 */
[----:B------:R-:W-:Y:S01]  /*d780*/  FFMA.FTZ R65, R65, R66, R80 ;  /* 0x0000004241417223 */ /* 0x000fe20000010050 */
[----:B------:R-:W-:-:S02]  /*d790*/  F2FP.SATFINITE.E4M3.F32.PACK_AB_MERGE_C R67, R67, R68, RZ ;  /* 0x000000444343723e */ /* 0x000fc400048070ff */
[----:B------:R-:W-:Y:S02]  /*d7a0*/  F2FP.SATFINITE.E4M3.F32.PACK_AB_MERGE_C R69, R70, R69, RZ ;  /* 0x000000454645723e */ /* 0x000fe400048070ff */
[----:B------:R-:W-:Y:S02]  /*d7b0*/  F2FP.SATFINITE.E4M3.F32.PACK_AB_MERGE_C R45, R45, R52, R49 ;  /* 0x000000342d2d723e */ /* 0x000fe40004807031 */
[----:B------:R-:W-:Y:S02]  /*d7c0*/  F2FP.SATFINITE.E4M3.F32.PACK_AB_MERGE_C R47, R82, R51, R67 ;  /* 0x00000033522f723e */ /* 0x000fe40004807043 */
[----:B------:R-:W-:Y:S02]  /*d7d0*/  F2FP.SATFINITE.E4M3.F32.PACK_AB_MERGE_C R49, R58, R57, R59 ;  /* 0x000000393a31723e */ /* 0x000fe4000480703b */
[----:B------:R-:W-:-:S07]  /*d7e0*/  F2FP.SATFINITE.E4M3.F32.PACK_AB_MERGE_C R51, R65, R64, R69 ;  /* 0x000000404133723e */ /* 0x000fce0004807045 */
.L_x_418:
[----:B------:R-:W-:Y:S05]  /*d7f0*/  BSYNC B2 ;  /* 0x0000000000027941 */ /* 0x000fea0003800000 */
.L_x_417:
[----:B------:R-:W-:-:S13]  /*d800*/  ISETP.GE.AND P3, PT, R55, R156, PT ;  /* 0x0000009c3700720c */ /* 0x000fda0003f66270 */
[--C-:B------:R-:W-:Y:S02]  /*d810*/  @!P3 SHF.R.S32.HI R57, RZ, 0x1f, R55.reuse ;  /* 0x0000001fff39b819 */ /* 0x100fe40000011437 */
[----:B------:R-:W-:-:S04]  /*d820*/  @!P3 IADD3 R55, P4, P5, R118, R136, R55 ;  /* 0x000000887637b210 */ /* 0x000fc80007d9e037 */
[----:B------:R-:W-:Y:S02]  /*d830*/  @!P3 IADD3.X R58, R4, R56, R57, P4, P5 ;  /* 0x00000038043ab210 */ /* 0x000fe400027ea439 */
[----:B------:R-:W-:-:S05]  /*d840*/  IADD3 R52, P4, R53, R124, RZ ;  /* 0x0000007c35347210 */ /* 0x000fca0007f9e0ff */
[----:B------:R-:W-:Y:S01]  /*d850*/  IMAD.X R53, R54, 0x1, R125, P4 ;  /* 0x0000000136357824 */ /* 0x000fe200020e067d */
[----:B------:R-:W-:-:S04]  /*d860*/  @!P3 IADD3 R54, P4, R55, R124, RZ ;  /* 0x0000007c3736b210 */ /* 0x000fc80007f9e0ff */
[----:B-1----:R1:W-:Y:S01]  /*d870*/  STG.E.128 desc[UR54][R52.64], R44 ;  /* 0x0000002c34007986 */ /* 0x0023e2000c101d36 */
[----:B------:R-:W-:-:S05]  /*d880*/  @!P3 IMAD.X R55, R58, 0x1, R125, P4 ;  /* 0x000000013a37b824 */ /* 0x000fca00020e067d */
[----:B---3--:R1:W-:Y:S03]  /*d890*/  @!P3 STG.E.128 desc[UR54][R54.64], R48 ;  /* 0x000000303600b986 */ /* 0x0083e6000c101d36 */
.L_x_416:
[----:B------:R-:W-:Y:S05]  /*d8a0*/  BSYNC B1 ;  /* 0x0000000000017941 */ /* 0x000fea0003800000 */
.L_x_415:
[----:B------:R-:W-:Y:S01]  /*d8b0*/  ISETP.NE.AND P3, PT, R35, RZ, PT ;  /* 0x000000ff2300720c */ /* 0x000fe20003f65270 */
[----:B------:R-:W-:-:S12]  /*d8c0*/  BSSY B1, `(.L_x_419) ;  /* 0x00000f8000017945 */ /* 0x000fd80003800000 */
[----:B------:R-:W-:Y:S05]  /*d8d0*/  @!P3 BRA `(.L_x_420) ;  /* 0x0000000c00d8b947 */ /* 0x000fea0003800000 */
[----:B-1----:R-:W-:Y:S01]  /*d8e0*/  SEL R44, R121, R162, !P1 ;  /* 0x000000a2792c7207 */ /* 0x002fe20004800000 */
        /* <DEDUP_REMOVED lines=22> */
[----:B------:R-:W-:Y:S01]  /*da50*/  SHF.R.U32.HI R58, RZ, 0x8, R85 ;  /* 0x00000008ff3a7819 */ /* 0x000fe20000011655 */
[----:B---3--:R-:W-:Y:S01]  /*da60*/  IMAD.MOV.U32 R61, RZ, RZ, R48 ;  /* 0x000000ffff3d7224 */ /* 0x008fe200078e0030 */
[----:B-1----:R-:W-:Y:S01]  /*da70*/  MOV R60, R44 ;  /* 0x0000002c003c7202 */ /* 0x002fe20000000f00 */
[----:B------:R-:W-:Y:S01]  /*da80*/  IMAD.MOV.U32 R59, RZ, RZ, R50 ;  /* 0x000000ffff3b7224 */ /* 0x000fe200078e0032 */
[----:B------:R-:W-:Y:S01]  /*da90*/  LOP3.LUT R63, R85, 0xff0000ff, RZ, 0xc0, !PT ;  /* 0xff0000ff553f7812 */ /* 0x000fe200078ec0ff */
[----:B------:R-:W-:Y:S01]  /*daa0*/  IMAD.SHL.U32 R44, R58, 0x100, RZ ;  /* 0x000001003a2c7824 */ /* 0x000fe200078e00ff */
[----:B------:R-:W-:Y:S01]  /*dab0*/  SHF.R.U32.HI R66, RZ, 0x8, R87 ;  /* 0x00000008ff427819 */ /* 0x000fe20000011657 */
[----:B------:R-:W-:Y:S01]  /*dac0*/  IMAD.MOV.U32 R58, RZ, RZ, R46 ;  /* 0x000000ffff3a7224 */ /* 0x000fe200078e002e */
[----:B------:R-:W-:Y:S02]  /*dad0*/  SHF.R.U32.HI R64, RZ, 0x8, R73 ;  /* 0x00000008ff407819 */ /* 0x000fe40000011649 */
[----:B------:R-:W-:Y:S01]  /*dae0*/  LOP3.LUT R63, R63, 0xff00, R44, 0xf8, !PT ;  /* 0x0000ff003f3f7812 */ /* 0x000fe200078ef82c */
[----:B------:R-:W-:Y:S01]  /*daf0*/  IMAD.SHL.U32 R44, R66, 0x100, RZ ;  /* 0x00000100422c7824 */ /* 0x000fe200078e00ff */
[----:B------:R-:W-:Y:S01]  /*db00*/  SHF.R.U32.HI R69, RZ, 0x10, R85 ;  /* 0x00000010ff457819 */ /* 0x000fe20000011655 */
[----:B------:R-:W-:Y:S01]  /*db10*/  IMAD.SHL.U32 R46, R64, 0x100, RZ ;  /* 0x00000100402e7824 */ /* 0x000fe200078e00ff */
[----:B------:R-:W-:-:S02]  /*db20*/  SHF.R.U32.HI R68, RZ, 0x10, R87 ;  /* 0x00000010ff447819 */ /* 0x000fc40000011657 */
[----:B------:R-:W-:Y:S02]  /*db30*/  LOP3.LUT R65, R87, 0xff0000ff, RZ, 0xc0, !PT ;  /* 0xff0000ff57417812 */ /* 0x000fe400078ec0ff */
[----:B------:R-:W-:Y:S02]  /*db40*/  LOP3.LUT R67, R73, 0xff0000ff, RZ, 0xc0, !PT ;  /* 0xff0000ff49437812 */ /* 0x000fe400078ec0ff */
[----:B------:R-:W-:Y:S02]  /*db50*/  SHF.R.U32.HI R62, RZ, 0x8, R75 ;  /* 0x00000008ff3e7819 */ /* 0x000fe4000001164b */
[----:B------:R-:W-:Y:S02]  /*db60*/  SHF.L.U32 R48, R69, 0x10, RZ ;  /* 0x0000001045307819 */ /* 0x000fe400000006ff */
[----:B------:R-:W-:Y:S01]  /*db70*/  LOP3.LUT R65, R65, 0xff00, R44, 0xf8, !PT ;  /* 0x0000ff0041417812 */ /* 0x000fe200078ef82c */
[----:B------:R-:W-:Y:S01]  /*db80*/  IMAD.U32 R44, R68, 0x10000, RZ ;  /* 0x00010000442c7824 */ /* 0x000fe200078e00ff */
[----:B------:R-:W-:Y:S01]  /*db90*/  LOP3.LUT R69, R67, 0xff00, R46, 0xf8, !PT ;  /* 0x0000ff0043457812 */ /* 0x000fe200078ef82e */
[----:B------:R-:W-:Y:S01]  /*dba0*/  IMAD.SHL.U32 R50, R62, 0x100, RZ ;  /* 0x000001003e327824 */ /* 0x000fe200078e00ff */
[----:B------:R-:W-:-:S02]  /*dbb0*/  F2FP.F16.E4M3.UNPACK_B R67, R161.H1 ;  /* 0x000000a1ff43723e */ /* 0x000fc400030006ff */
[----:B------:R-:W-:Y:S02]  /*dbc0*/  F2FP.F16.E4M3.UNPACK_B R64, R61.H1 ;  /* 0x0000003dff40723e */ /* 0x000fe400030006ff */
[----:B------:R-:W-:Y:S01]  /*dbd0*/  F2FP.F16.E4M3.UNPACK_B R62, R60.H1 ;  /* 0x0000003cff3e723e */ /* 0x000fe200030006ff */
[----:B------:R-:W-:Y:S01]  /*dbe0*/  HADD2.F32 R46, -RZ, R67.H0_H0 ;  /* 0x20000043ff2e7230 */ /* 0x000fe20000004100 */
[----:B------:R-:W-:Y:S02]  /*dbf0*/  SHF.R.U32.HI R52, RZ, 0x10, R73 ;  /* 0x00000010ff347819 */ /* 0x000fe40000011649 */
[----:B------:R-:W-:Y:S02]  /*dc00*/  LOP3.LUT R71, R75, 0xff0000ff, RZ, 0xc0, !PT ;  /* 0xff0000ff4b477812 */ /* 0x000fe400078ec0ff */
[----:B------:R-:W-:Y:S01]  /*dc10*/  LOP3.LUT R44, R65, 0xff0000, R44, 0xf8, !PT ;  /* 0x00ff0000412c7812 */ /* 0x000fe200078ef82c */
[----:B------:R-:W-:Y:S01]  /*dc20*/  HADD2.F32 R65, -RZ, R64.H0_H0 ;  /* 0x20000040ff417230 */ /* 0x000fe20000004100 */
[----:B------:R-:W-:-:S02]  /*dc30*/  F2FP.F16.E4M3.UNPACK_B R66, R159.H1 ;  /* 0x0000009fff42723e */ /* 0x000fc400030006ff */
[----:B------:R-:W-:Y:S02]  /*dc40*/  SHF.R.U32.HI R57, RZ, 0x10, R75 ;  /* 0x00000010ff397819 */ /* 0x000fe4000001164b */
[----:B------:R-:W-:Y:S01]  /*dc50*/  LOP3.LUT R48, R63, 0xff0000, R48, 0xf8, !PT ;  /* 0x00ff00003f307812 */ /* 0x000fe200078ef830 */
[----:B------:R-:W-:Y:S01]  /*dc60*/  HADD2.F32 R63, -RZ, R62.H0_H0 ;  /* 0x2000003eff3f7230 */ /* 0x000fe20000004100 */
[----:B------:R-:W-:Y:S01]  /*dc70*/  LOP3.LUT R70, R71, 0xff00, R50, 0xf8, !PT ;  /* 0x0000ff0047467812 */ /* 0x000fe200078ef832 */
[----:B------:R-:W-:Y:S02]  /*dc80*/  IMAD.U32 R50, R52, 0x10000, RZ ;  /* 0x0001000034327824 */ /* 0x000fe400078e00ff */
[-C--:B------:R-:W-:Y:S01]  /*dc90*/  FMUL.FTZ R52, R65, R46.reuse ;  /* 0x0000002e41347220 */ /* 0x080fe20000410000 */
[----:B------:R-:W-:Y:S02]  /*dca0*/  HADD2.F32 R68, -RZ, R66.H0_H0 ;  /* 0x20000042ff447230 */ /* 0x000fe40000004100 */
[----:B------:R-:W-:Y:S01]  /*dcb0*/  FMUL.FTZ R72, R63, R46 ;  /* 0x0000002e3f487220 */ /* 0x000fe20000410000 */
[----:B------:R-:W-:Y:S01]  /*dcc0*/  IMAD.U32 R57, R57, 0x10000, RZ ;  /* 0x0001000039397824 */ /* 0x000fe200078e00ff */
[----:B------:R-:W-:Y:S01]  /*dcd0*/  F2FP.F16.E4M3.UNPACK_B R161, R161 ;  /* 0x000000a1ffa1723e */ /* 0x000fe200020006ff */
[----:B------:R-:W-:-:S02]  /*dce0*/  HADD2.F32 R62, -RZ, R62.H1_H1 ;  /* 0x3000003eff3e7230 */ /* 0x000fc40000004100 */
[-C--:B------:R-:W-:Y:S01]  /*dcf0*/  FFMA.FTZ R52, R63, R68.reuse, -R52 ;  /* 0x000000443f347223 */ /* 0x080fe20000010834 */
[----:B------:R-:W-:Y:S01]  /*dd00*/  HADD2.F32 R63, -RZ, R67.H1_H1 ;  /* 0x30000043ff3f7230 */ /* 0x000fe20000004100 */
[----:B------:R-:W-:Y:S01]  /*dd10*/  LOP3.LUT R46, R70, 0xff0000, R57, 0xf8, !PT ;  /* 0x00ff0000462e7812 */ /* 0x000fe200078ef839 */
[----:B------:R-:W-:Y:S01]  /*dd20*/  FFMA.FTZ R57, R65, R68, R72 ;  /* 0x0000004441397223 */ /* 0x000fe20000010048 */
[----:B------:R-:W-:Y:S01]  /*dd30*/  HADD2.F32 R67, -RZ, R64.H1_H1 ;  /* 0x30000040ff437230 */ /* 0x000fe20000004100 */
[----:B------:R-:W-:Y:S01]  /*dd40*/  F2FP.F16.E4M3.UNPACK_B R65, R61 ;  /* 0x0000003dff41723e */ /* 0x000fe200020006ff */
[----:B------:R-:W-:Y:S01]  /*dd50*/  HADD2.F32 R68, -RZ, R66.H1_H1 ;  /* 0x30000042ff447230 */ /* 0x000fe20000004100 */
[----:B------:R-:W-:Y:S01]  /*dd60*/  F2FP.F16.E4M3.UNPACK_B R64, R60 ;  /* 0x0000003cff40723e */ /* 0x000fe200020006ff */
[-C--:B------:R-:W-:Y:S01]  /*dd70*/  FMUL.FTZ R60, R62, R63.reuse ;  /* 0x0000003f3e3c7220 */ /* 0x080fe20000410000 */
[----:B------:R-:W-:Y:S01]  /*dd80*/  LOP3.LUT R50, R69, 0xff0000, R50, 0xf8, !PT ;  /* 0x00ff000045327812 */ /* 0x000fe200078ef832 */
[----:B------:R-:W-:Y:S01]  /*dd90*/  FMUL.FTZ R61, R67, R63 ;  /* 0x0000003f433d7220 */ /* 0x000fe20000410000 */
[----:B------:R-:W-:Y:S01]  /*dda0*/  F2FP.F16.E4M3.UNPACK_B R159, R159 ;  /* 0x0000009fff9f723e */ /* 0x000fe200020006ff */
[----:B------:R-:W-:-:S02]  /*ddb0*/  HADD2.F32 R69, -RZ, R161.H0_H0 ;  /* 0x200000a1ff457230 */ /* 0x000fc40000004100 */
[-C--:B------:R-:W-:Y:S01]  /*ddc0*/  FFMA.FTZ R60, R67, R68.reuse, R60 ;  /* 0x00000044433c7223 */ /* 0x080fe2000001003c */
[----:B------:R-:W-:Y:S02]  /*ddd0*/  HADD2.F32 R66, -RZ, R65.H0_H0 ;  /* 0x20000041ff427230 */ /* 0x000fe40000004100 */
[----:B------:R-:W-:Y:S01]  /*dde0*/  FFMA.FTZ R61, R62, R68, -R61 ;  /* 0x000000443e3d7223 */ /* 0x000fe2000001083d */
[--C-:B------:R-:W-:Y:S01]  /*ddf0*/  HADD2.F32 R63, -RZ, R64.reuse.H0_H0 ;  /* 0x20000040ff3f7230 */ /* 0x100fe20000004100 */
[----:B------:R-:W-:Y:S01]  /*de00*/  F2FP.F16.E4M3.UNPACK_B R67, R160.H1 ;  /* 0x000000a0ff43723e */ /* 0x000fe200030006ff */
[----:B------:R-:W-:Y:S02]  /*de10*/  HADD2.F32 R62, -RZ, R159.H0_H0 ;  /* 0x2000009fff3e7230 */ /* 0x000fe40000004100 */
[-C--:B------:R-:W-:Y:S01]  /*de20*/  FMUL.FTZ R68, R66, R69.reuse ;  /* 0x0000004542447220 */ /* 0x080fe20000410000 */
[----:B------:R-:W-:Y:S02]  /*de30*/  HADD2.F32 R161, -RZ, R161.H1_H1 ;  /* 0x300000a1ffa17230 */ /* 0x000fe40000004100 */
[----:B------:R-:W-:Y:S01]  /*de40*/  FMUL.FTZ R69, R63, R69 ;  /* 0x000000453f457220 */ /* 0x000fe20000410000 */
[----:B------:R-:W-:-:S02]  /*de50*/  HADD2.F32 R64, -RZ, R64.H1_H1 ;  /* 0x30000040ff407230 */ /* 0x000fc40000004100 */
[-C--:B------:R-:W-:Y:S01]  /*de60*/  FFMA.FTZ R63, R63, R62.reuse, -R68 ;  /* 0x0000003e3f3f7223 */ /* 0x080fe20000010844 */
[----:B------:R-:W-:Y:S01]  /*de70*/  HADD2.F32 R65, -RZ, R65.H1_H1 ;  /* 0x30000041ff417230 */ /* 0x000fe20000004100 */
[----:B------:R-:W-:Y:S01]  /*de80*/  F2FP.F16.E4M3.UNPACK_B R68, R59.H1 ;  /* 0x0000003bff44723e */ /* 0x000fe200030006ff */
[----:B------:R-:W-:Y:S02]  /*de90*/  HADD2.F32 R159, -RZ, R159.H1_H1 ;  /* 0x3000009fff9f7230 */ /* 0x000fe40000004100 */
[-C--:B------:R-:W-:Y:S01]  /*dea0*/  FMUL.FTZ R70, R64, R161.reuse ;  /* 0x000000a140467220 */ /* 0x080fe20000410000 */
[----:B------:R-:W-:Y:S01]  /*deb0*/  FFMA.FTZ R62, R66, R62, R69 ;  /* 0x0000003e423e7223 */ /* 0x000fe20000010045 */
[C---:B------:R-:W-:Y:S01]  /*dec0*/  FMUL.FTZ R69, R65.reuse, R161 ;  /* 0x000000a141457220 */ /* 0x040fe20000410000 */
[----:B------:R-:W-:Y:S01]  /*ded0*/  F2FP.F16.E4M3.UNPACK_B R71, R158.H1 ;  /* 0x0000009eff47723e */ /* 0x000fe200030006ff */
[----:B------:R-:W-:Y:S01]  /*dee0*/  FFMA.FTZ R65, R65, R159, R70 ;  /* 0x0000009f41417223 */ /* 0x000fe20000010046 */
[----:B------:R-:W-:Y:S01]  /*def0*/  F2FP.F16.E4M3.UNPACK_B R66, R58.H1 ;  /* 0x0000003aff42723e */ /* 0x000fe200030006ff */
[----:B------:R-:W-:-:S02]  /*df00*/  HADD2.F32 R73, -RZ, R67.H1_H1 ;  /* 0x30000043ff497230 */ /* 0x000fc40000004100 */
[----:B------:R-:W-:Y:S01]  /*df10*/  FFMA.FTZ R64, R64, R159, -R69 ;  /* 0x0000009f40407223 */ /* 0x000fe20000010845 */
[--C-:B------:R-:W-:Y:S01]  /*df20*/  HADD2.F32 R70, -RZ, R68.reuse.H1_H1 ;  /* 0x30000044ff467230 */ /* 0x100fe20000004100 */
[----:B------:R-:W-:Y:S01]  /*df30*/  F2FP.F16.E4M3.UNPACK_B R160, R160 ;  /* 0x000000a0ffa0723e */ /* 0x000fe200020006ff */
[----:B------:R-:W-:Y:S01]  /*df40*/  HADD2.F32 R69, -RZ, R68.H0_H0 ;  /* 0x20000044ff457230 */ /* 0x000fe20000004100 */
[----:B------:R-:W-:Y:S01]  /*df50*/  F2FP.F16.E4M3.UNPACK_B R58, R58 ;  /* 0x0000003aff3a723e */ /* 0x000fe200020006ff */
[----:B------:R-:W-:Y:S02]  /*df60*/  HADD2.F32 R72, -RZ, R71.H0_H0 ;  /* 0x20000047ff487230 */ /* 0x000fe40000004100 */
[----:B------:R-:W-:Y:S01]  /*df70*/  FMUL.FTZ R75, R70, R73 ;  /* 0x00000049464b7220 */ /* 0x000fe20000410000 */
[----:B------:R-:W-:Y:S01]  /*df80*/  HADD2.F32 R74, -RZ, R67.H0_H0 ;  /* 0x20000043ff4a7230 */ /* 0x000fe20000004100 */
[----:B------:R-:W-:Y:S01]  /*df90*/  F2FP.F16.E4M3.UNPACK_B R158, R158 ;  /* 0x0000009eff9e723e */ /* 0x000fe200020006ff */
[----:B------:R-:W-:Y:S01]  /*dfa0*/  HADD2.F32 R68, -RZ, R66.H1_H1 ;  /* 0x30000042ff447230 */ /* 0x000fe20000004100 */
[----:B------:R-:W-:Y:S01]  /*dfb0*/  F2FP.SATFINITE.E4M3.F32.PACK_AB_MERGE_C R52, R61, R52, RZ ;  /* 0x000000343d34723e */ /* 0x000fe200048070ff */
[----:B------:R-:W-:-:S02]  /*dfc0*/  HADD2.F32 R71, -RZ, R71.H1_H1 ;  /* 0x30000047ff477230 */ /* 0x000fc40000004100 */
[-C--:B------:R-:W-:Y:S01]  /*dfd0*/  FMUL.FTZ R80, R69, R74.reuse ;  /* 0x0000004a45507220 */ /* 0x080fe20000410000 */
[----:B------:R-:W-:Y:S02]  /*dfe0*/  HADD2.F32 R67, -RZ, R66.H0_H0 ;  /* 0x20000042ff437230 */ /* 0x000fe40000004100 */
[C---:B------:R-:W-:Y:S01]  /*dff0*/  FMUL.FTZ R73, R68.reuse, R73 ;  /* 0x0000004944497220 */ /* 0x040fe20000410000 */
[----:B------:R-:W-:Y:S01]  /*e000*/  F2FP.F16.E4M3.UNPACK_B R61, R45 ;  /* 0x0000002dff3d723e */ /* 0x000fe200020006ff */
[----:B------:R-:W-:Y:S01]  /*e010*/  FFMA.FTZ R81, R68, R71, -R75 ;  /* 0x0000004744517223 */ /* 0x000fe2000001084b */
[----:B------:R-:W-:Y:S01]  /*e020*/  F2FP.F16.E4M3.UNPACK_B R68, R59 ;  /* 0x0000003bff44723e */ /* 0x000fe200020006ff */
[C---:B------:R-:W-:Y:S01]  /*e030*/  FMUL.FTZ R74, R67.reuse, R74 ;  /* 0x0000004a434a7220 */ /* 0x040fe20000410000 */
[----:B------:R-:W-:Y:S01]  /*e040*/  FFMA.FTZ R66, R67, R72, -R80 ;  /* 0x0000004843427223 */ /* 0x000fe20000010850 */
[----:B------:R-:W-:Y:S01]  /*e050*/  FFMA.FTZ R80, R70, R71, R73 ;  /* 0x0000004746507223 */ /* 0x000fe20000010049 */
[----:B------:R-:W-:-:S02]  /*e060*/  HADD2.F32 R73, -RZ, R160.H1_H1 ;  /* 0x300000a0ff497230 */ /* 0x000fc40000004100 */
[----:B------:R-:W-:Y:S01]  /*e070*/  FFMA.FTZ R67, R69, R72, R74 ;  /* 0x0000004845437223 */ /* 0x000fe2000001004a */
[--C-:B------:R-:W-:Y:S02]  /*e080*/  HADD2.F32 R69, -RZ, R68.reuse.H0_H0 ;  /* 0x20000044ff457230 */ /* 0x100fe40000004100 */
[----:B------:R-:W-:Y:S02]  /*e090*/  HADD2.F32 R68, -RZ, R68.H1_H1 ;  /* 0x30000044ff447230 */ /* 0x000fe40000004100 */
[----:B------:R-:W-:Y:S01]  /*e0a0*/  HADD2.F32 R72, -RZ, R160.H0_H0 ;  /* 0x200000a0ff487230 */ /* 0x000fe20000004100 */
[----:B------:R-:W-:Y:S01]  /*e0b0*/  F2FP.SATFINITE.E4M3.F32.PACK_AB_MERGE_C R80, R80, R67, RZ ;  /* 0x000000435050723e */ /* 0x000fe200048070ff */
[--C-:B------:R-:W-:Y:S02]  /*e0c0*/  HADD2.F32 R59, -RZ, R58.reuse.H0_H0 ;  /* 0x2000003aff3b7230 */ /* 0x100fe40000004100 */
[----:B------:R-:W-:Y:S01]  /*e0d0*/  FMUL.FTZ R75, R68, R73 ;  /* 0x00000049444b7220 */ /* 0x000fe20000410000 */
[----:B------:R-:W-:-:S02]  /*e0e0*/  HADD2.F32 R58, -RZ, R58.H1_H1 ;  /* 0x3000003aff3a7230 */ /* 0x000fc40000004100 */
[-C--:B------:R-:W-:Y:S01]  /*e0f0*/  FMUL.FTZ R74, R69, R72.reuse ;  /* 0x00000048454a7220 */ /* 0x080fe20000410000 */
[--C-:B------:R-:W-:Y:S02]  /*e100*/  HADD2.F32 R71, -RZ, R158.reuse.H1_H1 ;  /* 0x3000009eff477230 */ /* 0x100fe40000004100 */
[C---:B------:R-:W-:Y:S01]  /*e110*/  FMUL.FTZ R72, R59.reuse, R72 ;  /* 0x000000483b487220 */ /* 0x040fe20000410000 */
[----:B------:R-:W-:Y:S02]  /*e120*/  HADD2.F32 R70, -RZ, R158.H0_H0 ;  /* 0x2000009eff467230 */ /* 0x000fe40000004100 */
[C---:B------:R-:W-:Y:S01]  /*e130*/  FMUL.FTZ R73, R58.reuse, R73 ;  /* 0x000000493a497220 */ /* 0x040fe20000410000 */
[----:B------:R-:W-:Y:S01]  /*e140*/  FFMA.FTZ R75, R58, R71, -R75 ;  /* 0x000000473a4b7223 */ /* 0x000fe2000001084b */
[----:B------:R-:W-:Y:S01]  /*e150*/  F2FP.SATFINITE.E4M3.F32.PACK_AB_MERGE_C R58, R60, R57, RZ ;  /* 0x000000393c3a723e */ /* 0x000fe200048070ff */
[----:B------:R-:W-:Y:S01]  /*e160*/  FFMA.FTZ R74, R59, R70, -R74 ;  /* 0x000000463b4a7223 */ /* 0x000fe2000001084a */
[----:B------:R-:W-:Y:S01]  /*e170*/  F2FP.SATFINITE.E4M3.F32.PACK_AB_MERGE_C R57, R81, R66, RZ ;  /* 0x000000425139723e */ /* 0x000fe200048070ff */
[----:B------:R-:W-:Y:S01]  /*e180*/  HADD2.F32 R60, -RZ, R61.H0_H0 ;  /* 0x2000003dff3c7230 */ /* 0x000fe20000004100 */
[----:B------:R-:W-:Y:S01]  /*e190*/  F2FP.SATFINITE.E4M3.F32.PACK_AB_MERGE_C R59, R64, R63, R52 ;  /* 0x0000003f403b723e */ /* 0x000fe20004807034 */
[----:B------:R-:W-:Y:S01]  /*e1a0*/  FFMA.FTZ R72, R69, R70, R72 ;  /* 0x0000004645487223 */ /* 0x000fe20000010048 */
[----:B------:R-:W-:Y:S01]  /*e1b0*/  F2FP.F16.E4M3.UNPACK_B R66, R49 ;  /* 0x00000031ff42723e */ /* 0x000fe200020006ff */
[----:B------:R-:W-:Y:S01]  /*e1c0*/  FFMA.FTZ R73, R68, R71, R73 ;  /* 0x0000004744497223 */ /* 0x000fe20000010049 */
[----:B------:R-:W-:-:S02]  /*e1d0*/  F2FP.F16.E4M3.UNPACK_B R63, R50 ;  /* 0x00000032ff3f723e */ /* 0x000fc400020006ff */
[----:B------:R-:W-:Y:S01]  /*e1e0*/  F2FP.SATFINITE.E4M3.F32.PACK_AB_MERGE_C R58, R65, R62, R58 ;  /* 0x0000003e413a723e */ /* 0x000fe2000480703a */
[--C-:B------:R-:W-:Y:S01]  /*e1f0*/  HADD2.F32 R62, -RZ, R66.reuse.H0_H0 ;  /* 0x20000042ff3e7230 */ /* 0x100fe20000004100 */
[-C--:B------:R-:W-:Y:S01]  /*e200*/  F2FP.F16.E4M3.UNPACK_B R64, R48.reuse ;  /* 0x00000030ff40723e */ /* 0x080fe200020006ff */
[--C-:B------:R-:W-:Y:S01]  /*e210*/  HADD2.F32 R67, -RZ, R63.reuse.H0_H0 ;  /* 0x2000003fff437230 */ /* 0x100fe20000004100 */
[----:B------:R-:W-:Y:S01]  /*e220*/  F2FP.F16.E4M3.UNPACK_B R48, R48.H1 ;  /* 0x00000030ff30723e */ /* 0x000fe200030006ff */
[----:B------:R-:W-:Y:S01]  /*e230*/  HADD2.F32 R66, -RZ, R66.H1_H1 ;  /* 0x30000042ff427230 */ /* 0x000fe20000004100 */
[----:B------:R-:W-:Y:S01]  /*e240*/  F2FP.SATFINITE.E4M3.F32.PACK_AB_MERGE_C R52, R73, R72, R80 ;  /* 0x000000484934723e */ /* 0x000fe20004807050 */
[----:B------:R-:W-:Y:S02]  /*e250*/  HADD2.F32 R65, -RZ, R64.H0_H0 ;  /* 0x20000040ff417230 */ /* 0x000fe40000004100 */
[-C--:B------:R-:W-:Y:S01]  /*e260*/  FMUL.FTZ R69, R62, R67.reuse ;  /* 0x000000433e457220 */ /* 0x080fe20000410000 */
[----:B------:R-:W-:Y:S01]  /*e270*/  FMUL.FTZ R71, R60, R67 ;  /* 0x000000433c477220 */ /* 0x000fe20000410000 */
[----:B------:R-:W-:Y:S01]  /*e280*/  HADD2.F32 R67, -RZ, R63.H1_H1 ;  /* 0x3000003fff437230 */ /* 0x000fe20000004100 */
[----:B------:R-:W-:Y:S01]  /*e290*/  F2FP.F16.E4M3.UNPACK_B R73, R46 ;  /* 0x0000002eff49723e */ /* 0x000fe200020006ff */
[----:B------:R-:W-:-:S02]  /*e2a0*/  HADD2.F32 R63, -RZ, R61.H1_H1 ;  /* 0x3000003dff3f7230 */ /* 0x000fc40000004100 */
[-C--:B------:R-:W-:Y:S01]  /*e2b0*/  FFMA.FTZ R60, R60, R65.reuse, -R69 ;  /* 0x000000413c3c7223 */ /* 0x080fe20000010845 */
[----:B------:R-:W-:Y:S01]  /*e2c0*/  FFMA.FTZ R61, R62, R65, R71 ;  /* 0x000000413e3d7223 */ /* 0x000fe20000010047 */
[----:B------:R-:W-:Y:S02]  /*e2d0*/  HADD2.F32 R65, -RZ, R64.H1_H1 ;  /* 0x30000040ff417230 */ /* 0x000fe40000004100 */
[CC--:B------:R-:W-:Y:S01]  /*e2e0*/  FMUL.FTZ R68, R66.reuse, R67.reuse ;  /* 0x0000004342447220 */ /* 0x0c0fe20000410000 */
[C---:B------:R-:W-:Y:S01]  /*e2f0*/  FMUL.FTZ R69, R63.reuse, R67 ;  /* 0x000000433f457220 */ /* 0x040fe20000410000 */
[----:B------:R-:W-:Y:S02]  /*e300*/  F2FP.F16.E4M3.UNPACK_B R64, R49.H1 ;  /* 0x00000031ff40723e */ /* 0x000fe400030006ff */
[----:B------:R-:W-:Y:S01]  /*e310*/  F2FP.F16.E4M3.UNPACK_B R67, R50.H1 ;  /* 0x00000032ff43723e */ /* 0x000fe200030006ff */
[----:B------:R-:W-:Y:S01]  /*e320*/  FFMA.FTZ R50, R66, R65, R69 ;  /* 0x0000004142327223 */ /* 0x000fe20000010045 */
[----:B------:R-:W-:Y:S01]  /*e330*/  F2FP.F16.E4M3.UNPACK_B R62, R45.H1 ;  /* 0x0000002dff3e723e */ /* 0x000fe200030006ff */
[----:B------:R-:W-:Y:S01]  /*e340*/  FFMA.FTZ R45, R63, R65, -R68 ;  /* 0x000000413f2d7223 */ /* 0x000fe20000010844 */
[----:B------:R-:W-:Y:S01]  /*e350*/  HADD2.F32 R63, -RZ, R64.H0_H0 ;  /* 0x20000040ff3f7230 */ /* 0x000fe20000004100 */
[----:B------:R-:W-:Y:S01]  /*e360*/  F2FP.SATFINITE.E4M3.F32.PACK_AB_MERGE_C R57, R75, R74, R57 ;  /* 0x0000004a4b39723e */ /* 0x000fe20004807039 */
[----:B------:R-:W-:Y:S01]  /*e370*/  HADD2.F32 R66, -RZ, R67.H0_H0 ;  /* 0x20000043ff427230 */ /* 0x000fe20000004100 */
[----:B------:R-:W-:Y:S01]  /*e380*/  F2FP.F16.E4M3.UNPACK_B R71, R44.H1 ;  /* 0x0000002cff47723e */ /* 0x000fe200030006ff */
[----:B------:R-:W-:Y:S01]  /*e390*/  HADD2.F32 R49, -RZ, R62.H0_H0 ;  /* 0x2000003eff317230 */ /* 0x000fe20000004100 */
[----:B------:R-:W-:Y:S01]  /*e3a0*/  F2FP.F16.E4M3.UNPACK_B R74, R46.H1 ;  /* 0x0000002eff4a723e */ /* 0x000fe200030006ff */
[----:B------:R-:W-:-:S02]  /*e3b0*/  HADD2.F32 R65, -RZ, R64.H1_H1 ;  /* 0x30000040ff417230 */ /* 0x000fc40000004100 */
[-C--:B------:R-:W-:Y:S01]  /*e3c0*/  FMUL.FTZ R70, R63, R66.reuse ;  /* 0x000000423f467220 */ /* 0x080fe20000410000 */
[----:B------:R-:W-:Y:S02]  /*e3d0*/  HADD2.F32 R64, -RZ, R48.H0_H0 ;  /* 0x20000030ff407230 */ /* 0x000fe40000004100 */
[C---:B------:R-:W-:Y:S01]  /*e3e0*/  FMUL.FTZ R66, R49.reuse, R66 ;  /* 0x0000004231427220 */ /* 0x040fe20000410000 */
[----:B------:R-:W-:Y:S02]  /*e3f0*/  HADD2.F32 R68, -RZ, R67.H1_H1 ;  /* 0x30000043ff447230 */ /* 0x000fe40000004100 */
[----:B------:R-:W-:Y:S02]  /*e400*/  HADD2.F32 R62, -RZ, R62.H1_H1 ;  /* 0x3000003eff3e7230 */ /* 0x000fe40000004100 */
[----:B------:R-:W-:Y:S02]  /*e410*/  HADD2.F32 R67, -RZ, R48.H1_H1 ;  /* 0x30000030ff437230 */ /* 0x000fe40000004100 */
[----:B------:R-:W-:Y:S01]  /*e420*/  FFMA.FTZ R48, R49, R64, -R70 ;  /* 0x0000004031307223 */ /* 0x000fe20000010846 */
[----:B------:R-:W-:Y:S01]  /*e430*/  FMUL.FTZ R69, R65, R68 ;  /* 0x0000004441457220 */ /* 0x000fe20000410000 */
[----:B------:R-:W-:Y:S01]  /*e440*/  FFMA.FTZ R49, R63, R64, R66 ;  /* 0x000000403f317223 */ /* 0x000fe20000010042 */
[C---:B------:R-:W-:Y:S01]  /*e450*/  FMUL.FTZ R68, R62.reuse, R68 ;  /* 0x000000443e447220 */ /* 0x040fe20000410000 */
[----:B------:R-:W-:Y:S01]  /*e460*/  F2FP.F16.E4M3.UNPACK_B R66, R51 ;  /* 0x00000033ff42723e */ /* 0x000fe200020006ff */
[----:B------:R-:W-:Y:S01]  /*e470*/  FFMA.FTZ R63, R62, R67, -R69 ;  /* 0x000000433e3f7223 */ /* 0x000fe20000010845 */
[----:B------:R-:W-:Y:S01]  /*e480*/  F2FP.F16.E4M3.UNPACK_B R64, R47 ;  /* 0x0000002fff40723e */ /* 0x000fe200020006ff */
[----:B------:R-:W-:Y:S01]  /*e490*/  FFMA.FTZ R62, R65, R67, R68 ;  /* 0x00000043413e7223 */ /* 0x000fe20000010044 */
[----:B------:R-:W-:Y:S01]  /*e4a0*/  F2FP.F16.E4M3.UNPACK_B R70, R44 ;  /* 0x0000002cff46723e */ /* 0x000fe200020006ff */
[----:B------:R-:W-:Y:S01]  /*e4b0*/  HADD2.F32 R68, -RZ, R66.H0_H0 ;  /* 0x20000042ff447230 */ /* 0x000fe20000004100 */
[----:B------:R-:W-:Y:S01]  /*e4c0*/  F2FP.F16.E4M3.UNPACK_B R67, R51.H1 ;  /* 0x00000033ff43723e */ /* 0x000fe200030006ff */
[----:B------:R-:W-:Y:S01]  /*e4d0*/  HADD2.F32 R44, -RZ, R73.H0_H0 ;  /* 0x20000049ff2c7230 */ /* 0x000fe20000004100 */
[----:B------:R-:W-:Y:S01]  /*e4e0*/  F2FP.F16.E4M3.UNPACK_B R47, R47.H1 ;  /* 0x0000002fff2f723e */ /* 0x000fe200030006ff */
[----:B------:R-:W-:Y:S01]  /*e4f0*/  HADD2.F32 R51, -RZ, R64.H0_H0 ;  /* 0x20000040ff337230 */ /* 0x000fe20000004100 */
[----:B------:R-:W-:Y:S01]  /*e500*/  F2FP.SATFINITE.E4M3.F32.PACK_AB_MERGE_C R48, R63, R48, RZ ;  /* 0x000000303f30723e */ /* 0x000fe200048070ff */
[----:B------:R-:W-:-:S02]  /*e510*/  HADD2.F32 R46, -RZ, R70.H0_H0 ;  /* 0x20000046ff2e7230 */ /* 0x000fc40000004100 */
[CC--:B------:R-:W-:Y:S01]  /*e520*/  FMUL.FTZ R82, R68.reuse, R44.reuse ;  /* 0x0000002c44527220 */ /* 0x0c0fe20000410000 */
[----:B------:R-:W-:Y:S02]  /*e530*/  HADD2.F32 R69, -RZ, R67.H0_H0 ;  /* 0x20000043ff457230 */ /* 0x000fe40000004100 */
[C---:B------:R-:W-:Y:S01]  /*e540*/  FMUL.FTZ R75, R51.reuse, R44 ;  /* 0x0000002c334b7220 */ /* 0x040fe20000410000 */
[----:B------:R-:W-:Y:S02]  /*e550*/  HADD2.F32 R80, -RZ, R74.H0_H0 ;  /* 0x2000004aff507230 */ /* 0x000fe40000004100 */
[-C--:B------:R-:W-:Y:S01]  /*e560*/  FFMA.FTZ R44, R51, R46.reuse, -R82 ;  /* 0x0000002e332c7223 */ /* 0x080fe20000010852 */
[----:B------:R-:W-:Y:S02]  /*e570*/  HADD2.F32 R65, -RZ, R47.H0_H0 ;  /* 0x2000002fff417230 */ /* 0x000fe40000004100 */
[----:B------:R-:W-:Y:S01]  /*e580*/  FFMA.FTZ R46, R68, R46, R75 ;  /* 0x0000002e442e7223 */ /* 0x000fe2000001004b */
[----:B------:R-:W-:-:S02]  /*e590*/  HADD2.F32 R67, -RZ, R67.H1_H1 ;  /* 0x30000043ff437230 */ /* 0x000fc40000004100 */
[-C--:B------:R-:W-:Y:S01]  /*e5a0*/  FMUL.FTZ R84, R69, R80.reuse ;  /* 0x0000005045547220 */ /* 0x080fe20000410000 */
[----:B------:R-:W-:Y:S02]  /*e5b0*/  HADD2.F32 R74, -RZ, R74.H1_H1 ;  /* 0x3000004aff4a7230 */ /* 0x000fe40000004100 */
[----:B------:R-:W-:Y:S01]  /*e5c0*/  FMUL.FTZ R80, R65, R80 ;  /* 0x0000005041507220 */ /* 0x000fe20000410000 */
[----:B------:R-:W-:Y:S01]  /*e5d0*/  HADD2.F32 R47, -RZ, R47.H1_H1 ;  /* 0x3000002fff2f7230 */ /* 0x000fe20000004100 */
[----:B------:R-:W-:Y:S01]  /*e5e0*/  F2FP.SATFINITE.E4M3.F32.PACK_AB_MERGE_C R49, R62, R49, RZ ;  /* 0x000000313e31723e */ /* 0x000fe200048070ff */
[----:B------:R-:W-:Y:S01]  /*e5f0*/  HADD2.F32 R72, -RZ, R71.H0_H0 ;  /* 0x20000047ff487230 */ /* 0x000fe20000004100 */
[----:B------:R-:W-:Y:S01]  /*e600*/  F2FP.SATFINITE.E4M3.F32.PACK_AB_MERGE_C R45, R45, R60, R48 ;  /* 0x0000003c2d2d723e */ /* 0x000fe20004807030 */
[----:B------:R-:W-:Y:S01]  /*e610*/  HADD2.F32 R66, -RZ, R66.H1_H1 ;  /* 0x30000042ff427230 */ /* 0x000fe20000004100 */
[----:B------:R-:W-:Y:S01]  /*e620*/  F2FP.SATFINITE.E4M3.F32.PACK_AB_MERGE_C R49, R50, R61, R49 ;  /* 0x0000003d3231723e */ /* 0x000fe20004807031 */
[----:B------:R-:W-:-:S02]  /*e630*/  HADD2.F32 R73, -RZ, R73.H1_H1 ;  /* 0x30000049ff497230 */ /* 0x000fc40000004100 */
[----:B------:R-:W-:Y:S01]  /*e640*/  FFMA.FTZ R84, R65, R72, -R84 ;  /* 0x0000004841547223 */ /* 0x000fe20000010854 */
[----:B------:R-:W-:Y:S02]  /*e650*/  HADD2.F32 R51, -RZ, R70.H1_H1 ;  /* 0x30000046ff337230 */ /* 0x000fe40000004100 */
[-C--:B------:R-:W-:Y:S01]  /*e660*/  FMUL.FTZ R70, R67, R74.reuse ;  /* 0x0000004a43467220 */ /* 0x080fe20000410000 */
[----:B------:R-:W-:Y:S02]  /*e670*/  HADD2.F32 R64, -RZ, R64.H1_H1 ;  /* 0x30000040ff407230 */ /* 0x000fe40000004100 */
[----:B------:R-:W-:Y:S01]  /*e680*/  FMUL.FTZ R74, R47, R74 ;  /* 0x0000004a2f4a7220 */ /* 0x000fe20000410000 */
[----:B------:R-:W-:Y:S02]  /*e690*/  HADD2.F32 R68, -RZ, R71.H1_H1 ;  /* 0x30000047ff447230 */ /* 0x000fe40000004100 */
[-C--:B------:R-:W-:Y:S01]  /*e6a0*/  FMUL.FTZ R65, R66, R73.reuse ;  /* 0x0000004942417220 */ /* 0x080fe20000410000 */
[----:B------:R-:W-:Y:S01]  /*e6b0*/  FFMA.FTZ R80, R69, R72, R80 ;  /* 0x0000004845507223 */ /* 0x000fe20000010050 */
[----:B------:R-:W-:Y:S01]  /*e6c0*/  FMUL.FTZ R73, R64, R73 ;  /* 0x0000004940497220 */ /* 0x000fe20000410000 */
[----:B------:R-:W-:-:S02]  /*e6d0*/  IMAD.MOV.U32 R48, RZ, RZ, R58 ;  /* 0x000000ffff307224 */ /* 0x000fc400078e003a */
[-C--:B------:R-:W-:Y:S01]  /*e6e0*/  FFMA.FTZ R47, R47, R68.reuse, -R70 ;  /* 0x000000442f2f7223 */ /* 0x080fe20000010846 */
[----:B------:R-:W-:Y:S01]  /*e6f0*/  FFMA.FTZ R67, R67, R68, R74 ;  /* 0x0000004443437223 */ /* 0x000fe2000001004a */
[-C--:B------:R-:W-:Y:S01]  /*e700*/  FFMA.FTZ R65, R64, R51.reuse, -R65 ;  /* 0x0000003340417223 */ /* 0x080fe20000010841 */
[----:B------:R-:W-:Y:S01]  /*e710*/  FFMA.FTZ R73, R66, R51, R73 ;  /* 0x0000003342497223 */ /* 0x000fe20000010049 */
[----:B------:R-:W-:Y:S01]  /*e720*/  IMAD.MOV.U32 R50, RZ, RZ, R52 ;  /* 0x000000ffff327224 */ /* 0x000fe200078e0034 */
[----:B------:R-:W-:Y:S02]  /*e730*/  F2FP.SATFINITE.E4M3.F32.PACK_AB_MERGE_C R47, R47, R84, RZ ;  /* 0x000000542f2f723e */ /* 0x000fe400048070ff */
[----:B------:R-:W-:Y:S02]  /*e740*/  F2FP.SATFINITE.E4M3.F32.PACK_AB_MERGE_C R67, R67, R80, RZ ;  /* 0x000000504343723e */ /* 0x000fe400048070ff */
[----:B------:R-:W-:Y:S01]  /*e750*/  F2FP.SATFINITE.E4M3.F32.PACK_AB_MERGE_C R47, R65, R44, R47 ;  /* 0x0000002c412f723e */ /* 0x000fe2000480702f */
[----:B------:R-:W-:Y:S01]  /*e760*/  IMAD.MOV.U32 R44, RZ, RZ, R59 ;  /* 0x000000ffff2c7224 */ /* 0x000fe200078e003b */
[----:B------:R-:W-:Y:S01]  /*e770*/  F2FP.SATFINITE.E4M3.F32.PACK_AB_MERGE_C R51, R73, R46, R67 ;  /* 0x0000002e4933723e */ /* 0x000fe20004807043 */
[----:B------:R-:W-:-:S07]  /*e780*/  IMAD.MOV.U32 R46, RZ, RZ, R57 ;  /* 0x000000ffff2e7224 */ /* 0x000fce00078e0039 */
.L_x_422:
[----:B------:R-:W-:Y:S05]  /*e790*/  BSYNC B2 ;  /* 0x0000000000027941 */ /* 0x000fea0003800000 */
.L_x_421:
[----:B------:R-:W-:-:S13]  /*e7a0*/  ISETP.GE.AND P3, PT, R55, R156, PT ;  /* 0x0000009c3700720c */ /* 0x000fda0003f66270 */
[--C-:B------:R-:W-:Y:S02]  /*e7b0*/  @!P3 SHF.R.S32.HI R57, RZ, 0x1f, R55.reuse ;  /* 0x0000001fff39b819 */ /* 0x100fe40000011437 */
[----:B------:R-:W-:-:S04]  /*e7c0*/  @!P3 IADD3 R55, P4, P5, R118, R136, R55 ;  /* 0x000000887637b210 */ /* 0x000fc80007d9e037 */
[----:B------:R-:W-:Y:S02]  /*e7d0*/  @!P3 IADD3.X R58, R4, R56, R57, P4, P5 ;  /* 0x00000038043ab210 */ /* 0x000fe400027ea439 */
[----:B------:R-:W-:-:S04]  /*e7e0*/  IADD3 R52, P4, R53, R124, RZ ;  /* 0x0000007c35347210 */ /* 0x000fc80007f9e0ff */
[----:B------:R-:W-:Y:S02]  /*e7f0*/  IADD3.X R53, R54, R125, RZ, P4, !PT ;  /* 0x0000007d36357210 */ /* 0x000fe400027fe4ff */
[----:B------:R-:W-:-:S03]  /*e800*/  @!P3 IADD3 R54, P4, R55, R124, RZ ;  /* 0x0000007c3736b210 */ /* 0x000fc60007f9e0ff */
[----:B-1----:R4:W-:Y:S02]  /*e810*/  STG.E.128 desc[UR54][R52.64], R44 ;  /* 0x0000002c34007986 */ /* 0x0029e4000c101d36 */
[----:B------:R-:W-:-:S05]  /*e820*/  @!P3 IMAD.X R55, R58, 0x1, R125, P4 ;  /* 0x000000013a37b824 */ /* 0x000fca00020e067d */
[----:B---3--:R4:W-:Y:S03]  /*e830*/  @!P3 STG.E.128 desc[UR54][R54.64], R48 ;  /* 0x000000303600b986 */ /* 0x0089e6000c101d36 */
.L_x_420:
[----:B------:R-:W-:Y:S05]  /*e840*/  BSYNC B1 ;  /* 0x0000000000017941 */ /* 0x000fea0003800000 */
.L_x_419:
[----:B------:R-:W-:-:S13]  /*e850*/  ISETP.NE.AND P3, PT, R36, RZ, PT ;  /* 0x000000ff2400720c */ /* 0x000fda0003f65270 */
[----:B------:R-:W-:Y:S05]  /*e860*/  @!P3 BRA `(.L_x_373) ;  /* 0x0000001000c0b947 */ /* 0x000fea0003800000 */
[----:B-1--4-:R-:W3:Y:S01]  /*e870*/  LDL R44, [R1+0x10] ;  /* 0x00001000012c7983 */ /* 0x012ee20000100800 */
[----:B------:R-:W-:Y:S01]  /*e880*/  IADD3 R53, P3, P4, R118, R136, R29 ;  /* 0x0000008876357210 */ /* 0x000fe20007c7e01d */
[----:B------:R-:W-:Y:S01]  /*e890*/  BSSY B1, `(.L_x_423) ;  /* 0x00000ec000017945 */ /* 0x000fe20003800000 */
[----:B---3--:R-:W-:Y:S02]  /*e8a0*/  LOP3.LUT P5, RZ, R44, 0x1, RZ, 0xc0, !PT ;  /* 0x000000012cff7812 */ /* 0x008fe400078ac0ff */
[----:B------:R-:W-:Y:S02]  /*e8b0*/  IADD3.X R44, R4, R56, R32, P3, P4 ;  /* 0x00000038042c7210 */ /* 0x000fe40001fe8420 */
[----:B------:R-:W-:Y:S02]  /*e8c0*/  SEL R162, R121, R162, !P5 ;  /* 0x000000a279a27207 */ /* 0x000fe40006800000 */
[----:B------:R-:W-:Y:S02]  /*e8d0*/  IADD3 R52, P3, R53, R124, RZ ;  /* 0x0000007c35347210 */ /* 0x000fe40007f7e0ff */
[----:B------:R-:W-:-:S03]  /*e8e0*/  SHF.R.S32.HI R45, RZ, 0x1f, R162 ;  /* 0x0000001fff2d7819 */ /* 0x000fc600000114a2 */
[----:B------:R-:W-:Y:S01]  /*e8f0*/  IMAD.X R53, R44, 0x1, R125, P3 ;  /* 0x000000012c357824 */ /* 0x000fe200018e067d */
[----:B------:R-:W-:Y:S02]  /*e900*/  LEA.HI R45, R45, R162, RZ, 0x5 ;  /* 0x000000a22d2d7211 */ /* 0x000fe400078f28ff */
[----:B------:R-:W-:Y:S02]  /*e910*/  ISETP.GE.AND P3, PT, R6, R133, PT ;  /* 0x000000850600720c */ /* 0x000fe40003f66270 */
        /* <DEDUP_REMOVED lines=17> */
[----:B-1----:R-:W-:Y:S01]  /*ea30*/  IMAD.MOV.U32 R54, RZ, RZ, R45 ;  /* 0x000000ffff367224 */ /* 0x002fe200078e002d */
[----:B------:R-:W-:Y:S01]  /*ea40*/  SHF.R.U32.HI R70, RZ, 0x10, R89 ;  /* 0x00000010ff467819 */ /* 0x000fe20000011659 */
[----:B---3--:R-:W-:Y:S01]  /*ea50*/  IMAD.MOV.U32 R62, RZ, RZ, R48 ;  /* 0x000000ffff3e7224 */ /* 0x008fe200078e0030 */
[----:B------:R-:W-:Y:S01]  /*ea60*/  LOP3.LUT R58, R89, 0xff0000ff, RZ, 0xc0, !PT ;  /* 0xff0000ff593a7812 */ /* 0x000fe200078ec0ff */
[----:B------:R-:W-:Y:S01]  /*ea70*/  IMAD.SHL.U32 R45, R57, 0x100, RZ ;  /* 0x00000100392d7824 */ /* 0x000fe200078e00ff */
[----:B------:R-:W-:Y:S01]  /*ea80*/  SHF.R.U32.HI R65, RZ, 0x8, R77 ;  /* 0x00000008ff417819 */ /* 0x000fe2000001164d */
[----:B------:R-:W-:Y:S01]  /*ea90*/  IMAD.MOV.U32 R57, RZ, RZ, R46 ;  /* 0x000000ffff397224 */ /* 0x000fe200078e002e */
[----:B------:R-:W-:Y:S01]  /*eaa0*/  SHF.R.U32.HI R64, RZ, 0x8, R79 ;  /* 0x00000008ff407819 */ /* 0x000fe2000001164f */
[----:B------:R-:W-:Y:S01]  /*eab0*/  IMAD.U32 R46, R70, 0x10000, RZ ;  /* 0x00010000462e7824 */ /* 0x000fe200078e00ff */
[----:B------:R-:W-:Y:S01]  /*eac0*/  SHF.R.U32.HI R68, RZ, 0x8, R91 ;  /* 0x00000008ff447819 */ /* 0x000fe2000001165b */
[----:B------:R-:W-:Y:S01]  /*ead0*/  IMAD.SHL.U32 R48, R65, 0x100, RZ ;  /* 0x0000010041307824 */ /* 0x000fe200078e00ff */
[----:B------:R-:W-:Y:S01]  /*eae0*/  LOP3.LUT R45, R58, 0xff00, R45, 0xf8, !PT ;  /* 0x0000ff003a2d7812 */ /* 0x000fe200078ef82d */
[----:B------:R-:W-:Y:S01]  /*eaf0*/  IMAD.SHL.U32 R58, R64, 0x100, RZ ;  /* 0x00000100403a7824 */ /* 0x000fe200078e00ff */
[----:B------:R-:W-:Y:S01]  /*eb00*/  MOV R60, R44 ;  /* 0x0000002c003c7202 */ /* 0x000fe20000000f00 */
[----:B------:R-:W-:Y:S01]  /*eb10*/  IMAD.SHL.U32 R44, R68, 0x100, RZ ;  /* 0x00000100442c7824 */ /* 0x000fe200078e00ff */
[----:B------:R-:W-:-:S02]  /*eb20*/  SHF.R.U32.HI R66, RZ, 0x10, R91 ;  /* 0x00000010ff427819 */ /* 0x000fc4000001165b */
[----:B------:R-:W-:Y:S02]  /*eb30*/  LOP3.LUT R61, R77, 0xff0000ff, RZ, 0xc0, !PT ;  /* 0xff0000ff4d3d7812 */ /* 0x000fe400078ec0ff */
[----:B------:R-:W-:Y:S02]  /*eb40*/  LOP3.LUT R63, R79, 0xff0000ff, RZ, 0xc0, !PT ;  /* 0xff0000ff4f3f7812 */ /* 0x000fe400078ec0ff */
[----:B------:R-:W-:Y:S02]  /*eb50*/  LOP3.LUT R59, R91, 0xff0000ff, RZ, 0xc0, !PT ;  /* 0xff0000ff5b3b7812 */ /* 0x000fe400078ec0ff */
[----:B------:R-:W-:Y:S02]  /*eb60*/  LOP3.LUT R46, R45, 0xff0000, R46, 0xf8, !PT ;  /* 0x00ff00002d2e7812 */ /* 0x000fe400078ef82e */
[----:B------:R-:W-:Y:S02]  /*eb70*/  LOP3.LUT R48, R61, 0xff00, R48, 0xf8, !PT ;  /* 0x0000ff003d307812 */ /* 0x000fe400078ef830 */
[----:B------:R-:W-:-:S02]  /*eb80*/  LOP3.LUT R68, R63, 0xff00, R58, 0xf8, !PT ;  /* 0x0000ff003f447812 */ /* 0x000fc400078ef83a */
[----:B------:R-:W-:Y:S02]  /*eb90*/  SHF.L.U32 R45, R66, 0x10, RZ ;  /* 0x00000010422d7819 */ /* 0x000fe400000006ff */
[----:B------:R-:W-:Y:S02]  /*eba0*/  LOP3.LUT R44, R59, 0xff00, R44, 0xf8, !PT ;  /* 0x0000ff003b2c7812 */ /* 0x000fe400078ef82c */
[----:B------:R-:W-:Y:S02]  /*ebb0*/  F2FP.F16.E4M3.UNPACK_B R66, R150.H1 ;  /* 0x00000096ff42723e */ /* 0x000fe400030006ff */
[----:B------:R-:W-:Y:S02]  /*ebc0*/  F2FP.F16.E4M3.UNPACK_B R63, R62.H1 ;  /* 0x0000003eff3f723e */ /* 0x000fe400030006ff */
[----:B------:R-:W-:Y:S02]  /*ebd0*/  F2FP.F16.E4M3.UNPACK_B R61, R60.H1 ;  /* 0x0000003cff3d723e */ /* 0x000fe400030006ff */
[----:B------:R-:W-:Y:S01]  /*ebe0*/  LOP3.LUT R44, R44, 0xff0000, R45, 0xf8, !PT ;  /* 0x00ff00002c2c7812 */ /* 0x000fe200078ef82d */
[----:B------:R-:W-:Y:S01]  /*ebf0*/  HADD2.F32 R45, -RZ, R66.H0_H0 ;  /* 0x20000042ff2d7230 */ /* 0x000fe20000004100 */
[----:B------:R-:W-:Y:S01]  /*ec00*/  F2FP.F16.E4M3.UNPACK_B R64, R154.H1 ;  /* 0x0000009aff40723e */ /* 0x000fe200030006ff */
[----:B------:R-:W-:Y:S01]  /*ec10*/  HADD2.F32 R59, -RZ, R63.H0_H0 ;  /* 0x2000003fff3b7230 */ /* 0x000fe20000004100 */
[----:B------:R-:W-:Y:S01]  /*ec20*/  SHF.R.U32.HI R67, RZ, 0x10, R77 ;  /* 0x00000010ff437819 */ /* 0x000fe2000001164d */
[----:B------:R-:W-:Y:S01]  /*ec30*/  HADD2.F32 R58, -RZ, R61.H0_H0 ;  /* 0x2000003dff3a7230 */ /* 0x000fe20000004100 */
[----:B------:R-:W-:Y:S01]  /*ec40*/  SHF.R.U32.HI R69, RZ, 0x10, R79 ;  /* 0x00000010ff457819 */ /* 0x000fe2000001164f */
[----:B------:R-:W-:-:S02]  /*ec50*/  HADD2.F32 R65, -RZ, R64.H0_H0 ;  /* 0x20000040ff417230 */ /* 0x000fc40000004100 */
[-C--:B------:R-:W-:Y:S01]  /*ec60*/  FMUL.FTZ R71, R59, R45.reuse ;  /* 0x0000002d3b477220 */ /* 0x080fe20000410000 */
[----:B------:R-:W-:Y:S02]  /*ec70*/  IMAD.U32 R67, R67, 0x10000, RZ ;  /* 0x0001000043437824 */ /* 0x000fe400078e00ff */
[C---:B------:R-:W-:Y:S01]  /*ec80*/  FMUL.FTZ R70, R58.reuse, R45 ;  /* 0x0000002d3a467220 */ /* 0x040fe20000410000 */
[----:B------:R-:W-:Y:S02]  /*ec90*/  IMAD.U32 R69, R69, 0x10000, RZ ;  /* 0x0001000045457824 */ /* 0x000fe400078e00ff */
[-C--:B------:R-:W-:Y:S01]  /*eca0*/  FFMA.FTZ R58, R58, R65.reuse, -R71 ;  /* 0x000000413a3a7223 */ /* 0x080fe20000010847 */
[----:B------:R-:W-:Y:S02]  /*ecb0*/  HADD2.F32 R61, -RZ, R61.H1_H1 ;  /* 0x3000003dff3d7230 */ /* 0x000fe40000004100 */
[----:B------:R-:W-:Y:S01]  /*ecc0*/  FFMA.FTZ R59, R59, R65, R70 ;  /* 0x000000413b3b7223 */ /* 0x000fe20000010046 */
[----:B------:R-:W-:Y:S01]  /*ecd0*/  HADD2.F32 R65, -RZ, R66.H1_H1 ;  /* 0x30000042ff417230 */ /* 0x000fe20000004100 */
[----:B------:R-:W-:Y:S01]  /*ece0*/  LOP3.LUT R48, R48, 0xff0000, R67, 0xf8, !PT ;  /* 0x00ff000030307812 */ /* 0x000fe200078ef843 */
[----:B------:R-:W-:Y:S01]  /*ecf0*/  HADD2.F32 R66, -RZ, R63.H1_H1 ;  /* 0x3000003fff427230 */ /* 0x000fe20000004100 */
[----:B------:R-:W-:Y:S01]  /*ed00*/  F2FP.F16.E4M3.UNPACK_B R150, R150 ;  /* 0x00000096ff96723e */ /* 0x000fe200020006ff */
[----:B------:R-:W-:Y:S01]  /*ed10*/  HADD2.F32 R67, -RZ, R64.H1_H1 ;  /* 0x30000040ff437230 */ /* 0x000fe20000004100 */
[----:B------:R-:W-:-:S02]  /*ed20*/  F2FP.F16.E4M3.UNPACK_B R63, R62 ;  /* 0x0000003eff3f723e */ /* 0x000fc400020006ff */
[----:B------:R-:W-:Y:S01]  /*ed30*/  F2FP.F16.E4M3.UNPACK_B R64, R60 ;  /* 0x0000003cff40723e */ /* 0x000fe200020006ff */
[-C--:B------:R-:W-:Y:S01]  /*ed40*/  FMUL.FTZ R60, R66, R65.reuse ;  /* 0x00000041423c7220 */ /* 0x080fe20000410000 */
[----:B------:R-:W-:Y:S01]  /*ed50*/  LOP3.LUT R45, R68, 0xff0000, R69, 0xf8, !PT ;  /* 0x00ff0000442d7812 */ /* 0x000fe200078ef845 */
[C---:B------:R-:W-:Y:S01]  /*ed60*/  FMUL.FTZ R69, R61.reuse, R65 ;  /* 0x000000413d457220 */ /* 0x040fe20000410000 */
[----:B------:R-:W-:Y:S01]  /*ed70*/  F2FP.F16.E4M3.UNPACK_B R154, R154 ;  /* 0x0000009aff9a723e */ /* 0x000fe200020006ff */
[----:B------:R-:W-:Y:S02]  /*ed80*/  HADD2.F32 R68, -RZ, R150.H0_H0 ;  /* 0x20000096ff447230 */ /* 0x000fe40000004100 */
[-C--:B------:R-:W-:Y:S01]  /*ed90*/  FFMA.FTZ R61, R61, R67.reuse, -R60 ;  /* 0x000000433d3d7223 */ /* 0x080fe2000001083c */
[----:B------:R-:W-:Y:S02]  /*eda0*/  HADD2.F32 R65, -RZ, R63.H0_H0 ;  /* 0x2000003fff417230 */ /* 0x000fe40000004100 */
[----:B------:R-:W-:Y:S01]  /*edb0*/  FFMA.FTZ R60, R66, R67, R69 ;  /* 0x00000043423c7223 */ /* 0x000fe20000010045 */
        /* <DEDUP_REMOVED lines=10> */
[----:B------:R-:W-:Y:S01]  /*ee60*/  F2FP.F16.E4M3.UNPACK_B R68, R50.H1 ;  /* 0x00000032ff44723e */ /* 0x000fe200030006ff */
[----:B------:R-:W-:-:S02]  /*ee70*/  HADD2.F32 R154, -RZ, R154.H1_H1 ;  /* 0x3000009aff9a7230 */ /* 0x000fc40000004100 */
[CC--:B------:R-:W-:Y:S01]  /*ee80*/  FMUL.FTZ R65, R67.reuse, R150.reuse ;  /* 0x0000009643417220 */ /* 0x0c0fe20000410000 */
[C---:B------:R-:W-:Y:S01]  /*ee90*/  FMUL.FTZ R150, R64.reuse, R150 ;  /* 0x0000009640967220 */ /* 0x040fe20000410000 */
[----:B------:R-:W-:Y:S01]  /*eea0*/  F2FP.F16.E4M3.UNPACK_B R70, R155.H1 ;  /* 0x0000009bff46723e */ /* 0x000fe200030006ff */
[----:B------:R-:W-:Y:S01]  /*eeb0*/  HADD2.F32 R74, -RZ, R71.H0_H0 ;  /* 0x20000047ff4a7230 */ /* 0x000fe20000004100 */
[----:B------:R-:W-:Y:S01]  /*eec0*/  F2FP.F16.E4M3.UNPACK_B R66, R57.H1 ;  /* 0x00000039ff42723e */ /* 0x000fe200030006ff */
[----:B------:R-:W-:Y:S02]  /*eed0*/  HADD2.F32 R69, -RZ, R68.H0_H0 ;  /* 0x20000044ff457230 */ /* 0x000fe40000004100 */
[-C--:B------:R-:W-:Y:S01]  /*eee0*/  FFMA.FTZ R65, R64, R154.reuse, -R65 ;  /* 0x0000009a40417223 */ /* 0x080fe20000010841 */
[----:B------:R-:W-:Y:S01]  /*eef0*/  FFMA.FTZ R64, R67, R154, R150 ;  /* 0x0000009a43407223 */ /* 0x000fe20000010096 */
[----:B------:R-:W-:Y:S01]  /*ef00*/  HADD2.F32 R72, -RZ, R70.H0_H0 ;  /* 0x20000046ff487230 */ /* 0x000fe20000004100 */
[----:B------:R-:W-:Y:S01]  /*ef10*/  F2FP.F16.E4M3.UNPACK_B R153, R153 ;  /* 0x00000099ff99723e */ /* 0x000fe200020006ff */
[----:B------:R-:W-:-:S02]  /*ef20*/  HADD2.F32 R67, -RZ, R66.H0_H0 ;  /* 0x20000042ff437230 */ /* 0x000fc40000004100 */
[-C--:B------:R-:W-:Y:S01]  /*ef30*/  FMUL.FTZ R76, R69, R74.reuse ;  /* 0x0000004a454c7220 */ /* 0x080fe20000410000 */
[----:B------:R-:W-:Y:S01]  /*ef40*/  HADD2.F32 R71, -RZ, R71.H1_H1 ;  /* 0x30000047ff477230 */ /* 0x000fe20000004100 */
[----:B------:R-:W-:Y:S01]  /*ef50*/  F2FP.F16.E4M3.UNPACK_B R57, R57 ;  /* 0x00000039ff39723e */ /* 0x000fe200020006ff */
[----:B------:R-:W-:Y:S02]  /*ef60*/  HADD2.F32 R68, -RZ, R68.H1_H1 ;  /* 0x30000044ff447230 */ /* 0x000fe40000004100 */
[C---:B------:R-:W-:Y:S01]  /*ef70*/  FMUL.FTZ R74, R67.reuse, R74 ;  /* 0x0000004a434a7220 */ /* 0x040fe20000410000 */
[-C--:B------:R-:W-:Y:S01]  /*ef80*/  FFMA.FTZ R76, R67, R72.reuse, -R76 ;  /* 0x00000048434c7223 */ /* 0x080fe2000001084c */
[----:B------:R-:W-:Y:S01]  /*ef90*/  HADD2.F32 R66, -RZ, R66.H1_H1 ;  /* 0x30000042ff427230 */ /* 0x000fe20000004100 */
[----:B------:R-:W-:Y:S01]  /*efa0*/  F2FP.F16.E4M3.UNPACK_B R155, R155 ;  /* 0x0000009bff9b723e */ /* 0x000fe200020006ff */
[----:B------:R-:W-:Y:S02]  /*efb0*/  HADD2.F32 R67, -RZ, R70.H1_H1 ;  /* 0x30000046ff437230 */ /* 0x000fe40000004100 */
[-C--:B------:R-:W-:Y:S01]  /*efc0*/  FMUL.FTZ R73, R68, R71.reuse ;  /* 0x0000004744497220 */ /* 0x080fe20000410000 */
[----:B------:R-:W-:Y:S01]  /*efd0*/  FFMA.FTZ R74, R69, R72, R74 ;  /* 0x00000048454a7223 */ /* 0x000fe2000001004a */
[----:B------:R-:W-:Y:S01]  /*efe0*/  FMUL.FTZ R71, R66, R71 ;  /* 0x0000004742477220 */ /* 0x000fe20000410000 */
[----:B------:R-:W-:-:S02]  /*eff0*/  HADD2.F32 R69, -RZ, R153.H0_H0 ;  /* 0x20000099ff457230 */ /* 0x000fc40000004100 */
[-C--:B------:R-:W-:Y:S01]  /*f000*/  FFMA.FTZ R73, R66, R67.reuse, -R73 ;  /* 0x0000004342497223 */ /* 0x080fe20000010849 */
[----:B------:R-:W-:Y:S01]  /*f010*/  F2FP.F16.E4M3.UNPACK_B R66, R50 ;  /* 0x00000032ff42723e */ /* 0x000fe200020006ff */
[----:B------:R-:W-:Y:S01]  /*f020*/  FFMA.FTZ R75, R68, R67, R71 ;  /* 0x00000043444b7223 */ /* 0x000fe20000010047 */
[----:B------:R-:W-:Y:S01]  /*f030*/  HADD2.F32 R153, -RZ, R153.H1_H1 ;  /* 0x30000099ff997230 */ /* 0x000fe20000004100 */
[----:B------:R-:W-:Y:S01]  /*f040*/  F2FP.SATFINITE.E4M3.F32.PACK_AB_MERGE_C R58, R61, R58, RZ ;  /* 0x0000003a3d3a723e */ /* 0x000fe200048070ff */
[--C-:B------:R-:W-:Y:S01]  /*f050*/  HADD2.F32 R50, -RZ, R57.reuse.H0_H0 ;  /* 0x20000039ff327230 */ /* 0x100fe20000004100 */
[----:B------:R-:W-:Y:S01]  /*f060*/  F2FP.SATFINITE.E4M3.F32.PACK_AB_MERGE_C R60, R60, R59, RZ ;  /* 0x0000003b3c3c723e */ /* 0x000fe200048070ff */
[--C-:B------:R-:W-:Y:S01]  /*f070*/  HADD2.F32 R67, -RZ, R66.reuse.H0_H0 ;  /* 0x20000042ff437230 */ /* 0x100fe20000004100 */
[----:B------:R-:W-:Y:S01]  /*f080*/  F2FP.SATFINITE.E4M3.F32.PACK_AB_MERGE_C R59, R65, R62, R58 ;  /* 0x0000003e413b723e */ /* 0x000fe2000480703a */
[----:B------:R-:W-:Y:S02]  /*f090*/  HADD2.F32 R66, -RZ, R66.H1_H1 ;  /* 0x30000042ff427230 */ /* 0x000fe40000004100 */
[----:B------:R-:W-:Y:S01]  /*f0a0*/  FMUL.FTZ R70, R50, R69 ;  /* 0x0000004532467220 */ /* 0x000fe20000410000 */
[----:B------:R-:W-:-:S02]  /*f0b0*/  HADD2.F32 R57, -RZ, R57.H1_H1 ;  /* 0x30000039ff397230 */ /* 0x000fc40000004100 */
[----:B------:R-:W-:Y:S01]  /*f0c0*/  FMUL.FTZ R71, R67, R69 ;  /* 0x0000004543477220 */ /* 0x000fe20000410000 */
[--C-:B------:R-:W-:Y:S02]  /*f0d0*/  HADD2.F32 R68, -RZ, R155.reuse.H0_H0 ;  /* 0x2000009bff447230 */ /* 0x100fe40000004100 */
[-C--:B------:R-:W-:Y:S01]  /*f0e0*/  FMUL.FTZ R72, R66, R153.reuse ;  /* 0x0000009942487220 */ /* 0x080fe20000410000 */
[----:B------:R-:W-:Y:S02]  /*f0f0*/  HADD2.F32 R155, -RZ, R155.H1_H1 ;  /* 0x3000009bff9b7230 */ /* 0x000fe40000004100 */
[----:B------:R-:W-:Y:S01]  /*f100*/  FMUL.FTZ R153, R57, R153 ;  /* 0x0000009939997220 */ /* 0x000fe20000410000 */
[----:B------:R-:W-:Y:S01]  /*f110*/  F2FP.F16.E4M3.UNPACK_B R62, R48 ;  /* 0x00000030ff3e723e */ /* 0x000fe200020006ff */
[----:B------:R-:W-:Y:S01]  /*f120*/  FFMA.FTZ R71, R50, R68, -R71 ;  /* 0x0000004432477223 */ /* 0x000fe20000010847 */
[----:B------:R-:W-:Y:S01]  /*f130*/  F2FP.F16.E4M3.UNPACK_B R61, R54 ;  /* 0x00000036ff3d723e */ /* 0x000fe200020006ff */
[----:B------:R-:W-:Y:S01]  /*f140*/  FFMA.FTZ R153, R66, R155, R153 ;  /* 0x0000009b42997223 */ /* 0x000fe20000010099 */
[----:B------:R-:W-:Y:S01]  /*f150*/  F2FP.F16.E4M3.UNPACK_B R66, R49 ;  /* 0x00000031ff42723e */ /* 0x000fe200020006ff */
[----:B------:R-:W-:Y:S01]  /*f160*/  FFMA.FTZ R50, R67, R68, R70 ;  /* 0x0000004443327223 */ /* 0x000fe20000010046 */
[----:B------:R-:W-:Y:S01]  /*f170*/  F2FP.SATFINITE.E4M3.F32.PACK_AB_MERGE_C R58, R64, R63, R60 ;  /* 0x0000003f403a723e */ /* 0x000fe2000480703c */
[----:B------:R-:W-:Y:S01]  /*f180*/  HADD2.F32 R67, -RZ, R62.H0_H0 ;  /* 0x2000003eff437230 */ /* 0x000fe20000004100 */
[----:B------:R-:W-:Y:S01]  /*f190*/  F2FP.F16.E4M3.UNPACK_B R64, R46 ;  /* 0x0000002eff40723e */ /* 0x000fe200020006ff */
[----:B------:R-:W-:-:S02]  /*f1a0*/  HADD2.F32 R63, -RZ, R66.H0_H0 ;  /* 0x20000042ff3f7230 */ /* 0x000fc40000004100 */
[----:B------:R-:W-:Y:S01]  /*f1b0*/  FFMA.FTZ R72, R57, R155, -R72 ;  /* 0x0000009b39487223 */ /* 0x000fe20000010848 */
[--C-:B------:R-:W-:Y:S01]  /*f1c0*/  HADD2.F32 R60, -RZ, R61.reuse.H0_H0 ;  /* 0x2000003dff3c7230 */ /* 0x100fe20000004100 */
[----:B------:R-:W-:Y:S01]  /*f1d0*/  F2FP.SATFINITE.E4M3.F32.PACK_AB_MERGE_C R57, R73, R76, RZ ;  /* 0x0000004c4939723e */ /* 0x000fe200048070ff */
[----:B------:R-:W-:Y:S02]  /*f1e0*/  HADD2.F32 R65, -RZ, R64.H0_H0 ;  /* 0x20000040ff417230 */ /* 0x000fe40000004100 */
[-C--:B------:R-:W-:Y:S01]  /*f1f0*/  FMUL.FTZ R69, R63, R67.reuse ;  /* 0x000000433f457220 */ /* 0x080fe20000410000 */
[----:B------:R-:W-:Y:S02]  /*f200*/  HADD2.F32 R66, -RZ, R66.H1_H1 ;  /* 0x30000042ff427230 */ /* 0x000fe40000004100 */
[----:B------:R-:W-:Y:S01]  /*f210*/  FMUL.FTZ R68, R60, R67 ;  /* 0x000000433c447220 */ /* 0x000fe20000410000 */
[----:B------:R-:W-:Y:S01]  /*f220*/  HADD2.F32 R67, -RZ, R62.H1_H1 ;  /* 0x3000003eff437230 */ /* 0x000fe20000004100 */
[----:B------:R-:W-:Y:S01]  /*f230*/  F2FP.SATFINITE.E4M3.F32.PACK_AB_MERGE_C R57, R72, R71, R57 ;  /* 0x000000474839723e */ /* 0x000fe20004807039 */
[----:B------:R-:W-:-:S02]  /*f240*/  HADD2.F32 R62, -RZ, R61.H1_H1 ;  /* 0x3000003dff3e7230 */ /* 0x000fc40000004100 */
[-C--:B------:R-:W-:Y:S01]  /*f250*/  FFMA.FTZ R60, R60, R65.reuse, -R69 ;  /* 0x000000413c3c7223 */ /* 0x080fe20000010845 */
[----:B------:R-:W-:Y:S01]  /*f260*/  FFMA.FTZ R61, R63, R65, R68 ;  /* 0x000000413f3d7223 */ /* 0x000fe20000010044 */
[----:B------:R-:W-:Y:S02]  /*f270*/  HADD2.F32 R65, -RZ, R64.H1_H1 ;  /* 0x30000040ff417230 */ /* 0x000fe40000004100 */
[-C--:B------:R-:W-:Y:S01]  /*f280*/  FMUL.FTZ R69, R66, R67.reuse ;  /* 0x0000004342457220 */ /* 0x080fe20000410000 */
[C---:B------:R-:W-:Y:S01]  /*f290*/  FMUL.FTZ R71, R62.reuse, R67 ;  /* 0x000000433e477220 */ /* 0x040fe20000410000 */
[----:B------:R-:W-:Y:S02]  /*f2a0*/  F2FP.F16.E4M3.UNPACK_B R63, R49.H1 ;  /* 0x00000031ff3f723e */ /* 0x000fe400030006ff */
[----:B------:R-:W-:Y:S01]  /*f2b0*/  F2FP.F16.E4M3.UNPACK_B R67, R48.H1 ;  /* 0x00000030ff43723e */ /* 0x000fe200030006ff */
[----:B------:R-:W-:Y:S01]  /*f2c0*/  FFMA.FTZ R49, R62, R65, -R69 ;  /* 0x000000413e317223 */ /* 0x000fe20000010845 */
[----:B------:R-:W-:Y:S01]  /*f2d0*/  F2FP.F16.E4M3.UNPACK_B R54, R54.H1 ;  /* 0x00000036ff36723e */ /* 0x000fe200030006ff */
[----:B------:R-:W-:Y:S01]  /*f2e0*/  HADD2.F32 R64, -RZ, R63.H0_H0 ;  /* 0x2000003fff407230 */ /* 0x000fe20000004100 */
[----:B------:R-:W-:Y:S01]  /*f2f0*/  F2FP.F16.E4M3.UNPACK_B R46, R46.H1 ;  /* 0x0000002eff2e723e */ /* 0x000fe200030006ff */
[----:B------:R-:W-:-:S02]  /*f300*/  HADD2.F32 R69, -RZ, R67.H0_H0 ;  /* 0x20000043ff457230 */ /* 0x000fc40000004100 */
[----:B------:R-:W-:Y:S01]  /*f310*/  FFMA.FTZ R48, R66, R65, R71 ;  /* 0x0000004142307223 */ /* 0x000fe20000010047 */
[----:B------:R-:W-:Y:S01]  /*f320*/  HADD2.F32 R62, -RZ, R54.H0_H0 ;  /* 0x20000036ff3e7230 */ /* 0x000fe20000004100 */
        /* <DEDUP_REMOVED lines=8> */
[----:B------:R-:W-:Y:S01]  /*f3b0*/  FFMA.FTZ R73, R64, R65, R69 ;  /* 0x0000004140497223 */ /* 0x000fe20000010045 */
[----:B------:R-:W-:Y:S02]  /*f3c0*/  HADD2.F32 R66, -RZ, R46.H1_H1 ;  /* 0x3000002eff427230 */ /* 0x000fe40000004100 */
[----:B------:R-:W-:Y:S01]  /*f3d0*/  FMUL.FTZ R64, R54, R67 ;  /* 0x0000004336407220 */ /* 0x000fe20000410000 */
[----:B------:R-:W-:Y:S01]  /*f3e0*/  F2FP.F16.E4M3.UNPACK_B R69, R45.H1 ;  /* 0x0000002dff45723e */ /* 0x000fe200030006ff */
[C---:B------:R-:W-:Y:S01]  /*f3f0*/  FMUL.FTZ R75, R63.reuse, R67 ;  /* 0x000000433f4b7220 */ /* 0x040fe20000410000 */
[----:B------:R-:W-:Y:S01]  /*f400*/  FFMA.FTZ R72, R62, R65, -R71 ;  /* 0x000000413e487223 */ /* 0x000fe20000010847 */
[-C--:B------:R-:W-:Y:S01]  /*f410*/  FFMA.FTZ R74, R63, R66.reuse, R64 ;  /* 0x000000423f4a7223 */ /* 0x080fe20000010040 */
[----:B------:R-:W-:Y:S01]  /*f420*/  F2FP.F16.E4M3.UNPACK_B R63, R51.H1 ;  /* 0x00000033ff3f723e */ /* 0x000fe200030006ff */
[----:B------:R-:W-:Y:S01]  /*f430*/  HADD2.F32 R71, -RZ, R69.H0_H0 ;  /* 0x20000045ff477230 */ /* 0x000fe20000004100 */
[----:B------:R-:W-:Y:S01]  /*f440*/  F2FP.F16.E4M3.UNPACK_B R46, R47 ;  /* 0x0000002fff2e723e */ /* 0x000fe200020006ff */
[----:B------:R-:W-:Y:S01]  /*f450*/  FFMA.FTZ R75, R54, R66, -R75 ;  /* 0x00000042364b7223 */ /* 0x000fe2000001084b */
[----:B------:R-:W-:-:S02]  /*f460*/  F2FP.F16.E4M3.UNPACK_B R68, R45 ;  /* 0x0000002dff44723e */ /* 0x000fc400020006ff */
[----:B------:R-:W-:Y:S01]  /*f470*/  F2FP.F16.E4M3.UNPACK_B R62, R51 ;  /* 0x00000033ff3e723e */ /* 0x000fe200020006ff */
[----:B------:R-:W-:Y:S01]  /*f480*/  HADD2.F32 R51, -RZ, R46.H0_H0 ;  /* 0x2000002eff337230 */ /* 0x000fe20000004100 */
[----:B------:R-:W-:Y:S01]  /*f490*/  F2FP.F16.E4M3.UNPACK_B R47, R47.H1 ;  /* 0x0000002fff2f723e */ /* 0x000fe200030006ff */
[----:B------:R-:W-:Y:S01]  /*f4a0*/  HADD2.F32 R70, -RZ, R68.H0_H0 ;  /* 0x20000044ff467230 */ /* 0x000fe20000004100 */
[-C--:B------:R-:W-:Y:S01]  /*f4b0*/  F2FP.F16.E4M3.UNPACK_B R45, R44.reuse ;  /* 0x0000002cff2d723e */ /* 0x080fe200020006ff */
[----:B------:R-:W-:Y:S01]  /*f4c0*/  HADD2.F32 R64, -RZ, R62.H0_H0 ;  /* 0x2000003eff407230 */ /* 0x000fe20000004100 */
[----:B------:R-:W-:Y:S01]  /*f4d0*/  F2FP.F16.E4M3.UNPACK_B R65, R44.H1 ;  /* 0x0000002cff41723e */ /* 0x000fe200030006ff */
[----:B------:R-:W-:Y:S02]  /*f4e0*/  HADD2.F32 R44, -RZ, R63.H0_H0 ;  /* 0x2000003fff2c7230 */ /* 0x000fe40000004100 */
[----:B------:R-:W-:Y:S01]  /*f4f0*/  FMUL.FTZ R77, R51, R70 ;  /* 0x00000046334d7220 */ /* 0x000fe20000410000 */
[----:B------:R-:W-:-:S02]  /*f500*/  HADD2.F32 R54, -RZ, R47.H0_H0 ;  /* 0x2000002fff367230 */ /* 0x000fc40000004100 */
[----:B------:R-:W-:Y:S01]  /*f510*/  FMUL.FTZ R76, R64, R70 ;  /* 0x00000046404c7220 */ /* 0x000fe20000410000 */
[----:B------:R-:W-:Y:S02]  /*f520*/  HADD2.F32 R67, -RZ, R65.H0_H0 ;  /* 0x20000041ff437230 */ /* 0x000fe40000004100 */
[-C--:B------:R-:W-:Y:S01]  /*f530*/  FMUL.FTZ R79, R44, R71.reuse ;  /* 0x000000472c4f7220 */ /* 0x080fe20000410000 */
[----:B------:R-:W-:Y:S02]  /*f540*/  HADD2.F32 R66, -RZ, R45.H0_H0 ;  /* 0x2000002dff427230 */ /* 0x000fe40000004100 */
[C---:B------:R-:W-:Y:S01]  /*f550*/  FMUL.FTZ R71, R54.reuse, R71 ;  /* 0x0000004736477220 */ /* 0x040fe20000410000 */
[----:B------:R-:W-:Y:S02]  /*f560*/  HADD2.F32 R63, -RZ, R63.H1_H1 ;  /* 0x3000003fff3f7230 */ /* 0x000fe40000004100 */
[----:B------:R-:W-:Y:S01]  /*f570*/  FFMA.FTZ R79, R54, R67, -R79 ;  /* 0x00000043364f7223 */ /* 0x000fe2000001084f */
[----:B------:R-:W-:-:S02]  /*f580*/  HADD2.F32 R54, -RZ, R69.H1_H1 ;  /* 0x30000045ff367230 */ /* 0x000fc40000004100 */
[-C--:B------:R-:W-:Y:S01]  /*f590*/  FFMA.FTZ R76, R51, R66.reuse, -R76 ;  /* 0x00000042334c7223 */ /* 0x080fe2000001084c */
[----:B------:R-:W-:Y:S02]  /*f5a0*/  HADD2.F32 R47, -RZ, R47.H1_H1 ;  /* 0x3000002fff2f7230 */ /* 0x000fe40000004100 */
[----:B------:R-:W-:Y:S01]  /*f5b0*/  FFMA.FTZ R77, R64, R66, R77 ;  /* 0x00000042404d7223 */ /* 0x000fe2000001004d */
[----:B------:R-:W-:Y:S01]  /*f5c0*/  FFMA.FTZ R71, R44, R67, R71 ;  /* 0x000000432c477223 */ /* 0x000fe20000010047 */
[----:B------:R-:W-:Y:S02]  /*f5d0*/  HADD2.F32 R62, -RZ, R62.H1_H1 ;  /* 0x3000003eff3e7230 */ /* 0x000fe40000004100 */
[-C--:B------:R-:W-:Y:S01]  /*f5e0*/  FMUL.FTZ R64, R63, R54.reuse ;  /* 0x000000363f407220 */ /* 0x080fe20000410000 */
[----:B------:R-:W-:Y:S02]  /*f5f0*/  HADD2.F32 R51, -RZ, R68.H1_H1 ;  /* 0x30000044ff337230 */ /* 0x000fe40000004100 */
[----:B------:R-:W-:Y:S01]  /*f600*/  FMUL.FTZ R54, R47, R54 ;  /* 0x000000362f367220 */ /* 0x000fe20000410000 */
[----:B------:R-:W-:Y:S01]  /*f610*/  HADD2.F32 R46, -RZ, R46.H1_H1 ;  /* 0x3000002eff2e7230 */ /* 0x000fe20000004100 */
[----:B------:R-:W-:Y:S01]  /*f620*/  F2FP.SATFINITE.E4M3.F32.PACK_AB_MERGE_C R72, R75, R72, RZ ;  /* 0x000000484b48723e */ /* 0x000fe200048070ff */
[----:B------:R-:W-:-:S02]  /*f630*/  HADD2.F32 R44, -RZ, R65.H1_H1 ;  /* 0x30000041ff2c7230 */ /* 0x000fc40000004100 */
[-C--:B------:R-:W-:Y:S01]  /*f640*/  FMUL.FTZ R65, R62, R51.reuse ;  /* 0x000000333e417220 */ /* 0x080fe20000410000 */
[----:B------:R-:W-:Y:S02]  /*f650*/  HADD2.F32 R45, -RZ, R45.H1_H1 ;  /* 0x3000002dff2d7230 */ /* 0x000fe40000004100 */
[----:B------:R-:W-:Y:S01]  /*f660*/  FMUL.FTZ R51, R46, R51 ;  /* 0x000000332e337220 */ /* 0x000fe20000410000 */
[----:B------:R-:W-:Y:S01]  /*f670*/  F2FP.SATFINITE.E4M3.F32.PACK_AB_MERGE_C R73, R74, R73, RZ ;  /* 0x000000494a49723e */ /* 0x000fe200048070ff */
[-C--:B------:R-:W-:Y:S01]  /*f680*/  FFMA.FTZ R64, R47, R44.reuse, -R64 ;  /* 0x0000002c2f407223 */ /* 0x080fe20000010840 */
[----:B------:R-:W-:Y:S01]  /*f690*/  FFMA.FTZ R54, R63, R44, R54 ;  /* 0x0000002c3f367223 */ /* 0x000fe20000010036 */
[-C--:B------:R-:W-:Y:S01]  /*f6a0*/  FFMA.FTZ R65, R46, R45.reuse, -R65 ;  /* 0x0000002d2e417223 */ /* 0x080fe20000010841 */
[----:B------:R-:W-:Y:S01]  /*f6b0*/  FFMA.FTZ R62, R62, R45, R51 ;  /* 0x0000002d3e3e7223 */ /* 0x000fe20000010033 */
[----:B------:R-:W-:Y:S01]  /*f6c0*/  F2FP.SATFINITE.E4M3.F32.PACK_AB_MERGE_C R45, R49, R60, R72 ;  /* 0x0000003c312d723e */ /* 0x000fe20004807048 */
[----:B------:R-:W-:Y:S01]  /*f6d0*/  IMAD.MOV.U32 R44, RZ, RZ, R59 ;  /* 0x000000ffff2c7224 */ /* 0x000fe200078e003b */
[----:B------:R-:W-:Y:S01]  /*f6e0*/  F2FP.SATFINITE.E4M3.F32.PACK_AB_MERGE_C R64, R64, R79, RZ ;  /* 0x0000004f4040723e */ /* 0x000fe200048070ff */
[----:B------:R-:W-:Y:S01]  /*f6f0*/  IMAD.MOV.U32 R46, RZ, RZ, R57 ;  /* 0x000000ffff2e7224 */ /* 0x000fe200078e0039 */
[----:B------:R-:W-:-:S02]  /*f700*/  F2FP.SATFINITE.E4M3.F32.PACK_AB_MERGE_C R54, R54, R71, RZ ;  /* 0x000000473636723e */ /* 0x000fc400048070ff */
[----:B------:R-:W-:Y:S01]  /*f710*/  F2FP.SATFINITE.E4M3.F32.PACK_AB_MERGE_C R49, R48, R61, R73 ;  /* 0x0000003d3031723e */ /* 0x000fe20004807049 */
[----:B------:R-:W-:Y:S01]  /*f720*/  IMAD.MOV.U32 R48, RZ, RZ, R58 ;  /* 0x000000ffff307224 */ /* 0x000fe200078e003a */
[----:B------:R-:W-:Y:S02]  /*f730*/  F2FP.SATFINITE.E4M3.F32.PACK_AB_MERGE_C R47, R65, R76, R64 ;  /* 0x0000004c412f723e */ /* 0x000fe40004807040 */
[----:B------:R-:W-:-:S07]  /*f740*/  F2FP.SATFINITE.E4M3.F32.PACK_AB_MERGE_C R51, R62, R77, R54 ;  /* 0x0000004d3e33723e */ /* 0x000fce0004807036 */
.L_x_424:
[----:B------:R-:W-:Y:S05]  /*f750*/  BSYNC B1 ;  /* 0x0000000000017941 */ /* 0x000fea0003800000 */
.L_x_423:
[----:B-1----:R1:W-:Y:S01]  /*f760*/  STG.E.128 desc[UR54][R52.64], R44 ;  /* 0x0000002c34007986 */ /* 0x0023e2000c101d36 */
[----:B------:R-:W-:-:S13]  /*f770*/  ISETP.GE.AND P3, PT, R55, R156, PT ;  /* 0x0000009c3700720c */ /* 0x000fda0003f66270 */
[----:B------:R-:W-:Y:S05]  /*f780*/  @P3 BRA `(.L_x_373) ;  /* 0x0000000000f83947 */ /* 0x000fea0003800000 */
[--C-:B-1----:R-:W-:Y:S02]  /*f790*/  SHF.R.S32.HI R45, RZ, 0x1f, R55.reuse ;  /* 0x0000001fff2d7819 */ /* 0x102fe40000011437 */
[----:B------:R-:W-:-:S04]  /*f7a0*/  IADD3 R55, P3, P4, R118, R136, R55 ;  /* 0x0000008876377210 */ /* 0x000fc80007c7e037 */
[----:B------:R-:W-:Y:S02]  /*f7b0*/  IADD3.X R56, R4, R56, R45, P3, P4 ;  /* 0x0000003804387210 */ /* 0x000fe40001fe842d */
[----:B------:R-:W-:-:S05]  /*f7c0*/  IADD3 R124, P3, R55, R124, RZ ;  /* 0x0000007c377c7210 */ /* 0x000fca0007f7e0ff */
[----:B------:R-:W-:-:S05]  /*f7d0*/  IMAD.X R125, R56, 0x1, R125, P3 ;  /* 0x00000001387d7824 */ /* 0x000fca00018e067d */
[----:B---3--:R1:W-:Y:S01]  /*f7e0*/  STG.E.128 desc[UR54][R124.64], R48 ;  /* 0x000000307c007986 */ /* 0x0083e2000c101d36 */
[----:B------:R-:W-:Y:S05]  /*f7f0*/  BRA `(.L_x_373) ;  /* 0x0000000000dc7947 */ /* 0x000fea0003800000 */
.L_x_340:
[----:B------:R-:W-:-:S06]  /*f800*/  UISETP.NE.AND UP0, UPT, UR53, 0x3, UPT ;  /* 0x000000033500788c */ /* 0x000fcc000bf05270 */
[----:B------:R-:W-:-:S13]  /*f810*/  PLOP3.LUT P2, PT, PT, PT, UP0, 0x80, 0x0 ;  /* 0x000000000000781c */ /* 0x000fda0003f4f008 */
[----:B------:R-:W-:Y:S05]  /*f820*/  @!P2 BRA `(.L_x_425) ;  /* 0x000000000004a947 */ /* 0x000fea0003800000 */
[----:B------:R-:W-:Y:S01]  /*f830*/  BPT.TRAP 0x1 ;  /* 0x000000040000795c */ /* 0x000fe20000300000 */
.L_x_425:
[----:B------:R-:W-:Y:S01]  /*f840*/  IMAD R43, R17, 0x8, R16 ;  /* 0x00000008112b7824 */ /* 0x000fe200078e0210 */
[----:B------:R-:W-:Y:S01]  /*f850*/  SHF.L.U32 R100, R221, 0x1f, RZ ;  /* 0x0000001fdd647819 */ /* 0x000fe200000006ff */
[----:B------:R-:W-:Y:S01]  /*f860*/  IMAD R42, R24, -0xa0, R2 ;  /* 0xffffff60182a7824 */ /* 0x000fe200078e0202 */
[----:B------:R-:W-:Y:S02]  /*f870*/  BSSY B1, `(.L_x_426) ;  /* 0x0000004000017945 */ /* 0x000fe40003800000 */
[----:B------:R-:W0:Y:S02]  /*f880*/  SYNCS.PHASECHK.TRANS64.TRYWAIT P3, [R43+URZ+0x33490], R100 ;  /* 0x033490642b0075a7 */ /* 0x000e24000806017f */
[----:B------:R-:W-:Y:S01]  /*f890*/  VIMNMX R42, R42, 0xa0, PT ;  /* 0x000000a02a2a7848 */ /* 0x000fe20003fe0100 */
[----:B0-----:R-:W-:Y:S06]  /*f8a0*/  @!P3 BRA `(.L_x_427) ;  /* 0x000001d000ecb947 */ /* 0x001fec0003800000 */
.L_x_675:
[----:B------:R-:W-:Y:S05]  /*f8b0*/  BSYNC B1 ;  /* 0x0000000000017941 */ /* 0x000fea0003800000 */
.L_x_426:
[----:B------:R-:W-:Y:S01]  /*f8c0*/  ISETP.GE.AND P3, PT, R220, R42, PT ;  /* 0x0000002adc00720c */ /* 0x000fe20003f66270 */
[----:B------:R-:W-:-:S12]  /*f8d0*/  BSSY B1, `(.L_x_428) ;  /* 0x0000014000017945 */ /* 0x000fd80003800000 */
[----:B------:R-:W-:Y:S05]  /*f8e0*/  @P3 BRA `(.L_x_429) ;  /* 0x0000000000483947 */ /* 0x000fea0003800000 */
[----:B------:R-:W-:-:S13]  /*f8f0*/  ISETP.NE.AND P3, PT, R34, RZ, PT ;  /* 0x000000ff2200720c */ /* 0x000fda0003f65270 */
[----:B------:R-:W1:Y:S04]  /*f900*/  @P3 LDS.128 R44, [R40+0x24200] ;  /* 0x02420000282c3984 */ /* 0x000e680000000c00 */
[----:B-1----:R-:W-:Y:S01]  /*f910*/  @P3 STG.E.128 desc[UR54][R50.64], R44 ;  /* 0x0000002c32003986 */ /* 0x002fe2000c101d36 */
        /* <DEDUP_REMOVED lines=14> */
[----:B-1----:R1:W-:Y:S02]  /*fa00*/  @P3 STG.E.128 desc[UR54][R50.64+0xa0], R44 ;  /* 0x0000a02c32003986 */ /* 0x0023e4000c101d36 */
.L_x_429:
[----:B------:R-:W-:Y:S05]  /*fa10*/  BSYNC B1 ;  /* 0x0000000000017941 */ /* 0x000fea0003800000 */
.L_x_428:
[----:B-1----:R-:W-:-:S04]  /*fa20*/  IADD3 R44, R220, 0x80, RZ ;  /* 0x00000080dc2c7810 */ /* 0x002fc80007ffe0ff */
[----:B------:R-:W-:-:S13]  /*fa30*/  ISETP.GE.AND P3, PT, R44, R42, PT ;  /* 0x0000002a2c00720c */ /* 0x000fda0003f66270 */
        /* <DEDUP_REMOVED lines=19> */
.L_x_373:
[----:B------:R-:W-:Y:S05]  /*fb70*/  BSYNC B0 ;  /* 0x0000000000007941 */ /* 0x000fea0003800000 */
.L_x_339:
[----:B01234-:R-:W0:Y:S01]  /*fb80*/  S2R R44, SR_TID.X ;  /* 0x00000000002c7919 */ /* 0x01fe220000002100 */
[----:B------:R-:W-:Y:S01]  /*fb90*/  @!PT LDS RZ, [RZ] ;  /* 0x00000000fffff984 */ /* 0x000fe20000000800 */
[----:B------:R-:W-:Y:S01]  /*fba0*/  @!PT LDS RZ, [RZ] ;  /* 0x00000000fffff984 */ /* 0x000fe20000000800 */
[----:B------:R-:W-:Y:S01]  /*fbb0*/  @!PT LDS RZ, [RZ] ;  /* 0x00000000fffff984 */ /* 0x000fe20000000800 */
[----:B------:R-:W-:Y:S01]  /*fbc0*/  @!PT LDS RZ, [RZ] ;  /* 0x00000000fffff984 */ /* 0x000fe20000000800 */
[----:B------:R1:W-:Y:S06]  /*fbd0*/  MEMBAR.ALL.CTA ;  /* 0x0000000000007992 */ /* 0x0003ec0000008000 */
[----:B-1----:R-:W1:Y:S01]  /*fbe0*/  FENCE.VIEW.ASYNC.S ;  /* 0x00000000000073c6 */ /* 0x002e620000000000 */
[----:B------:R-:W-:Y:S05]  /*fbf0*/  WARPSYNC.ALL ;  /* 0x0000000000007948 */ /* 0x000fea0003800000 */
[----:B------:R-:W-:Y:S01]  /*fc00*/  BSSY B0, `(.L_x_430) ;  /* 0x0000009000007945 */ /* 0x000fe20003800000 */
[----:B0-----:R-:W-:Y:S01]  /*fc10*/  LOP3.LUT R44, R44, 0x7f, RZ, 0xc0, !PT ;  /* 0x0000007f2c2c7812 */ /* 0x001fe200078ec0ff */
[----:B-1----:R0:W-:Y:S03]  /*fc20*/  BAR.SYNC.DEFER_BLOCKING R163, 0x80 ;  /* 0x000200a30000751d */ /* 0x0021e60000010000 */
[----:B------:R-:W-:-:S13]  /*fc30*/  ISETP.NE.AND P3, PT, R44, RZ, PT ;  /* 0x000000ff2c00720c */ /* 0x000fda0003f65270 */
[----:B------:R-:W-:-:S05]  /*fc40*/  @!P3 VIADD R44, R43, 0x334a0 ;  /* 0x000334a02b2cb836 */ /* 0x000fca0000000000 */
[----:B------:R-:W-:-:S04]  /*fc50*/  @!P3 PRMT R44, RZ, 0x654, R44 ;  /* 0x00000654ff2cb816 */ /* 0x000fc8000000002c */
[----:B------:R0:W-:Y:S01]  /*fc60*/  @!P3 SYNCS.ARRIVE.TRANS64.RED.A1T0 RZ, [R44+URZ], RZ ;  /* 0x000000ff2cffb9a7 */ /* 0x0001e2000810043f */
[----:B------:R-:W-:Y:S05]  /*fc70*/  @!P2 BRA `(.L_x_431) ;  /* 0x000000000004a947 */ /* 0x000fea0003800000 */
[----:B------:R-:W-:Y:S01]  /*fc80*/  BPT.TRAP 0x1 ;  /* 0x000000040000795c */ /* 0x000fe20000300000 */
.L_x_431:
[----:B------:R-:W-:Y:S05]  /*fc90*/  BSYNC B0 ;  /* 0x0000000000007941 */ /* 0x000fea0003800000 */
.L_x_430:
[----:B------:R-:W1:Y:S01]  /*fca0*/  SYNCS.PHASECHK.TRANS64.TRYWAIT P2, [R43+URZ+0x334b0], R100 ;  /* 0x0334b0642b0075a7 */ /* 0x000e62000804017f */
[----:B------:R-:W-:Y:S01]  /*fcb0*/  ULDC UR37, c[0x0][0x2f4] ;  /* 0x0000bd0000257ab9 */ /* 0x000fe20000000800 */
[----:B------:R-:W-:Y:S01]  /*fcc0*/  ULDC.64 UR40, c[0x0][0x328] ;  /* 0x0000ca0000287ab9 */ /* 0x000fe20000000a00 */
[----:B------:R-:W-:Y:S01]  /*fcd0*/  ULDC.64 UR38, c[0x0][0x318] ;  /* 0x0000c60000267ab9 */ /* 0x000fe20000000a00 */
[----:B------:R-:W-:Y:S01]  /*fce0*/  BSSY B0, `(.L_x_432) ;  /* 0x0000003000007945 */ /* 0x000fe20003800000 */
[----:B------:R-:W-:-:S03]  /*fcf0*/  IMAD.WIDE R48, R24, 0xa0, R122 ;  /* 0x000000a018307825 */ /* 0x000fc600078e027a */
[----:B-1----:R-:W-:Y:S05]  /*fd00*/  @!P2 BRA `(.L_x_433) ;  /* 0x000001cc00e8a947 */ /* 0x002fea0003800000 */
.L_x_676:
[----:B------:R-:W-:Y:S05]  /*fd10*/  BSYNC B0 ;  /* 0x0000000000007941 */ /* 0x000fea0003800000 */
.L_x_432:
[----:B------:R-:W-:Y:S01]  /*fd20*/  ISETP.GE.AND P2, PT, R220, R42, PT ;  /* 0x0000002adc00720c */ /* 0x000fe20003f46270 */
[----:B------:R-:W-:-:S12]  /*fd30*/  BSSY B0, `(.L_x_434) ;  /* 0x000001b000007945 */ /* 0x000fd80003800000 */
[----:B------:R-:W-:Y:S05]  /*fd40*/  @P2 BRA `(.L_x_435) ;  /* 0x0000000000642947 */ /* 0x000fea0003800000 */
[----:B0-----:R-:W-:Y:S02]  /*fd50*/  IMAD.MOV.U32 R44, RZ, RZ, R116 ;  /* 0x000000ffff2c7224 */ /* 0x001fe400078e0074 */
[----:B------:R-:W-:Y:S02]  /*fd60*/  IMAD.MOV.U32 R45, RZ, RZ, R33 ;  /* 0x000000ffff2d7224 */ /* 0x000fe400078e0021 */
[----:B------:R-:W-:Y:S02]  /*fd70*/  IMAD R47, R49, UR40, RZ ;  /* 0x00000028312f7c24 */ /* 0x000fe4000f8e02ff */
[----:B------:R-:W-:-:S04]  /*fd80*/  IMAD.WIDE.U32 R44, R48, UR40, R44 ;  /* 0x00000028302c7c25 */ /* 0x000fc8000f8e002c */
[----:B------:R-:W-:Y:S01]  /*fd90*/  IMAD R47, R48, UR41, R47 ;  /* 0x00000029302f7c24 */ /* 0x000fe2000f8e022f */
[----:B------:R-:W-:-:S04]  /*fda0*/  IADD3 R50, P2, R44, UR38, RZ ;  /* 0x000000262c327c10 */ /* 0x000fc8000ff5e0ff */
[----:B------:R-:W-:Y:S02]  /*fdb0*/  IADD3.X R51, R45, UR39, R47, P2, !PT ;  /* 0x000000272d337c10 */ /* 0x000fe400097fe42f */
[----:B------:R-:W-:-:S13]  /*fdc0*/  ISETP.GE.AND P2, PT, R18, UR37, PT ;  /* 0x0000002512007c0c */ /* 0x000fda000bf46270 */
[----:B------:R-:W0:Y:S04]  /*fdd0*/  @!P2 LDS.128 R44, [R40+0xf200] ;  /* 0x00f20000282ca984 */ /* 0x000e280000000c00 */
[----:B0-----:R-:W-:Y:S01]  /*fde0*/  @!P2 STG.E.128 desc[UR54][R50.64], R44 ;  /* 0x0000002c3200a986 */ /* 0x001fe2000c101d36 */
        /* <DEDUP_REMOVED lines=14> */
[----:B0-----:R2:W-:Y:S02]  /*fed0*/  @!P2 STG.E.128 desc[UR54][R50.64+0xa0], R44 ;  /* 0x0000a02c3200a986 */ /* 0x0015e4000c101d36 */
.L_x_435:
[----:B------:R-:W-:Y:S05]  /*fee0*/  BSYNC B0 ;  /* 0x0000000000007941 */ /* 0x000fea0003800000 */
.L_x_434:
[----:B0-2---:R-:W-:Y:S01]  /*fef0*/  VIADD R44, R220, 0x80 ;  /* 0x00000080dc2c7836 */ /* 0x005fe20000000000 */
[----:B------:R-:W-:Y:S04]  /*ff00*/  BSSY B0, `(.L_x_436) ;  /* 0x000001e000007945 */ /* 0x000fe80003800000 */
[----:B------:R-:W-:-:S13]  /*ff10*/  ISETP.GE.AND P2, PT, R44, R42, PT ;  /* 0x0000002a2c00720c */ /* 0x000fda0003f46270 */
[----:B------:R-:W-:Y:S05]  /*ff20*/  @P2 BRA `(.L_x_437) ;  /* 0x00000000006c2947 */ /* 0x000fea0003800000 */
[----:B------:R-:W-:Y:S01]  /*ff30*/  IADD3 R47, P2, R48, 0x80, RZ ;  /* 0x00000080302f7810 */ /* 0x000fe20007f5e0ff */
[----:B------:R-:W-:Y:S02]  /*ff40*/  IMAD.MOV.U32 R44, RZ, RZ, R116 ;  /* 0x000000ffff2c7224 */ /* 0x000fe400078e0074 */
[----:B------:R-:W-:Y:S02]  /*ff50*/  IMAD.MOV.U32 R45, RZ, RZ, R33 ;  /* 0x000000ffff2d7224 */ /* 0x000fe400078e0021 */
[----:B------:R-:W-:Y:S02]  /*ff60*/  IMAD.X R48, RZ, RZ, R49, P2 ;  /* 0x000000ffff307224 */ /* 0x000fe400010e0631 */
[----:B------:R-:W-:-:S04]  /*ff70*/  IMAD.WIDE.U32 R44, R47, UR40, R44 ;  /* 0x000000282f2c7c25 */ /* 0x000fc8000f8e002c */
[----:B------:R-:W-:-:S04]  /*ff80*/  IMAD R48, R48, UR40, RZ ;  /* 0x0000002830307c24 */ /* 0x000fc8000f8e02ff */
        /* <DEDUP_REMOVED lines=21> */
.L_x_437:
[----:B------:R-:W-:Y:S05]  /*100e0*/  BSYNC B0 ;  /* 0x0000000000007941 */ /* 0x000fea0003800000 */
.L_x_436:
[----:B------:R-:W2:Y:S01]  /*100f0*/  LDL R40, [R1+0x10] ;  /* 0x0000100001287983 */ /* 0x000ea20000100800 */
[----:B------:R-:W-:Y:S01]  /*10100*/  VIADD R17, R17, 0x1 ;  /* 0x0000000111117836 */ /* 0x000fe20000000000 */
[----:B-1----:R-:W-:Y:S01]  /*10110*/  @!P3 IADD3 R43, R43, 0x334c0, RZ ;  /* 0x000334c02b2bb810 */ /* 0x002fe20007ffe0ff */
[----:B------:R-:W-:Y:S01]  /*10120*/  @!PT LDS RZ, [RZ] ;  /* 0x00000000fffff984 */ /* 0x000fe20000000800 */
[----:B------:R-:W-:Y:S01]  /*10130*/  @!PT LDS RZ, [RZ] ;  /* 0x00000000fffff984 */ /* 0x000fe20000000800 */
[----:B------:R-:W-:Y:S01]  /*10140*/  @!PT LDS RZ, [RZ] ;  /* 0x00000000fffff984 */ /* 0x000fe20000000800 */
[----:B------:R-:W-:Y:S01]  /*10150*/  @!PT LDS RZ, [RZ] ;  /* 0x00000000fffff984 */ /* 0x000fe20000000800 */
[----:B------:R1:W-:Y:S06]  /*10160*/  MEMBAR.ALL.CTA ;  /* 0x0000000000007992 */ /* 0x0003ec0000008000 */
[----:B-1----:R-:W1:Y:S02]  /*10170*/  FENCE.VIEW.ASYNC.S ;  /* 0x00000000000073c6 */ /* 0x002e640000000000 */
[----:B-1----:R1:W-:Y:S01]  /*10180*/  BAR.SYNC.DEFER_BLOCKING R163, 0x80 ;  /* 0x000200a30000751d */ /* 0x0023e20000010000 */
[----:B------:R-:W-:-:S02]  /*10190*/  ISETP.NE.AND P2, PT, R17, 0x2, PT ;  /* 0x000000021100780c */ /* 0x000fc40003f45270 */
[----:B------:R-:W-:Y:S02]  /*101a0*/  @!P3 PRMT R43, RZ, 0x654, R43 ;  /* 0x00000654ff2bb816 */ /* 0x000fe4000000002b */
[----:B------:R-:W-:Y:S02]  /*101b0*/  SEL R17, R17, RZ, P2 ;  /* 0x000000ff11117207 */ /* 0x000fe40001000000 */
[----:B------:R1:W-:Y:S01]  /*101c0*/  @!P3 SYNCS.ARRIVE.TRANS64.RED.A1T0 RZ, [R43+URZ], RZ ;  /* 0x000000ff2bffb9a7 */ /* 0x0003e2000810043f */
[----:B--2---:R-:W-:Y:S02]  /*101d0*/  LOP3.LUT P4, RZ, R40, 0x2, RZ, 0xc0, !PT ;  /* 0x0000000228ff7812 */ /* 0x004fe4000788c0ff */
[----:B------:R-:W-:-:S04]  /*101e0*/  SEL R40, RZ, 0x1, P2 ;  /* 0x00000001ff287807 */ /* 0x000fc80001000000 */
[----:B------:R-:W-:-:S07]  /*101f0*/  LOP3.LUT R221, R221, R40, RZ, 0x3c, !PT ;  /* 0x00000028dddd7212 */ /* 0x000fce00078e3cff */
[----:B-1----:R-:W-:Y:S05]  /*10200*/  @P4 BRA `(.L_x_438) ;  /* 0xffffff2c00844947 */ /* 0x002fea000383ffff */
[----:B------:R-:W1:Y:S01]  /*10210*/  S2R R41, SR_TID.X ;  /* 0x0000000000297919 */ /* 0x000e620000002100 */
[----:B------:R-:W-:Y:S02]  /*10220*/  PLOP3.LUT P0, PT, PT, PT, PT, 0x8, 0x0 ;  /* 0x000000000000781c */ /* 0x000fe40003f0e170 */
[----:B-1----:R-:W-:-:S04]  /*10230*/  SHF.R.U32.HI R41, RZ, 0x7, R41 ;  /* 0x00000007ff297819 */ /* 0x002fc80000011629 */
[----:B------:R-:W-:-:S13]  /*10240*/  ISETP.NE.AND P4, PT, R41, 0x1, PT ;  /* 0x000000012900780c */ /* 0x000fda0003f85270 */
[----:B------:R-:W-:Y:S06]  /*10250*/  @!P4 BAR.ARV 0x9, 0x100 ;  /* 0x024400000000cb1d */ /* 0x000fec0000002000 */
.L_x_334:
[----:B------:R-:W-:Y:S05]  /*10260*/  @P0 BRA `(.L_x_439) ;  /* 0x00000000000c0947 */ /* 0x000fea0003800000 */
[----:B------:R-:W1:Y:S01]  /*10270*/  FENCE.VIEW.ASYNC.G ;  /* 0x00000000000073c6 */ /* 0x000e620000000100 */
[----:B------:R-:W-:Y:S05]  /*10280*/  WARPSYNC.ALL ;  /* 0x0000000000007948 */ /* 0x000fea0003800000 */
[----:B-1----:R-:W-:Y:S06]  /*10290*/  BAR.ARV 0xc, 0x180 ;  /* 0x0306000000007b1d */ /* 0x002fec0000002000 */
.L_x_439:
[----:B------:R-:W2:Y:S01]  /*102a0*/  LDL R0, [R1+0x10] ;  /* 0x0000100001007983 */ /* 0x000ea20000100800 */
[----:B------:R-:W-:Y:S01]  /*102b0*/  ULDC.64 UR4, c[0x0][0x990] ;  /* 0x0002640000047ab9 */ /* 0x000fe20000000a00 */
[----:B------:R-:W-:Y:S02]  /*102c0*/  ULDC.64 UR6, c[0x0][0x998] ;  /* 0x0002660000067ab9 */ /* 0x000fe40000000a00 */
[----:B------:R-:W3:Y:S01]  /*102d0*/  LDL R2, [R1+0x14] ;  /* 0x0000140001027983 */ /* 0x000ee20000100800 */
[----:B------:R-:W-:Y:S02]  /*102e0*/  ISETP.NE.U32.AND P0, PT, RZ, UR4, PT ;  /* 0x00000004ff007c0c */ /* 0x000fe4000bf05070 */
[----:B------:R-:W-:Y:S02]  /*102f0*/  ISETP.NE.U32.AND P1, PT, RZ, UR6, PT ;  /* 0x00000006ff007c0c */ /* 0x000fe4000bf25070 */
[----:B------:R-:W-:Y:S02]  /*10300*/  ISETP.NE.AND.EX P0, PT, RZ, UR5, PT, P0 ;  /* 0x00000005ff007c0c */ /* 0x000fe4000bf05300 */
[----:B------:R-:W-:-:S11]  /*10310*/  ISETP.NE.AND.EX P1, PT, RZ, UR7, PT, P1 ;  /* 0x00000007ff007c0c */ /* 0x000fd6000bf25310 */
[----:B0-----:R-:W3:Y:S08]  /*10320*/  @P0 LDC.64 R6, c[0x0][0x9a8] ;  /* 0x00026a00ff060b82 */ /* 0x001ef00000000a00 */
[----:B------:R-:W0:Y:S08]  /*10330*/  @P1 LDC.64 R8, c[0x0][0x9b8] ;  /* 0x00026e00ff081b82 */ /* 0x000e300000000a00 */
[----:B------:R-:W1:Y:S08]  /*10340*/  @P0 LDC.64 R10, c[0x0][0x9b0] ;  /* 0x00026c00ff0a0b82 */ /* 0x000e700000000a00 */
[----:B------:R-:W4:Y:S01]  /*10350*/  @P1 LDC.64 R12, c[0x0][0x9c0] ;  /* 0x00027000ff0c1b82 */ /* 0x000f220000000a00 */
[----:B0-----:R-:W-:Y:S01]  /*10360*/  @P1 IMAD.WIDE.U32 R4, R237, R8, RZ ;  /* 0x00000008ed041225 */ /* 0x001fe200078e00ff */
[----:B--2---:R-:W-:-:S03]  /*10370*/  LOP3.LUT P4, RZ, R0, 0x8, RZ, 0xc0, !PT ;  /* 0x0000000800ff7812 */ /* 0x004fc6000788c0ff */
[C---:B---3--:R-:W-:Y:S02]  /*10380*/  @P0 IMAD R0, R2.reuse, R6, RZ ;  /* 0x0000000602000224 */ /* 0x048fe400078e02ff */
[----:B------:R-:W-:Y:S02]  /*10390*/  @P1 IMAD R2, R2, R8, RZ ;  /* 0x0000000802021224 */ /* 0x000fe400078e02ff */
[C---:B------:R-:W-:Y:S02]  /*103a0*/  @P0 IMAD R7, R237.reuse, R7, R0 ;  /* 0x00000007ed070224 */ /* 0x040fe400078e0200 */
[C---:B------:R-:W-:Y:S02]  /*103b0*/  @P1 IMAD R9, R237.reuse, R9, R2 ;  /* 0x00000009ed091224 */ /* 0x040fe400078e0202 */
[----:B------:R-:W-:-:S04]  /*103c0*/  @P0 IMAD.WIDE.U32 R2, R237, R6, RZ ;  /* 0x00000006ed020225 */ /* 0x000fc800078e00ff */
[----:B------:R-:W-:Y:S02]  /*103d0*/  @P0 IMAD.IADD R3, R3, 0x1, R7 ;  /* 0x0000000103030824 */ /* 0x000fe400078e0207 */
[----:B------:R-:W-:Y:S02]  /*103e0*/  @P1 IMAD.IADD R5, R5, 0x1, R9 ;  /* 0x0000000105051824 */ /* 0x000fe400078e0209 */
[----:B-1----:R-:W-:-:S04]  /*103f0*/  @P0 IMAD.WIDE.U32 R2, R235, R10, R2 ;  /* 0x0000000aeb020225 */ /* 0x002fc800078e0002 */
[C---:B----4-:R-:W-:Y:S01]  /*10400*/  @P1 IMAD.WIDE.U32 R6, R235.reuse, R12, R4 ;  /* 0x0000000ceb061225 */ /* 0x050fe200078e0004 */
[----:B------:R-:W-:Y:S01]  /*10410*/  @P0 LEA R4, P2, R2, UR4, 0x2 ;  /* 0x0000000402040c11 */ /* 0x000fe2000f8410ff */
[----:B------:R-:W-:Y:S02]  /*10420*/  ULDC UR4, c[0x0][0x988] ;  /* 0x0002620000047ab9 */ /* 0x000fe40000000800 */
[C---:B------:R-:W-:Y:S01]  /*10430*/  @P0 IMAD R5, R235.reuse, R11, R3 ;  /* 0x0000000beb050224 */ /* 0x040fe200078e0203 */
[----:B------:R-:W-:Y:S01]  /*10440*/  @P1 LEA R8, P3, R6, UR6, 0x2 ;  /* 0x0000000606081c11 */ /* 0x000fe2000f8610ff */
[----:B------:R-:W-:Y:S02]  /*10450*/  @P1 IMAD R3, R235, R13, R7 ;  /* 0x0000000deb031224 */ /* 0x000fe400078e0207 */
[----:B------:R-:W-:Y:S01]  /*10460*/  IMAD.MOV.U32 R0, RZ, RZ, 0x3f800000 ;  /* 0x3f800000ff007424 */ /* 0x000fe200078e00ff */
[----:B------:R-:W-:Y:S02]  /*10470*/  @P0 LEA.HI.X R5, R2, UR5, R5, 0x2, P2 ;  /* 0x0000000502050c11 */ /* 0x000fe400090f1405 */
[----:B------:R-:W-:Y:S01]  /*10480*/  @P1 LEA.HI.X R9, R6, UR7, R3, 0x2, P3 ;  /* 0x0000000706091c11 */ /* 0x000fe200098f1403 */
[----:B------:R-:W-:-:S04]  /*10490*/  IMAD.MOV.U32 R3, RZ, RZ, 0x3f800000 ;  /* 0x3f800000ff037424 */ /* 0x000fc800078e00ff */
[----:B------:R-:W2:Y:S04]  /*104a0*/  @P1 LDG.E R0, desc[UR54][R8.64] ;  /* 0x0000003608001981 */ /* 0x000ea8000c1e1900 */
[----:B------:R-:W2:Y:S01]  /*104b0*/  @P0 LDG.E R3, desc[UR54][R4.64] ;  /* 0x0000003604030981 */ /* 0x000ea2000c1e1900 */
[----:B------:R-:W-:Y:S01]  /*104c0*/  BSSY B0, `(.L_x_440) ;  /* 0x0000023000007945 */ /* 0x000fe20003800000 */
[----:B--2---:R-:W-:Y:S01]  /*104d0*/  FMUL.FTZ R0, R3, R0 ;  /* 0x0000000003007220 */ /* 0x004fe20000410000 */
[----:B------:R-:W-:-:S03]  /*104e0*/  IMAD.MOV.U32 R3, RZ, RZ, RZ ;  /* 0x000000ffff037224 */ /* 0x000fc600078e00ff */
[----:B------:R-:W-:Y:S01]  /*104f0*/  FMUL.FTZ R2, R0, UR4 ;  /* 0x0000000400027c20 */ /* 0x000fe20008410000 */
[----:B------:R-:W-:Y:S06]  /*10500*/  @!P4 BRA `(.L_x_441) ;  /* 0x000000000078c947 */ /* 0x000fec0003800000 */
[----:B------:R-:W2:Y:S01]  /*10510*/  LDL R14, [R1+0x4] ;  /* 0x00000400010e7983 */ /* 0x000ea20000100800 */
[----:B------:R-:W-:Y:S01]  /*10520*/  ULDC UR4, c[0x0][0x9f0] ;  /* 0x00027c0000047ab9 */ /* 0x000fe20000000800 */
[----:B--2---:R-:W-:-:S04]  /*10530*/  ISETP.NE.AND P0, PT, R14, RZ, PT ;  /* 0x000000ff0e00720c */ /* 0x004fc80003f05270 */
[----:B------:R-:W-:-:S04]  /*10540*/  SEL R9, R14, UR4, P0 ;  /* 0x000000040e097c07 */ /* 0x000fc80008000000 */
[-C--:B------:R-:W-:Y:S02]  /*10550*/  IABS R6, R9.reuse ;  /* 0x0000000900067213 */ /* 0x080fe40000000000 */
        /* <DEDUP_REMOVED lines=10> */
[----:B0-----:R-:W-:Y:S01]  /*10600*/  IMAD.MOV.U32 R4, RZ, RZ, RZ ;  /* 0x000000ffff047224 */ /* 0x001fe200078e00ff */
[----:B-1----:R-:W-:-:S05]  /*10610*/  IADD3 R7, RZ, -R5, RZ ;  /* 0x80000005ff077210 */ /* 0x002fca0007ffe0ff */
        /* <DEDUP_REMOVED lines=13> */
.L_x_441:
[----:B------:R-:W-:Y:S05]  /*106f0*/  BSYNC B0 ;  /* 0x0000000000007941 */ /* 0x000fea0003800000 */
.L_x_440:
[----:B------:R-:W2:Y:S01]  /*10700*/  LDL R0, [R1+0x24] ;  /* 0x0000240001007983 */ /* 0x000ea20000100800 */
[----:B------:R-:W-:Y:S02]  /*10710*/  PLOP3.LUT P0, PT, PT, PT, PT, 0x80, 0x0 ;  /* 0x000000000000781c */ /* 0x000fe40003f0f070 */
[----:B------:R-:W-:Y:S02]  /*10720*/  CS2R R120, SRZ ;  /* 0x0000000000787805 */ /* 0x000fe4000001ff00 */
[----:B------:R-:W-:Y:S02]  /*10730*/  MOV R64, RZ ;  /* 0x000000ff00407202 */ /* 0x000fe40000000f00 */
[----:B------:R-:W-:Y:S02]  /*10740*/  CS2R R142, SRZ ;  /* 0x00000000008e7805 */ /* 0x000fe4000001ff00 */
[----:B------:R-:W-:Y:S02]  /*10750*/  CS2R R44, SRZ ;  /* 0x00000000002c7805 */ /* 0x000fe4000001ff00 */
[----:B------:R-:W-:-:S02]  /*10760*/  CS2R R136, SRZ ;  /* 0x0000000000887805 */ /* 0x000fc4000001ff00 */
[----:B------:R-:W-:Y:S02]  /*10770*/  CS2R R12, SRZ ;  /* 0x00000000000c7805 */ /* 0x000fe4000001ff00 */
[----:B------:R-:W-:Y:S02]  /*10780*/  CS2R R100, SRZ ;  /* 0x0000000000647805 */ /* 0x000fe4000001ff00 */
        /* <DEDUP_REMOVED lines=44> */
[----:B------:R-:W-:Y:S01]  /*10a50*/  CS2R R76, SRZ ;  /* 0x00000000004c7805 */ /* 0x000fe2000001ff00 */
[----:B--2---:R-:W-:Y:S02]  /*10a60*/  IMAD R233, R0, R3, RZ ;  /* 0x0000000300e97224 */ /* 0x004fe400078e02ff */
[----:B------:R-:W-:-:S03]  /*10a70*/  IMAD.MOV.U32 R0, RZ, RZ, RZ ;  /* 0x000000ffff007224 */ /* 0x000fc600078e00ff */
[----:B------:R-:W-:-:S04]  /*10a80*/  VIADDMNMX R148, R233, R3, R148, PT ;  /* 0x00000003e9947246 */ /* 0x000fc80003800194 */
[----:B------:R-:W-:-:S13]  /*10a90*/  ISETP.GT.AND P1, PT, R148, R233, PT ;  /* 0x000000e99400720c */ /* 0x000fda0003f24270 */
[----:B------:R-:W-:Y:S05]  /*10aa0*/  @!P1 BRA `(.L_x_442) ;  /* 0x000000ec00549947 */ /* 0x000fea0003800000 */
[----:B------:R-:W0:Y:S01]  /*10ab0*/  S2R R26, SR_TID.X ;  /* 0x00000000001a7919 */ /* 0x000e220000002100 */
[----:B------:R-:W-:Y:S01]  /*10ac0*/  UMOV UR4, 0xffffffff ;  /* 0xffffffff00047882 */ /* 0x000fe20000000000 */
[----:B0-----:R-:W-:-:S04]  /*10ad0*/  IADD3 R42, R26, -0x80, RZ ;  /* 0xffffff801a2a7810 */ /* 0x001fc80007ffe0ff */
[----:B------:R-:W-:-:S04]  /*10ae0*/  SHF.R.S32.HI R43, RZ, 0x1f, R42 ;  /* 0x0000001fff2b7819 */ /* 0x000fc8000001142a */
[----:B------:R-:W-:-:S04]  /*10af0*/  LEA.HI R13, R43, R42, RZ, 0x7 ;  /* 0x0000002a2b0d7211 */ /* 0x000fc800078f38ff */
[----:B------:R-:W-:Y:S01]  /*10b00*/  SHF.R.S32.HI R13, RZ, 0x7, R13 ;  /* 0x00000007ff0d7819 */ /* 0x000fe2000001140d */
[----:B------:R-:W-:Y:S06]  /*10b10*/  BRA.DIV UR4, `(.L_x_443) ;  /* 0x000001c204787947 */ /* 0x000fec000b800000 */
[----:B------:R0:W1:Y:S02]  /*10b20*/  SHFL.IDX PT, R234, R13, RZ, 0x1f ;  /* 0x00001fff0dea7589 */ /* 0x00006400000e0000 */
.L_x_679:
[----:B-1----:R-:W-:Y:S01]  /*10b30*/  LEA.HI R0, R234, R234, RZ, 0x1 ;  /* 0x000000eaea007211 */ /* 0x002fe200078f08ff */
[----:B------:R-:W-:-:S03]  /*10b40*/  ULOP3.LUT UP0, URZ, UR52, 0x9f, URZ, 0xc0, !UPT ;  /* 0x0000009f343f7892 */ /* 0x000fc6000f80c03f */
[----:B------:R-:W-:-:S03]  /*10b50*/  LOP3.LUT R3, R0, 0x3e, RZ, 0xc0, !PT ;  /* 0x0000003e00037812 */ /* 0x000fc600078ec0ff */
[----:B------:R-:W-:Y:S02]  /*10b60*/  PLOP3.LUT P0, PT, PT, PT, UP0, 0x80, 0x0 ;  /* 0x000000000000781c */ /* 0x000fe40003f0f008 */
[----:B------:R-:W-:-:S05]  /*10b70*/  IMAD.IADD R3, R234, 0x1, -R3 ;  /* 0x00000001ea037824 */ /* 0x000fca00078e0a03 */
[----:B------:R-:W-:-:S04]  /*10b80*/  LEA R3, R3, UR52, 0xc ;  /* 0x0000003403037c11 */ /* 0x000fc8000f8e60ff */
[----:B------:R-:W-:-:S04]  /*10b90*/  SHF.R.U32.HI R3, RZ, 0x4, R3 ;  /* 0x00000004ff037819 */ /* 0x000fc80000011603 */
[----:B------:R-:W-:Y:S01]  /*10ba0*/  LOP3.LUT R44, R3, 0x3fff, RZ, 0xc0, !PT ;  /* 0x00003fff032c7812 */ /* 0x000fe200078ec0ff */
[----:B------:R-:W-:Y:S06]  /*10bb0*/  @!P0 BRA `(.L_x_444) ;  /* 0x0000000000408947 */ /* 0x000fec0003800000 */
        /* <DEDUP_REMOVED lines=8> */
[----:B------:R-:W-:Y:S01]  /*10c40*/  MOV R8, 0x70 ;  /* 0x0000007000087802 */ /* 0x000fe20000000f00 */
[----:B------:R-:W-:Y:S02]  /*10c50*/  IMAD.U32 R7, RZ, RZ, UR7 ;  /* 0x00000007ff077e24 */ /* 0x000fe4000f8e00ff */
[----:B------:R-:W-:-:S02]  /*10c60*/  IMAD.U32 R10, RZ, RZ, UR4 ;  /* 0x00000004ff0a7e24 */ /* 0x000fc4000f8e00ff */
[----:B------:R-:W-:Y:S02]  /*10c70*/  IMAD.U32 R11, RZ, RZ, UR5 ;  /* 0x00000005ff0b7e24 */ /* 0x000fe4000f8e00ff */
[----:B------:R-:W-:Y:S02]  /*10c80*/  IMAD.MOV.U32 R12, RZ, RZ, 0x1 ;  /* 0x00000001ff0c7424 */ /* 0x000fe400078e00ff */
[----:B01----:R-:W-:-:S07]  /*10c90*/  IMAD.MOV.U32 R13, RZ, RZ, RZ ;  /* 0x000000ffff0d7224 */ /* 0x003fce00078e00ff */
[----:B------:R-:W-:-:S07]  /*10ca0*/  LEPC R20, `(.L_x_444) ;  /* 0x000000001014794e */ /* 0x000fce0000000000 */
[----:B--2--5:R-:W-:Y:S05]  /*10cb0*/  CALL.ABS.NOINC R14 ;  /* 0x000000000e007343 */ /* 0x024fea0003c00000 */
.L_x_444:
[----:B------:R-:W-:Y:S02]  /*10cc0*/  ULDC UR4, c[0x0][0x3f4] ;  /* 0x0000fd0000047ab9 */ /* 0x000fe40000000800 */
[----:B------:R-:W-:-:S13]  /*10cd0*/  ISETP.LT.AND P0, PT, RZ, UR4, PT ;  /* 0x00000004ff007c0c */ /* 0x000fda000bf01270 */
[----:B------:R-:W-:Y:S05]  /*10ce0*/  @P0 BRA `(.L_x_445) ;  /* 0x0000000000400947 */ /* 0x000fea0003800000 */
[----:B------:R-:W-:-:S04]  /*10cf0*/  ULEA.HI UR4, UR43, UR43, URZ, 0x1 ;  /* 0x0000002b2b047291 */ /* 0x000fc8000f8f083f */
[----:B------:R-:W-:-:S04]  /*10d00*/  ULOP3.LUT UR4, UR4, 0xfffffffe, URZ, 0xc0, !UPT ;  /* 0xfffffffe04047892 */ /* 0x000fc8000f8ec03f */
[----:B------:R-:W-:-:S06]  /*10d10*/  UIADD3 UR4, UR43, -UR4, URZ ;  /* 0x800000042b047290 */ /* 0x000fcc000fffe03f */
[----:B------:R-:W-:-:S05]  /*10d20*/  IMAD.U32 R3, RZ, RZ, UR4 ;  /* 0x00000004ff037e24 */ /* 0x000fca000f8e00ff */
[----:B------:R-:W-:-:S04]  /*10d30*/  SHF.L.U32 R3, R3, 0x1f, RZ ;  /* 0x0000001f03037819 */ /* 0x000fc800000006ff */
[----:B------:R1:W2:Y:S03]  /*10d40*/  SYNCS.PHASECHK.TRANS64.TRYWAIT P0, [R16+URZ+0x33400], R3 ;  /* 0x03340003100075a7 */ /* 0x0002a6000800017f */
[----:B--2---:R-:W-:Y:S05]  /*10d50*/  @!P0 NANOSLEEP.SYNCS 0x989680 ;  /* 0x009896800000895d */ /* 0x004fea0003900000 */
[----:B------:R-:W2:Y:S01]  /*10d60*/  @!P0 SYNCS.PHASECHK.TRANS64 P0, [R16+URZ+0x33400], R3 ;  /* 0x03340003100085a7 */ /* 0x000ea2000800007f */
[----:B------:R-:W-:Y:S04]  /*10d70*/  BSSY B0, `(.L_x_446) ;  /* 0x0000006000007945 */ /* 0x000fe80003800000 */
[----:B--2---:R-:W-:Y:S05]  /*10d80*/  @P0 BRA `(.L_x_447) ;  /* 0x0000000000100947 */ /* 0x004fea0003800000 */
.L_x_448:
[----:B--2---:R2:W3:Y:S02]  /*10d90*/  SYNCS.PHASECHK.TRANS64.TRYWAIT P0, [R16+URZ+0x33400], R3 ;  /* 0x03340003100075a7 */ /* 0x0044e4000800017f */
[----:B---3--:R-:W-:Y:S05]  /*10da0*/  @!P0 NANOSLEEP.SYNCS 0x989680 ;  /* 0x009896800000895d */ /* 0x008fea0003900000 */
[----:B------:R-:W3:Y:S02]  /*10db0*/  @!P0 SYNCS.PHASECHK.TRANS64 P0, [R16+URZ+0x33400], R3 ;  /* 0x03340003100085a7 */ /* 0x000ee4000800007f */
[----:B---3--:R-:W-:Y:S05]  /*10dc0*/  @!P0 BRA `(.L_x_448) ;  /* 0xfffffffc00f08947 */ /* 0x008fea000383ffff */
.L_x_447:
[----:B------:R-:W-:Y:S05]  /*10dd0*/  BSYNC B0 ;  /* 0x0000000000007941 */ /* 0x000fea0003800000 */
.L_x_446:
[----:B------:R-:W-:Y:S05]  /*10de0*/  BRA `(.L_x_449) ;  /* 0x0000006c00747947 */ /* 0x000fea0003800000 */
.L_x_445:
[----:B------:R-:W1:Y:S01]  /*10df0*/  LDC.64 R24, c[0x0][0x3e8] ;  /* 0x0000fa00ff187b82 */ /* 0x000e620000000a00 */
[----:B------:R-:W-:Y:S01]  /*10e00*/  ULOP3.LUT UP0, URZ, UR52, 0x1bf, URZ, 0xc0, !UPT ;  /* 0x000001bf343f7892 */ /* 0x000fe2000f80c03f */
[----:B-----5:R-:W-:Y:S01]  /*10e10*/  SHF.R.S32.HI R0, RZ, 0x1f, R146 ;  /* 0x0000001fff007819 */ /* 0x020fe20000011492 */
[----:B------:R-:W-:Y:S01]  /*10e20*/  ULDC.64 UR4, c[0x0][0x3f8] ;  /* 0x0000fe0000047ab9 */ /* 0x000fe20000000a00 */
[----:B------:R-:W-:-:S03]  /*10e30*/  ULDC.64 UR6, c[0x0][0x408] ;  /* 0x0001020000067ab9 */ /* 0x000fc60000000a00 */
[----:B------:R-:W-:Y:S01]  /*10e40*/  PLOP3.LUT P0, PT, PT, PT, UP0, 0x80, 0x0 ;  /* 0x000000000000781c */ /* 0x000fe20003f0f008 */
[----:B------:R-:W2:Y:S01]  /*10e50*/  LDC.64 R4, c[0x0][0x400] ;  /* 0x00010000ff047b82 */ /* 0x000ea20000000a00 */
[C---:B------:R-:W-:Y:S02]  /*10e60*/  IMAD R3, R0.reuse, UR4, RZ ;  /* 0x0000000400037c24 */ /* 0x040fe4000f8e02ff */
[----:B------:R-:W-:Y:S02]  /*10e70*/  IMAD R7, R0, UR6, RZ ;  /* 0x0000000600077c24 */ /* 0x000fe4000f8e02ff */
[C---:B------:R-:W-:Y:S02]  /*10e80*/  IMAD R3, R146.reuse, UR5, R3 ;  /* 0x0000000592037c24 */ /* 0x040fe4000f8e0203 */
[C---:B------:R-:W-:Y:S02]  /*10e90*/  IMAD R7, R146.reuse, UR7, R7 ;  /* 0x0000000792077c24 */ /* 0x040fe4000f8e0207 */
[----:B-1----:R-:W-:-:S04]  /*10ea0*/  IMAD.WIDE.U32 R24, R146, UR4, R24 ;  /* 0x0000000492187c25 */ /* 0x002fc8000f8e0018 */
[----:B------:R-:W-:Y:S02]  /*10eb0*/  IMAD.IADD R26, R3, 0x1, R25 ;  /* 0x00000001031a7824 */ /* 0x000fe400078e0219 */
[----:B--2---:R-:W-:-:S04]  /*10ec0*/  IMAD.WIDE.U32 R146, R146, UR6, R4 ;  /* 0x0000000692927c25 */ /* 0x004fc8000f8e0004 */
[----:B------:R-:W-:Y:S01]  /*10ed0*/  IMAD.IADD R27, R7, 0x1, R147 ;  /* 0x00000001071b7824 */ /* 0x000fe200078e0293 */
        /* <DEDUP_REMOVED lines=8> */
[----:B------:R-:W-:Y:S01]  /*10f60*/  MOV R6, UR6 ;  /* 0x0000000600067c02 */ /* 0x000fe20008000f00 */
[----:B------:R-:W-:Y:S02]  /*10f70*/  IMAD.U32 R7, RZ, RZ, UR7 ;  /* 0x00000007ff077e24 */ /* 0x000fe4000f8e00ff */
[----:B------:R-:W-:-:S02]  /*10f80*/  IMAD.U32 R10, RZ, RZ, UR4 ;  /* 0x00000004ff0a7e24 */ /* 0x000fc4000f8e00ff */
[----:B------:R-:W-:Y:S02]  /*10f90*/  IMAD.U32 R11, RZ, RZ, UR5 ;  /* 0x00000005ff0b7e24 */ /* 0x000fe4000f8e00ff */
[----:B------:R-:W-:Y:S02]  /*10fa0*/  IMAD.MOV.U32 R8, RZ, RZ, 0x70 ;  /* 0x00000070ff087424 */ /* 0x000fe400078e00ff */
[----:B------:R-:W-:Y:S02]  /*10fb0*/  IMAD.MOV.U32 R12, RZ, RZ, 0x1 ;  /* 0x00000001ff0c7424 */ /* 0x000fe400078e00ff */
[----:B01----:R-:W-:-:S07]  /*10fc0*/  IMAD.MOV.U32 R13, RZ, RZ, RZ ;  /* 0x000000ffff0d7224 */ /* 0x003fce00078e00ff */
[----:B------:R-:W-:-:S07]  /*10fd0*/  LEPC R20, `(.L_x_450) ;  /* 0x000000001014794e */ /* 0x000fce0000000000 */
[----:B--2---:R-:W-:Y:S05]  /*10fe0*/  CALL.ABS.NOINC R14 ;  /* 0x000000000e007343 */ /* 0x004fea0003c00000 */
.L_x_450:
[----:B------:R-:W-:Y:S01]  /*10ff0*/  ULDC.U8 UR4, c[0x0][0x410] ;  /* 0x0001040000047ab9 */ /* 0x000fe20000000000 */
[----:B------:R-:W-:Y:S01]  /*11000*/  BSSY B0, `(.L_x_451) ;  /* 0x00006b3000007945 */ /* 0x000fe20003800000 */
[----:B------:R-:W-:Y:S01]  /*11010*/  ISETP.NE.AND P0, PT, RZ, UR4, PT ;  /* 0x00000004ff007c0c */ /* 0x000fe2000bf05270 */
[----:B------:R-:W-:-:S12]  /*11020*/  IMAD R4, R149, 0x80, R220 ;  /* 0x0000008095047824 */ /* 0x000fd800078e02dc */
[----:B------:R-:W-:Y:S05]  /*11030*/  @!P0 BRA `(.L_x_452) ;  /* 0x0000003400508947 */ /* 0x000fea0003800000 */
[----:B------:R-:W-:-:S03]  /*11040*/  UMOV UR4, 0xffffffff ;  /* 0xffffffff00047882 */ /* 0x000fc60000000000 */
[----:B------:R-:W-:Y:S05]  /*11050*/  BRA.DIV UR4, `(.L_x_453) ;  /* 0x000001be04507947 */ /* 0x000fea000b800000 */
[----:B------:R1:W2:Y:S04]  /*11060*/  SHFL.IDX PT, R25, R24, RZ, 0x1e1f ;  /* 0x001e1fff18197589 */ /* 0x0002a800000e0000 */
[----:B------:R1:W3:Y:S04]  /*11070*/  SHFL.IDX PT, R14, R146, RZ, 0x1e1f ;  /* 0x001e1fff920e7589 */ /* 0x0002e800000e0000 */
[----:B------:R1:W4:Y:S04]  /*11080*/  SHFL.IDX PT, R0, R26, RZ, 0x1e1f ;  /* 0x001e1fff1a007589 */ /* 0x00032800000e0000 */
[----:B------:R1:W0:Y:S02]  /*11090*/  SHFL.IDX PT, R3, R27, RZ, 0x1e1f ;  /* 0x001e1fff1b037589 */ /* 0x00022400000e0000 */
.L_x_685:
[----:B------:R-:W-:Y:S01]  /*110a0*/  ULDC UR4, c[0x0][0x448] ;  /* 0x0001120000047ab9 */ /* 0x000fe20000000800 */
[----:B------:R-:W-:Y:S01]  /*110b0*/  BSSY B1, `(.L_x_454) ;  /* 0x000004d000017945 */ /* 0x000fe20003800000 */
[----:B------:R-:W-:Y:S01]  /*110c0*/  IMAD R151, R151, UR4, RZ ;  /* 0x0000000497977c24 */ /* 0x000fe2000f8e02ff */
[----:B------:R-:W-:Y:S02]  /*110d0*/  CS2R R8, SRZ ;  /* 0x0000000000087805 */ /* 0x000fe4000001ff00 */
[----:B------:R-:W-:Y:S02]  /*110e0*/  CS2R R20, SRZ ;  /* 0x0000000000147805 */ /* 0x000fe4000001ff00 */
[----:B------:R-:W-:Y:S02]  /*110f0*/  CS2R R28, SRZ ;  /* 0x00000000001c7805 */ /* 0x000fe4000001ff00 */
[----:B------:R-:W-:Y:S02]  /*11100*/  CS2R R32, SRZ ;  /* 0x0000000000207805 */ /* 0x000fe4000001ff00 */
[----:B------:R-:W-:-:S02]  /*11110*/  ISETP.GE.AND P0, PT, R4, R151, PT ;  /* 0x000000970400720c */ /* 0x000fc40003f06270 */
[----:B------:R-:W-:Y:S02]  /*11120*/  CS2R R34, SRZ ;  /* 0x0000000000227805 */ /* 0x000fe4000001ff00 */
[----:B------:R-:W-:Y:S02]  /*11130*/  CS2R R38, SRZ ;  /* 0x0000000000267805 */ /* 0x000fe4000001ff00 */
[----:B------:R-:W-:Y:S02]  /*11140*/  CS2R R10, SRZ ;  /* 0x00000000000a7805 */ /* 0x000fe4000001ff00 */
[----:B0-----:R-:W-:Y:S02]  /*11150*/  CS2R R12, SRZ ;  /* 0x00000000000c7805 */ /* 0x001fe4000001ff00 */
[----:B-1----:R-:W-:Y:S02]  /*11160*/  CS2R R26, SRZ ;  /* 0x00000000001a7805 */ /* 0x002fe4000001ff00 */
[----:B------:R-:W-:-:S02]  /*11170*/  CS2R R30, SRZ ;  /* 0x00000000001e7805 */ /* 0x000fc4000001ff00 */
[----:B------:R-:W-:Y:S02]  /*11180*/  CS2R R36, SRZ ;  /* 0x0000000000247805 */ /* 0x000fe4000001ff00 */
[----:B------:R-:W-:Y:S01]  /*11190*/  CS2R R40, SRZ ;  /* 0x0000000000287805 */ /* 0x000fe2000001ff00 */
[----:B------:R-:W-:Y:S06]  /*111a0*/  @P0 BRA `(.L_x_455) ;  /* 0x0000000000f40947 */ /* 0x000fec0003800000 */
[----:B------:R-:W-:Y:S01]  /*111b0*/  ULDC UR4, c[0x0][0x3f4] ;  /* 0x0000fd0000047ab9 */ /* 0x000fe20000000800 */
[----:B------:R-:W-:Y:S02]  /*111c0*/  SHF.R.S32.HI R7, RZ, 0x1f, R224 ;  /* 0x0000001fff077819 */ /* 0x000fe400000114e0 */
[----:B------:R-:W-:Y:S02]  /*111d0*/  CS2R R34, SRZ ;  /* 0x0000000000227805 */ /* 0x000fe4000001ff00 */
[----:B------:R-:W-:Y:S02]  /*111e0*/  ISETP.GE.AND P4, PT, R224, UR4, PT ;  /* 0x00000004e0007c0c */ /* 0x000fe4000bf86270 */
[----:B------:R-:W-:Y:S02]  /*111f0*/  CS2R R36, SRZ ;  /* 0x0000000000247805 */ /* 0x000fe4000001ff00 */
[----:B------:R-:W-:Y:S02]  /*11200*/  ISETP.GE.AND P3, PT, R223, UR4, PT ;  /* 0x00000004df007c0c */ /* 0x000fe4000bf66270 */
[----:B------:R-:W-:-:S07]  /*11210*/  ISETP.GE.AND P2, PT, R225, UR4, PT ;  /* 0x00000004e1007c0c */ /* 0x000fce000bf46270 */
[C---:B--2---:R-:W-:Y:S02]  /*11220*/  @!P4 IADD3 R4, P0, R224.reuse, R25, RZ ;  /* 0x00000019e004c210 */ /* 0x044fe40007f1e0ff */
[----:B---3--:R-:W-:Y:S02]  /*11230*/  @!P4 IADD3 R6, P1, R224, R14, RZ ;  /* 0x0000000ee006c210 */ /* 0x008fe40007f3e0ff */
[----:B----4-:R-:W-:-:S03]  /*11240*/  @!P4 IADD3.X R5, R0, R7, RZ, P0, !PT ;  /* 0x000000070005c210 */ /* 0x010fc600007fe4ff */
[----:B------:R-:W-:Y:S01]  /*11250*/  @!P4 IMAD.X R7, R3, 0x1, R7, P1 ;  /* 0x000000010307c824 */ /* 0x000fe200008e0607 */
[----:B------:R-:W-:Y:S01]  /*11260*/  ISETP.GE.AND P1, PT, R222, UR4, PT ;  /* 0x00000004de007c0c */ /* 0x000fe2000bf26270 */
[----:B------:R-:W5:Y:S01]  /*11270*/  @!P4 LD.E.64 R34, desc[UR54][R4.64] ;  /* 0x000000360422c980 */ /* 0x000f62000c101b00 */
[----:B------:R-:W-:-:S03]  /*11280*/  SHF.R.S32.HI R11, RZ, 0x1f, R223 ;  /* 0x0000001fff0b7819 */ /* 0x000fc600000114df */
[----:B------:R0:W5:Y:S01]  /*11290*/  @!P4 LD.E.64 R36, desc[UR54][R6.64] ;  /* 0x000000360624c980 */ /* 0x000162000c101b00 */
[CC--:B------:R-:W-:Y:S02]  /*112a0*/  @!P3 IADD3 R8, P4, R223.reuse, R25.reuse, RZ ;  /* 0x00000019df08b210 */ /* 0x0c0fe40007f9e0ff */
[----:B------:R-:W-:Y:S02]  /*112b0*/  CS2R R32, SRZ ;  /* 0x0000000000207805 */ /* 0x000fe4000001ff00 */
[----:B------:R-:W-:Y:S02]  /*112c0*/  @!P3 IADD3 R10, P5, R223, R14, RZ ;  /* 0x0000000edf0ab210 */ /* 0x000fe40007fbe0ff */
[----:B------:R-:W-:Y:S02]  /*112d0*/  CS2R R30, SRZ ;  /* 0x00000000001e7805 */ /* 0x000fe4000001ff00 */
[----:B------:R-:W-:Y:S01]  /*112e0*/  SHF.R.S32.HI R12, RZ, 0x1f, R225 ;  /* 0x0000001fff0c7819 */ /* 0x000fe200000114e1 */
[--C-:B------:R-:W-:Y:S01]  /*112f0*/  @!P3 IMAD.X R9, R0, 0x1, R11.reuse, P4 ;  /* 0x000000010009b824 */ /* 0x100fe200020e060b */
[----:B------:R-:W-:Y:S01]  /*11300*/  @!P2 IADD3 R46, P4, R225, R25, RZ ;  /* 0x00000019e12ea210 */ /* 0x000fe20007f9e0ff */
[----:B------:R-:W-:Y:S01]  /*11310*/  @!P3 IMAD.X R11, R3, 0x1, R11, P5 ;  /* 0x00000001030bb824 */ /* 0x000fe200028e060b */
[----:B------:R-:W-:-:S02]  /*11320*/  ISETP.GE.AND P0, PT, R22, UR4, PT ;  /* 0x0000000416007c0c */ /* 0x000fc4000bf06270 */
[-C--:B------:R-:W-:Y:S01]  /*11330*/  @!P2 IADD3 R48, P5, R225, R14.reuse, RZ ;  /* 0x0000000ee130a210 */ /* 0x080fe20007fbe0ff */
[----:B------:R-:W-:Y:S01]  /*11340*/  @!P2 IMAD.X R47, R0, 0x1, R12, P4 ;  /* 0x00000001002fa824 */ /* 0x000fe200020e060c */
[----:B------:R-:W-:Y:S01]  /*11350*/  SHF.R.S32.HI R13, RZ, 0x1f, R222 ;  /* 0x0000001fff0d7819 */ /* 0x000fe200000114de */
[----:B------:R1:W5:Y:S01]  /*11360*/  @!P3 LD.E.64 R32, desc[UR54][R8.64] ;  /* 0x000000360820b980 */ /* 0x000362000c101b00 */
[C---:B------:R-:W-:Y:S01]  /*11370*/  @!P1 IADD3 R50, P4, R222.reuse, R25, RZ ;  /* 0x00000019de329210 */ /* 0x040fe20007f9e0ff */
[C---:B------:R-:W-:Y:S01]  /*11380*/  @!P2 IMAD.X R49, R3.reuse, 0x1, R12, P5 ;  /* 0x000000010331a824 */ /* 0x040fe200028e060c */
[----:B------:R-:W-:Y:S01]  /*11390*/  @!P1 IADD3 R52, P5, R222, R14, RZ ;  /* 0x0000000ede349210 */ /* 0x000fe20007fbe0ff */
[----:B------:R2:W5:Y:S01]  /*113a0*/  @!P3 LD.E.64 R30, desc[UR54][R10.64] ;  /* 0x000000360a1eb980 */ /* 0x000562000c101b00 */
[----:B------:R-:W-:Y:S01]  /*113b0*/  SHF.R.S32.HI R12, RZ, 0x1f, R226 ;  /* 0x0000001fff0c7819 */ /* 0x000fe200000114e2 */
[--C-:B------:R-:W-:Y:S01]  /*113c0*/  @!P1 IMAD.X R51, R0, 0x1, R13.reuse, P4 ;  /* 0x0000000100339824 */ /* 0x100fe200020e060d */
[----:B------:R-:W-:Y:S01]  /*113d0*/  ISETP.GE.AND P4, PT, R226, UR4, PT ;  /* 0x00000004e2007c0c */ /* 0x000fe2000bf86270 */
[----:B------:R-:W-:Y:S01]  /*113e0*/  @!P1 IMAD.X R53, R3, 0x1, R13, P5 ;  /* 0x0000000103359824 */ /* 0x000fe200028e060d */
[----:B0-----:R-:W-:-:S02]  /*113f0*/  @!P0 SHF.R.S32.HI R7, RZ, 0x1f, R22 ;  /* 0x0000001fff078819 */ /* 0x001fc40000011416 */
[----:B------:R-:W-:-:S04]  /*11400*/  @!P0 IADD3 R4, P5, R22, R25, RZ ;  /* 0x0000001916048210 */ /* 0x000fc80007fbe0ff */
[----:B------:R-:W-:Y:S02]  /*11410*/  @!P0 IADD3.X R5, R0, R7, RZ, P5, !PT ;  /* 0x0000000700058210 */ /* 0x000fe40002ffe4ff */
[----:B------:R-:W-:-:S05]  /*11420*/  @!P0 IADD3 R6, P5, R22, R14, RZ ;  /* 0x0000000e16068210 */ /* 0x000fca0007fbe0ff */
[----:B------:R-:W-:Y:S01]  /*11430*/  @!P0 IMAD.X R7, R3, 0x1, R7, P5 ;  /* 0x0000000103078824 */ /* 0x000fe200028e0607 */
[----:B------:R-:W-:-:S05]  /*11440*/  @!P4 IADD3 R24, P5, R226, R25, RZ ;  /* 0x00000019e218c210 */ /* 0x000fca0007fbe0ff */
[--C-:B------:R-:W-:Y:S01]  /*11450*/  @!P4 IMAD.X R25, R0, 0x1, R12.reuse, P5 ;  /* 0x000000010019c824 */ /* 0x100fe200028e060c */
[----:B------:R-:W-:Y:S02]  /*11460*/  @!P4 IADD3 R14, P5, R226, R14, RZ ;  /* 0x0000000ee20ec210 */ /* 0x000fe40007fbe0ff */
[----:B------:R-:W-:Y:S02]  /*11470*/  CS2R R28, SRZ ;  /* 0x00000000001c7805 */ /* 0x000fe4000001ff00 */
[----:B------:R-:W-:Y:S02]  /*11480*/  CS2R R26, SRZ ;  /* 0x00000000001a7805 */ /* 0x000fe4000001ff00 */
[----:B------:R-:W-:Y:S02]  /*11490*/  CS2R R20, SRZ ;  /* 0x0000000000147805 */ /* 0x000fe4000001ff00 */
[----:B------:R-:W-:Y:S01]  /*114a0*/  CS2R R38, SRZ ;  /* 0x0000000000267805 */ /* 0x000fe2000001ff00 */
[----:B------:R-:W-:Y:S01]  /*114b0*/  @!P4 IMAD.X R15, R3, 0x1, R12, P5 ;  /* 0x00000001030fc824 */ /* 0x000fe200028e060c */
[----:B------:R-:W-:-:S02]  /*114c0*/  CS2R R12, SRZ ;  /* 0x00000000000c7805 */ /* 0x000fc4000001ff00 */
[----:B------:R-:W-:Y:S02]  /*114d0*/  CS2R R40, SRZ ;  /* 0x0000000000287805 */ /* 0x000fe4000001ff00 */
[----:B-1----:R-:W-:Y:S02]  /*114e0*/  CS2R R8, SRZ ;  /* 0x0000000000087805 */ /* 0x002fe4000001ff00 */
[----:B--2---:R-:W-:Y:S01]  /*114f0*/  CS2R R10, SRZ ;  /* 0x00000000000a7805 */ /* 0x004fe2000001ff00 */
[----:B------:R0:W5:Y:S04]  /*11500*/  @!P2 LD.E.64 R28, desc[UR54][R46.64] ;  /* 0x000000362e1ca980 */ /* 0x000168000c101b00 */
[----:B------:R0:W5:Y:S04]  /*11510*/  @!P2 LD.E.64 R26, desc[UR54][R48.64] ;  /* 0x00000036301aa980 */ /* 0x000168000c101b00 */
[----:B------:R0:W5:Y:S04]  /*11520*/  @!P1 LD.E.64 R20, desc[UR54][R50.64] ;  /* 0x0000003632149980 */ /* 0x000168000c101b00 */
[----:B------:R0:W5:Y:S04]  /*11530*/  @!P1 LD.E.64 R12, desc[UR54][R52.64] ;  /* 0x00000036340c9980 */ /* 0x000168000c101b00 */
[----:B------:R0:W5:Y:S04]  /*11540*/  @!P0 LD.E.64 R38, desc[UR54][R4.64] ;  /* 0x0000003604268980 */ /* 0x000168000c101b00 */
[----:B------:R0:W5:Y:S04]  /*11550*/  @!P0 LD.E.64 R40, desc[UR54][R6.64] ;  /* 0x0000003606288980 */ /* 0x000168000c101b00 */
[----:B------:R0:W5:Y:S04]  /*11560*/  @!P4 LD.E.64 R8, desc[UR54][R24.64] ;  /* 0x000000361808c980 */ /* 0x000168000c101b00 */
[----:B------:R0:W5:Y:S02]  /*11570*/  @!P4 LD.E.64 R10, desc[UR54][R14.64] ;  /* 0x000000360e0ac980 */ /* 0x000164000c101b00 */
.L_x_455:
[----:B------:R-:W-:Y:S05]  /*11580*/  BSYNC B1 ;  /* 0x0000000000017941 */ /* 0x000fea0003800000 */
.L_x_454:
[----:B------:R-:W-:Y:S01]  /*11590*/  ULEA.HI UR4, UR43, UR43, URZ, 0x1 ;  /* 0x0000002b2b047291 */ /* 0x000fe2000f8f083f */
[----:B----4-:R-:W-:Y:S01]  /*115a0*/  IMAD R0, R149, -0x80, R151 ;  /* 0xffffff8095007824 */ /* 0x010fe200078e0297 */
[----:B------:R-:W-:Y:S02]  /*115b0*/  BSSY B1, `(.L_x_456) ;  /* 0x0000009000017945 */ /* 0x000fe40003800000 */
[----:B------:R-:W-:Y:S02]  /*115c0*/  ULOP3.LUT UR4, UR4, 0xfffffffe, URZ, 0xc0, !UPT ;  /* 0xfffffffe04047892 */ /* 0x000fe4000f8ec03f */
[----:B------:R-:W-:Y:S02]  /*115d0*/  VIMNMX R3, R0, 0x80, PT ;  /* 0x0000008000037848 */ /* 0x000fe40003fe0100 */
[----:B------:R-:W-:Y:S02]  /*115e0*/  UIADD3 UR4, UR43, -UR4, URZ ;  /* 0x800000042b047290 */ /* 0x000fe4000fffe03f */
[----:B------:R-:W-:-:S04]  /*115f0*/  ISETP.GE.AND P1, PT, R220, R3, PT ;  /* 0x00000003dc00720c */ /* 0x000fc80003f26270 */
[----:B0-----:R-:W-:-:S05]  /*11600*/  IMAD.U32 R5, RZ, RZ, UR4 ;  /* 0x00000004ff057e24 */ /* 0x001fca000f8e00ff */
[----:B------:R-:W-:-:S04]  /*11610*/  SHF.L.U32 R5, R5, 0x1f, RZ ;  /* 0x0000001f05057819 */ /* 0x000fc800000006ff */
[----:B------:R-:W0:Y:S02]  /*11620*/  SYNCS.PHASECHK.TRANS64.TRYWAIT P0, [R16+URZ+0x33400], R5 ;  /* 0x03340005100075a7 */ /* 0x000e24000800017f */
[----:B0-----:R-:W-:Y:S05]  /*11630*/  @!P0 BRA `(.L_x_457) ;  /* 0x000001b800488947 */ /* 0x001fea0003800000 */
.L_x_686:
[----:B------:R-:W-:Y:S05]  /*11640*/  BSYNC B1 ;  /* 0x0000000000017941 */ /* 0x000fea0003800000 */
.L_x_456:
[----:B------:R-:W-:Y:S05]  /*11650*/  @P1 BRA `(.L_x_458) ;  /* 0x0000006400341947 */ /* 0x000fea0003800000 */
[----:B0-----:R-:W0:Y:S01]  /*11660*/  LDC R5, c[0x0][0x3f4] ;  /* 0x0000fd00ff057b82 */ /* 0x001e220000000800 */
[----:B------:R-:W-:Y:S01]  /*11670*/  LEA.HI R42, R43, R42, RZ, 0x2 ;  /* 0x0000002a2b2a7211 */ /* 0x000fe200078f10ff */
[----:B------:R-:W-:Y:S03]  /*11680*/  BSSY B1, `(.L_x_459) ;  /* 0x0000086000017945 */ /* 0x000fe60003800000 */
[--C-:B------:R-:W-:Y:S02]  /*11690*/  SHF.R.S32.HI R0, RZ, 0x2, R42.reuse ;  /* 0x00000002ff007819 */ /* 0x100fe4000001142a */
[----:B------:R-:W-:-:S04]  /*116a0*/  SHF.R.S32.HI R3, RZ, 0x1f, R42 ;  /* 0x0000001fff037819 */ /* 0x000fc8000001142a */
[----:B------:R-:W-:-:S04]  /*116b0*/  LEA.HI R3, R3, R0, RZ, 0x2 ;  /* 0x0000000003037211 */ /* 0x000fc800078f10ff */
[----:B------:R-:W-:Y:S01]  /*116c0*/  LOP3.LUT R7, R3, 0xfffffffc, RZ, 0xc0, !PT ;  /* 0xfffffffc03077812 */ /* 0x000fe200078ec0ff */
[----:B------:R-:W-:-:S04]  /*116d0*/  IMAD.IADD R3, R16, 0x1, R236 ;  /* 0x0000000110037824 */ /* 0x000fc800078e02ec */
[----:B------:R-:W-:Y:S02]  /*116e0*/  IMAD.IADD R7, R0, 0x1, -R7 ;  /* 0x0000000100077824 */ /* 0x000fe400078e0a07 */
[----:B------:R-:W-:Y:S01]  /*116f0*/  VIADD R0, R3, 0x20 ;  /* 0x0000002003007836 */ /* 0x000fe20000000000 */
[-C--:B0-----:R-:W-:Y:S02]  /*11700*/  ISETP.GE.AND P6, PT, R22, R5.reuse, PT ;  /* 0x000000051600720c */ /* 0x081fe40003fc6270 */
[----:B------:R-:W-:Y:S02]  /*11710*/  LOP3.LUT P0, RZ, R7, 0x2, RZ, 0xc0, !PT ;  /* 0x0000000207ff7812 */ /* 0x000fe4000780c0ff */
[-C--:B------:R-:W-:Y:S02]  /*11720*/  ISETP.GE.AND P1, PT, R224, R5.reuse, PT ;  /* 0x00000005e000720c */ /* 0x080fe40003f26270 */
[-C--:B------:R-:W-:Y:S02]  /*11730*/  ISETP.GE.AND P2, PT, R223, R5.reuse, PT ;  /* 0x00000005df00720c */ /* 0x080fe40003f46270 */
[----:B------:R-:W-:-:S02]  /*11740*/  ISETP.GE.AND P3, PT, R225, R5, PT ;  /* 0x00000005e100720c */ /* 0x000fc40003f66270 */
[-C--:B------:R-:W-:Y:S02]  /*11750*/  ISETP.GE.AND P4, PT, R222, R5.reuse, PT ;  /* 0x00000005de00720c */ /* 0x080fe40003f86270 */
[----:B------:R-:W-:Y:S01]  /*11760*/  ISETP.GE.AND P5, PT, R226, R5, PT ;  /* 0x00000005e200720c */ /* 0x000fe20003fa6270 */
[----:B------:R-:W-:-:S12]  /*11770*/  @P6 BRA `(.L_x_460) ;  /* 0x0000000400d86947 */ /* 0x000fd80003800000 */
[----:B------:R-:W0:Y:S01]  /*11780*/  LDS.128 R4, [R3+0x1e200] ;  /* 0x01e2000003047984 */ /* 0x000e220000000c00 */
[----:B--2--5:R-:W-:Y:S02]  /*11790*/  SHF.R.U32.HI R25, RZ, 0x8, R39 ;  /* 0x00000008ff197819 */ /* 0x024fe40000011627 */
[----:B------:R-:W-:Y:S02]  /*117a0*/  SHF.R.U32.HI R15, RZ, 0x8, R38 ;  /* 0x00000008ff0f7819 */ /* 0x000fe40000011626 */
[----:B------:R-:W-:Y:S02]  /*117b0*/  LOP3.LUT R24, R39, 0xff, RZ, 0xc0, !PT ;  /* 0x000000ff27187812 */ /* 0x000fe400078ec0ff */
[----:B------:R-:W-:Y:S02]  /*117c0*/  LOP3.LUT R25, R25, 0xff, RZ, 0xc0, !PT ;  /* 0x000000ff19197812 */ /* 0x000fe400078ec0ff */
[----:B------:R-:W-:Y:S02]  /*117d0*/  SHF.R.U32.HI R45, RZ, 0x8, R41 ;  /* 0x00000008ff2d7819 */ /* 0x000fe40000011629 */
[----:B---3--:R-:W-:-:S02]  /*117e0*/  LOP3.LUT R14, R38, 0xff, RZ, 0xc0, !PT ;  /* 0x000000ff260e7812 */ /* 0x008fc400078ec0ff */
[----:B------:R-:W-:Y:S02]  /*117f0*/  LOP3.LUT R15, R15, 0xff, RZ, 0xc0, !PT ;  /* 0x000000ff0f0f7812 */ /* 0x000fe400078ec0ff */
[----:B------:R-:W-:Y:S02]  /*11800*/  PRMT R24, R25, 0x7604, R24 ;  /* 0x0000760419187816 */ /* 0x000fe40000000018 */
[----:B------:R-:W-:Y:S02]  /*11810*/  LOP3.LUT R42, R41, 0xff, RZ, 0xc0, !PT ;  /* 0x000000ff292a7812 */ /* 0x000fe400078ec0ff */
[----:B------:R-:W-:Y:S02]  /*11820*/  LOP3.LUT R45, R45, 0xff, RZ, 0xc0, !PT ;  /* 0x000000ff2d2d7812 */ /* 0x000fe400078ec0ff */
[----:B------:R-:W-:Y:S02]  /*11830*/  SHF.R.U32.HI R46, RZ, 0x10, R41 ;  /* 0x00000010ff2e7819 */ /* 0x000fe40000011629 */
[----:B------:R-:W-:-:S02]  /*11840*/  SHF.R.U32.HI R25, RZ, 0x8, R40 ;  /* 0x00000008ff197819 */ /* 0x000fc40000011628 */
[----:B------:R-:W-:Y:S02]  /*11850*/  SHF.R.U32.HI R47, RZ, 0x10, R39 ;  /* 0x00000010ff2f7819 */ /* 0x000fe40000011627 */
[----:B------:R-:W-:Y:S02]  /*11860*/  PRMT R15, R15, 0x7604, R14 ;  /* 0x000076040f0f7816 */ /* 0x000fe4000000000e */
[----:B------:R-:W-:Y:S01]  /*11870*/  PRMT R42, R45, 0x7604, R42 ;  /* 0x000076042d2a7816 */ /* 0x000fe2000000002a */
[----:B------:R-:W-:Y:S01]  /*11880*/  IMAD.U32 R45, R46, 0x10000, RZ ;  /* 0x000100002e2d7824 */ /* 0x000fe200078e00ff */
[----:B------:R-:W-:Y:S02]  /*11890*/  LOP3.LUT R14, R40, 0xff, RZ, 0xc0, !PT ;  /* 0x000000ff280e7812 */ /* 0x000fe400078ec0ff */
[----:B------:R-:W-:Y:S02]  /*118a0*/  LOP3.LUT R43, R25, 0xff, RZ, 0xc0, !PT ;  /* 0x000000ff192b7812 */ /* 0x000fe400078ec0ff */
[----:B------:R-:W-:-:S02]  /*118b0*/  SHF.L.U32 R25, R47, 0x10, RZ ;  /* 0x000000102f197819 */ /* 0x000fc400000006ff */
[----:B------:R-:W-:Y:S02]  /*118c0*/  PRMT R43, R43, 0x7604, R14 ;  /* 0x000076042b2b7816 */ /* 0x000fe4000000000e */
[----:B------:R-:W-:Y:S02]  /*118d0*/  LOP3.LUT R25, R24, 0xff0000, R25, 0xf8, !PT ;  /* 0x00ff000018197812 */ /* 0x000fe400078ef819 */
[----:B------:R-:W-:Y:S02]  /*118e0*/  LOP3.LUT R45, R42, 0xff0000, R45, 0xf8, !PT ;  /* 0x00ff00002a2d7812 */ /* 0x000fe400078ef82d */
[----:B------:R-:W-:Y:S02]  /*118f0*/  LOP3.LUT R43, R43, 0xff0000, R40, 0xf8, !PT ;  /* 0x00ff00002b2b7812 */ /* 0x000fe400078ef828 */
[----:B------:R-:W-:Y:S02]  /*11900*/  LOP3.LUT R45, R45, 0xff000000, R41, 0xf8, !PT ;  /* 0xff0000002d2d7812 */ /* 0x000fe400078ef829 */
[----:B------:R-:W-:-:S02]  /*11910*/  LOP3.LUT R39, R25, 0xff000000, R39, 0xf8, !PT ;  /* 0xff00000019277812 */ /* 0x000fc400078ef827 */
[-C--:B0-----:R-:W-:Y:S02]  /*11920*/  F2FP.F16.E4M3.UNPACK_B R14, R6.reuse.H1 ;  /* 0x00000006ff0e723e */ /* 0x081fe400030006ff */
[----:B------:R-:W-:Y:S02]  /*11930*/  LOP3.LUT R43, R43, 0xff000000, R40, 0xf8, !PT ;  /* 0xff0000002b2b7812 */ /* 0x000fe400078ef828 */
[----:B------:R-:W-:Y:S01]  /*11940*/  F2FP.F16.E4M3.UNPACK_B R46, R45 ;  /* 0x0000002dff2e723e */ /* 0x000fe200020006ff */
[--C-:B------:R-:W-:Y:S01]  /*11950*/  HADD2.F32 R25, -RZ, R14.reuse.H0_H0 ;  /* 0x2000000eff197230 */ /* 0x100fe20000004100 */
[----:B------:R-:W-:Y:S01]  /*11960*/  F2FP.F16.E4M3.UNPACK_B R40, R39 ;  /* 0x00000027ff28723e */ /* 0x000fe200020006ff */
[----:B------:R-:W-:Y:S01]  /*11970*/  HADD2.F32 R14, -RZ, R14.H1_H1 ;  /* 0x3000000eff0e7230 */ /* 0x000fe20000004100 */
[--C-:B------:R-:W-:Y:S01]  /*11980*/  LOP3.LUT R15, R15, 0xff0000, R38.reuse, 0xf8, !PT ;  /* 0x00ff00000f0f7812 */ /* 0x100fe200078ef826 */
[----:B------:R-:W-:Y:S01]  /*11990*/  HADD2.F32 R47, -RZ, R46.H1_H1 ;  /* 0x3000002eff2f7230 */ /* 0x000fe20000004100 */
[----:B------:R-:W-:Y:S01]  /*119a0*/  F2FP.F16.E4M3.UNPACK_B R24, R6 ;  /* 0x00000006ff18723e */ /* 0x000fe200020006ff */
[----:B------:R-:W-:Y:S01]  /*119b0*/  HADD2.F32 R41, -RZ, R40.H1_H1 ;  /* 0x30000028ff297230 */ /* 0x000fe20000004100 */
[----:B------:R-:W-:Y:S01]  /*119c0*/  LOP3.LUT R42, R15, 0xff000000, R38, 0xf8, !PT ;  /* 0xff0000000f2a7812 */ /* 0x000fe200078ef826 */
[----:B------:R-:W-:-:S02]  /*119d0*/  HADD2.F32 R46, -RZ, R46.H0_H0 ;  /* 0x2000002eff2e7230 */ /* 0x000fc40000004100 */
[C---:B------:R-:W-:Y:S01]  /*119e0*/  FMUL.FTZ R48, R14.reuse, R47 ;  /* 0x0000002f0e307220 */ /* 0x040fe20000410000 */
[----:B------:R-:W-:Y:S01]  /*119f0*/  F2FP.F16.E4M3.UNPACK_B R15, R5.H1 ;  /* 0x00000005ff0f723e */ /* 0x000fe200030006ff */
[----:B------:R-:W-:Y:S01]  /*11a00*/  FMUL.FTZ R52, R14, R41 ;  /* 0x000000290e347220 */ /* 0x000fe20000410000 */
[----:B------:R-:W-:Y:S01]  /*11a10*/  F2FP.F16.E4M3.UNPACK_B R14, R5 ;  /* 0x00000005ff0e723e */ /* 0x000fe200020006ff */
[----:B------:R-:W-:Y:S02]  /*11a20*/  HADD2.F32 R5, -RZ, R24.H1_H1 ;  /* 0x30000018ff057230 */ /* 0x000fe40000004100 */
[C---:B------:R-:W-:Y:S01]  /*11a30*/  FFMA.FTZ R50, R25.reuse, R41, -R48 ;  /* 0x0000002919327223 */ /* 0x040fe20000010830 */
[----:B------:R-:W-:Y:S01]  /*11a40*/  FFMA.FTZ R51, R25, R47, R52 ;  /* 0x0000002f19337223 */ /* 0x000fe20000010034 */
[----:B------:R-:W-:Y:S01]  /*11a50*/  HADD2.F32 R40, -RZ, R40.H0_H0 ;  /* 0x20000028ff287230 */ /* 0x000fe20000004100 */
[----:B------:R-:W-:Y:S01]  /*11a60*/  F2FP.F16.E4M3.UNPACK_B R38, R7 ;  /* 0x00000007ff26723e */ /* 0x000fe200020006ff */
[----:B------:R-:W-:Y:S01]  /*11a70*/  HADD2.F32 R24, -RZ, R24.H0_H0 ;  /* 0x20000018ff187230 */ /* 0x000fe20000004100 */
[----:B------:R-:W-:Y:S01]  /*11a80*/  F2FP.F16.E4M3.UNPACK_B R45, R45.H1 ;  /* 0x0000002dff2d723e */ /* 0x000fe200030006ff */
[C---:B------:R-:W-:Y:S01]  /*11a90*/  FMUL.FTZ R25, R5.reuse, R46 ;  /* 0x0000002e05197220 */ /* 0x040fe20000410000 */
[----:B------:R-:W-:Y:S01]  /*11aa0*/  F2FP.F16.E4M3.UNPACK_B R39, R39.H1 ;  /* 0x00000027ff27723e */ /* 0x000fe200030006ff */
[-C--:B------:R-:W-:Y:S01]  /*11ab0*/  FMUL.FTZ R49, R5, R40.reuse ;  /* 0x0000002805317220 */ /* 0x080fe20000410000 */
[----:B------:R-:W-:Y:S01]  /*11ac0*/  F2FP.F16.E4M3.UNPACK_B R7, R7.H1 ;  /* 0x00000007ff07723e */ /* 0x000fe200030006ff */
[----:B------:R-:W-:Y:S01]  /*11ad0*/  FFMA.FTZ R47, R24, R40, -R25 ;  /* 0x00000028182f7223 */ /* 0x000fe20000010819 */
[----:B------:R-:W-:-:S02]  /*11ae0*/  HADD2.F32 R5, -RZ, R38.H1_H1 ;  /* 0x30000026ff057230 */ /* 0x000fc40000004100 */
[----:B------:R-:W-:Y:S01]  /*11af0*/  FFMA.FTZ R48, R24, R46, R49 ;  /* 0x0000002e18307223 */ /* 0x000fe20000010031 */
[----:B------:R-:W-:Y:S01]  /*11b00*/  HADD2.F32 R41, -RZ, R45.H0_H0 ;  /* 0x2000002dff297230 */ /* 0x000fe20000004100 */
[-C--:B------:R-:W-:Y:S01]  /*11b10*/  F2FP.F16.E4M3.UNPACK_B R6, R4.reuse ;  /* 0x00000004ff06723e */ /* 0x080fe200020006ff */
[----:B------:R-:W-:Y:S01]  /*11b20*/  HADD2.F32 R25, -RZ, R39.H0_H0 ;  /* 0x20000027ff197230 */ /* 0x000fe20000004100 */
[----:B------:R-:W-:Y:S01]  /*11b30*/  F2FP.F16.E4M3.UNPACK_B R4, R4.H1 ;  /* 0x00000004ff04723e */ /* 0x000fe200030006ff */
[----:B------:R-:W-:Y:S02]  /*11b40*/  HADD2.F32 R38, -RZ, R38.H0_H0 ;  /* 0x20000026ff267230 */ /* 0x000fe40000004100 */
[C---:B------:R-:W-:Y:S01]  /*11b50*/  FMUL.FTZ R49, R5.reuse, R41 ;  /* 0x0000002905317220 */ /* 0x040fe20000410000 */
[----:B------:R-:W-:Y:S02]  /*11b60*/  HADD2.F32 R45, -RZ, R45.H1_H1 ;  /* 0x3000002dff2d7230 */ /* 0x000fe40000004100 */
[----:B------:R-:W-:Y:S01]  /*11b70*/  FMUL.FTZ R53, R5, R25 ;  /* 0x0000001905357220 */ /* 0x000fe20000410000 */
[----:B------:R-:W-:-:S02]  /*11b80*/  HADD2.F32 R24, -RZ, R7.H1_H1 ;  /* 0x30000007ff187230 */ /* 0x000fc40000004100 */
[C---:B------:R-:W-:Y:S01]  /*11b90*/  FFMA.FTZ R49, R38.reuse, R25, -R49 ;  /* 0x0000001926317223 */ /* 0x040fe20000010831 */
[----:B------:R-:W-:Y:S02]  /*11ba0*/  HADD2.F32 R39, -RZ, R39.H1_H1 ;  /* 0x30000027ff277230 */ /* 0x000fe40000004100 */
[----:B------:R-:W-:Y:S01]  /*11bb0*/  FFMA.FTZ R52, R38, R41, R53 ;  /* 0x0000002926347223 */ /* 0x000fe20000010035 */
[----:B------:R-:W-:Y:S02]  /*11bc0*/  HADD2.F32 R5, -RZ, R7.H0_H0 ;  /* 0x20000007ff057230 */ /* 0x000fe40000004100 */
[C---:B------:R-:W-:Y:S01]  /*11bd0*/  FMUL.FTZ R40, R24.reuse, R45 ;  /* 0x0000002d18287220 */ /* 0x040fe20000410000 */
[----:B------:R-:W-:Y:S01]  /*11be0*/  F2FP.F16.E4M3.UNPACK_B R25, R43 ;  /* 0x0000002bff19723e */ /* 0x000fe200020006ff */
[-C--:B------:R-:W-:Y:S01]  /*11bf0*/  FMUL.FTZ R38, R24, R39.reuse ;  /* 0x0000002718267220 */ /* 0x080fe20000410000 */
[----:B------:R-:W-:Y:S01]  /*11c00*/  F2FP.F16.E4M3.UNPACK_B R24, R42 ;  /* 0x0000002aff18723e */ /* 0x000fe200020006ff */
[----:B------:R-:W-:Y:S01]  /*11c10*/  FFMA.FTZ R53, R5, R39, -R40 ;  /* 0x0000002705357223 */ /* 0x000fe20000010828 */
[----:B------:R-:W-:-:S02]  /*11c20*/  HADD2.F32 R7, -RZ, R4.H1_H1 ;  /* 0x30000004ff077230 */ /* 0x000fc40000004100 */
[----:B------:R-:W-:Y:S01]  /*11c30*/  FFMA.FTZ R54, R5, R45, R38 ;  /* 0x0000002d05367223 */ /* 0x000fe20000010026 */
[--C-:B------:R-:W-:Y:S01]  /*11c40*/  HADD2.F32 R40, -RZ, R25.reuse.H1_H1 ;  /* 0x30000019ff287230 */ /* 0x100fe20000004100 */
[----:B------:R-:W-:Y:S01]  /*11c50*/  F2FP.F16.E4M3.UNPACK_B R42, R42.H1 ;  /* 0x0000002aff2a723e */ /* 0x000fe200030006ff */
[----:B------:R-:W-:Y:S01]  /*11c60*/  HADD2.F32 R38, -RZ, R24.H1_H1 ;  /* 0x30000018ff267230 */ /* 0x000fe20000004100 */
[----:B------:R-:W-:Y:S01]  /*11c70*/  F2FP.F16.E4M3.UNPACK_B R43, R43.H1 ;  /* 0x0000002bff2b723e */ /* 0x000fe200030006ff */
[----:B------:R-:W-:Y:S02]  /*11c80*/  HADD2.F32 R5, -RZ, R4.H0_H0 ;  /* 0x20000004ff057230 */ /* 0x000fe40000004100 */
[----:B------:R-:W-:Y:S01]  /*11c90*/  FMUL.FTZ R46, R7, R40 ;  /* 0x00000028072e7220 */ /* 0x000fe20000410000 */
[----:B------:R-:W-:Y:S02]  /*11ca0*/  HADD2.F32 R39, -RZ, R25.H0_H0 ;  /* 0x20000019ff277230 */ /* 0x000fe40000004100 */
[----:B------:R-:W-:-:S02]  /*11cb0*/  HADD2.F32 R4, -RZ, R6.H1_H1 ;  /* 0x30000006ff047230 */ /* 0x000fc40000004100 */
[-C--:B------:R-:W-:Y:S01]  /*11cc0*/  FFMA.FTZ R46, R5, R38.reuse, -R46 ;  /* 0x00000026052e7223 */ /* 0x080fe2000001082e */
[----:B------:R-:W-:Y:S02]  /*11cd0*/  HADD2.F32 R25, -RZ, R24.H0_H0 ;  /* 0x20000018ff197230 */ /* 0x000fe40000004100 */
[----:B------:R-:W-:Y:S01]  /*11ce0*/  FMUL.FTZ R24, R7, R38 ;  /* 0x0000002607187220 */ /* 0x000fe20000410000 */
[----:B------:R-:W-:Y:S02]  /*11cf0*/  HADD2.F32 R6, -RZ, R6.H0_H0 ;  /* 0x20000006ff067230 */ /* 0x000fe40000004100 */
[C---:B------:R-:W-:Y:S01]  /*11d00*/  FMUL.FTZ R7, R4.reuse, R39 ;  /* 0x0000002704077220 */ /* 0x040fe20000410000 */
[-C--:B------:R-:W-:Y:S01]  /*11d10*/  FMUL.FTZ R4, R4, R25.reuse ;  /* 0x0000001904047220 */ /* 0x080fe20000410000 */
[----:B------:R-:W-:Y:S02]  /*11d20*/  FFMA.FTZ R41, R5, R40, R24 ;  /* 0x0000002805297223 */ /* 0x000fe40000010018 */
[----:B------:R-:W-:Y:S01]  /*11d30*/  FFMA.FTZ R25, R6, R25, -R7 ;  /* 0x0000001906197223 */ /* 0x000fe20000010807 */
[----:B------:R-:W-:-:S02]  /*11d40*/  HADD2.F32 R5, -RZ, R15.H1_H1 ;  /* 0x3000000fff057230 */ /* 0x000fc40000004100 */
[----:B------:R-:W-:Y:S01]  /*11d50*/  FFMA.FTZ R38, R6, R39, R4 ;  /* 0x0000002706267223 */ /* 0x000fe20000010004 */
[----:B------:R-:W-:Y:S02]  /*11d60*/  HADD2.F32 R6, -RZ, R42.H1_H1 ;  /* 0x3000002aff067230 */ /* 0x000fe40000004100 */
[--C-:B------:R-:W-:Y:S02]  /*11d70*/  HADD2.F32 R24, -RZ, R43.reuse.H1_H1 ;  /* 0x3000002bff187230 */ /* 0x100fe40000004100 */
[----:B------:R-:W-:Y:S02]  /*11d80*/  HADD2.F32 R43, -RZ, R43.H0_H0 ;  /* 0x2000002bff2b7230 */ /* 0x000fe40000004100 */
[C---:B------:R-:W-:Y:S01]  /*11d90*/  FMUL.FTZ R39, R5.reuse, R6 ;  /* 0x0000000605277220 */ /* 0x040fe20000410000 */
[----:B------:R-:W-:Y:S02]  /*11da0*/  HADD2.F32 R4, -RZ, R14.H1_H1 ;  /* 0x3000000eff047230 */ /* 0x000fe40000004100 */
[----:B------:R-:W-:Y:S01]  /*11db0*/  FMUL.FTZ R40, R5, R24 ;  /* 0x0000001805287220 */ /* 0x000fe20000410000 */
[----:B------:R-:W-:-:S02]  /*11dc0*/  HADD2.F32 R7, -RZ, R42.H0_H0 ;  /* 0x2000002aff077230 */ /* 0x000fc40000004100 */
[----:B------:R-:W-:Y:S02]  /*11dd0*/  HADD2.F32 R15, -RZ, R15.H0_H0 ;  /* 0x2000000fff0f7230 */ /* 0x000fe40000004100 */
[C---:B------:R-:W-:Y:S01]  /*11de0*/  FMUL.FTZ R5, R4.reuse, R43 ;  /* 0x0000002b04057220 */ /* 0x040fe20000410000 */
[----:B------:R-:W-:Y:S02]  /*11df0*/  HADD2.F32 R14, -RZ, R14.H0_H0 ;  /* 0x2000000eff0e7230 */ /* 0x000fe40000004100 */
[-C--:B------:R-:W-:Y:S01]  /*11e00*/  FMUL.FTZ R4, R4, R7.reuse ;  /* 0x0000000704047220 */ /* 0x080fe20000410000 */
[C---:B------:R-:W-:Y:S01]  /*11e10*/  FFMA.FTZ R40, R15.reuse, R6, -R40 ;  /* 0x000000060f287223 */ /* 0x040fe20000010828 */
[----:B------:R-:W-:Y:S01]  /*11e20*/  FFMA.FTZ R39, R15, R24, R39 ;  /* 0x000000180f277223 */ /* 0x000fe20000010027 */
[C---:B------:R-:W-:Y:S01]  /*11e30*/  FFMA.FTZ R5, R14.reuse, R7, -R5 ;  /* 0x000000070e057223 */ /* 0x040fe20000010805 */
[----:B------:R-:W-:Y:S01]  /*11e40*/  FFMA.FTZ R14, R14, R43, R4 ;  /* 0x0000002b0e0e7223 */ /* 0x000fe20000010004 */
[----:B------:R-:W-:-:S02]  /*11e50*/  F2FP.SATFINITE.E4M3.F32.PACK_AB_MERGE_C R6, R51, R50, RZ ;  /* 0x000000323306723e */ /* 0x000fc400048070ff */
[----:B------:R-:W-:Y:S02]  /*11e60*/  F2FP.SATFINITE.E4M3.F32.PACK_AB_MERGE_C R7, R54, R53, RZ ;  /* 0x000000353607723e */ /* 0x000fe400048070ff */
[----:B------:R-:W-:Y:S02]  /*11e70*/  F2FP.SATFINITE.E4M3.F32.PACK_AB_MERGE_C R4, R41, R46, RZ ;  /* 0x0000002e2904723e */ /* 0x000fe400048070ff */
[----:B------:R-:W-:Y:S02]  /*11e80*/  F2FP.SATFINITE.E4M3.F32.PACK_AB_MERGE_C R39, R39, R40, RZ ;  /* 0x000000282727723e */ /* 0x000fe400048070ff */
[----:B------:R-:W-:Y:S02]  /*11e90*/  F2FP.SATFINITE.E4M3.F32.PACK_AB_MERGE_C R6, R48, R47, R6 ;  /* 0x0000002f3006723e */ /* 0x000fe40004807006 */
[----:B------:R-:W-:Y:S02]  /*11ea0*/  F2FP.SATFINITE.E4M3.F32.PACK_AB_MERGE_C R7, R52, R49, R7 ;  /* 0x000000313407723e */ /* 0x000fe40004807007 */
[----:B------:R-:W-:-:S02]  /*11eb0*/  F2FP.SATFINITE.E4M3.F32.PACK_AB_MERGE_C R4, R38, R25, R4 ;  /* 0x000000192604723e */ /* 0x000fc40004807004 */
[----:B------:R-:W-:-:S05]  /*11ec0*/  F2FP.SATFINITE.E4M3.F32.PACK_AB_MERGE_C R5, R14, R5, R39 ;  /* 0x000000050e05723e */ /* 0x000fca0004807027 */
[----:B------:R0:W-:Y:S02]  /*11ed0*/  STS.128 [R3+0x1e200], R4 ;  /* 0x01e2000403007388 */ /* 0x0001e40000000c00 */
.L_x_460:
[----:B------:R-:W-:Y:S05]  /*11ee0*/  BSYNC B1 ;  /* 0x0000000000017941 */ /* 0x000fea0003800000 */
.L_x_459:
[----:B------:R-:W-:Y:S01]  /*11ef0*/  BSSY B1, `(.L_x_461) ;  /* 0x000007d000017945 */ /* 0x000fe20003800000 */
[----:B------:R-:W-:-:S03]  /*11f00*/  @P0 VIADD R0, R3, 0xffffffe0 ;  /* 0xffffffe003000836 */ /* 0x000fc60000000000 */
[----:B------:R-:W-:Y:S05]  /*11f10*/  @P1 BRA `(.L_x_462) ;  /* 0x0000000400e81947 */ /* 0x000fea0003800000 */
[----:B0-----:R-:W0:Y:S01]  /*11f20*/  LDS.128 R4, [R0+0x1e200] ;  /* 0x01e2000000047984 */ /* 0x001e220000000c00 */
[----:B-----5:R-:W-:Y:S02]  /*11f30*/  SHF.R.U32.HI R24, RZ, 0x8, R35 ;  /* 0x00000008ff187819 */ /* 0x020fe40000011623 */
[----:B------:R-:W-:Y:S02]  /*11f40*/  SHF.R.U32.HI R40, RZ, 0x8, R37 ;  /* 0x00000008ff287819 */ /* 0x000fe40000011625 */
[----:B------:R-:W-:Y:S02]  /*11f50*/  SHF.R.U32.HI R38, RZ, 0x8, R36 ;  /* 0x00000008ff267819 */ /* 0x000fe40000011624 */
[----:B--2---:R-:W-:Y:S02]  /*11f60*/  LOP3.LUT R25, R35, 0xff, RZ, 0xc0, !PT ;  /* 0x000000ff23197812 */ /* 0x004fe400078ec0ff */
[----:B------:R-:W-:Y:S02]  /*11f70*/  LOP3.LUT R41, R37, 0xff, RZ, 0xc0, !PT ;  /* 0x000000ff25297812 */ /* 0x000fe400078ec0ff */
[----:B------:R-:W-:-:S02]  /*11f80*/  LOP3.LUT R24, R24, 0xff, RZ, 0xc0, !PT ;  /* 0x000000ff18187812 */ /* 0x000fc400078ec0ff */
[----:B------:R-:W-:Y:S02]  /*11f90*/  LOP3.LUT R40, R40, 0xff, RZ, 0xc0, !PT ;  /* 0x000000ff28287812 */ /* 0x000fe400078ec0ff */
[----:B---3--:R-:W-:Y:S02]  /*11fa0*/  SHF.R.U32.HI R14, RZ, 0x8, R34 ;  /* 0x00000008ff0e7819 */ /* 0x008fe40000011622 */
[----:B------:R-:W-:Y:S02]  /*11fb0*/  LOP3.LUT R39, R36, 0xff, RZ, 0xc0, !PT ;  /* 0x000000ff24277812 */ /* 0x000fe400078ec0ff */
[----:B------:R-:W-:Y:S02]  /*11fc0*/  LOP3.LUT R38, R38, 0xff, RZ, 0xc0, !PT ;  /* 0x000000ff26267812 */ /* 0x000fe400078ec0ff */
[----:B------:R-:W-:Y:S02]  /*11fd0*/  PRMT R25, R24, 0x7604, R25 ;  /* 0x0000760418197816 */ /* 0x000fe40000000019 */
[----:B------:R-:W-:-:S02]  /*11fe0*/  PRMT R41, R40, 0x7604, R41 ;  /* 0x0000760428297816 */ /* 0x000fc40000000029 */
[----:B------:R-:W-:Y:S02]  /*11ff0*/  SHF.R.U32.HI R24, RZ, 0x10, R35 ;  /* 0x00000010ff187819 */ /* 0x000fe40000011623 */
[----:B------:R-:W-:Y:S02]  /*12000*/  SHF.R.U32.HI R40, RZ, 0x10, R37 ;  /* 0x00000010ff287819 */ /* 0x000fe40000011625 */
[----:B------:R-:W-:Y:S02]  /*12010*/  LOP3.LUT R15, R34, 0xff, RZ, 0xc0, !PT ;  /* 0x000000ff220f7812 */ /* 0x000fe400078ec0ff */
[----:B------:R-:W-:Y:S02]  /*12020*/  LOP3.LUT R14, R14, 0xff, RZ, 0xc0, !PT ;  /* 0x000000ff0e0e7812 */ /* 0x000fe400078ec0ff */
[----:B------:R-:W-:Y:S02]  /*12030*/  PRMT R39, R38, 0x7604, R39 ;  /* 0x0000760426277816 */ /* 0x000fe40000000027 */
[----:B------:R-:W-:-:S02]  /*12040*/  SHF.R.U32.HI R38, RZ, 0x10, R36 ;  /* 0x00000010ff267819 */ /* 0x000fc40000011624 */
[----:B------:R-:W-:Y:S02]  /*12050*/  LOP3.LUT R24, R24, 0xff, RZ, 0xc0, !PT ;  /* 0x000000ff18187812 */ /* 0x000fe400078ec0ff */
[----:B------:R-:W-:Y:S02]  /*12060*/  LOP3.LUT R40, R40, 0xff, RZ, 0xc0, !PT ;  /* 0x000000ff28287812 */ /* 0x000fe400078ec0ff */
[----:B------:R-:W-:Y:S02]  /*12070*/  PRMT R15, R14, 0x7604, R15 ;  /* 0x000076040e0f7816 */ /* 0x000fe4000000000f */
[----:B------:R-:W-:Y:S02]  /*12080*/  SHF.R.U32.HI R14, RZ, 0x10, R34 ;  /* 0x00000010ff0e7819 */ /* 0x000fe40000011622 */
[----:B------:R-:W-:Y:S02]  /*12090*/  LOP3.LUT R38, R38, 0xff, RZ, 0xc0, !PT ;  /* 0x000000ff26267812 */ /* 0x000fe400078ec0ff */
[----:B------:R-:W-:-:S02]  /*120a0*/  PRMT R25, R24, 0x7054, R25 ;  /* 0x0000705418197816 */ /* 0x000fc40000000019 */
[----:B------:R-:W-:Y:S02]  /*120b0*/  PRMT R41, R40, 0x7054, R41 ;  /* 0x0000705428297816 */ /* 0x000fe40000000029 */
[----:B------:R-:W-:Y:S02]  /*120c0*/  LOP3.LUT R14, R14, 0xff, RZ, 0xc0, !PT ;  /* 0x000000ff0e0e7812 */ /* 0x000fe400078ec0ff */
[----:B------:R-:W-:Y:S02]  /*120d0*/  PRMT R39, R38, 0x7054, R39 ;  /* 0x0000705426277816 */ /* 0x000fe40000000027 */
[----:B------:R-:W-:Y:S02]  /*120e0*/  LOP3.LUT R41, R41, 0xff000000, R37, 0xf8, !PT ;  /* 0xff00000029297812 */ /* 0x000fe400078ef825 */
[----:B------:R-:W-:Y:S02]  /*120f0*/  LOP3.LUT R35, R25, 0xff000000, R35, 0xf8, !PT ;  /* 0xff00000019237812 */ /* 0x000fe400078ef823 */
[----:B------:R-:W-:-:S02]  /*12100*/  PRMT R15, R14, 0x7054, R15 ;  /* 0x000070540e0f7816 */ /* 0x000fc4000000000f */
[-C--:B0-----:R-:W-:Y:S02]  /*12110*/  F2FP.F16.E4M3.UNPACK_B R14, R6.reuse.H1 ;  /* 0x00000006ff0e723e */ /* 0x081fe400030006ff */
[----:B------:R-:W-:Y:S02]  /*12120*/  LOP3.LUT R39, R39, 0xff000000, R36, 0xf8, !PT ;  /* 0xff00000027277812 */ /* 0x000fe400078ef824 */
[----:B------:R-:W-:Y:S01]  /*12130*/  F2FP.F16.E4M3.UNPACK_B R40, R41 ;  /* 0x00000029ff28723e */ /* 0x000fe200020006ff */
[--C-:B------:R-:W-:Y:S01]  /*12140*/  HADD2.F32 R25, -RZ, R14.reuse.H0_H0 ;  /* 0x2000000eff197230 */ /* 0x100fe20000004100 */
[----:B------:R-:W-:Y:S01]  /*12150*/  F2FP.F16.E4M3.UNPACK_B R36, R35 ;  /* 0x00000023ff24723e */ /* 0x000fe200020006ff */
[----:B------:R-:W-:Y:S01]  /*12160*/  HADD2.F32 R14, -RZ, R14.H1_H1 ;  /* 0x3000000eff0e7230 */ /* 0x000fe20000004100 */
[----:B------:R-:W-:Y:S01]  /*12170*/  F2FP.F16.E4M3.UNPACK_B R24, R6 ;  /* 0x00000006ff18723e */ /* 0x000fe200020006ff */
[----:B------:R-:W-:Y:S01]  /*12180*/  HADD2.F32 R42, -RZ, R40.H1_H1 ;  /* 0x30000028ff2a7230 */ /* 0x000fe20000004100 */
[----:B------:R-:W-:Y:S01]  /*12190*/  LOP3.LUT R38, R15, 0xff000000, R34, 0xf8, !PT ;  /* 0xff0000000f267812 */ /* 0x000fe200078ef822 */
[----:B------:R-:W-:Y:S01]  /*121a0*/  HADD2.F32 R37, -RZ, R36.H1_H1 ;  /* 0x30000024ff257230 */ /* 0x000fe20000004100 */
[----:B------:R-:W-:Y:S01]  /*121b0*/  F2FP.F16.E4M3.UNPACK_B R15, R5.H1 ;  /* 0x00000005ff0f723e */ /* 0x000fe200030006ff */
[----:B------:R-:W-:-:S02]  /*121c0*/  HADD2.F32 R40, -RZ, R40.H0_H0 ;  /* 0x20000028ff287230 */ /* 0x000fc40000004100 */
[CC--:B------:R-:W-:Y:S01]  /*121d0*/  FMUL.FTZ R46, R14.reuse, R42.reuse ;  /* 0x0000002a0e2e7220 */ /* 0x0c0fe20000410000 */
[----:B------:R-:W-:Y:S02]  /*121e0*/  HADD2.F32 R36, -RZ, R36.H0_H0 ;  /* 0x20000024ff247230 */ /* 0x000fe40000004100 */
[----:B------:R-:W-:Y:S01]  /*121f0*/  FMUL.FTZ R43, R14, R37 ;  /* 0x000000250e2b7220 */ /* 0x000fe20000410000 */
[----:B------:R-:W-:Y:S01]  /*12200*/  F2FP.F16.E4M3.UNPACK_B R14, R5 ;  /* 0x00000005ff0e723e */ /* 0x000fe200020006ff */
[--C-:B------:R-:W-:Y:S02]  /*12210*/  HADD2.F32 R5, -RZ, R24.reuse.H1_H1 ;  /* 0x30000018ff057230 */ /* 0x100fe40000004100 */
[C---:B------:R-:W-:Y:S01]  /*12220*/  FFMA.FTZ R46, R25.reuse, R37, -R46 ;  /* 0x00000025192e7223 */ /* 0x040fe2000001082e */
[----:B------:R-:W-:Y:S01]  /*12230*/  FFMA.FTZ R45, R25, R42, R43 ;  /* 0x0000002a192d7223 */ /* 0x000fe2000001002b */
[----:B------:R-:W-:Y:S01]  /*12240*/  HADD2.F32 R24, -RZ, R24.H0_H0 ;  /* 0x20000018ff187230 */ /* 0x000fe20000004100 */
[----:B------:R-:W-:Y:S01]  /*12250*/  F2FP.F16.E4M3.UNPACK_B R34, R7 ;  /* 0x00000007ff22723e */ /* 0x000fe200020006ff */
[C---:B------:R-:W-:Y:S01]  /*12260*/  FMUL.FTZ R25, R5.reuse, R40 ;  /* 0x0000002805197220 */ /* 0x040fe20000410000 */
[----:B------:R-:W-:Y:S01]  /*12270*/  F2FP.F16.E4M3.UNPACK_B R41, R41.H1 ;  /* 0x00000029ff29723e */ /* 0x000fe200030006ff */
[-C--:B------:R-:W-:Y:S01]  /*12280*/  FMUL.FTZ R43, R5, R36.reuse ;  /* 0x00000024052b7220 */ /* 0x080fe20000410000 */
[----:B------:R-:W-:Y:S01]  /*12290*/  F2FP.F16.E4M3.UNPACK_B R35, R35.H1 ;  /* 0x00000023ff23723e */ /* 0x000fe200030006ff */
[----:B------:R-:W-:Y:S01]  /*122a0*/  FFMA.FTZ R42, R24, R36, -R25 ;  /* 0x00000024182a7223 */ /* 0x000fe20000010819 */
[----:B------:R-:W-:Y:S01]  /*122b0*/  F2FP.F16.E4M3.UNPACK_B R7, R7.H1 ;  /* 0x00000007ff07723e */ /* 0x000fe200030006ff */
        /* <DEDUP_REMOVED lines=64> */
.L_x_462:
[----:B------:R-:W-:Y:S05]  /*126c0*/  BSYNC B1 ;  /* 0x0000000000017941 */ /* 0x000fea0003800000 */
.L_x_461:
[----:B------:R-:W-:Y:S04]  /*126d0*/  BSSY B1, `(.L_x_463) ;  /* 0x0000078000017945 */ /* 0x000fe80003800000 */
[----:B------:R-:W-:Y:S05]  /*126e0*/  @P2 BRA `(.L_x_464) ;  /* 0x0000000400d82947 */ /* 0x000fea0003800000 */
[----:B01----:R-:W0:Y:S01]  /*126f0*/  LDS.128 R4, [R3+0x20200] ;  /* 0x0202000003047984 */ /* 0x003e220000000c00 */
[----:B--2--5:R-:W-:Y:S02]  /*12700*/  SHF.R.U32.HI R25, RZ, 0x8, R33 ;  /* 0x00000008ff197819 */ /* 0x024fe40000011621 */
[----:B------:R-:W-:Y:S02]  /*12710*/  LOP3.LUT R24, R33, 0xff, RZ, 0xc0, !PT ;  /* 0x000000ff21187812 */ /* 0x000fe400078ec0ff */
[----:B------:R-:W-:Y:S02]  /*12720*/  LOP3.LUT R25, R25, 0xff, RZ, 0xc0, !PT ;  /* 0x000000ff19197812 */ /* 0x000fe400078ec0ff */
[----:B------:R-:W-:Y:S02]  /*12730*/  SHF.R.U32.HI R37, RZ, 0x8, R31 ;  /* 0x00000008ff257819 */ /* 0x000fe4000001161f */
[----:B------:R-:W-:Y:S02]  /*12740*/  PRMT R24, R25, 0x7604, R24 ;  /* 0x0000760419187816 */ /* 0x000fe40000000018 */
[----:B------:R-:W-:-:S02]  /*12750*/  SHF.R.U32.HI R38, RZ, 0x10, R33 ;  /* 0x00000010ff267819 */ /* 0x000fc40000011621 */
[----:B------:R-:W-:Y:S02]  /*12760*/  SHF.R.U32.HI R25, RZ, 0x8, R30 ;  /* 0x00000008ff197819 */ /* 0x000fe4000001161e */
[----:B------:R-:W-:Y:S02]  /*12770*/  LOP3.LUT R34, R31, 0xff, RZ, 0xc0, !PT ;  /* 0x000000ff1f227812 */ /* 0x000fe400078ec0ff */
[----:B------:R-:W-:Y:S02]  /*12780*/  LOP3.LUT R37, R37, 0xff, RZ, 0xc0, !PT ;  /* 0x000000ff25257812 */ /* 0x000fe400078ec0ff */
[----:B------:R-:W-:Y:S02]  /*12790*/  SHF.R.U32.HI R36, RZ, 0x10, R31 ;  /* 0x00000010ff247819 */ /* 0x000fe4000001161f */
[----:B------:R-:W-:Y:S02]  /*127a0*/  SHF.R.U32.HI R15, RZ, 0x8, R32 ;  /* 0x00000008ff0f7819 */ /* 0x000fe40000011620 */
[----:B------:R-:W-:Y:S01]  /*127b0*/  LOP3.LUT R35, R25, 0xff, RZ, 0xc0, !PT ;  /* 0x000000ff19237812 */ /* 0x000fe200078ec0ff */
[----:B------:R-:W-:Y:S01]  /*127c0*/  IMAD.U32 R25, R38, 0x10000, RZ ;  /* 0x0001000026197824 */ /* 0x000fe200078e00ff */
[----:B------:R-:W-:Y:S01]  /*127d0*/  PRMT R34, R37, 0x7604, R34 ;  /* 0x0000760425227816 */ /* 0x000fe20000000022 */
[----:B------:R-:W-:Y:S01]  /*127e0*/  IMAD.U32 R37, R36, 0x10000, RZ ;  /* 0x0001000024257824 */ /* 0x000fe200078e00ff */
[----:B---3--:R-:W-:-:S02]  /*127f0*/  LOP3.LUT R14, R32, 0xff, RZ, 0xc0, !PT ;  /* 0x000000ff200e7812 */ /* 0x008fc400078ec0ff */
[----:B------:R-:W-:Y:S02]  /*12800*/  LOP3.LUT R15, R15, 0xff, RZ, 0xc0, !PT ;  /* 0x000000ff0f0f7812 */ /* 0x000fe400078ec0ff */
[----:B------:R-:W-:Y:S02]  /*12810*/  LOP3.LUT R25, R24, 0xff0000, R25, 0xf8, !PT ;  /* 0x00ff000018197812 */ /* 0x000fe400078ef819 */
[----:B------:R-:W-:Y:S02]  /*12820*/  LOP3.LUT R37, R34, 0xff0000, R37, 0xf8, !PT ;  /* 0x00ff000022257812 */ /* 0x000fe400078ef825 */
[----:B------:R-:W-:Y:S02]  /*12830*/  PRMT R15, R15, 0x7604, R14 ;  /* 0x000076040f0f7816 */ /* 0x000fe4000000000e */
[----:B------:R-:W-:Y:S02]  /*12840*/  LOP3.LUT R14, R30, 0xff, RZ, 0xc0, !PT ;  /* 0x000000ff1e0e7812 */ /* 0x000fe400078ec0ff */
[----:B------:R-:W-:-:S02]  /*12850*/  LOP3.LUT R37, R37, 0xff000000, R31, 0xf8, !PT ;  /* 0xff00000025257812 */ /* 0x000fc400078ef81f */
[----:B------:R-:W-:Y:S02]  /*12860*/  LOP3.LUT R33, R25, 0xff000000, R33, 0xf8, !PT ;  /* 0xff00000019217812 */ /* 0x000fe400078ef821 */
[----:B------:R-:W-:Y:S02]  /*12870*/  PRMT R35, R35, 0x7604, R14 ;  /* 0x0000760423237816 */ /* 0x000fe4000000000e */
[-C--:B0-----:R-:W-:Y:S02]  /*12880*/  F2FP.F16.E4M3.UNPACK_B R14, R6.reuse.H1 ;  /* 0x00000006ff0e723e */ /* 0x081fe400030006ff */
[----:B------:R-:W-:Y:S02]  /*12890*/  F2FP.F16.E4M3.UNPACK_B R36, R37 ;  /* 0x00000025ff24723e */ /* 0x000fe400020006ff */
[----:B------:R-:W-:Y:S01]  /*128a0*/  F2FP.F16.E4M3.UNPACK_B R31, R33 ;  /* 0x00000021ff1f723e */ /* 0x000fe200020006ff */
[--C-:B------:R-:W-:Y:S01]  /*128b0*/  HADD2.F32 R25, -RZ, R14.reuse.H0_H0 ;  /* 0x2000000eff197230 */ /* 0x100fe20000004100 */
[--C-:B------:R-:W-:Y:S01]  /*128c0*/  LOP3.LUT R15, R15, 0xff0000, R32.reuse, 0xf8, !PT ;  /* 0x00ff00000f0f7812 */ /* 0x100fe200078ef820 */
[----:B------:R-:W-:Y:S01]  /*128d0*/  HADD2.F32 R14, -RZ, R14.H1_H1 ;  /* 0x3000000eff0e7230 */ /* 0x000fe20000004100 */
[----:B------:R-:W-:Y:S01]  /*128e0*/  F2FP.F16.E4M3.UNPACK_B R24, R6 ;  /* 0x00000006ff18723e */ /* 0x000fe200020006ff */
[--C-:B------:R-:W-:Y:S01]  /*128f0*/  HADD2.F32 R38, -RZ, R36.reuse.H1_H1 ;  /* 0x30000024ff267230 */ /* 0x100fe20000004100 */
[----:B------:R-:W-:Y:S01]  /*12900*/  LOP3.LUT R32, R15, 0xff000000, R32, 0xf8, !PT ;  /* 0xff0000000f207812 */ /* 0x000fe200078ef820 */
[----:B------:R-:W-:Y:S01]  /*12910*/  HADD2.F32 R34, -RZ, R31.H1_H1 ;  /* 0x3000001fff227230 */ /* 0x000fe20000004100 */
[----:B------:R-:W-:Y:S01]  /*12920*/  F2FP.F16.E4M3.UNPACK_B R15, R5.H1 ;  /* 0x00000005ff0f723e */ /* 0x000fe200030006ff */
[----:B------:R-:W-:-:S02]  /*12930*/  HADD2.F32 R36, -RZ, R36.H0_H0 ;  /* 0x20000024ff247230 */ /* 0x000fc40000004100 */
[C---:B------:R-:W-:Y:S01]  /*12940*/  FMUL.FTZ R40, R14.reuse, R38 ;  /* 0x000000260e287220 */ /* 0x040fe20000410000 */
[--C-:B------:R-:W-:Y:S01]  /*12950*/  LOP3.LUT R35, R35, 0xff0000, R30.reuse, 0xf8, !PT ;  /* 0x00ff000023237812 */ /* 0x100fe200078ef81e */
[-C--:B------:R-:W-:Y:S01]  /*12960*/  FMUL.FTZ R39, R14, R34.reuse ;  /* 0x000000220e277220 */ /* 0x080fe20000410000 */
[----:B------:R-:W-:Y:S01]  /*12970*/  F2FP.F16.E4M3.UNPACK_B R14, R5 ;  /* 0x00000005ff0e723e */ /* 0x000fe200020006ff */
[--C-:B------:R-:W-:Y:S01]  /*12980*/  HADD2.F32 R5, -RZ, R24.reuse.H1_H1 ;  /* 0x30000018ff057230 */ /* 0x100fe20000004100 */
[----:B------:R-:W-:Y:S01]  /*12990*/  LOP3.LUT R35, R35, 0xff000000, R30, 0xf8, !PT ;  /* 0xff00000023237812 */ /* 0x000fe200078ef81e */
        /* <DEDUP_REMOVED lines=8> */
[----:B------:R-:W-:Y:S01]  /*12a20*/  FMUL.FTZ R39, R5, R31 ;  /* 0x0000001f05277220 */ /* 0x000fe20000410000 */
        /* <DEDUP_REMOVED lines=45> */
[----:B------:R-:W-:Y:S01]  /*12d00*/  FMUL.FTZ R31, R5, R6 ;  /* 0x00000006051f7220 */ /* 0x000fe20000410000 */
[----:B------:R-:W-:Y:S02]  /*12d10*/  HADD2.F32 R4, -RZ, R14.H1_H1 ;  /* 0x3000000eff047230 */ /* 0x000fe40000004100 */
[----:B------:R-:W-:-:S02]  /*12d20*/  HADD2.F32 R7, -RZ, R32.H0_H0 ;  /* 0x20000020ff077230 */ /* 0x000fc40000004100 */
[----:B------:R-:W-:Y:S01]  /*12d30*/  FMUL.FTZ R32, R5, R24 ;  /* 0x0000001805207220 */ /* 0x000fe20000410000 */
        /* <DEDUP_REMOVED lines=17> */
.L_x_464:
[----:B------:R-:W-:Y:S05]  /*12e50*/  BSYNC B1 ;  /* 0x0000000000017941 */ /* 0x000fea0003800000 */
.L_x_463:
[----:B------:R-:W-:Y:S04]  /*12e60*/  BSSY B1, `(.L_x_465) ;  /* 0x000007c000017945 */ /* 0x000fe80003800000 */
[----:B------:R-:W-:Y:S05]  /*12e70*/  @P3 BRA `(.L_x_466) ;  /* 0x0000000400e83947 */ /* 0x000fea0003800000 */
[----:B01--4-:R-:W0:Y:S01]  /*12e80*/  LDS.128 R4, [R0+0x20200] ;  /* 0x0202000000047984 */ /* 0x013e220000000c00 */
[----:B-----5:R-:W-:Y:S02]  /*12e90*/  SHF.R.U32.HI R24, RZ, 0x8, R29 ;  /* 0x00000008ff187819 */ /* 0x020fe4000001161d */
[----:B------:R-:W-:Y:S02]  /*12ea0*/  SHF.R.U32.HI R32, RZ, 0x8, R27 ;  /* 0x00000008ff207819 */ /* 0x000fe4000001161b */
[----:B--2---:R-:W-:Y:S02]  /*12eb0*/  LOP3.LUT R25, R29, 0xff, RZ, 0xc0, !PT ;  /* 0x000000ff1d197812 */ /* 0x004fe400078ec0ff */
[----:B------:R-:W-:Y:S02]  /*12ec0*/  LOP3.LUT R33, R27, 0xff, RZ, 0xc0, !PT ;  /* 0x000000ff1b217812 */ /* 0x000fe400078ec0ff */
[----:B------:R-:W-:Y:S02]  /*12ed0*/  LOP3.LUT R24, R24, 0xff, RZ, 0xc0, !PT ;  /* 0x000000ff18187812 */ /* 0x000fe400078ec0ff */
[----:B------:R-:W-:-:S02]  /*12ee0*/  LOP3.LUT R32, R32, 0xff, RZ, 0xc0, !PT ;  /* 0x000000ff20207812 */ /* 0x000fc400078ec0ff */
[----:B---3--:R-:W-:Y:S02]  /*12ef0*/  SHF.R.U32.HI R14, RZ, 0x8, R28 ;  /* 0x00000008ff0e7819 */ /* 0x008fe4000001161c */
[----:B------:R-:W-:Y:S02]  /*12f00*/  PRMT R25, R24, 0x7604, R25 ;  /* 0x0000760418197816 */ /* 0x000fe40000000019 */
[----:B------:R-:W-:Y:S02]  /*12f10*/  PRMT R33, R32, 0x7604, R33 ;  /* 0x0000760420217816 */ /* 0x000fe40000000021 */
[----:B------:R-:W-:Y:S02]  /*12f20*/  SHF.R.U32.HI R24, RZ, 0x10, R29 ;  /* 0x00000010ff187819 */ /* 0x000fe4000001161d */
[----:B------:R-:W-:Y:S02]  /*12f30*/  SHF.R.U32.HI R32, RZ, 0x10, R27 ;  /* 0x00000010ff207819 */ /* 0x000fe4000001161b */
[----:B------:R-:W-:-:S02]  /*12f40*/  LOP3.LUT R15, R28, 0xff, RZ, 0xc0, !PT ;  /* 0x000000ff1c0f7812 */ /* 0x000fc400078ec0ff */
[----:B------:R-:W-:Y:S02]  /*12f50*/  LOP3.LUT R14, R14, 0xff, RZ, 0xc0, !PT ;  /* 0x000000ff0e0e7812 */ /* 0x000fe400078ec0ff */
        /* <DEDUP_REMOVED lines=8> */
[----:B------:R-:W-:Y:S02]  /*12fe0*/  PRMT R33, R32, 0x7054, R33 ;  /* 0x0000705420217816 */ /* 0x000fe40000000021 */
[----:B------:R-:W-:Y:S02]  /*12ff0*/  LOP3.LUT R14, R14, 0xff, RZ, 0xc0, !PT ;  /* 0x000000ff0e0e7812 */ /* 0x000fe400078ec0ff */
[----:B------:R-:W-:-:S02]  /*13000*/  PRMT R31, R30, 0x7604, R31 ;  /* 0x000076041e1f7816 */ /* 0x000fc4000000001f */
[----:B------:R-:W-:Y:S02]  /*13010*/  SHF.R.U32.HI R30, RZ, 0x10, R26 ;  /* 0x00000010ff1e7819 */ /* 0x000fe4000001161a */
[----:B------:R-:W-:Y:S02]  /*13020*/  LOP3.LUT R33, R33, 0xff000000, R27, 0xf8, !PT ;  /* 0xff00000021217812 */ /* 0x000fe400078ef81b */
[----:B------:R-:W-:Y:S02]  /*13030*/  LOP3.LUT R29, R25, 0xff000000, R29, 0xf8, !PT ;  /* 0xff000000191d7812 */ /* 0x000fe400078ef81d */
[----:B------:R-:W-:Y:S02]  /*13040*/  PRMT R15, R14, 0x7054, R15 ;  /* 0x000070540e0f7816 */ /* 0x000fe4000000000f */
[----:B0-----:R-:W-:Y:S02]  /*13050*/  F2FP.F16.E4M3.UNPACK_B R14, R6.H1 ;  /* 0x00000006ff0e723e */ /* 0x001fe400030006ff */
[----:B------:R-:W-:-:S02]  /*13060*/  LOP3.LUT R30, R30, 0xff, RZ, 0xc0, !PT ;  /* 0x000000ff1e1e7812 */ /* 0x000fc400078ec0ff */
[----:B------:R-:W-:Y:S01]  /*13070*/  F2FP.F16.E4M3.UNPACK_B R32, R33 ;  /* 0x00000021ff20723e */ /* 0x000fe200020006ff */
[--C-:B------:R-:W-:Y:S01]  /*13080*/  HADD2.F32 R25, -RZ, R14.reuse.H0_H0 ;  /* 0x2000000eff197230 */ /* 0x100fe20000004100 */
[----:B------:R-:W-:Y:S01]  /*13090*/  F2FP.F16.E4M3.UNPACK_B R27, R29 ;  /* 0x0000001dff1b723e */ /* 0x000fe200020006ff */
[----:B------:R-:W-:Y:S01]  /*130a0*/  HADD2.F32 R14, -RZ, R14.H1_H1 ;  /* 0x3000000eff0e7230 */ /* 0x000fe20000004100 */
[----:B------:R-:W-:Y:S01]  /*130b0*/  PRMT R31, R30, 0x7054, R31 ;  /* 0x000070541e1f7816 */ /* 0x000fe2000000001f */
[--C-:B------:R-:W-:Y:S01]  /*130c0*/  HADD2.F32 R34, -RZ, R32.reuse.H1_H1 ;  /* 0x30000020ff227230 */ /* 0x100fe20000004100 */
[----:B------:R-:W-:Y:S01]  /*130d0*/  F2FP.F16.E4M3.UNPACK_B R24, R6 ;  /* 0x00000006ff18723e */ /* 0x000fe200020006ff */
[--C-:B------:R-:W-:Y:S01]  /*130e0*/  HADD2.F32 R30, -RZ, R27.reuse.H1_H1 ;  /* 0x3000001bff1e7230 */ /* 0x100fe20000004100 */
[----:B------:R-:W-:Y:S01]  /*130f0*/  LOP3.LUT R28, R15, 0xff000000, R28, 0xf8, !PT ;  /* 0xff0000000f1c7812 */ /* 0x000fe200078ef81c */
[----:B------:R-:W-:Y:S02]  /*13100*/  HADD2.F32 R32, -RZ, R32.H0_H0 ;  /* 0x20000020ff207230 */ /* 0x000fe40000004100 */
[C---:B------:R-:W-:Y:S01]  /*13110*/  FMUL.FTZ R36, R14.reuse, R34 ;  /* 0x000000220e247220 */ /* 0x040fe20000410000 */
[-C--:B------:R-:W-:Y:S01]  /*13120*/  F2FP.F16.E4M3.UNPACK_B R15, R5.reuse.H1 ;  /* 0x00000005ff0f723e */ /* 0x080fe200030006ff */
        /* <DEDUP_REMOVED lines=79> */
.L_x_466:
[----:B------:R-:W-:Y:S05]  /*13620*/  BSYNC B1 ;  /* 0x0000000000017941 */ /* 0x000fea0003800000 */
.L_x_465:
[----:B------:R-:W-:Y:S04]  /*13630*/  BSSY B1, `(.L_x_467) ;  /* 0x0000078000017945 */ /* 0x000fe80003800000 */
[----:B------:R-:W-:Y:S05]  /*13640*/  @P4 BRA `(.L_x_468) ;  /* 0x0000000400d84947 */ /* 0x000fea0003800000 */
[----:B01--4-:R-:W0:Y:S01]  /*13650*/  LDS.128 R4, [R3+0x22200] ;  /* 0x0222000003047984 */ /* 0x013e220000000c00 */
        /* <DEDUP_REMOVED lines=18> */
[----:B------:R-:W-:Y:S02]  /*13780*/  PRMT R15, R15, 0x7604, R14 ;  /* 0x000076040f0f7816 */ /* 0x000fe4000000000e */
[----:B------:R-:W-:Y:S02]  /*13790*/  LOP3.LUT R14, R12, 0xff, RZ, 0xc0, !PT ;  /* 0x000000ff0c0e7812 */ /* 0x000fe400078ec0ff */
[----:B------:R-:W-:Y:S02]  /*137a0*/  LOP3.LUT R29, R26, 0xff0000, R29, 0xf8, !PT ;  /* 0x00ff00001a1d7812 */ /* 0x000fe400078ef81d */
[----:B------:R-:W-:-:S02]  /*137b0*/  PRMT R27, R27, 0x7604, R14 ;  /* 0x000076041b1b7816 */ /* 0x000fc4000000000e */
[----:B------:R-:W-:Y:S02]  /*137c0*/  LOP3.LUT R29, R29, 0xff000000, R13, 0xf8, !PT ;  /* 0xff0000001d1d7812 */ /* 0x000fe400078ef80d */
[----:B------:R-:W-:Y:S02]  /*137d0*/  LOP3.LUT R25, R25, 0xff000000, R21, 0xf8, !PT ;  /* 0xff00000019197812 */ /* 0x000fe400078ef815 */
[----:B0-----:R-:W-:Y:S02]  /*137e0*/  F2FP.F16.E4M3.UNPACK_B R14, R6.H1 ;  /* 0x00000006ff0e723e */ /* 0x001fe400030006ff */
[----:B------:R-:W-:Y:S02]  /*137f0*/  LOP3.LUT R27, R27, 0xff0000, R12, 0xf8, !PT ;  /* 0x00ff00001b1b7812 */ /* 0x000fe400078ef80c */
[----:B------:R-:W-:Y:S02]  /*13800*/  F2FP.F16.E4M3.UNPACK_B R28, R29 ;  /* 0x0000001dff1c723e */ /* 0x000fe400020006ff */
[----:B------:R-:W-:-:S02]  /*13810*/  F2FP.F16.E4M3.UNPACK_B R21, R25 ;  /* 0x00000019ff15723e */ /* 0x000fc400020006ff */
[----:B------:R-:W-:Y:S01]  /*13820*/  LOP3.LUT R15, R15, 0xff0000, R20, 0xf8, !PT ;  /* 0x00ff00000f0f7812 */ /* 0x000fe200078ef814 */
[----:B------:R-:W-:Y:S01]  /*13830*/  HADD2.F32 R30, -RZ, R28.H1_H1 ;  /* 0x3000001cff1e7230 */ /* 0x000fe20000004100 */
[----:B------:R-:W-:Y:S01]  /*13840*/  LOP3.LUT R27, R27, 0xff000000, R12, 0xf8, !PT ;  /* 0xff0000001b1b7812 */ /* 0x000fe200078ef80c */
[--C-:B------:R-:W-:Y:S01]  /*13850*/  HADD2.F32 R12, -RZ, R14.reuse.H1_H1 ;  /* 0x3000000eff0c7230 */ /* 0x100fe20000004100 */
[----:B------:R-:W-:Y:S01]  /*13860*/  LOP3.LUT R24, R15, 0xff000000, R20, 0xf8, !PT ;  /* 0xff0000000f187812 */ /* 0x000fe200078ef814 */
[----:B------:R-:W-:Y:S01]  /*13870*/  HADD2.F32 R26, -RZ, R21.H1_H1 ;  /* 0x30000015ff1a7230 */ /* 0x000fe20000004100 */
[-C--:B------:R-:W-:Y:S01]  /*13880*/  F2FP.F16.E4M3.UNPACK_B R13, R5.reuse.H1 ;  /* 0x00000005ff0d723e */ /* 0x080fe200030006ff */
[----:B------:R-:W-:Y:S01]  /*13890*/  HADD2.F32 R15, -RZ, R14.H0_H0 ;  /* 0x2000000eff0f7230 */ /* 0x000fe20000004100 */
[----:B------:R-:W-:Y:S01]  /*138a0*/  F2FP.F16.E4M3.UNPACK_B R14, R6 ;  /* 0x00000006ff0e723e */ /* 0x000fe200020006ff */
[C---:B------:R-:W-:Y:S01]  /*138b0*/  FMUL.FTZ R32, R12.reuse, R30 ;  /* 0x0000001e0c207220 */ /* 0x040fe20000410000 */
[----:B------:R-:W-:Y:S01]  /*138c0*/  FMUL.FTZ R31, R12, R26 ;  /* 0x0000001a0c1f7220 */ /* 0x000fe20000410000 */
[----:B------:R-:W-:Y:S01]  /*138d0*/  F2FP.F16.E4M3.UNPACK_B R12, R5 ;  /* 0x00000005ff0c723e */ /* 0x000fe200020006ff */
[----:B------:R-:W-:-:S02]  /*138e0*/  HADD2.F32 R28, -RZ, R28.H0_H0 ;  /* 0x2000001cff1c7230 */ /* 0x000fc40000004100 */
[C---:B------:R-:W-:Y:S01]  /*138f0*/  FFMA.FTZ R32, R15.reuse, R26, -R32 ;  /* 0x0000001a0f207223 */ /* 0x040fe20000010820 */
[--C-:B------:R-:W-:Y:S02]  /*13900*/  HADD2.F32 R5, -RZ, R14.reuse.H1_H1 ;  /* 0x3000000eff057230 */ /* 0x100fe40000004100 */
        /* <DEDUP_REMOVED lines=74> */
.L_x_468:
[----:B------:R-:W-:Y:S05]  /*13db0*/  BSYNC B1 ;  /* 0x0000000000017941 */ /* 0x000fea0003800000 */
.L_x_467:
[----:B------:R-:W-:Y:S05]  /*13dc0*/  @P5 BRA `(.L_x_458) ;  /* 0x0000003c00585947 */ /* 0x000fea0003800000 */
[----:B01--4-:R-:W0:Y:S01]  /*13dd0*/  LDS.128 R4, [R0+0x22200] ;  /* 0x0222000000047984 */ /* 0x013e220000000c00 */
[----:B-----5:R-:W-:Y:S02]  /*13de0*/  SHF.R.U32.HI R13, RZ, 0x8, R9 ;  /* 0x00000008ff0d7819 */ /* 0x020fe40000011609 */
[----:B------:R-:W-:Y:S02]  /*13df0*/  SHF.R.U32.HI R24, RZ, 0x8, R11 ;  /* 0x00000008ff187819 */ /* 0x000fe4000001160b */
[----:B------:R-:W-:Y:S02]  /*13e00*/  SHF.R.U32.HI R15, RZ, 0x8, R10 ;  /* 0x00000008ff0f7819 */ /* 0x000fe4000001160a */
[----:B---3--:R-:W-:Y:S02]  /*13e10*/  LOP3.LUT R14, R9, 0xff, RZ, 0xc0, !PT ;  /* 0x000000ff090e7812 */ /* 0x008fe400078ec0ff */
[----:B--2---:R-:W-:Y:S02]  /*13e20*/  LOP3.LUT R25, R11, 0xff, RZ, 0xc0, !PT ;  /* 0x000000ff0b197812 */ /* 0x004fe400078ec0ff */
[----:B------:R-:W-:-:S02]  /*13e30*/  LOP3.LUT R13, R13, 0xff, RZ, 0xc0, !PT ;  /* 0x000000ff0d0d7812 */ /* 0x000fc400078ec0ff */
[----:B------:R-:W-:Y:S02]  /*13e40*/  LOP3.LUT R24, R24, 0xff, RZ, 0xc0, !PT ;  /* 0x000000ff18187812 */ /* 0x000fe400078ec0ff */
[----:B------:R-:W-:Y:S02]  /*13e50*/  SHF.R.U32.HI R3, RZ, 0x8, R8 ;  /* 0x00000008ff037819 */ /* 0x000fe40000011608 */
[----:B------:R-:W-:Y:S02]  /*13e60*/  LOP3.LUT R20, R15, 0xff, RZ, 0xc0, !PT ;  /* 0x000000ff0f147812 */ /* 0x000fe400078ec0ff */
[----:B------:R-:W-:Y:S02]  /*13e70*/  PRMT R15, R13, 0x7604, R14 ;  /* 0x000076040d0f7816 */ /* 0x000fe4000000000e */
[----:B------:R-:W-:Y:S02]  /*13e80*/  PRMT R25, R24, 0x7604, R25 ;  /* 0x0000760418197816 */ /* 0x000fe40000000019 */
[----:B------:R-:W-:-:S02]  /*13e90*/  SHF.R.U32.HI R14, RZ, 0x10, R9 ;  /* 0x00000010ff0e7819 */ /* 0x000fc40000011609 */
[----:B------:R-:W-:Y:S02]  /*13ea0*/  SHF.R.U32.HI R24, RZ, 0x10, R11 ;  /* 0x00000010ff187819 */ /* 0x000fe4000001160b */
[----:B------:R-:W-:Y:S02]  /*13eb0*/  LOP3.LUT R12, R8, 0xff, RZ, 0xc0, !PT ;  /* 0x000000ff080c7812 */ /* 0x000fe400078ec0ff */
[----:B------:R-:W-:Y:S02]  /*13ec0*/  LOP3.LUT R3, R3, 0xff, RZ, 0xc0, !PT ;  /* 0x000000ff03037812 */ /* 0x000fe400078ec0ff */
[----:B------:R-:W-:Y:S02]  /*13ed0*/  LOP3.LUT R14, R14, 0xff, RZ, 0xc0, !PT ;  /* 0x000000ff0e0e7812 */ /* 0x000fe400078ec0ff */
[----:B------:R-:W-:Y:S02]  /*13ee0*/  LOP3.LUT R24, R24, 0xff, RZ, 0xc0, !PT ;  /* 0x000000ff18187812 */ /* 0x000fe400078ec0ff */
[----:B------:R-:W-:-:S02]  /*13ef0*/  LOP3.LUT R21, R10, 0xff, RZ, 0xc0, !PT ;  /* 0x000000ff0a157812 */ /* 0x000fc400078ec0ff */
[----:B------:R-:W-:Y:S02]  /*13f00*/  PRMT R12, R3, 0x7604, R12 ;  /* 0x00007604030c7816 */ /* 0x000fe4000000000c */
[----:B------:R-:W-:Y:S02]  /*13f10*/  SHF.R.U32.HI R3, RZ, 0x10, R8 ;  /* 0x00000010ff037819 */ /* 0x000fe40000011608 */
[----:B------:R-:W-:Y:S02]  /*13f20*/  SHF.R.U32.HI R13, RZ, 0x10, R10 ;  /* 0x00000010ff0d7819 */ /* 0x000fe4000001160a */
[----:B------:R-:W-:Y:S02]  /*13f30*/  PRMT R15, R14, 0x7054, R15 ;  /* 0x000070540e0f7816 */ /* 0x000fe4000000000f */
[----:B------:R-:W-:Y:S02]  /*13f40*/  PRMT R25, R24, 0x7054, R25 ;  /* 0x0000705418197816 */ /* 0x000fe40000000019 */
[----:B------:R-:W-:-:S02]  /*13f50*/  PRMT R21, R20, 0x7604, R21 ;  /* 0x0000760414157816 */ /* 0x000fc40000000015 */
[----:B------:R-:W-:Y:S02]  /*13f60*/  LOP3.LUT R3, R3, 0xff, RZ, 0xc0, !PT ;  /* 0x000000ff03037812 */ /* 0x000fe400078ec0ff */
[----:B------:R-:W-:Y:S02]  /*13f70*/  LOP3.LUT R20, R13, 0xff, RZ, 0xc0, !PT ;  /* 0x000000ff0d147812 */ /* 0x000fe400078ec0ff */
[----:B------:R-:W-:Y:S02]  /*13f80*/  LOP3.LUT R25, R25, 0xff000000, R11, 0xf8, !PT ;  /* 0xff00000019197812 */ /* 0x000fe400078ef80b */
[----:B------:R-:W-:Y:S02]  /*13f90*/  LOP3.LUT R15, R15, 0xff000000, R9, 0xf8, !PT ;  /* 0xff0000000f0f7812 */ /* 0x000fe400078ef809 */
[----:B------:R-:W-:Y:S02]  /*13fa0*/  PRMT R13, R3, 0x7054, R12 ;  /* 0x00007054030d7816 */ /* 0x000fe4000000000c */
[----:B------:R-:W-:-:S02]  /*13fb0*/  PRMT R21, R20, 0x7054, R21 ;  /* 0x0000705414157816 */ /* 0x000fc40000000015 */
[-C--:B0-----:R-:W-:Y:S02]  /*13fc0*/  F2FP.F16.E4M3.UNPACK_B R3, R6.reuse.H1 ;  /* 0x00000006ff03723e */ /* 0x081fe400030006ff */
[----:B------:R-:W-:Y:S02]  /*13fd0*/  F2FP.F16.E4M3.UNPACK_B R20, R25 ;  /* 0x00000019ff14723e */ /* 0x000fe400020006ff */
[----:B------:R-:W-:Y:S01]  /*13fe0*/  F2FP.F16.E4M3.UNPACK_B R12, R15 ;  /* 0x0000000fff0c723e */ /* 0x000fe200020006ff */
[--C-:B------:R-:W-:Y:S01]  /*13ff0*/  HADD2.F32 R9, -RZ, R3.reuse.H0_H0 ;  /* 0x20000003ff097230 */ /* 0x100fe20000004100 */
[----:B------:R-:W-:Y:S01]  /*14000*/  LOP3.LUT R13, R13, 0xff000000, R8, 0xf8, !PT ;  /* 0xff0000000d0d7812 */ /* 0x000fe200078ef808 */
[----:B------:R-:W-:Y:S01]  /*14010*/  HADD2.F32 R8, -RZ, R3.H1_H1 ;  /* 0x30000003ff087230 */ /* 0x000fe20000004100 */
[----:B------:R-:W-:Y:S01]  /*14020*/  F2FP.F16.E4M3.UNPACK_B R6, R6 ;  /* 0x00000006ff06723e */ /* 0x000fe200020006ff */
[----:B------:R-:W-:Y:S01]  /*14030*/  HADD2.F32 R24, -RZ, R20.H1_H1 ;  /* 0x30000014ff187230 */ /* 0x000fe20000004100 */
[----:B------:R-:W-:Y:S01]  /*14040*/  LOP3.LUT R21, R21, 0xff000000, R10, 0xf8, !PT ;  /* 0xff00000015157812 */ /* 0x000fe200078ef80a */
[----:B------:R-:W-:Y:S01]  /*14050*/  HADD2.F32 R14, -RZ, R12.H1_H1 ;  /* 0x3000000cff0e7230 */ /* 0x000fe20000004100 */
[-C--:B------:R-:W-:Y:S01]  /*14060*/  F2FP.F16.E4M3.UNPACK_B R10, R7.reuse ;  /* 0x00000007ff0a723e */ /* 0x080fe200020006ff */
[----:B------:R-:W-:Y:S01]  /*14070*/  HADD2.F32 R20, -RZ, R20.H0_H0 ;  /* 0x20000014ff147230 */ /* 0x000fe20000004100 */
[----:B------:R-:W-:Y:S01]  /*14080*/  F2FP.F16.E4M3.UNPACK_B R11, R7.H1 ;  /* 0x00000007ff0b723e */ /* 0x000fe200030006ff */
[C---:B------:R-:W-:Y:S01]  /*14090*/  FMUL.FTZ R26, R8.reuse, R24 ;  /* 0x00000018081a7220 */ /* 0x040fe20000410000 */
[----:B------:R-:W-:Y:S01]  /*140a0*/  FMUL.FTZ R27, R8, R14 ;  /* 0x0000000e081b7220 */ /* 0x000fe20000410000 */
[-C--:B------:R-:W-:Y:S01]  /*140b0*/  F2FP.F16.E4M3.UNPACK_B R7, R5.reuse ;  /* 0x00000005ff07723e */ /* 0x080fe200020006ff */
[----:B------:R-:W-:Y:S01]  /*140c0*/  HADD2.F32 R12, -RZ, R12.H0_H0 ;  /* 0x2000000cff0c7230 */ /* 0x000fe20000004100 */
[----:B------:R-:W-:Y:S01]  /*140d0*/  F2FP.F16.E4M3.UNPACK_B R8, R5.H1 ;  /* 0x00000005ff08723e */ /* 0x000fe200030006ff */
[----:B------:R-:W-:-:S02]  /*140e0*/  HADD2.F32 R5, -RZ, R6.H1_H1 ;  /* 0x30000006ff057230 */ /* 0x000fc40000004100 */
[C---:B------:R-:W-:Y:S01]  /*140f0*/  FFMA.FTZ R26, R9.reuse, R14, -R26 ;  /* 0x0000000e091a7223 */ /* 0x040fe2000001081a */
[----:B------:R-:W-:Y:S01]  /*14100*/  FFMA.FTZ R29, R9, R24, R27 ;  /* 0x00000018091d7223 */ /* 0x000fe2000001001b */
[----:B------:R-:W-:Y:S01]  /*14110*/  HADD2.F32 R6, -RZ, R6.H0_H0 ;  /* 0x20000006ff067230 */ /* 0x000fe20000004100 */
[----:B------:R-:W-:Y:S01]  /*14120*/  F2FP.F16.E4M3.UNPACK_B R25, R25.H1 ;  /* 0x00000019ff19723e */ /* 0x000fe200030006ff */
[C---:B------:R-:W-:Y:S01]  /*14130*/  FMUL.FTZ R9, R5.reuse, R20 ;  /* 0x0000001405097220 */ /* 0x040fe20000410000 */
[----:B------:R-:W-:Y:S01]  /*14140*/  F2FP.F16.E4M3.UNPACK_B R15, R15.H1 ;  /* 0x0000000fff0f723e */ /* 0x000fe200030006ff */
[-C--:B------:R-:W-:Y:S01]  /*14150*/  FMUL.FTZ R27, R5, R12.reuse ;  /* 0x0000000c051b7220 */ /* 0x080fe20000410000 */
[----:B------:R-:W-:Y:S02]  /*14160*/  HADD2.F32 R5, -RZ, R10.H1_H1 ;  /* 0x3000000aff057230 */ /* 0x000fe40000004100 */
[----:B------:R-:W-:Y:S01]  /*14170*/  FFMA.FTZ R24, R6, R12, -R9 ;  /* 0x0000000c06187223 */ /* 0x000fe20000010809 */
[----:B------:R-:W-:-:S02]  /*14180*/  HADD2.F32 R14, -RZ, R25.H0_H0 ;  /* 0x20000019ff0e7230 */ /* 0x000fc40000004100 */
[----:B------:R-:W-:Y:S01]  /*14190*/  FFMA.FTZ R27, R6, R20, R27 ;  /* 0x00000014061b7223 */ /* 0x000fe2000001001b */
[----:B------:R-:W-:Y:S01]  /*141a0*/  HADD2.F32 R9, -RZ, R15.H0_H0 ;  /* 0x2000000fff097230 */ /* 0x000fe20000004100 */
[----:B------:R-:W-:Y:S01]  /*141b0*/  F2FP.F16.E4M3.UNPACK_B R3, R4 ;  /* 0x00000004ff03723e */ /* 0x000fe200020006ff */
[----:B------:R-:W-:Y:S02]  /*141c0*/  HADD2.F32 R10, -RZ, R10.H0_H0 ;  /* 0x2000000aff0a7230 */ /* 0x000fe40000004100 */
[C---:B------:R-:W-:Y:S01]  /*141d0*/  FMUL.FTZ R31, R5.reuse, R14 ;  /* 0x0000000e051f7220 */ /* 0x040fe20000410000 */
[----:B------:R-:W-:Y:S02]  /*141e0*/  HADD2.F32 R25, -RZ, R25.H1_H1 ;  /* 0x30000019ff197230 */ /* 0x000fe40000004100 */
[-C--:B------:R-:W-:Y:S01]  /*141f0*/  FMUL.FTZ R5, R5, R9.reuse ;  /* 0x0000000905057220 */ /* 0x080fe20000410000 */
[----:B------:R-:W-:Y:S02]  /*14200*/  HADD2.F32 R6, -RZ, R11.H1_H1 ;  /* 0x3000000bff067230 */ /* 0x000fe40000004100 */
[----:B------:R-:W-:Y:S01]  /*14210*/  FFMA.FTZ R31, R10, R9, -R31 ;  /* 0x000000090a1f7223 */ /* 0x000fe2000001081f */
[----:B------:R-:W-:-:S02]  /*14220*/  HADD2.F32 R15, -RZ, R15.H1_H1 ;  /* 0x3000000fff0f7230 */ /* 0x000fc40000004100 */
[----:B------:R-:W-:Y:S01]  /*14230*/  FFMA.FTZ R28, R10, R14, R5 ;  /* 0x0000000e0a1c7223 */ /* 0x000fe20000010005 */
[----:B------:R-:W-:Y:S02]  /*14240*/  HADD2.F32 R11, -RZ, R11.H0_H0 ;  /* 0x2000000bff0b7230 */ /* 0x000fe40000004100 */
[C---:B------:R-:W-:Y:S01]  /*14250*/  FMUL.FTZ R12, R6.reuse, R25 ;  /* 0x00000019060c7220 */ /* 0x040fe20000410000 */
[----:B------:R-:W-:Y:S01]  /*14260*/  F2FP.F16.E4M3.UNPACK_B R5, R21 ;  /* 0x00000015ff05723e */ /* 0x000fe200020006ff */
[-C--:B------:R-:W-:Y:S01]  /*14270*/  FMUL.FTZ R10, R6, R15.reuse ;  /* 0x0000000f060a7220 */ /* 0x080fe20000410000 */
[----:B------:R-:W-:Y:S01]  /*14280*/  F2FP.F16.E4M3.UNPACK_B R4, R4.H1 ;  /* 0x00000004ff04723e */ /* 0x000fe200030006ff */
[C---:B------:R-:W-:Y:S01]  /*14290*/  FFMA.FTZ R30, R11.reuse, R15, -R12 ;  /* 0x0000000f0b1e7223 */ /* 0x040fe2000001080c */
[----:B------:R-:W-:Y:S01]  /*142a0*/  F2FP.F16.E4M3.UNPACK_B R9, R13 ;  /* 0x0000000dff09723e */ /* 0x000fe200020006ff */
[----:B------:R-:W-:Y:S01]  /*142b0*/  FFMA.FTZ R25, R11, R25, R10 ;  /* 0x000000190b197223 */ /* 0x000fe2000001000a */
[--C-:B------:R-:W-:Y:S01]  /*142c0*/  HADD2.F32 R12, -RZ, R5.reuse.H1_H1 ;  /* 0x30000005ff0c7230 */ /* 0x100fe20000004100 */
[----:B------:R-:W-:Y:S01]  /*142d0*/  F2FP.F16.E4M3.UNPACK_B R13, R13.H1 ;  /* 0x0000000dff0d723e */ /* 0x000fe200030006ff */
[----:B------:R-:W-:Y:S01]  /*142e0*/  HADD2.F32 R11, -RZ, R5.H0_H0 ;  /* 0x20000005ff0b7230 */ /* 0x000fe20000004100 */
[----:B------:R-:W-:Y:S01]  /*142f0*/  F2FP.F16.E4M3.UNPACK_B R21, R21.H1 ;  /* 0x00000015ff15723e */ /* 0x000fe200030006ff */
[----:B------:R-:W-:-:S02]  /*14300*/  HADD2.F32 R6, -RZ, R4.H1_H1 ;  /* 0x30000004ff067230 */ /* 0x000fc40000004100 */
[----:B------:R-:W-:Y:S02]  /*14310*/  HADD2.F32 R10, -RZ, R9.H1_H1 ;  /* 0x30000009ff0a7230 */ /* 0x000fe40000004100 */
[----:B------:R-:W-:Y:S02]  /*14320*/  HADD2.F32 R5, -RZ, R4.H0_H0 ;  /* 0x20000004ff057230 */ /* 0x000fe40000004100 */
[C---:B------:R-:W-:Y:S01]  /*14330*/  FMUL.FTZ R14, R6.reuse, R12 ;  /* 0x0000000c060e7220 */ /* 0x040fe20000410000 */
[----:B------:R-:W-:Y:S02]  /*14340*/  HADD2.F32 R4, -RZ, R3.H1_H1 ;  /* 0x30000003ff047230 */ /* 0x000fe40000004100 */
[-C--:B------:R-:W-:Y:S01]  /*14350*/  FMUL.FTZ R20, R6, R10.reuse ;  /* 0x0000000a06147220 */ /* 0x080fe20000410000 */
[----:B------:R-:W-:Y:S02]  /*14360*/  HADD2.F32 R9, -RZ, R9.H0_H0 ;  /* 0x20000009ff097230 */ /* 0x000fe40000004100 */
[----:B------:R-:W-:Y:S01]  /*14370*/  FFMA.FTZ R14, R5, R10, -R14 ;  /* 0x0000000a050e7223 */ /* 0x000fe2000001080e */
[----:B------:R-:W-:-:S02]  /*14380*/  HADD2.F32 R3, -RZ, R3.H0_H0 ;  /* 0x20000003ff037230 */ /* 0x000fc40000004100 */
[C---:B------:R-:W-:Y:S01]  /*14390*/  FMUL.FTZ R6, R4.reuse, R11 ;  /* 0x0000000b04067220 */ /* 0x040fe20000410000 */
[----:B------:R-:W-:Y:S01]  /*143a0*/  FFMA.FTZ R15, R5, R12, R20 ;  /* 0x0000000c050f7223 */ /* 0x000fe20000010014 */
[-C--:B------:R-:W-:Y:S01]  /*143b0*/  FMUL.FTZ R4, R4, R9.reuse ;  /* 0x0000000904047220 */ /* 0x080fe20000410000 */
[----:B------:R-:W-:Y:S02]  /*143c0*/  HADD2.F32 R5, -RZ, R13.H1_H1 ;  /* 0x3000000dff057230 */ /* 0x000fe40000004100 */
[C---:B------:R-:W-:Y:S01]  /*143d0*/  FFMA.FTZ R12, R3.reuse, R9, -R6 ;  /* 0x00000009030c7223 */ /* 0x040fe20000010806 */
[--C-:B------:R-:W-:Y:S02]  /*143e0*/  HADD2.F32 R9, -RZ, R21.reuse.H1_H1 ;  /* 0x30000015ff097230 */ /* 0x100fe40000004100 */
[----:B------:R-:W-:Y:S01]  /*143f0*/  FFMA.FTZ R11, R3, R11, R4 ;  /* 0x0000000b030b7223 */ /* 0x000fe20000010004 */
[----:B------:R-:W-:Y:S02]  /*14400*/  HADD2.F32 R4, -RZ, R8.H1_H1 ;  /* 0x30000008ff047230 */ /* 0x000fe40000004100 */
[----:B------:R-:W-:-:S02]  /*14410*/  HADD2.F32 R10, -RZ, R21.H0_H0 ;  /* 0x20000015ff0a7230 */ /* 0x000fc40000004100 */
[----:B------:R-:W-:Y:S02]  /*14420*/  HADD2.F32 R3, -RZ, R7.H1_H1 ;  /* 0x30000007ff037230 */ /* 0x000fe40000004100 */
[C---:B------:R-:W-:Y:S01]  /*14430*/  FMUL.FTZ R20, R4.reuse, R5 ;  /* 0x0000000504147220 */ /* 0x040fe20000410000 */
[----:B------:R-:W-:Y:S02]  /*14440*/  HADD2.F32 R6, -RZ, R13.H0_H0 ;  /* 0x2000000dff067230 */ /* 0x000fe40000004100 */
        /* <DEDUP_REMOVED lines=17> */
[----:B------:R0:W-:Y:S01]  /*14560*/  STS.128 [R0+0x22200], R4 ;  /* 0x0222000400007388 */ /* 0x0001e20000000c00 */
[----:B------:R-:W-:Y:S05]  /*14570*/  BRA `(.L_x_458) ;  /* 0x00000034006c7947 */ /* 0x000fea0003800000 */
.L_x_452:
[----:B------:R-:W-:-:S03]  /*14580*/  UMOV UR4, 0xffffffff ;  /* 0xffffffff00047882 */ /* 0x000fc60000000000 */
[----:B------:R-:W-:Y:S05]  /*14590*/  BRA.DIV UR4, `(.L_x_469) ;  /* 0x0000018a04847947 */ /* 0x000fea000b800000 */
[----:B------:R1:W2:Y:S04]  /*145a0*/  SHFL.IDX PT, R3, R24, RZ, 0x1e1f ;  /* 0x001e1fff18037589 */ /* 0x0002a800000e0000 */
[----:B------:R1:W3:Y:S04]  /*145b0*/  SHFL.IDX PT, R147, R146, RZ, 0x1e1f ;  /* 0x001e1fff92937589 */ /* 0x0002e800000e0000 */
[----:B------:R1:W4:Y:S04]  /*145c0*/  SHFL.IDX PT, R0, R26, RZ, 0x1e1f ;  /* 0x001e1fff1a007589 */ /* 0x00032800000e0000 */
[----:B------:R1:W0:Y:S02]  /*145d0*/  SHFL.IDX PT, R20, R27, RZ, 0x1e1f ;  /* 0x001e1fff1b147589 */ /* 0x00022400000e0000 */
.L_x_692:
        /* <DEDUP_REMOVED lines=11> */
[----:B------:R-:W-:Y:S02]  /*14690*/  CS2R R34, SRZ ;  /* 0x0000000000227805 */ /* 0x000fe4000001ff00 */
[----:B0-----:R-:W-:Y:S02]  /*146a0*/  CS2R R12, SRZ ;  /* 0x00000000000c7805 */ /* 0x001fe4000001ff00 */
[----:B------:R-:W-:-:S02]  /*146b0*/  CS2R R14, SRZ ;  /* 0x00000000000e7805 */ /* 0x000fc4000001ff00 */
[----:B-1----:R-:W-:Y:S02]  /*146c0*/  CS2R R24, SRZ ;  /* 0x0000000000187805 */ /* 0x002fe4000001ff00 */
[----:B------:R-:W-:Y:S01]  /*146d0*/  CS2R R26, SRZ ;  /* 0x00000000001a7805 */ /* 0x000fe2000001ff00 */
[----:B------:R-:W-:Y:S06]  /*146e0*/  @P0 BRA `(.L_x_471) ;  /* 0x0000000000c40947 */ /* 0x000fec0003800000 */
[----:B------:R-:W-:Y:S01]  /*146f0*/  VIADD R5, R18, 0x20 ;  /* 0x0000002012057836 */ /* 0x000fe20000000000 */
[----:B------:R-:W-:Y:S01]  /*14700*/  IADD3 R6, R22, R223, RZ ;  /* 0x000000df16067210 */ /* 0x000fe20007ffe0ff */
[----:B------:R-:W-:Y:S01]  /*14710*/  ULDC UR4, c[0x0][0x3f4] ;  /* 0x0000fd0000047ab9 */ /* 0x000fe20000000800 */
[C---:B------:R-:W-:Y:S01]  /*14720*/  VIADD R8, R18.reuse, 0x40 ;  /* 0x0000004012087836 */ /* 0x040fe20000000000 */
[----:B------:R-:W-:Y:S01]  /*14730*/  ISETP.GE.AND P2, PT, R18, UR4, PT ;  /* 0x0000000412007c0c */ /* 0x000fe2000bf46270 */
[----:B------:R-:W-:Y:S01]  /*14740*/  IMAD.IADD R4, R22, 0x1, R222 ;  /* 0x0000000116047824 */ /* 0x000fe200078e02de */
[----:B------:R-:W-:Y:S02]  /*14750*/  ISETP.GE.AND P1, PT, R5, UR4, PT ;  /* 0x0000000405007c0c */ /* 0x000fe4000bf26270 */
[----:B------:R-:W-:Y:S02]  /*14760*/  CS2R R32, SRZ ;  /* 0x0000000000207805 */ /* 0x000fe4000001ff00 */
[----:B------:R-:W-:-:S02]  /*14770*/  SHF.R.S32.HI R7, RZ, 0x1f, R6 ;  /* 0x0000001fff077819 */ /* 0x000fc40000011406 */
[----:B------:R-:W-:Y:S02]  /*14780*/  CS2R R34, SRZ ;  /* 0x0000000000227805 */ /* 0x000fe4000001ff00 */
[----:B------:R-:W-:Y:S02]  /*14790*/  ISETP.GE.AND P0, PT, R8, UR4, PT ;  /* 0x0000000408007c0c */ /* 0x000fe4000bf06270 */
[----:B------:R-:W-:Y:S02]  /*147a0*/  CS2R R28, SRZ ;  /* 0x00000000001c7805 */ /* 0x000fe4000001ff00 */
[----:B------:R-:W-:Y:S02]  /*147b0*/  SHF.R.S32.HI R5, RZ, 0x1f, R4 ;  /* 0x0000001fff057819 */ /* 0x000fe40000011404 */
[----:B------:R-:W-:Y:S02]  /*147c0*/  CS2R R30, SRZ ;  /* 0x00000000001e7805 */ /* 0x000fe4000001ff00 */
[----:B------:R-:W-:-:S02]  /*147d0*/  LEA.HI R7, R7, R6, RZ, 0x4 ;  /* 0x0000000607077211 */ /* 0x000fc400078f20ff */
[----:B------:R-:W-:Y:S02]  /*147e0*/  CS2R R12, SRZ ;  /* 0x00000000000c7805 */ /* 0x000fe4000001ff00 */
[----:B------:R-:W-:Y:S02]  /*147f0*/  LEA.HI R4, R5, R4, RZ, 0x4 ;  /* 0x0000000405047211 */ /* 0x000fe400078f20ff */
[----:B------:R-:W-:Y:S02]  /*14800*/  CS2R R14, SRZ ;  /* 0x00000000000e7805 */ /* 0x000fe4000001ff00 */
[----:B------:R-:W-:Y:S02]  /*14810*/  SHF.R.S32.HI R7, RZ, 0x4, R7 ;  /* 0x00000004ff077819 */ /* 0x000fe40000011407 */
[----:B------:R-:W-:Y:S02]  /*14820*/  @!P2 SHF.R.S32.HI R5, RZ, 0x1f, R18 ;  /* 0x0000001fff05a819 */ /* 0x000fe40000011412 */
[C---:B--2---:R-:W-:Y:S01]  /*14830*/  @!P2 IADD3 R36, P3, R18.reuse, R3, RZ ;  /* 0x000000031224a210 */ /* 0x044fe20007f7e0ff */
[----:B------:R-:W-:Y:S01]  /*14840*/  @!P1 IMAD.SHL.U32 R46, R7, 0x10, RZ ;  /* 0x00000010072e9824 */ /* 0x000fe200078e00ff */
[----:B---3--:R-:W-:-:S02]  /*14850*/  @!P2 IADD3 R38, P4, R18, R147, RZ ;  /* 0x000000931226a210 */ /* 0x008fc40007f9e0ff */
[----:B------:R-:W-:Y:S01]  /*14860*/  SHF.R.S32.HI R4, RZ, 0x4, R4 ;  /* 0x00000004ff047819 */ /* 0x000fe20000011404 */
[--C-:B----4-:R-:W-:Y:S01]  /*14870*/  @!P2 IMAD.X R37, R0, 0x1, R5.reuse, P3 ;  /* 0x000000010025a824 */ /* 0x110fe200018e0605 */
[-C--:B------:R-:W-:Y:S01]  /*14880*/  @!P1 IADD3 R40, P5, R3, R46.reuse, RZ ;  /* 0x0000002e03289210 */ /* 0x080fe20007fbe0ff */
[----:B------:R-:W-:Y:S01]  /*14890*/  @!P2 IMAD.X R39, R20, 0x1, R5, P4 ;  /* 0x000000011427a824 */ /* 0x000fe200020e0605 */
[----:B------:R-:W-:Y:S01]  /*148a0*/  @!P1 SHF.R.S32.HI R5, RZ, 0x1f, R46 ;  /* 0x0000001fff059819 */ /* 0x000fe2000001142e */
[----:B------:R-:W-:Y:S01]  /*148b0*/  @!P0 IMAD.SHL.U32 R50, R4, 0x10, RZ ;  /* 0x0000001004328824 */ /* 0x000fe200078e00ff */
[----:B------:R-:W-:Y:S02]  /*148c0*/  @!P1 IADD3 R46, P4, R147, R46, RZ ;  /* 0x0000002e932e9210 */ /* 0x000fe40007f9e0ff */
[----:B------:R-:W-:Y:S02]  /*148d0*/  CS2R R6, SRZ ;  /* 0x0000000000067805 */ /* 0x000fe4000001ff00 */
[----:B------:R-:W-:Y:S01]  /*148e0*/  CS2R R24, SRZ ;  /* 0x0000000000187805 */ /* 0x000fe2000001ff00 */
[----:B------:R-:W-:Y:S01]  /*148f0*/  @!P1 IMAD.X R41, R0, 0x1, R5, P5 ;  /* 0x0000000100299824 */ /* 0x000fe200028e0605 */
[----:B------:R-:W-:-:S02]  /*14900*/  @!P0 IADD3 R48, P3, R3, R50, RZ ;  /* 0x0000003203308210 */ /* 0x000fc40007f7e0ff */
[----:B------:R-:W-:Y:S02]  /*14910*/  CS2R R26, SRZ ;  /* 0x00000000001a7805 */ /* 0x000fe4000001ff00 */
[----:B------:R-:W-:Y:S02]  /*14920*/  @!P0 SHF.R.S32.HI R3, RZ, 0x1f, R50 ;  /* 0x0000001fff038819 */ /* 0x000fe40000011432 */
[----:B------:R-:W-:Y:S02]  /*14930*/  CS2R R8, SRZ ;  /* 0x0000000000087805 */ /* 0x000fe4000001ff00 */
[----:B------:R-:W-:Y:S02]  /*14940*/  @!P0 IADD3 R50, P5, R147, R50, RZ ;  /* 0x0000003293328210 */ /* 0x000fe40007fbe0ff */
[----:B------:R-:W-:Y:S02]  /*14950*/  CS2R R10, SRZ ;  /* 0x00000000000a7805 */ /* 0x000fe4000001ff00 */
[----:B------:R-:W-:-:S02]  /*14960*/  @!P1 IADD3.X R47, R20, R5, RZ, P4, !PT ;  /* 0x00000005142f9210 */ /* 0x000fc400027fe4ff */
[----:B------:R-:W-:Y:S01]  /*14970*/  CS2R R4, SRZ ;  /* 0x0000000000047805 */ /* 0x000fe2000001ff00 */
[--C-:B------:R-:W-:Y:S01]  /*14980*/  @!P0 IMAD.X R49, R0, 0x1, R3.reuse, P3 ;  /* 0x0000000100318824 */ /* 0x100fe200018e0603 */
[----:B------:R0:W5:Y:S01]  /*14990*/  @!P2 LD.E.128 R32, desc[UR54][R36.64] ;  /* 0x000000362420a980 */ /* 0x000162000c101d00 */
[----:B------:R-:W-:-:S03]  /*149a0*/  @!P0 IMAD.X R51, R20, 0x1, R3, P5 ;  /* 0x0000000114338824 */ /* 0x000fc600028e0603 */
[----:B------:R0:W5:Y:S04]  /*149b0*/  @!P2 LD.E.128 R28, desc[UR54][R38.64] ;  /* 0x00000036261ca980 */ /* 0x000168000c101d00 */
[----:B------:R0:W5:Y:S04]  /*149c0*/  @!P1 LD.E.128 R12, desc[UR54][R40.64] ;  /* 0x00000036280c9980 */ /* 0x000168000c101d00 */
[----:B------:R0:W5:Y:S04]  /*149d0*/  @!P1 LD.E.128 R4, desc[UR54][R46.64] ;  /* 0x000000362e049980 */ /* 0x000168000c101d00 */
[----:B------:R0:W5:Y:S04]  /*149e0*/  @!P0 LD.E.128 R24, desc[UR54][R48.64] ;  /* 0x0000003630188980 */ /* 0x000168000c101d00 */
[----:B------:R0:W5:Y:S02]  /*149f0*/  @!P0 LD.E.128 R8, desc[UR54][R50.64] ;  /* 0x0000003632088980 */ /* 0x000164000c101d00 */
.L_x_471:
[----:B------:R-:W-:Y:S05]  /*14a00*/  BSYNC B1 ;  /* 0x0000000000017941 */ /* 0x000fea0003800000 */
.L_x_470:
[----:B------:R-:W-:Y:S01]  /*14a10*/  ULEA.HI UR4, UR43, UR43, URZ, 0x1 ;  /* 0x0000002b2b047291 */ /* 0x000fe2000f8f083f */
[----:B----4-:R-:W-:Y:S01]  /*14a20*/  IMAD R0, R149, -0x80, R151 ;  /* 0xffffff8095007824 */ /* 0x010fe200078e0297 */
[----:B------:R-:W-:Y:S02]  /*14a30*/  BSSY B1, `(.L_x_472) ;  /* 0x0000009000017945 */ /* 0x000fe40003800000 */
[----:B------:R-:W-:Y:S02]  /*14a40*/  ULOP3.LUT UR4, UR4, 0xfffffffe, URZ, 0xc0, !UPT ;  /* 0xfffffffe04047892 */ /* 0x000fe4000f8ec03f */
[----:B--2---:R-:W-:Y:S02]  /*14a50*/  VIMNMX R3, R0, 0x80, PT ;  /* 0x0000008000037848 */ /* 0x004fe40003fe0100 */
[----:B------:R-:W-:Y:S02]  /*14a60*/  UIADD3 UR4, UR43, -UR4, URZ ;  /* 0x800000042b047290 */ /* 0x000fe4000fffe03f */
[----:B------:R-:W-:-:S04]  /*14a70*/  ISETP.GE.AND P1, PT, R220, R3, PT ;  /* 0x00000003dc00720c */ /* 0x000fc80003f26270 */
[----:B------:R-:W-:-:S05]  /*14a80*/  IMAD.U32 R21, RZ, RZ, UR4 ;  /* 0x00000004ff157e24 */ /* 0x000fca000f8e00ff */
[----:B------:R-:W-:-:S04]  /*14a90*/  SHF.L.U32 R21, R21, 0x1f, RZ ;  /* 0x0000001f15157819 */ /* 0x000fc800000006ff */
[----:B------:R-:W1:Y:S02]  /*14aa0*/  SYNCS.PHASECHK.TRANS64.TRYWAIT P0, [R16+URZ+0x33400], R21 ;  /* 0x03340015100075a7 */ /* 0x000e64000800017f */
[----:B-1----:R-:W-:Y:S05]  /*14ab0*/  @!P0 BRA `(.L_x_473) ;  /* 0x0000018400b08947 */ /* 0x002fea0003800000 */
.L_x_693:
[----:B------:R-:W-:Y:S05]  /*14ac0*/  BSYNC B1 ;  /* 0x0000000000017941 */ /* 0x000fea0003800000 */
.L_x_472:
[----:B------:R-:W-:Y:S05]  /*14ad0*/  @P1 BRA `(.L_x_458) ;  /* 0x0000003000141947 */ /* 0x000fea0003800000 */
[----:B------:R-:W2:Y:S01]  /*14ae0*/  LDC R3, c[0x0][0x3f4] ;  /* 0x0000fd00ff037b82 */ /* 0x000ea20000000800 */
[C---:B------:R-:W-:Y:S01]  /*14af0*/  VIADD R0, R18.reuse, 0x20 ;  /* 0x0000002012007836 */ /* 0x040fe20000000000 */
[----:B------:R-:W-:Y:S01]  /*14b00*/  BSSY B1, `(.L_x_474) ;  /* 0x0000100000017945 */ /* 0x000fe20003800000 */
[C---:B------:R-:W-:Y:S01]  /*14b10*/  VIADD R20, R18.reuse, 0x40 ;  /* 0x0000004012147836 */ /* 0x040fe20000000000 */
[-C--:B--2---:R-:W-:Y:S02]  /*14b20*/  ISETP.GE.AND P0, PT, R18, R3.reuse, PT ;  /* 0x000000031200720c */ /* 0x084fe40003f06270 */
[-C--:B------:R-:W-:Y:S02]  /*14b30*/  ISETP.GE.AND P1, PT, R0, R3.reuse, PT ;  /* 0x000000030000720c */ /* 0x080fe40003f26270 */
[----:B------:R-:W-:-:S09]  /*14b40*/  ISETP.GE.AND P2, PT, R20, R3, PT ;  /* 0x000000031400720c */ /* 0x000fd20003f46270 */
[----:B------:R-:W-:Y:S05]  /*14b50*/  @P0 BRA `(.L_x_475) ;  /* 0x0000000c00e80947 */ /* 0x000fea0003800000 */
[----:B------:R-:W2:Y:S01]  /*14b60*/  LDL R65, [R1+0xd0] ;  /* 0x0000d00001417983 */ /* 0x000ea20000100800 */
[----:B------:R-:W-:Y:S02]  /*14b70*/  LEA.HI R0, R42, R42, RZ, 0x1 ;  /* 0x0000002a2a007211 */ /* 0x000fe400078f08ff */
[----:B-----5:R-:W-:Y:S02]  /*14b80*/  LOP3.LUT R20, R32, 0xff, RZ, 0xc0, !PT ;  /* 0x000000ff20147812 */ /* 0x020fe400078ec0ff */
[----:B-1----:R-:W-:Y:S02]  /*14b90*/  LOP3.LUT R21, R0, 0xfffffffe, RZ, 0xc0, !PT ;  /* 0xfffffffe00157812 */ /* 0x002fe400078ec0ff */
[----:B------:R-:W-:Y:S02]  /*14ba0*/  SHF.R.U32.HI R0, RZ, 0x8, R32 ;  /* 0x00000008ff007819 */ /* 0x000fe40000011620 */
[----:B0-----:R-:W-:Y:S01]  /*14bb0*/  SHF.R.U32.HI R37, RZ, 0x8, R33 ;  /* 0x00000008ff257819 */ /* 0x001fe20000011621 */
[----:B------:R-:W-:Y:S01]  /*14bc0*/  IMAD.IADD R42, R42, 0x1, -R21 ;  /* 0x000000012a2a7824 */ /* 0x000fe200078e0a15 */
[----:B------:R-:W-:-:S02]  /*14bd0*/  LOP3.LUT R21, R0, 0xff, RZ, 0xc0, !PT ;  /* 0x000000ff00157812 */ /* 0x000fc400078ec0ff */
[----:B------:R-:W-:Y:S02]  /*14be0*/  SHF.R.U32.HI R39, RZ, 0x8, R34 ;  /* 0x00000008ff277819 */ /* 0x000fe40000011622 */
[----:B------:R-:W-:Y:S02]  /*14bf0*/  LEA.HI R0, R3, R42, RZ, 0x1c ;  /* 0x0000002a03007211 */ /* 0x000fe400078fe0ff */
[----:B------:R-:W-:Y:S02]  /*14c00*/  PRMT R45, R21, 0x7604, R20 ;  /* 0x00007604152d7816 */ /* 0x000fe40000000014 */
[----:B------:R-:W-:Y:S02]  /*14c10*/  SHF.R.S32.HI R21, RZ, 0x1f, R0 ;  /* 0x0000001fff157819 */ /* 0x000fe40000011400 */
[----:B------:R-:W-:Y:S02]  /*14c20*/  LOP3.LUT R36, R33, 0xff, RZ, 0xc0, !PT ;  /* 0x000000ff21247812 */ /* 0x000fe400078ec0ff */
[----:B------:R-:W-:Y:S01]  /*14c30*/  LEA.HI R20, R21, R0, RZ, 0x2 ;  /* 0x0000000015147211 */ /* 0x000fe200078f10ff */
[----:B------:R-:W-:Y:S01]  /*14c40*/  IMAD.SHL.U32 R0, R0, 0x10, RZ ;  /* 0x0000001000007824 */ /* 0x000fe200078e00ff */
[----:B------:R-:W-:-:S02]  /*14c50*/  LOP3.LUT R38, R34, 0xff, RZ, 0xc0, !PT ;  /* 0x000000ff22267812 */ /* 0x000fc400078ec0ff */
[----:B------:R-:W-:Y:S02]  /*14c60*/  SHF.L.U32 R20, R20, 0xb, RZ ;  /* 0x0000000b14147819 */ /* 0x000fe400000006ff */
[----:B------:R-:W-:Y:S02]  /*14c70*/  LOP3.LUT R21, R227, 0x30, R0, 0xf8, !PT ;  /* 0x00000030e3157812 */ /* 0x000fe400078ef800 */
[----:B------:R-:W-:Y:S02]  /*14c80*/  LOP3.LUT R20, R20, 0xffffe000, RZ, 0xc0, !PT ;  /* 0xffffe00014147812 */ /* 0x000fe400078ec0ff */
[----:B------:R-:W-:Y:S02]  /*14c90*/  LOP3.LUT R21, R21, R228, RZ, 0x3c, !PT ;  /* 0x000000e415157212 */ /* 0x000fe400078e3cff */
[----:B------:R-:W-:Y:S02]  /*14ca0*/  LOP3.LUT R37, R37, 0xff, RZ, 0xc0, !PT ;  /* 0x000000ff25257812 */ /* 0x000fe400078ec0ff */
[----:B------:R-:W-:-:S02]  /*14cb0*/  LOP3.LUT R39, R39, 0xff, RZ, 0xc0, !PT ;  /* 0x000000ff27277812 */ /* 0x000fc400078ec0ff */
[----:B------:R-:W-:Y:S02]  /*14cc0*/  IADD3 R21, R21, R229, R20 ;  /* 0x000000e515157210 */ /* 0x000fe40007ffe014 */
[----:B------:R-:W-:Y:S02]  /*14cd0*/  PRMT R46, R37, 0x7604, R36 ;  /* 0x00007604252e7816 */ /* 0x000fe40000000024 */
[----:B------:R-:W-:Y:S01]  /*14ce0*/  PRMT R47, R39, 0x7604, R38 ;  /* 0x00007604272f7816 */ /* 0x000fe20000000026 */
[----:B------:R-:W-:Y:S01]  /*14cf0*/  IMAD.IADD R0, R16, 0x1, R21 ;  /* 0x0000000110007824 */ /* 0x000fe200078e0215 */
[----:B------:R-:W-:Y:S02]  /*14d00*/  SHF.R.U32.HI R37, RZ, 0x8, R35 ;  /* 0x00000008ff257819 */ /* 0x000fe40000011623 */
[----:B------:R-:W-:Y:S02]  /*14d10*/  SHF.R.U32.HI R39, RZ, 0x8, R28 ;  /* 0x00000008ff277819 */ /* 0x000fe4000001161c */
[----:B------:R-:W-:-:S02]  /*14d20*/  SHF.R.U32.HI R40, RZ, 0x8, R29 ;  /* 0x00000008ff287819 */ /* 0x000fc4000001161d */
[----:B------:R-:W-:Y:S02]  /*14d30*/  LOP3.LUT R36, R35, 0xff, RZ, 0xc0, !PT ;  /* 0x000000ff23247812 */ /* 0x000fe400078ec0ff */
[----:B------:R-:W-:Y:S02]  /*14d40*/  LOP3.LUT R38, R28, 0xff, RZ, 0xc0, !PT ;  /* 0x000000ff1c267812 */ /* 0x000fe400078ec0ff */
[----:B------:R-:W-:Y:S02]  /*14d50*/  LOP3.LUT R37, R37, 0xff, RZ, 0xc0, !PT ;  /* 0x000000ff25257812 */ /* 0x000fe400078ec0ff */
[----:B------:R-:W-:Y:S02]  /*14d60*/  LOP3.LUT R39, R39, 0xff, RZ, 0xc0, !PT ;  /* 0x000000ff27277812 */ /* 0x000fe400078ec0ff */
[----:B------:R-:W-:Y:S02]  /*14d70*/  LOP3.LUT R21, R40, 0xff, RZ, 0xc0, !PT ;  /* 0x000000ff28157812 */ /* 0x000fe400078ec0ff */
[----:B------:R-:W0:Y:S01]  /*14d80*/  LDS.128 R40, [R0+0x1e200] ;  /* 0x01e2000000287984 */ /* 0x000e220000000c00 */
[----:B------:R-:W-:-:S02]  /*14d90*/  PRMT R48, R37, 0x7604, R36 ;  /* 0x0000760425307816 */ /* 0x000fc40000000024 */
[----:B------:R-:W-:Y:S02]  /*14da0*/  PRMT R51, R39, 0x7604, R38 ;  /* 0x0000760427337816 */ /* 0x000fe40000000026 */
[----:B------:R-:W-:Y:S02]  /*14db0*/  SHF.R.U32.HI R53, RZ, 0x8, R31 ;  /* 0x00000008ff357819 */ /* 0x000fe4000001161f */
[----:B------:R-:W-:Y:S02]  /*14dc0*/  SHF.R.U32.HI R50, RZ, 0x8, R30 ;  /* 0x00000008ff327819 */ /* 0x000fe4000001161e */
[----:B------:R-:W-:Y:S02]  /*14dd0*/  LOP3.LUT R52, R31, 0xff, RZ, 0xc0, !PT ;  /* 0x000000ff1f347812 */ /* 0x000fe400078ec0ff */
[----:B------:R-:W-:Y:S02]  /*14de0*/  LOP3.LUT R53, R53, 0xff, RZ, 0xc0, !PT ;  /* 0x000000ff35357812 */ /* 0x000fe400078ec0ff */
[----:B------:R-:W-:-:S02]  /*14df0*/  LOP3.LUT R20, R29, 0xff, RZ, 0xc0, !PT ;  /* 0x000000ff1d147812 */ /* 0x000fc400078ec0ff */
[----:B------:R-:W-:Y:S02]  /*14e00*/  LOP3.LUT R49, R30, 0xff, RZ, 0xc0, !PT ;  /* 0x000000ff1e317812 */ /* 0x000fe400078ec0ff */
[----:B------:R-:W-:Y:S02]  /*14e10*/  LOP3.LUT R50, R50, 0xff, RZ, 0xc0, !PT ;  /* 0x000000ff32327812 */ /* 0x000fe400078ec0ff */
[----:B------:R-:W-:Y:S02]  /*14e20*/  PRMT R52, R53, 0x7604, R52 ;  /* 0x0000760435347816 */ /* 0x000fe40000000034 */
[----:B------:R-:W-:Y:S02]  /*14e30*/  PRMT R20, R21, 0x7604, R20 ;  /* 0x0000760415147816 */ /* 0x000fe40000000014 */
[----:B------:R-:W-:Y:S02]  /*14e40*/  SHF.R.U32.HI R53, RZ, 0x10, R29 ;  /* 0x00000010ff357819 */ /* 0x000fe4000001161d */
[----:B------:R-:W-:-:S02]  /*14e50*/  SHF.R.U32.HI R21, RZ, 0x10, R33 ;  /* 0x00000010ff157819 */ /* 0x000fc40000011621 */
[----:B------:R-:W-:Y:S01]  /*14e60*/  PRMT R57, R50, 0x7604, R49 ;  /* 0x0000760432397816 */ /* 0x000fe20000000031 */
[----:B------:R-:W-:Y:S01]  /*14e70*/  IMAD.U32 R53, R53, 0x10000, RZ ;  /* 0x0001000035357824 */ /* 0x000fe200078e00ff */
[----:B------:R-:W-:Y:S01]  /*14e80*/  SHF.R.U32.HI R49, RZ, 0x10, R35 ;  /* 0x00000010ff317819 */ /* 0x000fe20000011623 */
[----:B------:R-:W-:Y:S01]  /*14e90*/  IMAD.U32 R21, R21, 0x10000, RZ ;  /* 0x0001000015157824 */ /* 0x000fe200078e00ff */
[----:B------:R-:W-:Y:S02]  /*14ea0*/  SHF.R.U32.HI R59, RZ, 0x10, R31 ;  /* 0x00000010ff3b7819 */ /* 0x000fe4000001161f */
[----:B------:R-:W-:Y:S01]  /*14eb0*/  LOP3.LUT R55, R20, 0xff0000, R53, 0xf8, !PT ;  /* 0x00ff000014377812 */ /* 0x000fe200078ef835 */
[----:B------:R-:W-:Y:S01]  /*14ec0*/  IMAD.U32 R49, R49, 0x10000, RZ ;  /* 0x0001000031317824 */ /* 0x000fe200078e00ff */
[----:B------:R-:W-:Y:S01]  /*14ed0*/  LOP3.LUT R21, R46, 0xff0000, R21, 0xf8, !PT ;  /* 0x00ff00002e157812 */ /* 0x000fe200078ef815 */
[----:B------:R-:W-:Y:S01]  /*14ee0*/  IMAD.U32 R59, R59, 0x10000, RZ ;  /* 0x000100003b3b7824 */ /* 0x000fe200078e00ff */
[----:B------:R-:W-:-:S02]  /*14ef0*/  LOP3.LUT R45, R45, 0xff0000, R32, 0xf8, !PT ;  /* 0x00ff00002d2d7812 */ /* 0x000fc400078ef820 */
[----:B------:R-:W-:Y:S02]  /*14f00*/  LOP3.LUT R49, R48, 0xff0000, R49, 0xf8, !PT ;  /* 0x00ff000030317812 */ /* 0x000fe400078ef831 */
[----:B------:R-:W-:Y:S02]  /*14f10*/  LOP3.LUT R47, R47, 0xff0000, R34, 0xf8, !PT ;  /* 0x00ff00002f2f7812 */ /* 0x000fe400078ef822 */
[----:B------:R-:W-:Y:S02]  /*14f20*/  LOP3.LUT R55, R55, 0xff000000, R29, 0xf8, !PT ;  /* 0xff00000037377812 */ /* 0x000fe400078ef81d */
[----:B------:R-:W-:Y:S02]  /*14f30*/  LOP3.LUT R53, R21, 0xff000000, R33, 0xf8, !PT ;  /* 0xff00000015357812 */ /* 0x000fe400078ef821 */
[----:B------:R-:W-:Y:S02]  /*14f40*/  LOP3.LUT R59, R52, 0xff0000, R59, 0xf8, !PT ;  /* 0x00ff0000343b7812 */ /* 0x000fe400078ef83b */
[----:B------:R-:W-:-:S02]  /*14f50*/  LOP3.LUT R45, R45, 0xff000000, R32, 0xf8, !PT ;  /* 0xff0000002d2d7812 */ /* 0x000fc400078ef820 */
[----:B------:R-:W-:Y:S02]  /*14f60*/  LOP3.LUT R54, R49, 0xff000000, R35, 0xf8, !PT ;  /* 0xff00000031367812 */ /* 0x000fe400078ef823 */
[----:B------:R-:W-:Y:S02]  /*14f70*/  LOP3.LUT R20, R47, 0xff000000, R34, 0xf8, !PT ;  /* 0xff0000002f147812 */ /* 0x000fe400078ef822 */
[----:B------:R-:W-:Y:S02]  /*14f80*/  F2FP.F16.E4M3.UNPACK_B R35, R55 ;  /* 0x00000037ff23723e */ /* 0x000fe400020006ff */
[----:B0-----:R-:W-:Y:S02]  /*14f90*/  F2FP.F16.E4M3.UNPACK_B R32, R41 ;  /* 0x00000029ff20723e */ /* 0x001fe400020006ff */
[----:B------:R-:W-:Y:S01]  /*14fa0*/  F2FP.F16.E4M3.UNPACK_B R34, R53 ;  /* 0x00000035ff22723e */ /* 0x000fe200020006ff */
[----:B------:R-:W-:Y:S01]  /*14fb0*/  HADD2.F32 R56, -RZ, R35.H0_H0 ;  /* 0x20000023ff387230 */ /* 0x000fe20000004100 */
[----:B------:R-:W-:Y:S01]  /*14fc0*/  LOP3.LUT R59, R59, 0xff000000, R31, 0xf8, !PT ;  /* 0xff0000003b3b7812 */ /* 0x000fe200078ef81f */
[--C-:B------:R-:W-:Y:S01]  /*14fd0*/  HADD2.F32 R29, -RZ, R32.reuse.H0_H0 ;  /* 0x20000020ff1d7230 */ /* 0x100fe20000004100 */
[----:B------:R-:W-:Y:S01]  /*14fe0*/  LOP3.LUT R51, R51, 0xff0000, R28, 0xf8, !PT ;  /* 0x00ff000033337812 */ /* 0x000fe200078ef81c */
[----:B------:R-:W-:Y:S01]  /*14ff0*/  HADD2.F32 R32, -RZ, R32.H1_H1 ;  /* 0x30000020ff207230 */ /* 0x000fe20000004100 */
[----:B------:R-:W-:-:S02]  /*15000*/  LOP3.LUT R21, R57, 0xff0000, R30, 0xf8, !PT ;  /* 0x00ff000039157812 */ /* 0x000fc400078ef81e */
[----:B------:R-:W-:Y:S02]  /*15010*/  LOP3.LUT R57, R51, 0xff000000, R28, 0xf8, !PT ;  /* 0xff00000033397812 */ /* 0x000fe400078ef81c */
[-C--:B------:R-:W-:Y:S02]  /*15020*/  F2FP.F16.E4M3.UNPACK_B R49, R40.reuse ;  /* 0x00000028ff31723e */ /* 0x080fe400020006ff */
[----:B------:R-:W-:Y:S01]  /*15030*/  F2FP.F16.E4M3.UNPACK_B R50, R40.H1 ;  /* 0x00000028ff32723e */ /* 0x000fe200030006ff */
[----:B------:R-:W-:Y:S01]  /*15040*/  FMUL.FTZ R40, R29, R56 ;  /* 0x000000381d287220 */ /* 0x000fe20000410000 */
[-C--:B------:R-:W-:Y:S02]  /*15050*/  F2FP.F16.E4M3.UNPACK_B R51, R43.reuse ;  /* 0x0000002bff33723e */ /* 0x080fe400020006ff */
[----:B------:R-:W-:Y:S02]  /*15060*/  F2FP.F16.E4M3.UNPACK_B R52, R43.H1 ;  /* 0x0000002bff34723e */ /* 0x000fe400030006ff */
[----:B------:R-:W-:-:S02]  /*15070*/  F2FP.F16.E4M3.UNPACK_B R41, R41.H1 ;  /* 0x00000029ff29723e */ /* 0x000fc400030006ff */
[----:B------:R-:W-:Y:S02]  /*15080*/  F2FP.F16.E4M3.UNPACK_B R55, R55.H1 ;  /* 0x00000037ff37723e */ /* 0x000fe400030006ff */
[----:B------:R-:W-:Y:S02]  /*15090*/  F2FP.F16.E4M3.UNPACK_B R53, R53.H1 ;  /* 0x00000035ff35723e */ /* 0x000fe400030006ff */
[----:B------:R-:W-:Y:S02]  /*150a0*/  LOP3.LUT R28, R21, 0xff000000, R30, 0xf8, !PT ;  /* 0xff000000151c7812 */ /* 0x000fe400078ef81e */
[-C--:B------:R-:W-:Y:S02]  /*150b0*/  F2FP.F16.E4M3.UNPACK_B R30, R42.reuse ;  /* 0x0000002aff1e723e */ /* 0x080fe400020006ff */
[----:B------:R-:W-:Y:S01]  /*150c0*/  F2FP.F16.E4M3.UNPACK_B R42, R42.H1 ;  /* 0x0000002aff2a723e */ /* 0x000fe200030006ff */
[----:B--2---:R-:W0:Y:S02]  /*150d0*/  LDS.128 R36, [R65+0x1e200] ;  /* 0x01e2000041247984 */ /* 0x004e240000000c00 */
[----:B0-----:R-:W-:-:S02]  /*150e0*/  F2FP.F16.E4M3.UNPACK_B R31, R37 ;  /* 0x00000025ff1f723e */ /* 0x001fc400020006ff */
[-C--:B------:R-:W-:Y:S02]  /*150f0*/  F2FP.F16.E4M3.UNPACK_B R47, R39.reuse ;  /* 0x00000027ff2f723e */ /* 0x080fe400020006ff */
[----:B------:R-:W-:Y:S01]  /*15100*/  F2FP.F16.E4M3.UNPACK_B R48, R39.H1 ;  /* 0x00000027ff30723e */ /* 0x000fe200030006ff */
[--C-:B------:R-:W-:Y:S01]  /*15110*/  HADD2.F32 R33, -RZ, R31.reuse.H0_H0 ;  /* 0x2000001fff217230 */ /* 0x100fe20000004100 */
[-C--:B------:R-:W-:Y:S01]  /*15120*/  F2FP.F16.E4M3.UNPACK_B R39, R36.reuse ;  /* 0x00000024ff27723e */ /* 0x080fe200020006ff */
[----:B------:R-:W-:Y:S01]  /*15130*/  HADD2.F32 R31, -RZ, R31.H1_H1 ;  /* 0x3000001fff1f7230 */ /* 0x000fe20000004100 */
[----:B------:R-:W-:Y:S01]  /*15140*/  F2FP.F16.E4M3.UNPACK_B R46, R36.H1 ;  /* 0x00000024ff2e723e */ /* 0x000fe200030006ff */
[----:B------:R-:W-:Y:S01]  /*15150*/  HADD2.F32 R36, -RZ, R34.H0_H0 ;  /* 0x20000022ff247230 */ /* 0x000fe20000004100 */
[----:B------:R-:W-:Y:S02]  /*15160*/  F2FP.F16.E4M3.UNPACK_B R37, R37.H1 ;  /* 0x00000025ff25723e */ /* 0x000fe400030006ff */
[----:B------:R-:W-:-:S02]  /*15170*/  F2FP.F16.E4M3.UNPACK_B R21, R38 ;  /* 0x00000026ff15723e */ /* 0x000fc400020006ff */
[-C--:B------:R-:W-:Y:S01]  /*15180*/  FMUL.FTZ R43, R29, R36.reuse ;  /* 0x000000241d2b7220 */ /* 0x080fe20000410000 */
[C---:B------:R-:W-:Y:S01]  /*15190*/  FFMA.FTZ R29, R33.reuse, R36, -R40 ;  /* 0x00000024211d7223 */ /* 0x040fe20000010828 */
[----:B------:R-:W-:Y:S01]  /*151a0*/  HADD2.F32 R36, -RZ, R34.H1_H1 ;  /* 0x30000022ff247230 */ /* 0x000fe20000004100 */
[----:B------:R-:W-:Y:S01]  /*151b0*/  F2FP.F16.E4M3.UNPACK_B R38, R38.H1 ;  /* 0x00000026ff26723e */ /* 0x000fe200030006ff */
[----:B------:R-:W-:Y:S01]  /*151c0*/  FFMA.FTZ R33, R33, R56, R43 ;  /* 0x0000003821217223 */ /* 0x000fe2000001002b */
[----:B------:R-:W-:Y:S02]  /*151d0*/  HADD2.F32 R43, -RZ, R35.H1_H1 ;  /* 0x30000023ff2b7230 */ /* 0x000fe40000004100 */
[----:B------:R-:W-:Y:S02]  /*151e0*/  HADD2.F32 R56, -RZ, R55.H0_H0 ;  /* 0x20000037ff387230 */ /* 0x000fe40000004100 */
[----:B------:R-:W-:Y:S01]  /*151f0*/  FMUL.FTZ R60, R32, R36 ;  /* 0x00000024203c7220 */ /* 0x000fe20000410000 */
[----:B------:R-:W-:-:S02]  /*15200*/  HADD2.F32 R34, -RZ, R41.H0_H0 ;  /* 0x20000029ff227230 */ /* 0x000fc40000004100 */
[-C--:B------:R-:W-:Y:S01]  /*15210*/  FMUL.FTZ R58, R32, R43.reuse ;  /* 0x0000002b203a7220 */ /* 0x080fe20000410000 */
[----:B------:R-:W-:Y:S02]  /*15220*/  HADD2.F32 R40, -RZ, R53.H0_H0 ;  /* 0x20000035ff287230 */ /* 0x000fe40000004100 */
[----:B------:R-:W-:Y:S02]  /*15230*/  HADD2.F32 R35, -RZ, R37.H0_H0 ;  /* 0x20000025ff237230 */ /* 0x000fe40000004100 */
[C---:B------:R-:W-:Y:S01]  /*15240*/  FMUL.FTZ R62, R34.reuse, R56 ;  /* 0x00000038223e7220 */ /* 0x040fe20000410000 */
[C---:B------:R-:W-:Y:S01]  /*15250*/  FFMA.FTZ R32, R31.reuse, R36, -R58 ;  /* 0x000000241f207223 */ /* 0x040fe2000001083a */
[-C--:B------:R-:W-:Y:S01]  /*15260*/  FMUL.FTZ R61, R34, R40.reuse ;  /* 0x00000028223d7220 */ /* 0x080fe20000410000 */
[----:B------:R-:W-:Y:S01]  /*15270*/  FFMA.FTZ R34, R31, R43, R60 ;  /* 0x0000002b1f227223 */ /* 0x000fe2000001003c */
[-C--:B------:R-:W-:Y:S01]  /*15280*/  F2FP.F16.E4M3.UNPACK_B R58, R59.reuse ;  /* 0x0000003bff3a723e */ /* 0x080fe200020006ff */
[C---:B------:R-:W-:Y:S01]  /*15290*/  FFMA.FTZ R31, R35.reuse, R40, -R62 ;  /* 0x00000028231f7223 */ /* 0x040fe2000001083e */
[----:B------:R-:W-:Y:S01]  /*152a0*/  F2FP.F16.E4M3.UNPACK_B R43, R54 ;  /* 0x00000036ff2b723e */ /* 0x000fe200020006ff */
[----:B------:R-:W-:Y:S01]  /*152b0*/  FFMA.FTZ R35, R35, R56, R61 ;  /* 0x0000003823237223 */ /* 0x000fe2000001003d */
[----:B------:R-:W-:Y:S01]  /*152c0*/  HADD2.F32 R53, -RZ, R53.H1_H1 ;  /* 0x30000035ff357230 */ /* 0x000fe20000004100 */
[----:B------:R-:W-:Y:S01]  /*152d0*/  F2FP.F16.E4M3.UNPACK_B R59, R59.H1 ;  /* 0x0000003bff3b723e */ /* 0x000fe200030006ff */
[----:B------:R-:W-:Y:S01]  /*152e0*/  HADD2.F32 R56, -RZ, R55.H1_H1 ;  /* 0x30000037ff387230 */ /* 0x000fe20000004100 */
[----:B------:R-:W-:Y:S01]  /*152f0*/  F2FP.F16.E4M3.UNPACK_B R54, R54.H1 ;  /* 0x00000036ff36723e */ /* 0x000fe200030006ff */
[----:B------:R-:W-:-:S02]  /*15300*/  HADD2.F32 R36, -RZ, R41.H1_H1 ;  /* 0x30000029ff247230 */ /* 0x000fc40000004100 */
[----:B------:R-:W-:Y:S02]  /*15310*/  HADD2.F32 R60, -RZ, R58.H0_H0 ;  /* 0x2000003aff3c7230 */ /* 0x000fe40000004100 */
[----:B------:R-:W-:Y:S02]  /*15320*/  HADD2.F32 R40, -RZ, R51.H0_H0 ;  /* 0x20000033ff287230 */ /* 0x000fe40000004100 */
[C---:B------:R-:W-:Y:S01]  /*15330*/  FMUL.FTZ R62, R36.reuse, R56 ;  /* 0x00000038243e7220 */ /* 0x040fe20000410000 */
[----:B------:R-:W-:Y:S02]  /*15340*/  HADD2.F32 R55, -RZ, R43.H0_H0 ;  /* 0x2000002bff377230 */ /* 0x000fe40000004100 */
[----:B------:R-:W-:Y:S01]  /*15350*/  FMUL.FTZ R61, R36, R53 ;  /* 0x00000035243d7220 */ /* 0x000fe20000410000 */
[----:B------:R-:W-:Y:S02]  /*15360*/  HADD2.F32 R37, -RZ, R37.H1_H1 ;  /* 0x30000025ff257230 */ /* 0x000fe40000004100 */
[----:B------:R-:W-:Y:S01]  /*15370*/  FMUL.FTZ R64, R40, R60 ;  /* 0x0000003c28407220 */ /* 0x000fe20000410000 */
[----:B------:R-:W-:-:S02]  /*15380*/  HADD2.F32 R41, -RZ, R47.H0_H0 ;  /* 0x2000002fff297230 */ /* 0x000fc40000004100 */
[----:B------:R-:W-:Y:S01]  /*15390*/  FMUL.FTZ R63, R40, R55 ;  /* 0x00000037283f7220 */ /* 0x000fe20000410000 */
[----:B------:R-:W-:Y:S02]  /*153a0*/  HADD2.F32 R51, -RZ, R51.H1_H1 ;  /* 0x30000033ff337230 */ /* 0x000fe40000004100 */
[C---:B------:R-:W-:Y:S01]  /*153b0*/  FFMA.FTZ R36, R37.reuse, R53, -R62 ;  /* 0x0000003525247223 */ /* 0x040fe2000001083e */
[----:B------:R-:W-:Y:S01]  /*153c0*/  FFMA.FTZ R40, R37, R56, R61 ;  /* 0x0000003825287223 */ /* 0x000fe2000001003d */
[C---:B------:R-:W-:Y:S01]  /*153d0*/  FFMA.FTZ R37, R41.reuse, R55, -R64 ;  /* 0x0000003729257223 */ /* 0x040fe20000010840 */
[----:B------:R-:W-:Y:S01]  /*153e0*/  FFMA.FTZ R41, R41, R60, R63 ;  /* 0x0000003c29297223 */ /* 0x000fe2000001003f */
[----:B------:R-:W-:Y:S01]  /*153f0*/  HADD2.F32 R60, -RZ, R58.H1_H1 ;  /* 0x3000003aff3c7230 */ /* 0x000fe20000004100 */
[-C--:B------:R-:W-:Y:S01]  /*15400*/  F2FP.F16.E4M3.UNPACK_B R55, R57.reuse.H1 ;  /* 0x00000039ff37723e */ /* 0x080fe200030006ff */
[----:B------:R-:W-:Y:S01]  /*15410*/  HADD2.F32 R56, -RZ, R43.H1_H1 ;  /* 0x3000002bff387230 */ /* 0x000fe20000004100 */
[----:B------:R-:W-:Y:S01]  /*15420*/  F2FP.F16.E4M3.UNPACK_B R57, R57 ;  /* 0x00000039ff39723e */ /* 0x000fe200020006ff */
[----:B------:R-:W-:-:S02]  /*15430*/  HADD2.F32 R62, -RZ, R59.H0_H0 ;  /* 0x2000003bff3e7230 */ /* 0x000fc40000004100 */
[C---:B------:R-:W-:Y:S01]  /*15440*/  FMUL.FTZ R64, R51.reuse, R60 ;  /* 0x0000003c33407220 */ /* 0x040fe20000410000 */
[----:B------:R-:W-:Y:S02]  /*15450*/  HADD2.F32 R53, -RZ, R52.H0_H0 ;  /* 0x20000034ff357230 */ /* 0x000fe40000004100 */
[----:B------:R-:W-:Y:S01]  /*15460*/  FMUL.FTZ R51, R51, R56 ;  /* 0x0000003833337220 */ /* 0x000fe20000410000 */
[----:B------:R-:W-:Y:S01]  /*15470*/  HADD2.F32 R58, -RZ, R54.H0_H0 ;  /* 0x20000036ff3a7230 */ /* 0x000fe20000004100 */
[----:B------:R-:W-:Y:S01]  /*15480*/  F2FP.SATFINITE.E4M3.F32.PACK_AB_MERGE_C R31, R36, R31, RZ ;  /* 0x0000001f241f723e */ /* 0x000fe200048070ff */
[----:B------:R-:W-:Y:S02]  /*15490*/  HADD2.F32 R47, -RZ, R47.H1_H1 ;  /* 0x3000002fff2f7230 */ /* 0x000fe40000004100 */
[C---:B------:R-:W-:Y:S01]  /*154a0*/  FMUL.FTZ R68, R53.reuse, R62 ;  /* 0x0000003e35447220 */ /* 0x040fe20000410000 */
[----:B------:R-:W-:Y:S02]  /*154b0*/  HADD2.F32 R43, -RZ, R48.H0_H0 ;  /* 0x20000030ff2b7230 */ /* 0x000fe40000004100 */
[----:B------:R-:W-:Y:S01]  /*154c0*/  FMUL.FTZ R53, R53, R58 ;  /* 0x0000003a35357220 */ /* 0x000fe20000410000 */
[----:B------:R-:W-:-:S02]  /*154d0*/  HADD2.F32 R59, -RZ, R59.H1_H1 ;  /* 0x3000003bff3b7230 */ /* 0x000fc40000004100 */
[----:B------:R-:W-:Y:S01]  /*154e0*/  FFMA.FTZ R66, R47, R60, R51 ;  /* 0x0000003c2f427223 */ /* 0x000fe20000010033 */
[----:B------:R-:W-:Y:S01]  /*154f0*/  F2FP.F16.E4M3.UNPACK_B R51, R45.H1 ;  /* 0x0000002dff33723e */ /* 0x000fe200030006ff */
[----:B------:R-:W-:Y:S01]  /*15500*/  FFMA.FTZ R62, R43, R62, R53 ;  /* 0x0000003e2b3e7223 */ /* 0x000fe20000010035 */
[----:B------:R-:W-:Y:S01]  /*15510*/  FFMA.FTZ R64, R47, R56, -R64 ;  /* 0x000000382f407223 */ /* 0x000fe20000010840 */
[----:B------:R-:W-:Y:S02]  /*15520*/  HADD2.F32 R53, -RZ, R54.H1_H1 ;  /* 0x30000036ff357230 */ /* 0x000fe40000004100 */
[----:B------:R-:W-:Y:S01]  /*15530*/  FFMA.FTZ R68, R43, R58, -R68 ;  /* 0x0000003a2b447223 */ /* 0x000fe20000010844 */
[----:B------:R-:W-:Y:S01]  /*15540*/  HADD2.F32 R52, -RZ, R52.H1_H1 ;  /* 0x30000034ff347230 */ /* 0x000fe20000004100 */
[----:B------:R-:W-:Y:S01]  /*15550*/  F2FP.SATFINITE.E4M3.F32.PACK_AB_MERGE_C R35, R40, R35, RZ ;  /* 0x000000232823723e */ /* 0x000fe200048070ff */
[----:B------:R-:W-:Y:S01]  /*15560*/  HADD2.F32 R56, -RZ, R55.H0_H0 ;  /* 0x20000037ff387230 */ /* 0x000fe20000004100 */
[----:B------:R-:W-:Y:S01]  /*15570*/  F2FP.SATFINITE.E4M3.F32.PACK_AB_MERGE_C R29, R32, R29, R31 ;  /* 0x0000001d201d723e */ /* 0x000fe2000480701f */
[----:B------:R-:W-:-:S02]  /*15580*/  HADD2.F32 R47, -RZ, R50.H0_H0 ;  /* 0x20000032ff2f7230 */ /* 0x000fc40000004100 */
[C---:B------:R-:W-:Y:S01]  /*15590*/  FMUL.FTZ R61, R52.reuse, R59 ;  /* 0x0000003b343d7220 */ /* 0x040fe20000410000 */
[----:B------:R-:W-:Y:S02]  /*155a0*/  HADD2.F32 R54, -RZ, R51.H0_H0 ;  /* 0x20000033ff367230 */ /* 0x000fe40000004100 */
[----:B------:R-:W-:Y:S01]  /*155b0*/  FMUL.FTZ R58, R52, R53 ;  /* 0x00000035343a7220 */ /* 0x000fe20000410000 */
[----:B------:R-:W-:Y:S02]  /*155c0*/  HADD2.F32 R48, -RZ, R48.H1_H1 ;  /* 0x30000030ff307230 */ /* 0x000fe40000004100 */
[C---:B------:R-:W-:Y:S01]  /*155d0*/  FMUL.FTZ R52, R47.reuse, R56 ;  /* 0x000000382f347220 */ /* 0x040fe20000410000 */
[----:B------:R-:W-:Y:S02]  /*155e0*/  HADD2.F32 R43, -RZ, R46.H0_H0 ;  /* 0x2000002eff2b7230 */ /* 0x000fe40000004100 */
[----:B------:R-:W-:Y:S01]  /*155f0*/  FMUL.FTZ R47, R47, R54 ;  /* 0x000000362f2f7220 */ /* 0x000fe20000410000 */
[----:B------:R-:W-:-:S02]  /*15600*/  HADD2.F32 R55, -RZ, R55.H1_H1 ;  /* 0x30000037ff377230 */ /* 0x000fc40000004100 */
[C---:B------:R-:W-:Y:S01]  /*15610*/  FFMA.FTZ R61, R48.reuse, R53, -R61 ;  /* 0x00000035303d7223 */ /* 0x040fe2000001083d */
[----:B------:R-:W-:Y:S02]  /*15620*/  HADD2.F32 R50, -RZ, R50.H1_H1 ;  /* 0x30000032ff327230 */ /* 0x000fe40000004100 */
[----:B------:R-:W-:Y:S01]  /*15630*/  FFMA.FTZ R63, R48, R59, R58 ;  /* 0x0000003b303f7223 */ /* 0x000fe2000001003a */
[----:B------:R-:W-:Y:S02]  /*15640*/  HADD2.F32 R51, -RZ, R51.H1_H1 ;  /* 0x30000033ff337230 */ /* 0x000fe40000004100 */
[C---:B------:R-:W-:Y:S01]  /*15650*/  FFMA.FTZ R53, R43.reuse, R54, -R52 ;  /* 0x000000362b357223 */ /* 0x040fe20000010834 */
[----:B------:R-:W-:Y:S01]  /*15660*/  FFMA.FTZ R58, R43, R56, R47 ;  /* 0x000000382b3a7223 */ /* 0x000fe2000001002f */
[----:B------:R-:W-:Y:S02]  /*15670*/  HADD2.F32 R46, -RZ, R46.H1_H1 ;  /* 0x3000002eff2e7230 */ /* 0x000fe40000004100 */
[C---:B------:R-:W-:Y:S01]  /*15680*/  FMUL.FTZ R43, R50.reuse, R55 ;  /* 0x00000037322b7220 */ /* 0x040fe20000410000 */
[----:B------:R-:W-:Y:S01]  /*15690*/  F2FP.F16.E4M3.UNPACK_B R47, R45 ;  /* 0x0000002dff2f723e */ /* 0x000fe200020006ff */
[----:B------:R-:W-:Y:S01]  /*156a0*/  FMUL.FTZ R50, R50, R51 ;  /* 0x0000003332327220 */ /* 0x000fe20000410000 */
[----:B------:R-:W-:-:S02]  /*156b0*/  HADD2.F32 R48, -RZ, R57.H0_H0 ;  /* 0x20000039ff307230 */ /* 0x000fc40000004100 */
[C---:B------:R-:W-:Y:S01]  /*156c0*/  FFMA.FTZ R60, R46.reuse, R51, -R43 ;  /* 0x000000332e3c7223 */ /* 0x040fe2000001082b */
[----:B------:R-:W-:Y:S02]  /*156d0*/  HADD2.F32 R45, -RZ, R49.H0_H0 ;  /* 0x20000031ff2d7230 */ /* 0x000fe40000004100 */
[----:B------:R-:W-:Y:S01]  /*156e0*/  FFMA.FTZ R55, R46, R55, R50 ;  /* 0x000000372e377223 */ /* 0x000fe20000010032 */
[----:B------:R-:W-:Y:S01]  /*156f0*/  HADD2.F32 R46, -RZ, R47.H0_H0 ;  /* 0x2000002fff2e7230 */ /* 0x000fe20000004100 */
[----:B------:R-:W-:Y:S01]  /*15700*/  F2FP.SATFINITE.E4M3.F32.PACK_AB_MERGE_C R61, R61, R68, RZ ;  /* 0x000000443d3d723e */ /* 0x000fe200048070ff */
[----:B------:R-:W-:Y:S02]  /*15710*/  HADD2.F32 R43, -RZ, R39.H0_H0 ;  /* 0x20000027ff2b7230 */ /* 0x000fe40000004100 */
[C---:B------:R-:W-:Y:S01]  /*15720*/  FMUL.FTZ R52, R45.reuse, R48 ;  /* 0x000000302d347220 */ /* 0x040fe20000410000 */
[----:B------:R-:W-:Y:S02]  /*15730*/  HADD2.F32 R50, -RZ, R57.H1_H1 ;  /* 0x30000039ff327230 */ /* 0x000fe40000004100 */
[----:B------:R-:W-:Y:S01]  /*15740*/  FMUL.FTZ R54, R45, R46 ;  /* 0x0000002e2d367220 */ /* 0x000fe20000410000 */
[----:B------:R-:W-:-:S02]  /*15750*/  HADD2.F32 R49, -RZ, R49.H1_H1 ;  /* 0x30000031ff317230 */ /* 0x000fc40000004100 */
[----:B------:R-:W-:Y:S01]  /*15760*/  FFMA.FTZ R52, R43, R46, -R52 ;  /* 0x0000002e2b347223 */ /* 0x000fe20000010834 */
[----:B------:R-:W-:Y:S01]  /*15770*/  HADD2.F32 R46, -RZ, R47.H1_H1 ;  /* 0x3000002fff2e7230 */ /* 0x000fe20000004100 */
[----:B------:R-:W-:Y:S01]  /*15780*/  F2FP.F16.E4M3.UNPACK_B R47, R28.H1 ;  /* 0x0000001cff2f723e */ /* 0x000fe200030006ff */
[----:B------:R-:W-:Y:S02]  /*15790*/  HADD2.F32 R39, -RZ, R39.H1_H1 ;  /* 0x30000027ff277230 */ /* 0x000fe40000004100 */
[----:B------:R-:W-:Y:S01]  /*157a0*/  FMUL.FTZ R56, R49, R50 ;  /* 0x0000003231387220 */ /* 0x000fe20000410000 */
[----:B------:R-:W-:Y:S01]  /*157b0*/  FFMA.FTZ R54, R43, R48, R54 ;  /* 0x000000302b367223 */ /* 0x000fe20000010036 */
[----:B------:R-:W-:Y:S01]  /*157c0*/  F2FP.F16.E4M3.UNPACK_B R45, R20.H1 ;  /* 0x00000014ff2d723e */ /* 0x000fe200030006ff */
[-C--:B------:R-:W-:Y:S01]  /*157d0*/  FMUL.FTZ R51, R49, R46.reuse ;  /* 0x0000002e31337220 */ /* 0x080fe20000410000 */
[----:B------:R-:W-:Y:S02]  /*157e0*/  HADD2.F32 R48, -RZ, R47.H0_H0 ;  /* 0x2000002fff307230 */ /* 0x000fe40000004100 */
[----:B------:R-:W-:Y:S01]  /*157f0*/  FFMA.FTZ R49, R39, R46, -R56 ;  /* 0x0000002e27317223 */ /* 0x000fe20000010838 */
[----:B------:R-:W-:-:S02]  /*15800*/  HADD2.F32 R43, -RZ, R42.H0_H0 ;  /* 0x2000002aff2b7230 */ /* 0x000fc40000004100 */
[----:B------:R-:W-:Y:S01]  /*15810*/  FFMA.FTZ R51, R39, R50, R51 ;  /* 0x0000003227337223 */ /* 0x000fe20000010033 */
[--C-:B------:R-:W-:Y:S01]  /*15820*/  HADD2.F32 R46, -RZ, R45.reuse.H0_H0 ;  /* 0x2000002dff2e7230 */ /* 0x100fe20000004100 */
        /* <DEDUP_REMOVED lines=9> */
[----:B------:R-:W-:Y:S01]  /*158c0*/  HADD2.F32 R38, -RZ, R38.H1_H1 ;  /* 0x30000026ff267230 */ /* 0x000fe20000004100 */
[----:B------:R-:W-:Y:S01]  /*158d0*/  F2FP.SATFINITE.E4M3.F32.PACK_AB_MERGE_C R62, R63, R62, RZ ;  /* 0x0000003e3f3e723e */ /* 0x000fe200048070ff */
[----:B------:R-:W-:Y:S02]  /*158e0*/  HADD2.F32 R39, -RZ, R20.H0_H0 ;  /* 0x20000014ff277230 */ /* 0x000fe40000004100 */
[C---:B------:R-:W-:Y:S01]  /*158f0*/  FMUL.FTZ R43, R42.reuse, R47 ;  /* 0x0000002f2a2b7220 */ /* 0x040fe20000410000 */
[-C--:B------:R-:W-:Y:S01]  /*15900*/  FMUL.FTZ R46, R42, R45.reuse ;  /* 0x0000002d2a2e7220 */ /* 0x080fe20000410000 */
[----:B------:R-:W-:Y:S01]  /*15910*/  F2FP.F16.E4M3.UNPACK_B R42, R28 ;  /* 0x0000001cff2a723e */ /* 0x000fe200020006ff */
[--C-:B------:R-:W-:Y:S02]  /*15920*/  HADD2.F32 R28, -RZ, R30.reuse.H0_H0 ;  /* 0x2000001eff1c7230 */ /* 0x100fe40000004100 */
[C---:B------:R-:W-:Y:S01]  /*15930*/  FFMA.FTZ R57, R38.reuse, R45, -R43 ;  /* 0x0000002d26397223 */ /* 0x040fe2000001082b */
[----:B------:R-:W-:Y:S01]  /*15940*/  FFMA.FTZ R59, R38, R47, R46 ;  /* 0x0000002f263b7223 */ /* 0x000fe2000001002e */
[----:B------:R-:W-:Y:S01]  /*15950*/  HADD2.F32 R30, -RZ, R30.H1_H1 ;  /* 0x3000001eff1e7230 */ /* 0x000fe20000004100 */
[----:B------:R-:W-:Y:S01]  /*15960*/  F2FP.SATFINITE.E4M3.F32.PACK_AB_MERGE_C R55, R55, R58, RZ ;  /* 0x0000003a3737723e */ /* 0x000fe200048070ff */
[--C-:B------:R-:W-:Y:S01]  /*15970*/  HADD2.F32 R43, -RZ, R42.reuse.H0_H0 ;  /* 0x2000002aff2b7230 */ /* 0x100fe20000004100 */
[----:B------:R-:W-:Y:S01]  /*15980*/  F2FP.SATFINITE.E4M3.F32.PACK_AB_MERGE_C R50, R57, R50, RZ ;  /* 0x000000323932723e */ /* 0x000fe200048070ff */
[----:B------:R-:W-:Y:S01]  /*15990*/  HADD2.F32 R42, -RZ, R42.H1_H1 ;  /* 0x3000002aff2a7230 */ /* 0x000fe20000004100 */
[----:B------:R-:W-:Y:S01]  /*159a0*/  F2FP.SATFINITE.E4M3.F32.PACK_AB_MERGE_C R56, R59, R56, RZ ;  /* 0x000000383b38723e */ /* 0x000fe200048070ff */
[----:B------:R-:W-:-:S02]  /*159b0*/  HADD2.F32 R38, -RZ, R20.H1_H1 ;  /* 0x30000014ff267230 */ /* 0x000fc40000004100 */
[C---:B------:R-:W-:Y:S01]  /*159c0*/  FMUL.FTZ R45, R28.reuse, R43 ;  /* 0x0000002b1c2d7220 */ /* 0x040fe20000410000 */
[--C-:B------:R-:W-:Y:S02]  /*159d0*/  HADD2.F32 R20, -RZ, R21.reuse.H0_H0 ;  /* 0x20000015ff147230 */ /* 0x100fe40000004100 */
[-C--:B------:R-:W-:Y:S01]  /*159e0*/  FMUL.FTZ R28, R28, R39.reuse ;  /* 0x000000271c1c7220 */ /* 0x080fe20000410000 */
[----:B------:R-:W-:Y:S02]  /*159f0*/  HADD2.F32 R21, -RZ, R21.H1_H1 ;  /* 0x30000015ff157230 */ /* 0x000fe40000004100 */
[C---:B------:R-:W-:Y:S01]  /*15a00*/  FMUL.FTZ R46, R30.reuse, R42 ;  /* 0x0000002a1e2e7220 */ /* 0x040fe20000410000 */
[-C--:B------:R-:W-:Y:S01]  /*15a10*/  FMUL.FTZ R47, R30, R38.reuse ;  /* 0x000000261e2f7220 */ /* 0x080fe20000410000 */
[C---:B------:R-:W-:Y:S01]  /*15a20*/  FFMA.FTZ R30, R20.reuse, R39, -R45 ;  /* 0x00000027141e7223 */ /* 0x040fe2000001082d */
[----:B------:R-:W-:Y:S01]  /*15a30*/  FFMA.FTZ R20, R20, R43, R28 ;  /* 0x0000002b14147223 */ /* 0x000fe2000001001c */
[C---:B------:R-:W-:Y:S01]  /*15a40*/  FFMA.FTZ R39, R21.reuse, R38, -R46 ;  /* 0x0000002615277223 */ /* 0x040fe2000001082e */
[----:B------:R-:W-:Y:S01]  /*15a50*/  FFMA.FTZ R47, R21, R42, R47 ;  /* 0x0000002a152f7223 */ /* 0x000fe2000001002f */
[----:B------:R-:W-:-:S02]  /*15a60*/  F2FP.SATFINITE.E4M3.F32.PACK_AB_MERGE_C R28, R60, R53, RZ ;  /* 0x000000353c1c723e */ /* 0x000fc400048070ff */
[----:B------:R-:W-:Y:S02]  /*15a70*/  F2FP.SATFINITE.E4M3.F32.PACK_AB_MERGE_C R31, R64, R37, R61 ;  /* 0x00000025401f723e */ /* 0x000fe4000480703d */
[----:B------:R-:W-:Y:S02]  /*15a80*/  F2FP.SATFINITE.E4M3.F32.PACK_AB_MERGE_C R33, R34, R33, R35 ;  /* 0x000000212221723e */ /* 0x000fe40004807023 */
[----:B------:R-:W-:Y:S02]  /*15a90*/  F2FP.SATFINITE.E4M3.F32.PACK_AB_MERGE_C R28, R49, R52, R28 ;  /* 0x00000034311c723e */ /* 0x000fe4000480701c */
[----:B------:R-:W-:Y:S02]  /*15aa0*/  F2FP.SATFINITE.E4M3.F32.PACK_AB_MERGE_C R30, R39, R30, R50 ;  /* 0x0000001e271e723e */ /* 0x000fe40004807032 */
[----:B------:R-:W-:Y:S02]  /*15ab0*/  F2FP.SATFINITE.E4M3.F32.PACK_AB_MERGE_C R35, R66, R41, R62 ;  /* 0x000000294223723e */ /* 0x000fe4000480703e */
[----:B------:R-:W-:Y:S01]  /*15ac0*/  F2FP.SATFINITE.E4M3.F32.PACK_AB_MERGE_C R32, R51, R54, R55 ;  /* 0x000000363320723e */ /* 0x000fe20004807037 */
[----:B------:R2:W-:Y:S01]  /*15ad0*/  STS.128 [R65+0x1e200], R28 ;  /* 0x01e2001c41007388 */ /* 0x0005e20000000c00 */
[----:B------:R-:W-:-:S05]  /*15ae0*/  F2FP.SATFINITE.E4M3.F32.PACK_AB_MERGE_C R34, R47, R20, R56 ;  /* 0x000000142f22723e */ /* 0x000fca0004807038 */
[----:B------:R2:W-:Y:S02]  /*15af0*/  STS.128 [R0+0x1e200], R32 ;  /* 0x01e2002000007388 */ /* 0x0005e40000000c00 */
.L_x_475:
[----:B------:R-:W-:Y:S05]  /*15b00*/  BSYNC B1 ;  /* 0x0000000000017941 */ /* 0x000fea0003800000 */
.L_x_474:
[----:B------:R-:W-:Y:S04]  /*15b10*/  BSSY B1, `(.L_x_476) ;  /* 0x0000105000017945 */ /* 0x000fe80003800000 */
[----:B------:R-:W-:Y:S05]  /*15b20*/  @P1 BRA `(.L_x_477) ;  /* 0x00000010000c1947 */ /* 0x000fea0003800000 */
[----:B------:R-:W4:Y:S01]  /*15b30*/  LDL R61, [R1+0xcc] ;  /* 0x0000cc00013d7983 */ /* 0x000f220000100800 */
[----:B------:R-:W-:Y:S01]  /*15b40*/  IMAD.IADD R20, R22, 0x1, R223 ;  /* 0x0000000116147824 */ /* 0x000fe200078e02df */
[----:B--2--5:R-:W-:Y:S02]  /*15b50*/  SHF.R.U32.HI R0, RZ, 0x8, R12 ;  /* 0x00000008ff007819 */ /* 0x024fe4000001160c */
[----:B------:R-:W-:Y:S02]  /*15b60*/  SHF.R.U32.HI R32, RZ, 0x8, R15 ;  /* 0x00000008ff207819 */ /* 0x000fe4000001160f */
[----:B-1----:R-:W-:Y:S02]  /*15b70*/  SHF.R.S32.HI R21, RZ, 0x1f, R20 ;  /* 0x0000001fff157819 */ /* 0x002fe40000011414 */
[----:B------:R-:W-:Y:S02]  /*15b80*/  LOP3.LUT R31, R15, 0xff, RZ, 0xc0, !PT ;  /* 0x000000ff0f1f7812 */ /* 0x000fe400078ec0ff */
[----:B------:R-:W-:-:S02]  /*15b90*/  LEA.HI R20, R21, R20, RZ, 0x4 ;  /* 0x0000001415147211 */ /* 0x000fc400078f20ff */
[----:B------:R-:W-:Y:S02]  /*15ba0*/  LOP3.LUT R21, R12, 0xff, RZ, 0xc0, !PT ;  /* 0x000000ff0c157812 */ /* 0x000fe400078ec0ff */
[----:B------:R-:W-:Y:S02]  /*15bb0*/  SHF.R.S32.HI R30, RZ, 0x4, R20 ;  /* 0x00000004ff1e7819 */ /* 0x000fe40000011414 */
[----:B------:R-:W-:Y:S02]  /*15bc0*/  LOP3.LUT R20, R0, 0xff, RZ, 0xc0, !PT ;  /* 0x000000ff00147812 */ /* 0x000fe400078ec0ff */
[----:B------:R-:W-:Y:S02]  /*15bd0*/  LEA.HI R0, R3, R30, RZ, 0x1c ;  /* 0x0000001e03007211 */ /* 0x000fe400078fe0ff */
[----:B0-----:R-:W-:Y:S02]  /*15be0*/  PRMT R37, R20, 0x7604, R21 ;  /* 0x0000760414257816 */ /* 0x001fe40000000015 */
[----:B------:R-:W-:-:S02]  /*15bf0*/  SHF.R.S32.HI R21, RZ, 0x1f, R0 ;  /* 0x0000001fff157819 */ /* 0x000fc40000011400 */
[----:B------:R-:W-:Y:S02]  /*15c00*/  SHF.R.U32.HI R30, RZ, 0x8, R4 ;  /* 0x00000008ff1e7819 */ /* 0x000fe40000011604 */
[----:B------:R-:W-:Y:S01]  /*15c10*/  LEA.HI R20, R21, R0, RZ, 0x2 ;  /* 0x0000000015147211 */ /* 0x000fe200078f10ff */
[----:B------:R-:W-:Y:S01]  /*15c20*/  IMAD.SHL.U32 R0, R0, 0x10, RZ ;  /* 0x0000001000007824 */ /* 0x000fe200078e00ff */
[----:B------:R-:W-:Y:S02]  /*15c30*/  SHF.R.U32.HI R28, RZ, 0x8, R13 ;  /* 0x00000008ff1c7819 */ /* 0x000fe4000001160d */
[----:B------:R-:W-:Y:S02]  /*15c40*/  SHF.L.U32 R20, R20, 0xb, RZ ;  /* 0x0000000b14147819 */ /* 0x000fe400000006ff */
[----:B------:R-:W-:Y:S02]  /*15c50*/  LOP3.LUT R21, R227, 0x30, R0, 0xf8, !PT ;  /* 0x00000030e3157812 */ /* 0x000fe400078ef800 */
[----:B------:R-:W-:-:S02]  /*15c60*/  LOP3.LUT R0, R32, 0xff, RZ, 0xc0, !PT ;  /* 0x000000ff20007812 */ /* 0x000fc400078ec0ff */
[----:B------:R-:W-:Y:S02]  /*15c70*/  LOP3.LUT R33, R4, 0xff, RZ, 0xc0, !PT ;  /* 0x000000ff04217812 */ /* 0x000fe400078ec0ff */
[----:B------:R-:W-:Y:S02]  /*15c80*/  LOP3.LUT R30, R30, 0xff, RZ, 0xc0, !PT ;  /* 0x000000ff1e1e7812 */ /* 0x000fe400078ec0ff */
[----:B------:R-:W-:Y:S02]  /*15c90*/  PRMT R41, R0, 0x7604, R31 ;  /* 0x0000760400297816 */ /* 0x000fe4000000001f */
[----:B------:R-:W-:Y:S02]  /*15ca0*/  LOP3.LUT R21, R21, R228, RZ, 0x3c, !PT ;  /* 0x000000e415157212 */ /* 0x000fe400078e3cff */
[----:B------:R-:W-:Y:S02]  /*15cb0*/  LOP3.LUT R20, R20, 0xffffe000, RZ, 0xc0, !PT ;  /* 0xffffe00014147812 */ /* 0x000fe400078ec0ff */
[----:B------:R-:W-:-:S02]  /*15cc0*/  SHF.R.U32.HI R0, RZ, 0x8, R5 ;  /* 0x00000008ff007819 */ /* 0x000fc40000011605 */
[----:B------:R-:W-:Y:S02]  /*15cd0*/  LOP3.LUT R29, R13, 0xff, RZ, 0xc0, !PT ;  /* 0x000000ff0d1d7812 */ /* 0x000fe400078ec0ff */
[----:B------:R-:W-:Y:S02]  /*15ce0*/  LOP3.LUT R28, R28, 0xff, RZ, 0xc0, !PT ;  /* 0x000000ff1c1c7812 */ /* 0x000fe400078ec0ff */
[----:B------:R-:W-:Y:S02]  /*15cf0*/  PRMT R43, R30, 0x7604, R33 ;  /* 0x000076041e2b7816 */ /* 0x000fe40000000021 */
[----:B------:R-:W-:Y:S02]  /*15d00*/  IADD3 R21, R21, R229, R20 ;  /* 0x000000e515157210 */ /* 0x000fe40007ffe014 */
[----:B------:R-:W-:Y:S02]  /*15d10*/  LOP3.LUT R33, R5, 0xff, RZ, 0xc0, !PT ;  /* 0x000000ff05217812 */ /* 0x000fe400078ec0ff */
[----:B------:R-:W-:-:S02]  /*15d20*/  SHF.R.U32.HI R32, RZ, 0x8, R7 ;  /* 0x00000008ff207819 */ /* 0x000fc40000011607 */
[----:B------:R-:W-:Y:S02]  /*15d30*/  LOP3.LUT R0, R0, 0xff, RZ, 0xc0, !PT ;  /* 0x000000ff00007812 */ /* 0x000fe400078ec0ff */
[----:B------:R-:W-:Y:S02]  /*15d40*/  SHF.R.U32.HI R20, RZ, 0x8, R6 ;  /* 0x00000008ff147819 */ /* 0x000fe40000011606 */
[----:B------:R-:W-:Y:S02]  /*15d50*/  PRMT R36, R28, 0x7604, R29 ;  /* 0x000076041c247816 */ /* 0x000fe4000000001d */
[----:B------:R-:W-:Y:S02]  /*15d60*/  SHF.R.U32.HI R28, RZ, 0x8, R14 ;  /* 0x00000008ff1c7819 */ /* 0x000fe4000001160e */
[----:B------:R-:W-:Y:S02]  /*15d70*/  LOP3.LUT R35, R6, 0xff, RZ, 0xc0, !PT ;  /* 0x000000ff06237812 */ /* 0x000fe400078ec0ff */
[----:B------:R-:W-:-:S02]  /*15d80*/  LOP3.LUT R32, R32, 0xff, RZ, 0xc0, !PT ;  /* 0x000000ff20207812 */ /* 0x000fc400078ec0ff */
[----:B------:R-:W-:Y:S01]  /*15d90*/  PRMT R45, R0, 0x7604, R33 ;  /* 0x00007604002d7816 */ /* 0x000fe20000000021 */
[----:B------:R-:W-:Y:S01]  /*15da0*/  IMAD.IADD R0, R16, 0x1, R21 ;  /* 0x0000000110007824 */ /* 0x000fe200078e0215 */
[----:B------:R-:W-:Y:S02]  /*15db0*/  LOP3.LUT R20, R20, 0xff, RZ, 0xc0, !PT ;  /* 0x000000ff14147812 */ /* 0x000fe400078ec0ff */
[----:B------:R-:W-:Y:S02]  /*15dc0*/  LOP3.LUT R47, R7, 0xff, RZ, 0xc0, !PT ;  /* 0x000000ff072f7812 */ /* 0x000fe400078ec0ff */
[----:B------:R-:W-:Y:S02]  /*15dd0*/  LOP3.LUT R29, R14, 0xff, RZ, 0xc0, !PT ;  /* 0x000000ff0e1d7812 */ /* 0x000fe400078ec0ff */
[----:B------:R-:W-:Y:S02]  /*15de0*/  LOP3.LUT R28, R28, 0xff, RZ, 0xc0, !PT ;  /* 0x000000ff1c1c7812 */ /* 0x000fe400078ec0ff */
[----:B------:R-:W-:-:S02]  /*15df0*/  PRMT R49, R20, 0x7604, R35 ;  /* 0x0000760414317816 */ /* 0x000fc40000000023 */
[----:B------:R-:W-:Y:S02]  /*15e00*/  PRMT R51, R32, 0x7604, R47 ;  /* 0x0000760420337816 */ /* 0x000fe4000000002f */
[----:B------:R-:W0:Y:S01]  /*15e10*/  LDS.128 R32, [R0+0x1e200] ;  /* 0x01e2000000207984 */ /* 0x000e220000000c00 */
[----:B------:R-:W-:Y:S02]  /*15e20*/  PRMT R39, R28, 0x7604, R29 ;  /* 0x000076041c277816 */ /* 0x000fe4000000001d */
[----:B------:R-:W-:Y:S02]  /*15e30*/  SHF.R.U32.HI R21, RZ, 0x10, R13 ;  /* 0x00000010ff157819 */ /* 0x000fe4000001160d */
[----:B------:R-:W-:Y:S02]  /*15e40*/  SHF.R.U32.HI R20, RZ, 0x10, R12 ;  /* 0x00000010ff147819 */ /* 0x000fe4000001160c */
[----:B------:R-:W-:Y:S02]  /*15e50*/  LOP3.LUT R21, R21, 0xff, RZ, 0xc0, !PT ;  /* 0x000000ff15157812 */ /* 0x000fe400078ec0ff */
[----:B------:R-:W-:-:S02]  /*15e60*/  LOP3.LUT R20, R20, 0xff, RZ, 0xc0, !PT ;  /* 0x000000ff14147812 */ /* 0x000fc400078ec0ff */
[----:B------:R-:W-:Y:S02]  /*15e70*/  PRMT R21, R21, 0x7054, R36 ;  /* 0x0000705415157816 */ /* 0x000fe40000000024 */
[----:B------:R-:W-:Y:S02]  /*15e80*/  SHF.R.U32.HI R36, RZ, 0x10, R5 ;  /* 0x00000010ff247819 */ /* 0x000fe40000011605 */
[----:B------:R-:W-:Y:S02]  /*15e90*/  PRMT R37, R20, 0x7054, R37 ;  /* 0x0000705414257816 */ /* 0x000fe40000000025 */
[----:B------:R-:W-:Y:S02]  /*15ea0*/  SHF.R.U32.HI R40, RZ, 0x10, R15 ;  /* 0x00000010ff287819 */ /* 0x000fe4000001160f */
[----:B------:R-:W-:Y:S02]  /*15eb0*/  SHF.R.U32.HI R20, RZ, 0x10, R4 ;  /* 0x00000010ff147819 */ /* 0x000fe40000011604 */
[----:B------:R-:W-:-:S02]  /*15ec0*/  SHF.R.U32.HI R38, RZ, 0x10, R14 ;  /* 0x00000010ff267819 */ /* 0x000fc4000001160e */
[----:B------:R-:W-:Y:S02]  /*15ed0*/  LOP3.LUT R36, R36, 0xff, RZ, 0xc0, !PT ;  /* 0x000000ff24247812 */ /* 0x000fe400078ec0ff */
[----:B------:R-:W-:Y:S02]  /*15ee0*/  LOP3.LUT R40, R40, 0xff, RZ, 0xc0, !PT ;  /* 0x000000ff28287812 */ /* 0x000fe400078ec0ff */
[----:B------:R-:W-:Y:S02]  /*15ef0*/  LOP3.LUT R20, R20, 0xff, RZ, 0xc0, !PT ;  /* 0x000000ff14147812 */ /* 0x000fe400078ec0ff */
[----:B------:R-:W-:Y:S02]  /*15f00*/  LOP3.LUT R38, R38, 0xff, RZ, 0xc0, !PT ;  /* 0x000000ff26267812 */ /* 0x000fe400078ec0ff */
[----:B------:R-:W-:Y:S02]  /*15f10*/  PRMT R47, R36, 0x7054, R45 ;  /* 0x00007054242f7816 */ /* 0x000fe4000000002d */
[----:B------:R-:W-:-:S02]  /*15f20*/  PRMT R41, R40, 0x7054, R41 ;  /* 0x0000705428297816 */ /* 0x000fc40000000029 */
[----:B------:R-:W-:Y:S02]  /*15f30*/  PRMT R43, R20, 0x7054, R43 ;  /* 0x00007054142b7816 */ /* 0x000fe4000000002b */
[----:B------:R-:W-:Y:S02]  /*15f40*/  PRMT R39, R38, 0x7054, R39 ;  /* 0x0000705426277816 */ /* 0x000fe40000000027 */
[----:B------:R-:W-:Y:S02]  /*15f50*/  LOP3.LUT R47, R47, 0xff000000, R5, 0xf8, !PT ;  /* 0xff0000002f2f7812 */ /* 0x000fe400078ef805 */
[----:B------:R-:W-:Y:S02]  /*15f60*/  SHF.R.U32.HI R38, RZ, 0x10, R6 ;  /* 0x00000010ff267819 */ /* 0x000fe40000011606 */
[----:B------:R-:W-:Y:S02]  /*15f70*/  LOP3.LUT R21, R21, 0xff000000, R13, 0xf8, !PT ;  /* 0xff00000015157812 */ /* 0x000fe400078ef80d */
[----:B------:R-:W-:-:S02]  /*15f80*/  SHF.R.U32.HI R40, RZ, 0x10, R7 ;  /* 0x00000010ff287819 */ /* 0x000fc40000011607 */
[----:B------:R-:W-:Y:S02]  /*15f90*/  LOP3.LUT R45, R41, 0xff000000, R15, 0xf8, !PT ;  /* 0xff000000292d7812 */ /* 0x000fe400078ef80f */
[----:B------:R-:W-:Y:S02]  /*15fa0*/  LOP3.LUT R48, R43, 0xff000000, R4, 0xf8, !PT ;  /* 0xff0000002b307812 */ /* 0x000fe400078ef804 */
[----:B------:R-:W-:Y:S02]  /*15fb0*/  F2FP.F16.E4M3.UNPACK_B R43, R47 ;  /* 0x0000002fff2b723e */ /* 0x000fe400020006ff */
[----:B0-----:R-:W-:Y:S02]  /*15fc0*/  F2FP.F16.E4M3.UNPACK_B R15, R33 ;  /* 0x00000021ff0f723e */ /* 0x001fe400020006ff */
[----:B------:R-:W-:Y:S01]  /*15fd0*/  LOP3.LUT R38, R38, 0xff, RZ, 0xc0, !PT ;  /* 0x000000ff26267812 */ /* 0x000fe200078ec0ff */
[----:B------:R-:W-:Y:S01]  /*15fe0*/  HADD2.F32 R50, -RZ, R43.H0_H0 ;  /* 0x2000002bff327230 */ /* 0x000fe20000004100 */
[----:B------:R-:W-:Y:S01]  /*15ff0*/  LOP3.LUT R42, R37, 0xff000000, R12, 0xf8, !PT ;  /* 0xff000000252a7812 */ /* 0x000fe200078ef80c */
[--C-:B------:R-:W-:Y:S01]  /*16000*/  HADD2.F32 R5, -RZ, R15.reuse.H0_H0 ;  /* 0x2000000fff057230 */ /* 0x100fe20000004100 */
[----:B------:R-:W-:Y:S01]  /*16010*/  F2FP.F16.E4M3.UNPACK_B R20, R21 ;  /* 0x00000015ff14723e */ /* 0x000fe200020006ff */
[----:B------:R-:W-:Y:S01]  /*16020*/  HADD2.F32 R15, -RZ, R15.H1_H1 ;  /* 0x3000000fff0f7230 */ /* 0x000fe20000004100 */
[----:B------:R-:W-:-:S02]  /*16030*/  LOP3.LUT R40, R40, 0xff, RZ, 0xc0, !PT ;  /* 0x000000ff28287812 */ /* 0x000fc400078ec0ff */
[----:B------:R-:W-:Y:S01]  /*16040*/  LOP3.LUT R12, R39, 0xff000000, R14, 0xf8, !PT ;  /* 0xff000000270c7812 */ /* 0x000fe200078ef80e */
[----:B------:R-:W-:Y:S01]  /*16050*/  HADD2.F32 R46, -RZ, R20.H0_H0 ;  /* 0x20000014ff2e7230 */ /* 0x000fe20000004100 */
[----:B------:R-:W-:Y:S02]  /*16060*/  PRMT R49, R38, 0x7054, R49 ;  /* 0x0000705426317816 */ /* 0x000fe40000000031 */
[----:B------:R-:W-:Y:S02]  /*16070*/  PRMT R51, R40, 0x7054, R51 ;  /* 0x0000705428337816 */ /* 0x000fe40000000033 */
[-C--:B------:R-:W-:Y:S01]  /*16080*/  F2FP.F16.E4M3.UNPACK_B R39, R35.reuse ;  /* 0x00000023ff27723e */ /* 0x080fe200020006ff */
[----:B------:R-:W-:Y:S01]  /*16090*/  FMUL.FTZ R41, R5, R46 ;  /* 0x0000002e05297220 */ /* 0x000fe20000410000 */
[----:B------:R-:W-:Y:S02]  /*160a0*/  F2FP.F16.E4M3.UNPACK_B R40, R35.H1 ;  /* 0x00000023ff28723e */ /* 0x000fe400030006ff */
[----:B------:R-:W-:-:S02]  /*160b0*/  F2FP.F16.E4M3.UNPACK_B R35, R32.H1 ;  /* 0x00000020ff23723e */ /* 0x000fc400030006ff */
[----:B------:R-:W-:Y:S02]  /*160c0*/  F2FP.F16.E4M3.UNPACK_B R47, R47.H1 ;  /* 0x0000002fff2f723e */ /* 0x000fe400030006ff */
[----:B------:R-:W-:Y:S02]  /*160d0*/  LOP3.LUT R6, R49, 0xff000000, R6, 0xf8, !PT ;  /* 0xff00000031067812 */ /* 0x000fe400078ef806 */
[----:B------:R-:W-:Y:S01]  /*160e0*/  LOP3.LUT R51, R51, 0xff000000, R7, 0xf8, !PT ;  /* 0xff00000033337812 */ /* 0x000fe200078ef807 */
[----:B------:R-:W-:Y:S01]  /*160f0*/  HADD2.F32 R49, -RZ, R47.H0_H0 ;  /* 0x2000002fff317230 */ /* 0x000fe20000004100 */
[-C--:B------:R-:W-:Y:S02]  /*16100*/  F2FP.F16.E4M3.UNPACK_B R7, R34.reuse ;  /* 0x00000022ff07723e */ /* 0x080fe400020006ff */
[----:B------:R-:W-:Y:S01]  /*16110*/  F2FP.F16.E4M3.UNPACK_B R34, R34.H1 ;  /* 0x00000022ff22723e */ /* 0x000fe200030006ff */
[----:B----4-:R-:W0:Y:S02]  /*16120*/  LDS.128 R28, [R61+0x1e200] ;  /* 0x01e200003d1c7984 */ /* 0x010e240000000c00 */
[----:B0-----:R-:W-:-:S02]  /*16130*/  F2FP.F16.E4M3.UNPACK_B R14, R29 ;  /* 0x0000001dff0e723e */ /* 0x001fc400020006ff */
[----:B------:R-:W-:Y:S02]  /*16140*/  F2FP.F16.E4M3.UNPACK_B R36, R29.H1 ;  /* 0x0000001dff24723e */ /* 0x000fe400030006ff */
[-C--:B------:R-:W-:Y:S01]  /*16150*/  F2FP.F16.E4M3.UNPACK_B R37, R31.reuse ;  /* 0x0000001fff25723e */ /* 0x080fe200020006ff */
[----:B------:R-:W-:Y:S01]  /*16160*/  HADD2.F32 R13, -RZ, R14.H0_H0 ;  /* 0x2000000eff0d7230 */ /* 0x000fe20000004100 */
[----:B------:R-:W-:Y:S02]  /*16170*/  F2FP.F16.E4M3.UNPACK_B R38, R31.H1 ;  /* 0x0000001fff26723e */ /* 0x000fe400030006ff */
[-C--:B------:R-:W-:Y:S02]  /*16180*/  F2FP.F16.E4M3.UNPACK_B R29, R28.reuse ;  /* 0x0000001cff1d723e */ /* 0x080fe400020006ff */
[----:B------:R-:W-:Y:S02]  /*16190*/  F2FP.F16.E4M3.UNPACK_B R31, R28.H1 ;  /* 0x0000001cff1f723e */ /* 0x000fe400030006ff */
[----:B------:R-:W-:-:S02]  /*161a0*/  F2FP.F16.E4M3.UNPACK_B R28, R33.H1 ;  /* 0x00000021ff1c723e */ /* 0x000fc400030006ff */
[----:B------:R-:W-:Y:S01]  /*161b0*/  F2FP.F16.E4M3.UNPACK_B R33, R32 ;  /* 0x00000020ff21723e */ /* 0x000fe200020006ff */
[----:B------:R-:W-:Y:S01]  /*161c0*/  FMUL.FTZ R32, R5, R50 ;  /* 0x0000003205207220 */ /* 0x000fe20000410000 */
[-C--:B------:R-:W-:Y:S02]  /*161d0*/  F2FP.F16.E4M3.UNPACK_B R4, R30.reuse ;  /* 0x0000001eff04723e */ /* 0x080fe400020006ff */
[----:B------:R-:W-:Y:S01]  /*161e0*/  F2FP.F16.E4M3.UNPACK_B R30, R30.H1 ;  /* 0x0000001eff1e723e */ /* 0x000fe200030006ff */
[C---:B------:R-:W-:Y:S01]  /*161f0*/  FFMA.FTZ R5, R13.reuse, R46, -R32 ;  /* 0x0000002e0d057223 */ /* 0x040fe20000010820 */
[----:B------:R-:W-:Y:S01]  /*16200*/  F2FP.F16.E4M3.UNPACK_B R32, R21.H1 ;  /* 0x00000015ff20723e */ /* 0x000fe200030006ff */
[----:B------:R-:W-:Y:S01]  /*16210*/  FFMA.FTZ R13, R13, R50, R41 ;  /* 0x000000320d0d7223 */ /* 0x000fe20000010029 */
[----:B------:R-:W-:Y:S02]  /*16220*/  HADD2.F32 R41, -RZ, R20.H1_H1 ;  /* 0x30000014ff297230 */ /* 0x000fe40000004100 */
[----:B------:R-:W-:-:S02]  /*16230*/  HADD2.F32 R46, -RZ, R43.H1_H1 ;  /* 0x3000002bff2e7230 */ /* 0x000fc40000004100 */
[----:B------:R-:W-:Y:S02]  /*16240*/  HADD2.F32 R20, -RZ, R14.H1_H1 ;  /* 0x3000000eff147230 */ /* 0x000fe40000004100 */
[----:B------:R-:W-:Y:S02]  /*16250*/  HADD2.F32 R14, -RZ, R28.H0_H0 ;  /* 0x2000001cff0e7230 */ /* 0x000fe40000004100 */
[C---:B------:R-:W-:Y:S01]  /*16260*/  FMUL.FTZ R53, R15.reuse, R46 ;  /* 0x0000002e0f357220 */ /* 0x040fe20000410000 */
[----:B------:R-:W-:Y:S02]  /*16270*/  HADD2.F32 R43, -RZ, R32.H0_H0 ;  /* 0x20000020ff2b7230 */ /* 0x000fe40000004100 */
[----:B------:R-:W-:Y:S01]  /*16280*/  FMUL.FTZ R15, R15, R41 ;  /* 0x000000290f0f7220 */ /* 0x000fe20000410000 */
[----:B------:R-:W-:Y:S02]  /*16290*/  HADD2.F32 R21, -RZ, R36.H0_H0 ;  /* 0x20000024ff157230 */ /* 0x000fe40000004100 */
[----:B------:R-:W-:Y:S01]  /*162a0*/  FMUL.FTZ R50, R14, R49 ;  /* 0x000000310e327220 */ /* 0x000fe20000410000 */
[----:B------:R-:W-:-:S02]  /*162b0*/  HADD2.F32 R28, -RZ, R28.H1_H1 ;  /* 0x3000001cff1c7230 */ /* 0x000fc40000004100 */
[----:B------:R-:W-:Y:S01]  /*162c0*/  FMUL.FTZ R52, R14, R43 ;  /* 0x0000002b0e347220 */ /* 0x000fe20000410000 */
[C---:B------:R-:W-:Y:S01]  /*162d0*/  FFMA.FTZ R14, R20.reuse, R41, -R53 ;  /* 0x00000029140e7223 */ /* 0x040fe20000010835 */
[----:B------:R-:W-:Y:S01]  /*162e0*/  FFMA.FTZ R20, R20, R46, R15 ;  /* 0x0000002e14147223 */ /* 0x000fe2000001000f */
[C---:B------:R-:W-:Y:S01]  /*162f0*/  FFMA.FTZ R15, R21.reuse, R43, -R50 ;  /* 0x0000002b150f7223 */ /* 0x040fe20000010832 */
[----:B------:R-:W-:Y:S01]  /*16300*/  FFMA.FTZ R21, R21, R49, R52 ;  /* 0x0000003115157223 */ /* 0x000fe20000010034 */
[----:B------:R-:W-:Y:S01]  /*16310*/  F2FP.F16.E4M3.UNPACK_B R50, R51 ;  /* 0x00000033ff32723e */ /* 0x000fe200020006ff */
[----:B------:R-:W-:Y:S01]  /*16320*/  HADD2.F32 R49, -RZ, R47.H1_H1 ;  /* 0x3000002fff317230 */ /* 0x000fe20000004100 */
[----:B------:R-:W-:Y:S01]  /*16330*/  F2FP.F16.E4M3.UNPACK_B R46, R45 ;  /* 0x0000002dff2e723e */ /* 0x000fe200020006ff */
[----:B------:R-:W-:Y:S01]  /*16340*/  HADD2.F32 R43, -RZ, R32.H1_H1 ;  /* 0x30000020ff2b7230 */ /* 0x000fe20000004100 */
[----:B------:R-:W-:Y:S01]  /*16350*/  F2FP.F16.E4M3.UNPACK_B R51, R51.H1 ;  /* 0x00000033ff33723e */ /* 0x000fe200030006ff */
[----:B------:R-:W-:-:S02]  /*16360*/  HADD2.F32 R52, -RZ, R50.H0_H0 ;  /* 0x20000032ff347230 */ /* 0x000fc40000004100 */
[C---:B------:R-:W-:Y:S01]  /*16370*/  FMUL.FTZ R53, R28.reuse, R49 ;  /* 0x000000311c357220 */ /* 0x040fe20000410000 */
[----:B------:R-:W-:Y:S02]  /*16380*/  HADD2.F32 R41, -RZ, R39.H0_H0 ;  /* 0x20000027ff297230 */ /* 0x000fe40000004100 */
[----:B------:R-:W-:Y:S01]  /*16390*/  FMUL.FTZ R28, R28, R43 ;  /* 0x0000002b1c1c7220 */ /* 0x000fe20000410000 */
[----:B------:R-:W-:Y:S01]  /*163a0*/  HADD2.F32 R36, -RZ, R36.H1_H1 ;  /* 0x30000024ff247230 */ /* 0x000fe20000004100 */
[----:B------:R-:W-:Y:S01]  /*163b0*/  F2FP.F16.E4M3.UNPACK_B R45, R45.H1 ;  /* 0x0000002dff2d723e */ /* 0x000fe200030006ff */
[----:B------:R-:W-:Y:S02]  /*163c0*/  HADD2.F32 R47, -RZ, R46.H0_H0 ;  /* 0x2000002eff2f7230 */ /* 0x000fe40000004100 */
[C---:B------:R-:W-:Y:S01]  /*163d0*/  FMUL.FTZ R55, R41.reuse, R52 ;  /* 0x0000003429377220 */ /* 0x040fe20000410000 */
[----:B------:R-:W-:Y:S02]  /*163e0*/  HADD2.F32 R32, -RZ, R37.H0_H0 ;  /* 0x20000025ff207230 */ /* 0x000fe40000004100 */
[C---:B------:R-:W-:Y:S01]  /*163f0*/  FFMA.FTZ R54, R36.reuse, R43, -R53 ;  /* 0x0000002b24367223 */ /* 0x040fe20000010835 */
[----:B------:R-:W-:Y:S01]  /*16400*/  FFMA.FTZ R56, R36, R49, R28 ;  /* 0x0000003124387223 */ /* 0x000fe2000001001c */
[----:B------:R-:W-:Y:S01]  /*16410*/  FMUL.FTZ R41, R41, R47 ;  /* 0x0000002f29297220 */ /* 0x000fe20000410000 */
[----:B------:R-:W-:-:S02]  /*16420*/  HADD2.F32 R50, -RZ, R50.H1_H1 ;  /* 0x30000032ff327230 */ /* 0x000fc40000004100 */
[C---:B------:R-:W-:Y:S01]  /*16430*/  FFMA.FTZ R28, R32.reuse, R47, -R55 ;  /* 0x0000002f201c7223 */ /* 0x040fe20000010837 */
[----:B------:R-:W-:Y:S02]  /*16440*/  HADD2.F32 R39, -RZ, R39.H1_H1 ;  /* 0x30000027ff277230 */ /* 0x000fe40000004100 */
[----:B------:R-:W-:Y:S01]  /*16450*/  FFMA.FTZ R52, R32, R52, R41 ;  /* 0x0000003420347223 */ /* 0x000fe20000010029 */
[----:B------:R-:W-:Y:S01]  /*16460*/  HADD2.F32 R43, -RZ, R51.H0_H0 ;  /* 0x20000033ff2b7230 */ /* 0x000fe20000004100 */
[----:B------:R-:W-:Y:S01]  /*16470*/  F2FP.SATFINITE.E4M3.F32.PACK_AB_MERGE_C R15, R54, R15, RZ ;  /* 0x0000000f360f723e */ /* 0x000fe200048070ff */
[----:B------:R-:W-:Y:S02]  /*16480*/  HADD2.F32 R36, -RZ, R40.H0_H0 ;  /* 0x20000028ff247230 */ /* 0x000fe40000004100 */
[----:B------:R-:W-:Y:S01]  /*16490*/  FMUL.FTZ R58, R39, R50 ;  /* 0x00000032273a7220 */ /* 0x000fe20000410000 */
[----:B------:R-:W-:Y:S01]  /*164a0*/  HADD2.F32 R46, -RZ, R46.H1_H1 ;  /* 0x3000002eff2e7230 */ /* 0x000fe20000004100 */
[----:B------:R-:W-:Y:S01]  /*164b0*/  F2FP.SATFINITE.E4M3.F32.PACK_AB_MERGE_C R21, R56, R21, RZ ;  /* 0x000000153815723e */ /* 0x000fe200048070ff */
[----:B------:R-:W-:-:S02]  /*164c0*/  HADD2.F32 R41, -RZ, R45.H0_H0 ;  /* 0x2000002dff297230 */ /* 0x000fc40000004100 */
[C---:B------:R-:W-:Y:S01]  /*164d0*/  FMUL.FTZ R47, R36.reuse, R43 ;  /* 0x0000002b242f7220 */ /* 0x040fe20000410000 */
[----:B------:R-:W-:Y:S02]  /*164e0*/  HADD2.F32 R32, -RZ, R38.H0_H0 ;  /* 0x20000026ff207230 */ /* 0x000fe40000004100 */
[----:B------:R-:W-:Y:S01]  /*164f0*/  FMUL.FTZ R39, R39, R46 ;  /* 0x0000002e27277220 */ /* 0x000fe20000410000 */
[----:B------:R-:W-:Y:S02]  /*16500*/  HADD2.F32 R37, -RZ, R37.H1_H1 ;  /* 0x30000025ff257230 */ /* 0x000fe40000004100 */
[-C--:B------:R-:W-:Y:S01]  /*16510*/  FMUL.FTZ R36, R36, R41.reuse ;  /* 0x0000002924247220 */ /* 0x080fe20000410000 */
[----:B------:R-:W-:Y:S02]  /*16520*/  HADD2.F32 R51, -RZ, R51.H1_H1 ;  /* 0x30000033ff337230 */ /* 0x000fe40000004100 */
[C---:B------:R-:W-:Y:S01]  /*16530*/  FFMA.FTZ R55, R32.reuse, R41, -R47 ;  /* 0x0000002920377223 */ /* 0x040fe2000001082f */
[----:B------:R-:W-:Y:S01]  /*16540*/  F2FP.F16.E4M3.UNPACK_B R41, R48.H1 ;  /* 0x00000030ff29723e */ /* 0x000fe200030006ff */
[C---:B------:R-:W-:Y:S01]  /*16550*/  FFMA.FTZ R49, R37.reuse, R46, -R58 ;  /* 0x0000002e25317223 */ /* 0x040fe2000001083a */
[----:B------:R-:W-:Y:S01]  /*16560*/  FFMA.FTZ R53, R37, R50, R39 ;  /* 0x0000003225357223 */ /* 0x000fe20000010027 */
[----:B------:R-:W-:Y:S01]  /*16570*/  F2FP.F16.E4M3.UNPACK_B R37, R42.H1 ;  /* 0x0000002aff25723e */ /* 0x000fe200030006ff */
[----:B------:R-:W-:Y:S01]  /*16580*/  FFMA.FTZ R57, R32, R43, R36 ;  /* 0x0000002b20397223 */ /* 0x000fe20000010024 */
[----:B------:R-:W-:Y:S01]  /*16590*/  HADD2.F32 R40, -RZ, R40.H1_H1 ;  /* 0x30000028ff287230 */ /* 0x000fe20000004100 */
[----:B------:R-:W-:Y:S01]  /*165a0*/  F2FP.F16.E4M3.UNPACK_B R48, R48 ;  /* 0x00000030ff30723e */ /* 0x000fe200020006ff */
[----:B------:R-:W-:Y:S01]  /*165b0*/  HADD2.F32 R45, -RZ, R45.H1_H1 ;  /* 0x3000002dff2d7230 */ /* 0x000fe20000004100 */
[----:B------:R-:W-:Y:S01]  /*165c0*/  F2FP.F16.E4M3.UNPACK_B R42, R42 ;  /* 0x0000002aff2a723e */ /* 0x000fe200020006ff */
[----:B------:R-:W-:-:S02]  /*165d0*/  HADD2.F32 R43, -RZ, R41.H0_H0 ;  /* 0x20000029ff2b7230 */ /* 0x000fc40000004100 */
[C---:B------:R-:W-:Y:S01]  /*165e0*/  FMUL.FTZ R59, R40.reuse, R51 ;  /* 0x00000033283b7220 */ /* 0x040fe20000410000 */
[----:B------:R-:W-:Y:S02]  /*165f0*/  HADD2.F32 R36, -RZ, R35.H0_H0 ;  /* 0x20000023ff247230 */ /* 0x000fe40000004100 */
[----:B------:R-:W-:Y:S01]  /*16600*/  FMUL.FTZ R40, R40, R45 ;  /* 0x0000002d28287220 */ /* 0x000fe20000410000 */
[----:B------:R-:W-:Y:S01]  /*16610*/  HADD2.F32 R39, -RZ, R37.H0_H0 ;  /* 0x20000025ff277230 */ /* 0x000fe20000004100 */
[----:B------:R-:W-:Y:S01]  /*16620*/  F2FP.SATFINITE.E4M3.F32.PACK_AB_MERGE_C R5, R14, R5, R15 ;  /* 0x000000050e05723e */ /* 0x000fe2000480700f */
[----:B------:R-:W-:Y:S02]  /*16630*/  HADD2.F32 R38, -RZ, R38.H1_H1 ;  /* 0x30000026ff267230 */ /* 0x000fe40000004100 */
[C---:B------:R-:W-:Y:S01]  /*16640*/  FMUL.FTZ R47, R36.reuse, R43 ;  /* 0x0000002b242f7220 */ /* 0x040fe20000410000 */
[----:B------:R-:W-:Y:S02]  /*16650*/  HADD2.F32 R32, -RZ, R31.H0_H0 ;  /* 0x2000001fff207230 */ /* 0x000fe40000004100 */
[----:B------:R-:W-:Y:S01]  /*16660*/  FMUL.FTZ R36, R36, R39 ;  /* 0x0000002724247220 */ /* 0x000fe20000410000 */
[----:B------:R-:W-:-:S02]  /*16670*/  HADD2.F32 R35, -RZ, R35.H1_H1 ;  /* 0x30000023ff237230 */ /* 0x000fc40000004100 */
[C---:B------:R-:W-:Y:S01]  /*16680*/  FFMA.FTZ R58, R38.reuse, R45, -R59 ;  /* 0x0000002d263a7223 */ /* 0x040fe2000001083b */
[----:B------:R-:W-:Y:S01]  /*16690*/  FFMA.FTZ R60, R38, R51, R40 ;  /* 0x00000033263c7223 */ /* 0x000fe20000010028 */
[C---:B------:R-:W-:Y:S01]  /*166a0*/  FFMA.FTZ R43, R32.reuse, R43, R36 ;  /* 0x0000002b202b7223 */ /* 0x040fe20000010024 */
[----:B------:R-:W-:Y:S02]  /*166b0*/  HADD2.F32 R38, -RZ, R41.H1_H1 ;  /* 0x30000029ff267230 */ /* 0x000fe40000004100 */
[----:B------:R-:W-:Y:S01]  /*166c0*/  FFMA.FTZ R47, R32, R39, -R47 ;  /* 0x00000027202f7223 */ /* 0x000fe2000001082f */
[----:B------:R-:W-:Y:S01]  /*166d0*/  HADD2.F32 R36, -RZ, R37.H1_H1 ;  /* 0x30000025ff247230 */ /* 0x000fe20000004100 */
[----:B------:R-:W-:Y:S01]  /*166e0*/  F2FP.SATFINITE.E4M3.F32.PACK_AB_MERGE_C R57, R60, R57, RZ ;  /* 0x000000393c39723e */ /* 0x000fe200048070ff */
[----:B------:R-:W-:Y:S02]  /*166f0*/  HADD2.F32 R31, -RZ, R31.H1_H1 ;  /* 0x3000001fff1f7230 */ /* 0x000fe40000004100 */
[----:B------:R-:W-:Y:S01]  /*16700*/  FMUL.FTZ R40, R35, R38 ;  /* 0x0000002623287220 */ /* 0x000fe20000410000 */
[----:B------:R-:W-:-:S02]  /*16710*/  HADD2.F32 R37, -RZ, R48.H0_H0 ;  /* 0x20000030ff257230 */ /* 0x000fc40000004100 */
[-C--:B------:R-:W-:Y:S01]  /*16720*/  FMUL.FTZ R35, R35, R36.reuse ;  /* 0x0000002423237220 */ /* 0x080fe20000410000 */
[----:B------:R-:W-:Y:S02]  /*16730*/  HADD2.F32 R32, -RZ, R33.H0_H0 ;  /* 0x20000021ff207230 */ /* 0x000fe40000004100 */
[C---:B------:R-:W-:Y:S01]  /*16740*/  FFMA.FTZ R40, R31.reuse, R36, -R40 ;  /* 0x000000241f287223 */ /* 0x040fe20000010828 */
[----:B------:R-:W-:Y:S02]  /*16750*/  HADD2.F32 R48, -RZ, R48.H1_H1 ;  /* 0x30000030ff307230 */ /* 0x000fe40000004100 */
[----:B------:R-:W-:Y:S01]  /*16760*/  FFMA.FTZ R46, R31, R38, R35 ;  /* 0x000000261f2e7223 */ /* 0x000fe20000010023 */
[----:B------:R-:W-:Y:S02]  /*16770*/  HADD2.F32 R35, -RZ, R42.H0_H0 ;  /* 0x2000002aff237230 */ /* 0x000fe40000004100 */
[----:B------:R-:W-:Y:S01]  /*16780*/  FMUL.FTZ R36, R32, R37 ;  /* 0x0000002520247220 */ /* 0x000fe20000410000 */
[----:B------:R-:W-:Y:S01]  /*16790*/  HADD2.F32 R31, -RZ, R29.H0_H0 ;  /* 0x2000001dff1f7230 */ /* 0x000fe20000004100 */
[----:B------:R-:W-:Y:S01]  /*167a0*/  F2FP.SATFINITE.E4M3.F32.PACK_AB_MERGE_C R13, R20, R13, R21 ;  /* 0x0000000d140d723e */ /* 0x000fe20004807015 */
[----:B------:R-:W-:-:S02]  /*167b0*/  HADD2.F32 R33, -RZ, R33.H1_H1 ;  /* 0x30000021ff217230 */ /* 0x000fc40000004100 */
[-C--:B------:R-:W-:Y:S01]  /*167c0*/  FMUL.FTZ R32, R32, R35.reuse ;  /* 0x0000002320207220 */ /* 0x080fe20000410000 */
[----:B------:R-:W-:Y:S02]  /*167d0*/  HADD2.F32 R42, -RZ, R42.H1_H1 ;  /* 0x3000002aff2a7230 */ /* 0x000fe40000004100 */
[C---:B------:R-:W-:Y:S01]  /*167e0*/  FFMA.FTZ R39, R31.reuse, R35, -R36 ;  /* 0x000000231f277223 */ /* 0x040fe20000010824 */
[----:B------:R-:W-:Y:S02]  /*167f0*/  HADD2.F32 R29, -RZ, R29.H1_H1 ;  /* 0x3000001dff1d7230 */ /* 0x000fe40000004100 */
[----:B------:R-:W-:Y:S01]  /*16800*/  FFMA.FTZ R37, R31, R37, R32 ;  /* 0x000000251f257223 */ /* 0x000fe20000010020 */
[----:B------:R-:W-:Y:S01]  /*16810*/  F2FP.F16.E4M3.UNPACK_B R35, R6.H1 ;  /* 0x00000006ff23723e */ /* 0x000fe200030006ff */
[C---:B------:R-:W-:Y:S01]  /*16820*/  FMUL.FTZ R36, R33.reuse, R48 ;  /* 0x0000003021247220 */ /* 0x040fe20000410000 */
[----:B------:R-:W-:Y:S01]  /*16830*/  F2FP.F16.E4M3.UNPACK_B R32, R12.H1 ;  /* 0x0000000cff20723e */ /* 0x000fe200030006ff */
[----:B------:R-:W-:Y:S01]  /*16840*/  FMUL.FTZ R33, R33, R42 ;  /* 0x0000002a21217220 */ /* 0x000fe20000410000 */
[----:B------:R-:W-:-:S02]  /*16850*/  HADD2.F32 R31, -RZ, R34.H0_H0 ;  /* 0x20000022ff1f7230 */ /* 0x000fc40000004100 */
[C---:B------:R-:W-:Y:S01]  /*16860*/  FFMA.FTZ R42, R29.reuse, R42, -R36 ;  /* 0x0000002a1d2a7223 */ /* 0x040fe20000010824 */
[--C-:B------:R-:W-:Y:S02]  /*16870*/  HADD2.F32 R38, -RZ, R35.reuse.H0_H0 ;  /* 0x20000023ff267230 */ /* 0x100fe40000004100 */
[----:B------:R-:W-:Y:S01]  /*16880*/  FFMA.FTZ R48, R29, R48, R33 ;  /* 0x000000301d307223 */ /* 0x000fe20000010021 */
[----:B------:R-:W-:Y:S01]  /*16890*/  HADD2.F32 R36, -RZ, R32.H0_H0 ;  /* 0x20000020ff247230 */ /* 0x000fe20000004100 */
[----:B------:R-:W-:Y:S01]  /*168a0*/  F2FP.F16.E4M3.UNPACK_B R12, R12 ;  /* 0x0000000cff0c723e */ /* 0x000fe200020006ff */
[----:B------:R-:W-:Y:S01]  /*168b0*/  HADD2.F32 R35, -RZ, R35.H1_H1 ;  /* 0x30000023ff237230 */ /* 0x000fe20000004100 */
[----:B------:R-:W-:Y:S01]  /*168c0*/  F2FP.F16.E4M3.UNPACK_B R6, R6 ;  /* 0x00000006ff06723e */ /* 0x000fe200020006ff */
[----:B------:R-:W-:Y:S02]  /*168d0*/  HADD2.F32 R34, -RZ, R34.H1_H1 ;  /* 0x30000022ff227230 */ /* 0x000fe40000004100 */
[----:B------:R-:W-:Y:S01]  /*168e0*/  FMUL.FTZ R50, R31, R36 ;  /* 0x000000241f327220 */ /* 0x000fe20000410000 */
[----:B------:R-:W-:-:S02]  /*168f0*/  HADD2.F32 R33, -RZ, R32.H1_H1 ;  /* 0x30000020ff217230 */ /* 0x000fc40000004100 */
[----:B------:R-:W-:Y:S01]  /*16900*/  FMUL.FTZ R32, R31, R38 ;  /* 0x000000261f207220 */ /* 0x000fe20000410000 */
[--C-:B------:R-:W-:Y:S02]  /*16910*/  HADD2.F32 R29, -RZ, R30.reuse.H0_H0 ;  /* 0x2000001eff1d7230 */ /* 0x100fe40000004100 */
[C---:B------:R-:W-:Y:S01]  /*16920*/  FMUL.FTZ R31, R34.reuse, R35 ;  /* 0x00000023221f7220 */ /* 0x040fe20000410000 */
[----:B------:R-:W-:Y:S02]  /*16930*/  HADD2.F32 R30, -RZ, R30.H1_H1 ;  /* 0x3000001eff1e7230 */ /* 0x000fe40000004100 */
[-C--:B------:R-:W-:Y:S01]  /*16940*/  FMUL.FTZ R34, R34, R33.reuse ;  /* 0x0000002122227220 */ /* 0x080fe20000410000 */
[----:B------:R-:W-:Y:S01]  /*16950*/  F2FP.SATFINITE.E4M3.F32.PACK_AB_MERGE_C R15, R53, R52, R57 ;  /* 0x00000034350f723e */ /* 0x000fe20004807039 */
[C---:B------:R-:W-:Y:S01]  /*16960*/  FFMA.FTZ R36, R29.reuse, R36, -R32 ;  /* 0x000000241d247223 */ /* 0x040fe20000010820 */
[----:B------:R-:W-:Y:S01]  /*16970*/  FFMA.FTZ R50, R29, R38, R50 ;  /* 0x000000261d327223 */ /* 0x000fe20000010032 */
[C---:B------:R-:W-:Y:S01]  /*16980*/  FFMA.FTZ R41, R30.reuse, R33, -R31 ;  /* 0x000000211e297223 */ /* 0x040fe2000001081f */
[----:B------:R-:W-:Y:S01]  /*16990*/  FFMA.FTZ R45, R30, R35, R34 ;  /* 0x000000231e2d7223 */ /* 0x000fe20000010022 */
[----:B------:R-:W-:-:S02]  /*169a0*/  HADD2.F32 R29, -RZ, R12.H0_H0 ;  /* 0x2000000cff1d7230 */ /* 0x000fc40000004100 */
[----:B------:R-:W-:Y:S01]  /*169b0*/  HADD2.F32 R30, -RZ, R12.H1_H1 ;  /* 0x3000000cff1e7230 */ /* 0x000fe20000004100 */
[----:B------:R-:W-:Y:S01]  /*169c0*/  F2FP.SATFINITE.E4M3.F32.PACK_AB_MERGE_C R36, R41, R36, RZ ;  /* 0x000000242924723e */ /* 0x000fe200048070ff */
[--C-:B------:R-:W-:Y:S01]  /*169d0*/  HADD2.F32 R31, -RZ, R6.reuse.H0_H0 ;  /* 0x20000006ff1f7230 */ /* 0x100fe20000004100 */
[----:B------:R-:W-:Y:S01]  /*169e0*/  F2FP.SATFINITE.E4M3.F32.PACK_AB_MERGE_C R45, R45, R50, RZ ;  /* 0x000000322d2d723e */ /* 0x000fe200048070ff */
[--C-:B------:R-:W-:Y:S02]  /*169f0*/  HADD2.F32 R12, -RZ, R7.reuse.H0_H0 ;  /* 0x20000007ff0c7230 */ /* 0x100fe40000004100 */
[----:B------:R-:W-:Y:S02]  /*16a00*/  HADD2.F32 R32, -RZ, R6.H1_H1 ;  /* 0x30000006ff207230 */ /* 0x000fe40000004100 */
[----:B------:R-:W-:Y:S02]  /*16a10*/  HADD2.F32 R7, -RZ, R7.H1_H1 ;  /* 0x30000007ff077230 */ /* 0x000fe40000004100 */
[----:B------:R-:W-:Y:S01]  /*16a20*/  FMUL.FTZ R33, R12, R31 ;  /* 0x0000001f0c217220 */ /* 0x000fe20000410000 */
[----:B------:R-:W-:-:S02]  /*16a30*/  HADD2.F32 R6, -RZ, R4.H0_H0 ;  /* 0x20000004ff067230 */ /* 0x000fc40000004100 */
        /* <DEDUP_REMOVED lines=8> */
[----:B------:R-:W-:Y:S02]  /*16ac0*/  F2FP.SATFINITE.E4M3.F32.PACK_AB_MERGE_C R7, R58, R55, RZ ;  /* 0x000000373a07723e */ /* 0x000fe400048070ff */
[----:B------:R-:W-:-:S02]  /*16ad0*/  F2FP.SATFINITE.E4M3.F32.PACK_AB_MERGE_C R4, R40, R47, RZ ;  /* 0x0000002f2804723e */ /* 0x000fc400048070ff */
[----:B------:R-:W-:Y:S02]  /*16ae0*/  F2FP.SATFINITE.E4M3.F32.PACK_AB_MERGE_C R12, R46, R43, RZ ;  /* 0x0000002b2e0c723e */ /* 0x000fe400048070ff */
[----:B------:R-:W-:Y:S02]  /*16af0*/  F2FP.SATFINITE.E4M3.F32.PACK_AB_MERGE_C R7, R49, R28, R7 ;  /* 0x0000001c3107723e */ /* 0x000fe40004807007 */
[----:B------:R-:W-:Y:S02]  /*16b00*/  F2FP.SATFINITE.E4M3.F32.PACK_AB_MERGE_C R4, R42, R39, R4 ;  /* 0x000000272a04723e */ /* 0x000fe40004807004 */
[----:B------:R-:W-:Y:S02]  /*16b10*/  F2FP.SATFINITE.E4M3.F32.PACK_AB_MERGE_C R6, R6, R33, R36 ;  /* 0x000000210606723e */ /* 0x000fe40004807024 */
[----:B------:R-:W-:Y:S02]  /*16b20*/  F2FP.SATFINITE.E4M3.F32.PACK_AB_MERGE_C R12, R48, R37, R12 ;  /* 0x00000025300c723e */ /* 0x000fe4000480700c */
[----:B------:R-:W-:Y:S01]  /*16b30*/  F2FP.SATFINITE.E4M3.F32.PACK_AB_MERGE_C R14, R32, R31, R45 ;  /* 0x0000001f200e723e */ /* 0x000fe2000480702d */
[----:B------:R4:W-:Y:S04]  /*16b40*/  STS.128 [R61+0x1e200], R4 ;  /* 0x01e200043d007388 */ /* 0x0009e80000000c00 */
[----:B------:R4:W-:Y:S02]  /*16b50*/  STS.128 [R0+0x1e200], R12 ;  /* 0x01e2000c00007388 */ /* 0x0009e40000000c00 */
.L_x_477:
[----:B------:R-:W-:Y:S05]  /*16b60*/  BSYNC B1 ;  /* 0x0000000000017941 */ /* 0x000fea0003800000 */
.L_x_476:
[----:B------:R-:W-:Y:S05]  /*16b70*/  @P2 BRA `(.L_x_458) ;  /* 0x0000000c00ec2947 */ /* 0x000fea0003800000 */
[----:B------:R-:W3:Y:S01]  /*16b80*/  LDL R53, [R1+0xc8] ;  /* 0x0000c80001357983 */ /* 0x000ee20000100800 */
[----:B--2-4-:R-:W-:Y:S01]  /*16b90*/  IMAD.IADD R0, R22, 0x1, R222 ;  /* 0x0000000116007824 */ /* 0x014fe200078e02de */
[----:B-----5:R-:W-:Y:S02]  /*16ba0*/  SHF.R.U32.HI R4, RZ, 0x8, R24 ;  /* 0x00000008ff047819 */ /* 0x020fe40000011618 */
[----:B------:R-:W-:Y:S02]  /*16bb0*/  SHF.R.U32.HI R12, RZ, 0x8, R26 ;  /* 0x00000008ff0c7819 */ /* 0x000fe4000001161a */
[----:B------:R-:W-:Y:S02]  /*16bc0*/  SHF.R.S32.HI R5, RZ, 0x1f, R0 ;  /* 0x0000001fff057819 */ /* 0x000fe40000011400 */
[----:B------:R-:W-:Y:S02]  /*16bd0*/  LOP3.LUT R13, R12, 0xff, RZ, 0xc0, !PT ;  /* 0x000000ff0c0d7812 */ /* 0x000fe400078ec0ff */
[----:B------:R-:W-:-:S02]  /*16be0*/  LEA.HI R5, R5, R0, RZ, 0x4 ;  /* 0x0000000005057211 */ /* 0x000fc400078f20ff */
[----:B------:R-:W-:Y:S02]  /*16bf0*/  LOP3.LUT R0, R24, 0xff, RZ, 0xc0, !PT ;  /* 0x000000ff18007812 */ /* 0x000fe400078ec0ff */
[----:B------:R-:W-:Y:S02]  /*16c00*/  SHF.R.S32.HI R6, RZ, 0x4, R5 ;  /* 0x00000004ff067819 */ /* 0x000fe40000011405 */
[----:B------:R-:W-:Y:S02]  /*16c10*/  LOP3.LUT R5, R4, 0xff, RZ, 0xc0, !PT ;  /* 0x000000ff04057812 */ /* 0x000fe400078ec0ff */
[----:B------:R-:W-:Y:S02]  /*16c20*/  LEA.HI R3, R3, R6, RZ, 0x1c ;  /* 0x0000000603037211 */ /* 0x000fe400078fe0ff */
[----:B------:R-:W-:Y:S02]  /*16c30*/  LOP3.LUT R4, R26, 0xff, RZ, 0xc0, !PT ;  /* 0x000000ff1a047812 */ /* 0x000fe400078ec0ff */
[----:B-1----:R-:W-:-:S02]  /*16c40*/  PRMT R21, R5, 0x7604, R0 ;  /* 0x0000760405157816 */ /* 0x002fc40000000000 */
[----:B------:R-:W-:Y:S02]  /*16c50*/  SHF.R.S32.HI R0, RZ, 0x1f, R3 ;  /* 0x0000001fff007819 */ /* 0x000fe40000011403 */
[----:B------:R-:W-:Y:S02]  /*16c60*/  PRMT R29, R13, 0x7604, R4 ;  /* 0x000076040d1d7816 */ /* 0x000fe40000000004 */
[----:B------:R-:W-:Y:S01]  /*16c70*/  LEA.HI R4, R0, R3, RZ, 0x2 ;  /* 0x0000000300047211 */ /* 0x000fe200078f10ff */
[----:B------:R-:W-:Y:S01]  /*16c80*/  IMAD.SHL.U32 R0, R3, 0x10, RZ ;  /* 0x0000001003007824 */ /* 0x000fe200078e00ff */
[----:B------:R-:W-:Y:S02]  /*16c90*/  SHF.R.U32.HI R7, RZ, 0x8, R25 ;  /* 0x00000008ff077819 */ /* 0x000fe40000011619 */
[----:B------:R-:W-:Y:S01]  /*16ca0*/  LOP3.LUT R6, R25, 0xff, RZ, 0xc0, !PT ;  /* 0x000000ff19067812 */ /* 0x000fe200078ec0ff */
[----:B------:R-:W-:Y:S01]  /*16cb0*/  IMAD.SHL.U32 R4, R4, 0x800, RZ ;  /* 0x0000080004047824 */ /* 0x000fe200078e00ff */
[----:B------:R-:W-:-:S02]  /*16cc0*/  LOP3.LUT R3, R227, 0x30, R0, 0xf8, !PT ;  /* 0x00000030e3037812 */ /* 0x000fc400078ef800 */
[----:B------:R-:W-:Y:S02]  /*16cd0*/  LOP3.LUT R7, R7, 0xff, RZ, 0xc0, !PT ;  /* 0x000000ff07077812 */ /* 0x000fe400078ec0ff */
[----:B------:R-:W-:Y:S02]  /*16ce0*/  SHF.R.U32.HI R12, RZ, 0x8, R8 ;  /* 0x00000008ff0c7819 */ /* 0x000fe40000011608 */
[----:B------:R-:W-:Y:S02]  /*16cf0*/  LOP3.LUT R3, R3, R228, RZ, 0x3c, !PT ;  /* 0x000000e403037212 */ /* 0x000fe400078e3cff */
[----:B------:R-:W-:Y:S02]  /*16d00*/  LOP3.LUT R0, R4, 0xffffe000, RZ, 0xc0, !PT ;  /* 0xffffe00004007812 */ /* 0x000fe400078ec0ff */
[----:B------:R-:W-:Y:S02]  /*16d10*/  PRMT R20, R7, 0x7604, R6 ;  /* 0x0000760407147816 */ /* 0x000fe40000000006 */
[----:B------:R-:W-:-:S02]  /*16d20*/  SHF.R.U32.HI R6, RZ, 0x8, R27 ;  /* 0x00000008ff067819 */ /* 0x000fc4000001161b */
[----:B------:R-:W-:Y:S02]  /*16d30*/  LOP3.LUT R7, R8, 0xff, RZ, 0xc0, !PT ;  /* 0x000000ff08077812 */ /* 0x000fe400078ec0ff */
[----:B------:R-:W-:Y:S02]  /*16d40*/  LOP3.LUT R12, R12, 0xff, RZ, 0xc0, !PT ;  /* 0x000000ff0c0c7812 */ /* 0x000fe400078ec0ff */
[----:B------:R-:W-:Y:S02]  /*16d50*/  IADD3 R3, R3, R229, R0 ;  /* 0x000000e503037210 */ /* 0x000fe40007ffe000 */
[----:B------:R-:W-:Y:S02]  /*16d60*/  LOP3.LUT R5, R27, 0xff, RZ, 0xc0, !PT ;  /* 0x000000ff1b057812 */ /* 0x000fe400078ec0ff */
[----:B------:R-:W-:Y:S01]  /*16d70*/  LOP3.LUT R6, R6, 0xff, RZ, 0xc0, !PT ;  /* 0x000000ff06067812 */ /* 0x000fe200078ec0ff */
[----:B------:R-:W-:Y:S01]  /*16d80*/  IMAD.IADD R0, R16, 0x1, R3 ;  /* 0x0000000110007824 */ /* 0x000fe200078e0203 */
[----:B------:R-:W-:-:S02]  /*16d90*/  PRMT R35, R12, 0x7604, R7 ;  /* 0x000076040c237816 */ /* 0x000fc40000000007 */
[----:B------:R-:W-:Y:S02]  /*16da0*/  SHF.R.U32.HI R12, RZ, 0x8, R9 ;  /* 0x00000008ff0c7819 */ /* 0x000fe40000011609 */
[----:B------:R-:W-:Y:S02]  /*16db0*/  PRMT R28, R6, 0x7604, R5 ;  /* 0x00007604061c7816 */ /* 0x000fe40000000005 */
[----:B------:R-:W-:Y:S02]  /*16dc0*/  LOP3.LUT R3, R12, 0xff, RZ, 0xc0, !PT ;  /* 0x000000ff0c037812 */ /* 0x000fe400078ec0ff */
[----:B------:R-:W1:Y:S01]  /*16dd0*/  LDS.128 R12, [R0+0x1e200] ;  /* 0x01e20000000c7984 */ /* 0x000e620000000c00 */
[----:B------:R-:W-:Y:S02]  /*16de0*/  SHF.R.U32.HI R32, RZ, 0x8, R10 ;  /* 0x00000008ff207819 */ /* 0x000fe4000001160a */
[----:B------:R-:W-:Y:S02]  /*16df0*/  LOP3.LUT R30, R9, 0xff, RZ, 0xc0, !PT ;  /* 0x000000ff091e7812 */ /* 0x000fe400078ec0ff */
[----:B------:R-:W-:-:S02]  /*16e00*/  LOP3.LUT R31, R10, 0xff, RZ, 0xc0, !PT ;  /* 0x000000ff0a1f7812 */ /* 0x000fc400078ec0ff */
[----:B------:R-:W-:Y:S02]  /*16e10*/  LOP3.LUT R32, R32, 0xff, RZ, 0xc0, !PT ;  /* 0x000000ff20207812 */ /* 0x000fe400078ec0ff */
[----:B------:R-:W-:Y:S02]  /*16e20*/  PRMT R30, R3, 0x7604, R30 ;  /* 0x00007604031e7816 */ /* 0x000fe4000000001e */
[----:B------:R-:W-:Y:S02]  /*16e30*/  SHF.R.U32.HI R3, RZ, 0x10, R25 ;  /* 0x00000010ff037819 */ /* 0x000fe40000011619 */
[----:B0-----:R-:W-:Y:S02]  /*16e40*/  SHF.R.U32.HI R37, RZ, 0x10, R9 ;  /* 0x00000010ff257819 */ /* 0x001fe40000011609 */
[----:B------:R-:W-:Y:S01]  /*16e50*/  PRMT R39, R32, 0x7604, R31 ;  /* 0x0000760420277816 */ /* 0x000fe2000000001f */
[----:B------:R-:W-:Y:S01]  /*16e60*/  IMAD.U32 R3, R3, 0x10000, RZ ;  /* 0x0001000003037824 */ /* 0x000fe200078e00ff */
[----:B------:R-:W-:-:S02]  /*16e70*/  SHF.R.U32.HI R31, RZ, 0x10, R27 ;  /* 0x00000010ff1f7819 */ /* 0x000fc4000001161b */
[--C-:B------:R-:W-:Y:S02]  /*16e80*/  SHF.R.U32.HI R34, RZ, 0x8, R11.reuse ;  /* 0x00000008ff227819 */ /* 0x100fe4000001160b */
[----:B------:R-:W-:Y:S01]  /*16e90*/  SHF.L.U32 R37, R37, 0x10, RZ ;  /* 0x0000001025257819 */ /* 0x000fe200000006ff */
[----:B------:R-:W-:Y:S01]  /*16ea0*/  IMAD.U32 R31, R31, 0x10000, RZ ;  /* 0x000100001f1f7824 */ /* 0x000fe200078e00ff */
[----:B------:R-:W-:Y:S02]  /*16eb0*/  SHF.R.U32.HI R41, RZ, 0x10, R11 ;  /* 0x00000010ff297819 */ /* 0x000fe4000001160b */
[----:B------:R-:W-:Y:S02]  /*16ec0*/  LOP3.LUT R33, R11, 0xff, RZ, 0xc0, !PT ;  /* 0x000000ff0b217812 */ /* 0x000fe400078ec0ff */
[----:B------:R-:W-:Y:S01]  /*16ed0*/  LOP3.LUT R34, R34, 0xff, RZ, 0xc0, !PT ;  /* 0x000000ff22227812 */ /* 0x000fe200078ec0ff */
[----:B------:R-:W-:Y:S01]  /*16ee0*/  IMAD.U32 R41, R41, 0x10000, RZ ;  /* 0x0001000029297824 */ /* 0x000fe200078e00ff */
[----:B------:R-:W-:-:S02]  /*16ef0*/  LOP3.LUT R37, R30, 0xff0000, R37, 0xf8, !PT ;  /* 0x00ff00001e257812 */ /* 0x000fc400078ef825 */
[----:B------:R-:W-:Y:S02]  /*16f00*/  LOP3.LUT R3, R20, 0xff0000, R3, 0xf8, !PT ;  /* 0x00ff000014037812 */ /* 0x000fe400078ef803 */
[----:B------:R-:W-:Y:S02]  /*16f10*/  LOP3.LUT R21, R21, 0xff0000, R24, 0xf8, !PT ;  /* 0x00ff000015157812 */ /* 0x000fe400078ef818 */
[----:B------:R-:W-:Y:S02]  /*16f20*/  PRMT R34, R34, 0x7604, R33 ;  /* 0x0000760422227816 */ /* 0x000fe40000000021 */
[----:B------:R-:W-:Y:S02]  /*16f30*/  LOP3.LUT R35, R35, 0xff0000, R8, 0xf8, !PT ;  /* 0x00ff000023237812 */ /* 0x000fe400078ef808 */
[----:B------:R-:W-:Y:S02]  /*16f40*/  LOP3.LUT R33, R28, 0xff0000, R31, 0xf8, !PT ;  /* 0x00ff00001c217812 */ /* 0x000fe400078ef81f */
        /* <DEDUP_REMOVED lines=8> */
[----:B------:R-:W-:Y:S02]  /*16fd0*/  F2FP.F16.E4M3.UNPACK_B R35, R37 ;  /* 0x00000025ff23723e */ /* 0x000fe400020006ff */
[----:B------:R-:W-:Y:S02]  /*16fe0*/  F2FP.F16.E4M3.UNPACK_B R33, R32 ;  /* 0x00000020ff21723e */ /* 0x000fe400020006ff */
[----:B------:R-:W-:Y:S01]  /*16ff0*/  LOP3.LUT R20, R29, 0xff000000, R26, 0xf8, !PT ;  /* 0xff0000001d147812 */ /* 0x000fe200078ef81a */
[----:B------:R-:W-:Y:S01]  /*17000*/  HADD2.F32 R38, -RZ, R35.H0_H0 ;  /* 0x20000023ff267230 */ /* 0x000fe20000004100 */
[----:B------:R-:W-:Y:S02]  /*17010*/  LOP3.LUT R8, R39, 0xff000000, R10, 0xf8, !PT ;  /* 0xff00000027087812 */ /* 0x000fe400078ef80a */
[----:B------:R-:W-:-:S02]  /*17020*/  LOP3.LUT R40, R41, 0xff000000, R11, 0xf8, !PT ;  /* 0xff00000029287812 */ /* 0x000fc400078ef80b */
[----:B-1----:R-:W-:Y:S02]  /*17030*/  F2FP.F16.E4M3.UNPACK_B R27, R13.H1 ;  /* 0x0000000dff1b723e */ /* 0x002fe400030006ff */
[-C--:B------:R-:W-:Y:S02]  /*17040*/  F2FP.F16.E4M3.UNPACK_B R29, R15.reuse ;  /* 0x0000000fff1d723e */ /* 0x080fe400020006ff */
[----:B------:R-:W-:Y:S02]  /*17050*/  F2FP.F16.E4M3.UNPACK_B R30, R15.H1 ;  /* 0x0000000fff1e723e */ /* 0x000fe400030006ff */
[----:B------:R-:W-:Y:S02]  /*17060*/  F2FP.F16.E4M3.UNPACK_B R15, R12.H1 ;  /* 0x0000000cff0f723e */ /* 0x000fe400030006ff */
[----:B------:R-:W-:Y:S02]  /*17070*/  F2FP.F16.E4M3.UNPACK_B R37, R37.H1 ;  /* 0x00000025ff25723e */ /* 0x000fe400030006ff */
[----:B------:R-:W-:-:S02]  /*17080*/  F2FP.F16.E4M3.UNPACK_B R32, R32.H1 ;  /* 0x00000020ff20723e */ /* 0x000fc400030006ff */
[----:B------:R-:W-:Y:S01]  /*17090*/  F2FP.F16.E4M3.UNPACK_B R28, R14.H1 ;  /* 0x0000000eff1c723e */ /* 0x000fe200030006ff */
[----:B------:R-:W-:Y:S01]  /*170a0*/  HADD2.F32 R41, -RZ, R37.H0_H0 ;  /* 0x20000025ff297230 */ /* 0x000fe20000004100 */
[----:B---3--:R-:W0:Y:S02]  /*170b0*/  LDS.128 R4, [R53+0x1e200] ;  /* 0x01e2000035047984 */ /* 0x008e240000000c00 */
[-C--:B0-----:R-:W-:Y:S02]  /*170c0*/  F2FP.F16.E4M3.UNPACK_B R3, R6.reuse ;  /* 0x00000006ff03723e */ /* 0x081fe400020006ff */
[----:B------:R-:W-:Y:S02]  /*170d0*/  F2FP.F16.E4M3.UNPACK_B R24, R6.H1 ;  /* 0x00000006ff18723e */ /* 0x000fe400030006ff */
[----:B------:R-:W-:Y:S02]  /*170e0*/  F2FP.F16.E4M3.UNPACK_B R6, R13 ;  /* 0x0000000dff06723e */ /* 0x000fe400020006ff */
[----:B------:R-:W-:-:S02]  /*170f0*/  F2FP.F16.E4M3.UNPACK_B R25, R7 ;  /* 0x00000007ff19723e */ /* 0x000fc400020006ff */
[----:B------:R-:W-:Y:S02]  /*17100*/  F2FP.F16.E4M3.UNPACK_B R26, R7.H1 ;  /* 0x00000007ff1a723e */ /* 0x000fe400030006ff */
[-C--:B------:R-:W-:Y:S02]  /*17110*/  F2FP.F16.E4M3.UNPACK_B R10, R5.reuse ;  /* 0x00000005ff0a723e */ /* 0x080fe400020006ff */
[-C--:B------:R-:W-:Y:S02]  /*17120*/  F2FP.F16.E4M3.UNPACK_B R7, R4.reuse ;  /* 0x00000004ff07723e */ /* 0x080fe400020006ff */
[----:B------:R-:W-:Y:S01]  /*17130*/  F2FP.F16.E4M3.UNPACK_B R11, R4.H1 ;  /* 0x00000004ff0b723e */ /* 0x000fe200030006ff */
[----:B------:R-:W-:Y:S01]  /*17140*/  HADD2.F32 R4, -RZ, R6.H0_H0 ;  /* 0x20000006ff047230 */ /* 0x000fe20000004100 */
[----:B------:R-:W-:Y:S01]  /*17150*/  F2FP.F16.E4M3.UNPACK_B R21, R5.H1 ;  /* 0x00000005ff15723e */ /* 0x000fe200030006ff */
[----:B------:R-:W-:Y:S01]  /*17160*/  HADD2.F32 R5, -RZ, R33.H0_H0 ;  /* 0x20000021ff057230 */ /* 0x000fe20000004100 */
[----:B------:R-:W-:Y:S01]  /*17170*/  F2FP.F16.E4M3.UNPACK_B R13, R12 ;  /* 0x0000000cff0d723e */ /* 0x000fe200020006ff */
[----:B------:R-:W-:-:S02]  /*17180*/  HADD2.F32 R9, -RZ, R10.H0_H0 ;  /* 0x2000000aff097230 */ /* 0x000fc40000004100 */
[C---:B------:R-:W-:Y:S01]  /*17190*/  FMUL.FTZ R12, R4.reuse, R38 ;  /* 0x00000026040c7220 */ /* 0x040fe20000410000 */
[----:B------:R-:W-:Y:S02]  /*171a0*/  HADD2.F32 R6, -RZ, R6.H1_H1 ;  /* 0x30000006ff067230 */ /* 0x000fe40000004100 */
[-C--:B------:R-:W-:Y:S01]  /*171b0*/  FMUL.FTZ R39, R4, R5.reuse ;  /* 0x0000000504277220 */ /* 0x080fe20000410000 */
[----:B------:R-:W-:Y:S02]  /*171c0*/  HADD2.F32 R33, -RZ, R33.H1_H1 ;  /* 0x30000021ff217230 */ /* 0x000fe40000004100 */
[C---:B------:R-:W-:Y:S01]  /*171d0*/  FFMA.FTZ R5, R9.reuse, R5, -R12 ;  /* 0x0000000509057223 */ /* 0x040fe2000001080c */
[----:B------:R-:W-:Y:S01]  /*171e0*/  F2FP.F16.E4M3.UNPACK_B R4, R14 ;  /* 0x0000000eff04723e */ /* 0x000fe200020006ff */
[----:B------:R-:W-:Y:S01]  /*171f0*/  FFMA.FTZ R9, R9, R38, R39 ;  /* 0x0000002609097223 */ /* 0x000fe20000010027 */
[----:B------:R-:W-:Y:S02]  /*17200*/  HADD2.F32 R39, -RZ, R35.H1_H1 ;  /* 0x30000023ff277230 */ /* 0x000fe40000004100 */
[----:B------:R-:W-:Y:S01]  /*17210*/  FMUL.FTZ R38, R6, R33 ;  /* 0x0000002106267220 */ /* 0x000fe20000410000 */
[----:B------:R-:W-:-:S02]  /*17220*/  HADD2.F32 R10, -RZ, R10.H1_H1 ;  /* 0x3000000aff0a7230 */ /* 0x000fc40000004100 */
[----:B------:R-:W-:Y:S02]  /*17230*/  HADD2.F32 R14, -RZ, R27.H0_H0 ;  /* 0x2000001bff0e7230 */ /* 0x000fe40000004100 */
[----:B------:R-:W-:Y:S01]  /*17240*/  FMUL.FTZ R43, R6, R39 ;  /* 0x00000027062b7220 */ /* 0x000fe20000410000 */
[----:B------:R-:W-:Y:S02]  /*17250*/  HADD2.F32 R35, -RZ, R32.H0_H0 ;  /* 0x20000020ff237230 */ /* 0x000fe40000004100 */
[----:B------:R-:W-:Y:S02]  /*17260*/  HADD2.F32 R12, -RZ, R21.H0_H0 ;  /* 0x20000015ff0c7230 */ /* 0x000fe40000004100 */
[----:B------:R-:W-:Y:S01]  /*17270*/  FFMA.FTZ R6, R10, R33, -R43 ;  /* 0x000000210a067223 */ /* 0x000fe2000001082b */
[----:B------:R-:W-:Y:S01]  /*17280*/  FMUL.FTZ R45, R14, R41 ;  /* 0x000000290e2d7220 */ /* 0x000fe20000410000 */
[----:B------:R-:W-:Y:S01]  /*17290*/  FFMA.FTZ R10, R10, R39, R38 ;  /* 0x000000270a0a7223 */ /* 0x000fe20000010026 */
[----:B------:R-:W-:Y:S01]  /*172a0*/  FMUL.FTZ R14, R14, R35 ;  /* 0x000000230e0e7220 */ /* 0x000fe20000410000 */
[----:B------:R-:W-:Y:S01]  /*172b0*/  F2FP.F16.E4M3.UNPACK_B R39, R40 ;  /* 0x00000028ff27723e */ /* 0x000fe200020006ff */
[----:B------:R-:W-:Y:S01]  /*172c0*/  HADD2.F32 R38, -RZ, R37.H1_H1 ;  /* 0x30000025ff267230 */ /* 0x000fe20000004100 */
[----:B------:R-:W-:Y:S01]  /*172d0*/  F2FP.F16.E4M3.UNPACK_B R33, R34 ;  /* 0x00000022ff21723e */ /* 0x000fe200020006ff */
[----:B------:R-:W-:-:S02]  /*172e0*/  HADD2.F32 R27, -RZ, R27.H1_H1 ;  /* 0x3000001bff1b7230 */ /* 0x000fc40000004100 */
[C---:B------:R-:W-:Y:S01]  /*172f0*/  FFMA.FTZ R41, R12.reuse, R41, R14 ;  /* 0x000000290c297223 */ /* 0x040fe2000001000e */
[----:B------:R-:W-:Y:S02]  /*17300*/  HADD2.F32 R32, -RZ, R32.H1_H1 ;  /* 0x30000020ff207230 */ /* 0x000fe40000004100 */
[----:B------:R-:W-:Y:S01]  /*17310*/  FFMA.FTZ R45, R12, R35, -R45 ;  /* 0x000000230c2d7223 */ /* 0x000fe2000001082d */
[----:B------:R-:W-:Y:S02]  /*17320*/  HADD2.F32 R37, -RZ, R39.H0_H0 ;  /* 0x20000027ff257230 */ /* 0x000fe40000004100 */
[C---:B------:R-:W-:Y:S01]  /*17330*/  FMUL.FTZ R42, R27.reuse, R38 ;  /* 0x000000261b2a7220 */ /* 0x040fe20000410000 */
[----:B------:R-:W-:Y:S02]  /*17340*/  HADD2.F32 R14, -RZ, R29.H0_H0 ;  /* 0x2000001dff0e7230 */ /* 0x000fe40000004100 */
[----:B------:R-:W-:Y:S01]  /*17350*/  FMUL.FTZ R27, R27, R32 ;  /* 0x000000201b1b7220 */ /* 0x000fe20000410000 */
[----:B------:R-:W-:Y:S01]  /*17360*/  HADD2.F32 R35, -RZ, R33.H0_H0 ;  /* 0x20000021ff237230 */ /* 0x000fe20000004100 */
[----:B------:R-:W-:Y:S01]  /*17370*/  F2FP.F16.E4M3.UNPACK_B R40, R40.H1 ;  /* 0x00000028ff28723e */ /* 0x000fe200030006ff */
[----:B------:R-:W-:-:S02]  /*17380*/  HADD2.F32 R21, -RZ, R21.H1_H1 ;  /* 0x30000015ff157230 */ /* 0x000fc40000004100 */
[C---:B------:R-:W-:Y:S01]  /*17390*/  FMUL.FTZ R43, R14.reuse, R37 ;  /* 0x000000250e2b7220 */ /* 0x040fe20000410000 */
[----:B------:R-:W-:Y:S02]  /*173a0*/  HADD2.F32 R12, -RZ, R25.H0_H0 ;  /* 0x20000019ff0c7230 */ /* 0x000fe40000004100 */
[----:B------:R-:W-:Y:S01]  /*173b0*/  FMUL.FTZ R14, R14, R35 ;  /* 0x000000230e0e7220 */ /* 0x000fe20000410000 */
[----:B------:R-:W-:Y:S02]  /*173c0*/  HADD2.F32 R29, -RZ, R29.H1_H1 ;  /* 0x3000001dff1d7230 */ /* 0x000fe40000004100 */
[C---:B------:R-:W-:Y:S01]  /*173d0*/  FFMA.FTZ R46, R21.reuse, R38, R27 ;  /* 0x00000026152e7223 */ /* 0x040fe2000001001b */
[----:B------:R-:W-:Y:S01]  /*173e0*/  FFMA.FTZ R42, R21, R32, -R42 ;  /* 0x00000020152a7223 */ /* 0x000fe2000001082a */
[----:B------:R-:W-:Y:S02]  /*173f0*/  HADD2.F32 R38, -RZ, R39.H1_H1 ;  /* 0x30000027ff267230 */ /* 0x000fe40000004100 */
[----:B------:R-:W-:Y:S01]  /*17400*/  FFMA.FTZ R47, R12, R37, R14 ;  /* 0x000000250c2f7223 */ /* 0x000fe2000001000e */
[----:B------:R-:W-:Y:S01]  /*17410*/  HADD2.F32 R32, -RZ, R33.H1_H1 ;  /* 0x30000021ff207230 */ /* 0x000fe20000004100 */
[----:B------:R-:W-:Y:S01]  /*17420*/  F2FP.F16.E4M3.UNPACK_B R34, R34.H1 ;  /* 0x00000022ff22723e */ /* 0x000fe200030006ff */
[----:B------:R-:W-:-:S02]  /*17430*/  HADD2.F32 R27, -RZ, R40.H0_H0 ;  /* 0x20000028ff1b7230 */ /* 0x000fc40000004100 */
[----:B------:R-:W-:Y:S01]  /*17440*/  FFMA.FTZ R43, R12, R35, -R43 ;  /* 0x000000230c2b7223 */ /* 0x000fe2000001082b */
[----:B------:R-:W-:Y:S02]  /*17450*/  HADD2.F32 R14, -RZ, R30.H0_H0 ;  /* 0x2000001eff0e7230 */ /* 0x000fe40000004100 */
[C---:B------:R-:W-:Y:S01]  /*17460*/  FMUL.FTZ R48, R29.reuse, R38 ;  /* 0x000000261d307220 */ /* 0x040fe20000410000 */
[----:B------:R-:W-:Y:S02]  /*17470*/  HADD2.F32 R25, -RZ, R25.H1_H1 ;  /* 0x30000019ff197230 */ /* 0x000fe40000004100 */
[----:B------:R-:W-:Y:S01]  /*17480*/  FMUL.FTZ R29, R29, R32 ;  /* 0x000000201d1d7220 */ /* 0x000fe20000410000 */
[----:B------:R-:W-:Y:S02]  /*17490*/  HADD2.F32 R21, -RZ, R34.H0_H0 ;  /* 0x20000022ff157230 */ /* 0x000fe40000004100 */
[----:B------:R-:W-:Y:S01]  /*174a0*/  FMUL.FTZ R33, R14, R27 ;  /* 0x0000001b0e217220 */ /* 0x000fe20000410000 */
[----:B------:R-:W-:-:S02]  /*174b0*/  HADD2.F32 R12, -RZ, R26.H0_H0 ;  /* 0x2000001aff0c7230 */ /* 0x000fc40000004100 */
[C---:B------:R-:W-:Y:S01]  /*174c0*/  FFMA.FTZ R50, R25.reuse, R38, R29 ;  /* 0x0000002619327223 */ /* 0x040fe2000001001d */
[----:B------:R-:W-:Y:S01]  /*174d0*/  F2FP.F16.E4M3.UNPACK_B R29, R36.H1 ;  /* 0x00000024ff1d723e */ /* 0x000fe200030006ff */
[-C--:B------:R-:W-:Y:S01]  /*174e0*/  FMUL.FTZ R14, R14, R21.reuse ;  /* 0x000000150e0e7220 */ /* 0x080fe20000410000 */
[----:B------:R-:W-:Y:S02]  /*174f0*/  HADD2.F32 R35, -RZ, R40.H1_H1 ;  /* 0x30000028ff237230 */ /* 0x000fe40000004100 */
[C---:B------:R-:W-:Y:S01]  /*17500*/  FFMA.FTZ R39, R12.reuse, R21, -R33 ;  /* 0x000000150c277223 */ /* 0x040fe20000010821 */
[----:B------:R-:W-:Y:S01]  /*17510*/  F2FP.F16.E4M3.UNPACK_B R21, R31.H1 ;  /* 0x0000001fff15723e */ /* 0x000fe200030006ff */
[----:B------:R-:W-:Y:S01]  /*17520*/  FFMA.FTZ R49, R12, R27, R14 ;  /* 0x0000001b0c317223 */ /* 0x000fe2000001000e */
[----:B------:R-:W-:Y:S02]  /*17530*/  HADD2.F32 R30, -RZ, R30.H1_H1 ;  /* 0x3000001eff1e7230 */ /* 0x000fe40000004100 */
[----:B------:R-:W-:Y:S01]  /*17540*/  FFMA.FTZ R48, R25, R32, -R48 ;  /* 0x0000002019307223 */ /* 0x000fe20000010830 */
[----:B------:R-:W-:Y:S01]  /*17550*/  HADD2.F32 R27, -RZ, R34.H1_H1 ;  /* 0x30000022ff1b7230 */ /* 0x000fe20000004100 */
[----:B------:R-:W-:Y:S01]  /*17560*/  F2FP.F16.E4M3.UNPACK_B R36, R36 ;  /* 0x00000024ff24723e */ /* 0x000fe200020006ff */
[----:B------:R-:W-:-:S02]  /*17570*/  HADD2.F32 R33, -RZ, R29.H0_H0 ;  /* 0x2000001dff217230 */ /* 0x000fc40000004100 */
[C---:B------:R-:W-:Y:S01]  /*17580*/  FMUL.FTZ R51, R30.reuse, R35 ;  /* 0x000000231e337220 */ /* 0x040fe20000410000 */
[----:B------:R-:W-:Y:S02]  /*17590*/  HADD2.F32 R14, -RZ, R15.H0_H0 ;  /* 0x2000000fff0e7230 */ /* 0x000fe40000004100 */
[----:B------:R-:W-:Y:S01]  /*175a0*/  FMUL.FTZ R30, R30, R27 ;  /* 0x0000001b1e1e7220 */ /* 0x000fe20000410000 */
[----:B------:R-:W-:Y:S01]  /*175b0*/  HADD2.F32 R25, -RZ, R21.H0_H0 ;  /* 0x20000015ff197230 */ /* 0x000fe20000004100 */
[----:B------:R-:W-:Y:S01]  /*175c0*/  F2FP.F16.E4M3.UNPACK_B R31, R31 ;  /* 0x0000001fff1f723e */ /* 0x000fe200020006ff */
        /* <DEDUP_REMOVED lines=16> */
[--C-:B------:R-:W-:Y:S02]  /*176d0*/  HADD2.F32 R15, -RZ, R36.reuse.H0_H0 ;  /* 0x20000024ff0f7230 */ /* 0x100fe40000004100 */
[C---:B------:R-:W-:Y:S01]  /*176e0*/  FFMA.FTZ R34, R11.reuse, R14, -R30 ;  /* 0x0000000e0b227223 */ /* 0x040fe2000001081e */
[----:B------:R-:W-:Y:S02]  /*176f0*/  HADD2.F32 R14, -RZ, R31.H0_H0 ;  /* 0x2000001fff0e7230 */ /* 0x000fe40000004100 */
[----:B------:R-:W-:Y:S01]  /*17700*/  FFMA.FTZ R38, R11, R26, R21 ;  /* 0x0000001a0b267223 */ /* 0x000fe20000010015 */
[----:B------:R-:W-:Y:S02]  /*17710*/  HADD2.F32 R11, -RZ, R7.H0_H0 ;  /* 0x20000007ff0b7230 */ /* 0x000fe40000004100 */
[----:B------:R-:W-:Y:S01]  /*17720*/  FMUL.FTZ R26, R12, R15 ;  /* 0x0000000f0c1a7220 */ /* 0x000fe20000410000 */
[----:B------:R-:W-:-:S02]  /*17730*/  HADD2.F32 R36, -RZ, R36.H1_H1 ;  /* 0x30000024ff247230 */ /* 0x000fc40000004100 */
[-C--:B------:R-:W-:Y:S01]  /*17740*/  FMUL.FTZ R30, R12, R14.reuse ;  /* 0x0000000e0c1e7220 */ /* 0x080fe20000410000 */
[----:B------:R-:W-:Y:S02]  /*17750*/  HADD2.F32 R13, -RZ, R13.H1_H1 ;  /* 0x3000000dff0d7230 */ /* 0x000fe40000004100 */
[----:B------:R-:W-:Y:S01]  /*17760*/  FFMA.FTZ R25, R11, R14, -R26 ;  /* 0x0000000e0b197223 */ /* 0x000fe2000001081a */
[----:B------:R-:W-:Y:S01]  /*17770*/  HADD2.F32 R12, -RZ, R31.H1_H1 ;  /* 0x3000001fff0c7230 */ /* 0x000fe20000004100 */
[----:B------:R-:W-:Y:S01]  /*17780*/  F2FP.F16.E4M3.UNPACK_B R21, R8.H1 ;  /* 0x00000008ff15723e */ /* 0x000fe200030006ff */
[----:B------:R-:W-:Y:S02]  /*17790*/  HADD2.F32 R7, -RZ, R7.H1_H1 ;  /* 0x30000007ff077230 */ /* 0x000fe40000004100 */
[----:B------:R-:W-:Y:S01]  /*177a0*/  FMUL.FTZ R26, R13, R36 ;  /* 0x000000240d1a7220 */ /* 0x000fe20000410000 */
[----:B------:R-:W-:Y:S01]  /*177b0*/  F2FP.F16.E4M3.UNPACK_B R14, R20.H1 ;  /* 0x00000014ff0e723e */ /* 0x000fe200030006ff */
[----:B------:R-:W-:Y:S01]  /*177c0*/  FFMA.FTZ R30, R11, R15, R30 ;  /* 0x0000000f0b1e7223 */ /* 0x000fe2000001001e */
[-C--:B------:R-:W-:Y:S01]  /*177d0*/  FMUL.FTZ R13, R13, R12.reuse ;  /* 0x0000000c0d0d7220 */ /* 0x080fe20000410000 */
[----:B------:R-:W-:Y:S01]  /*177e0*/  FFMA.FTZ R32, R7, R12, -R26 ;  /* 0x0000000c07207223 */ /* 0x000fe2000001081a */
[----:B------:R-:W-:Y:S01]  /*177f0*/  HADD2.F32 R26, -RZ, R21.H0_H0 ;  /* 0x20000015ff1a7230 */ /* 0x000fe20000004100 */
[----:B------:R-:W-:Y:S01]  /*17800*/  F2FP.F16.E4M3.UNPACK_B R8, R8 ;  /* 0x00000008ff08723e */ /* 0x000fe200020006ff */
[----:B------:R-:W-:-:S02]  /*17810*/  HADD2.F32 R11, -RZ, R28.H0_H0 ;  /* 0x2000001cff0b7230 */ /* 0x000fc40000004100 */
[----:B------:R-:W-:Y:S01]  /*17820*/  FFMA.FTZ R15, R7, R36, R13 ;  /* 0x00000024070f7223 */ /* 0x000fe2000001000d */
[----:B------:R-:W-:Y:S01]  /*17830*/  HADD2.F32 R12, -RZ, R14.H0_H0 ;  /* 0x2000000eff0c7230 */ /* 0x000fe20000004100 */
[----:B------:R-:W-:Y:S01]  /*17840*/  F2FP.F16.E4M3.UNPACK_B R20, R20 ;  /* 0x00000014ff14723e */ /* 0x000fe200020006ff */
[----:B------:R-:W-:Y:S01]  /*17850*/  HADD2.F32 R21, -RZ, R21.H1_H1 ;  /* 0x30000015ff157230 */ /* 0x000fe20000004100 */
[----:B------:R-:W-:Y:S01]  /*17860*/  F2FP.SATFINITE.E4M3.F32.PACK_AB_MERGE_C R41, R46, R41, RZ ;  /* 0x000000292e29723e */ /* 0x000fe200048070ff */
[----:B------:R-:W-:Y:S02]  /*17870*/  HADD2.F32 R28, -RZ, R28.H1_H1 ;  /* 0x3000001cff1c7230 */ /* 0x000fe40000004100 */
[C---:B------:R-:W-:Y:S01]  /*17880*/  FMUL.FTZ R36, R11.reuse, R12 ;  /* 0x0000000c0b247220 */ /* 0x040fe20000410000 */
[----:B------:R-:W-:Y:S02]  /*17890*/  HADD2.F32 R13, -RZ, R14.H1_H1 ;  /* 0x3000000eff0d7230 */ /* 0x000fe40000004100 */
[----:B------:R-:W-:Y:S01]  /*178a0*/  FMUL.FTZ R14, R11, R26 ;  /* 0x0000001a0b0e7220 */ /* 0x000fe20000410000 */
[----:B------:R-:W-:-:S02]  /*178b0*/  HADD2.F32 R7, -RZ, R24.H0_H0 ;  /* 0x20000018ff077230 */ /* 0x000fc40000004100 */
[C---:B------:R-:W-:Y:S01]  /*178c0*/  FMUL.FTZ R11, R28.reuse, R21 ;  /* 0x000000151c0b7220 */ /* 0x040fe20000410000 */
[----:B------:R-:W-:Y:S02]  /*178d0*/  HADD2.F32 R24, -RZ, R24.H1_H1 ;  /* 0x30000018ff187230 */ /* 0x000fe40000004100 */
[----:B------:R-:W-:Y:S01]  /*178e0*/  FMUL.FTZ R28, R28, R13 ;  /* 0x0000000d1c1c7220 */ /* 0x000fe20000410000 */
[----:B------:R-:W-:Y:S01]  /*178f0*/  F2FP.SATFINITE.E4M3.F32.PACK_AB_MERGE_C R5, R6, R5, R42 ;  /* 0x000000050605723e */ /* 0x000fe2000480702a */
[C---:B------:R-:W-:Y:S01]  /*17900*/  FFMA.FTZ R36, R7.reuse, R26, R36 ;  /* 0x0000001a07247223 */ /* 0x040fe20000010024 */
[----:B------:R-:W-:Y:S01]  /*17910*/  FFMA.FTZ R27, R7, R12, -R14 ;  /* 0x0000000c071b7223 */ /* 0x000fe2000001080e */
[C---:B------:R-:W-:Y:S01]  /*17920*/  FFMA.FTZ R26, R24.reuse, R13, -R11 ;  /* 0x0000000d181a7223 */ /* 0x040fe2000001080b */
[----:B------:R-:W-:Y:S02]  /*17930*/  HADD2.F32 R12, -RZ, R8.H0_H0 ;  /* 0x20000008ff0c7230 */ /* 0x000fe40000004100 */
[----:B------:R-:W-:Y:S01]  /*17940*/  FFMA.FTZ R29, R24, R21, R28 ;  /* 0x00000015181d7223 */ /* 0x000fe2000001001c */
[----:B------:R-:W-:Y:S01]  /*17950*/  HADD2.F32 R7, -RZ, R4.H0_H0 ;  /* 0x20000004ff077230 */ /* 0x000fe20000004100 */
[----:B------:R-:W-:Y:S01]  /*17960*/  F2FP.SATFINITE.E4M3.F32.PACK_AB_MERGE_C R9, R10, R9, R41 ;  /* 0x000000090a09723e */ /* 0x000fe20004807029 */
[----:B------:R-:W-:Y:S01]  /*17970*/  HADD2.F32 R13, -RZ, R8.H1_H1 ;  /* 0x30000008ff0d7230 */ /* 0x000fe20000004100 */
[----:B------:R-:W-:Y:S01]  /*17980*/  F2FP.SATFINITE.E4M3.F32.PACK_AB_MERGE_C R26, R26, R27, RZ ;  /* 0x0000001b1a1a723e */ /* 0x000fe200048070ff */
[----:B------:R-:W-:-:S02]  /*17990*/  HADD2.F32 R11, -RZ, R20.H0_H0 ;  /* 0x20000014ff0b7230 */ /* 0x000fc40000004100 */
[----:B------:R-:W-:Y:S01]  /*179a0*/  FMUL.FTZ R21, R7, R12 ;  /* 0x0000000c07157220 */ /* 0x000fe20000410000 */
[----:B------:R-:W-:Y:S01]  /*179b0*/  HADD2.F32 R8, -RZ, R4.H1_H1 ;  /* 0x30000004ff087230 */ /* 0x000fe20000004100 */
[----:B------:R-:W-:Y:S01]  /*179c0*/  F2FP.SATFINITE.E4M3.F32.PACK_AB_MERGE_C R29, R29, R36, RZ ;  /* 0x000000241d1d723e */ /* 0x000fe200048070ff */
[----:B------:R-:W-:Y:S02]  /*179d0*/  HADD2.F32 R20, -RZ, R20.H1_H1 ;  /* 0x30000014ff147230 */ /* 0x000fe40000004100 */
[----:B------:R-:W-:Y:S01]  /*179e0*/  FMUL.FTZ R7, R7, R11 ;  /* 0x0000000b07077220 */ /* 0x000fe20000410000 */
[--C-:B------:R-:W-:Y:S02]  /*179f0*/  HADD2.F32 R4, -RZ, R3.reuse.H0_H0 ;  /* 0x20000003ff047230 */ /* 0x100fe40000004100 */
[C---:B------:R-:W-:Y:S01]  /*17a00*/  FMUL.FTZ R14, R8.reuse, R13 ;  /* 0x0000000d080e7220 */ /* 0x040fe20000410000 */
[----:B------:R-:W-:Y:S02]  /*17a10*/  HADD2.F32 R3, -RZ, R3.H1_H1 ;  /* 0x30000003ff037230 */ /* 0x000fe40000004100 */
[----:B------:R-:W-:Y:S01]  /*17a20*/  FMUL.FTZ R8, R8, R20 ;  /* 0x0000001408087220 */ /* 0x000fe20000410000 */
        /* <DEDUP_REMOVED lines=11> */
[----:B------:R-:W-:Y:S02]  /*17ae0*/  F2FP.SATFINITE.E4M3.F32.PACK_AB_MERGE_C R11, R50, R47, R11 ;  /* 0x0000002f320b723e */ /* 0x000fe4000480700b */
[----:B------:R-:W-:Y:S01]  /*17af0*/  F2FP.SATFINITE.E4M3.F32.PACK_AB_MERGE_C R8, R15, R30, R8 ;  /* 0x0000001e0f08723e */ /* 0x000fe20004807008 */
[----:B------:R0:W-:Y:S01]  /*17b00*/  STS.128 [R53+0x1e200], R4 ;  /* 0x01e2000435007388 */ /* 0x0001e20000000c00 */
[----:B------:R-:W-:-:S05]  /*17b10*/  F2FP.SATFINITE.E4M3.F32.PACK_AB_MERGE_C R10, R3, R12, R29 ;  /* 0x0000000c030a723e */ /* 0x000fca000480701d */
[----:B------:R0:W-:Y:S02]  /*17b20*/  STS.128 [R0+0x1e200], R8 ;  /* 0x01e2000800007388 */ /* 0x0001e40000000c00 */
.L_x_458:
[----:B------:R-:W-:Y:S05]  /*17b30*/  BSYNC B0 ;  /* 0x0000000000007941 */ /* 0x000fea0003800000 */
.L_x_451:
[----:B------:R-:W-:Y:S01]  /*17b40*/  @!PT LDS RZ, [RZ] ;  /* 0x00000000fffff984 */ /* 0x000fe20000000800 */
[----:B------:R-:W-:Y:S01]  /*17b50*/  @!PT LDS RZ, [RZ] ;  /* 0x00000000fffff984 */ /* 0x000fe20000000800 */
[----:B------:R-:W-:Y:S01]  /*17b60*/  @!PT LDS RZ, [RZ] ;  /* 0x00000000fffff984 */ /* 0x000fe20000000800 */
[----:B------:R-:W-:Y:S01]  /*17b70*/  @!PT LDS RZ, [RZ] ;  /* 0x00000000fffff984 */ /* 0x000fe20000000800 */
[----:B------:R1:W-:Y:S06]  /*17b80*/  MEMBAR.ALL.CTA ;  /* 0x0000000000007992 */ /* 0x0003ec0000008000 */
[----:B-1----:R-:W1:Y:S01]  /*17b90*/  FENCE.VIEW.ASYNC.S ;  /* 0x00000000000073c6 */ /* 0x002e620000000000 */
[----:B------:R-:W-:Y:S05]  /*17ba0*/  WARPSYNC.ALL ;  /* 0x0000000000007948 */ /* 0x000fea0003800000 */
[----:B-1----:R-:W-:Y:S06]  /*17bb0*/  BAR.SYNC.DEFER_BLOCKING 0xd, 0x100 ;  /* 0x0344000000007b1d */ /* 0x002fec0000010000 */
.L_x_449:
[----:B0-2-4-:R-:W-:-:S05]  /*17bc0*/  IMAD.U32 R0, RZ, RZ, UR53 ;  /* 0x00000035ff007e24 */ /* 0x015fca000f8e00ff */
[----:B------:R-:W-:-:S13]  /*17bd0*/  ISETP.NE.AND P0, PT, R0, 0x3, PT ;  /* 0x000000030000780c */ /* 0x000fda0003f05270 */
[----:B------:R-:W-:Y:S05]  /*17be0*/  @!P0 BRA `(.L_x_478) ;  /* 0x0000000000048947 */ /* 0x000fea0003800000 */
[----:B------:R-:W-:Y:S01]  /*17bf0*/  BPT.TRAP 0x1 ;  /* 0x000000040000795c */ /* 0x000fe20000300000 */
.L_x_478:
[----:B------:R-:W-:Y:S01]  /*17c00*/  IMAD R0, R152, 0x8, R16 ;  /* 0x0000000898007824 */ /* 0x000fe200078e0210 */
[----:B-1----:R-:W-:-:S04]  /*17c10*/  SHF.L.U32 R3, R230, 0x1f, RZ ;  /* 0x0000001fe6037819 */ /* 0x002fc800000006ff */
[----:B------:R0:W1:Y:S01]  /*17c20*/  SYNCS.PHASECHK.TRANS64.TRYWAIT P2, [R0+URZ+0x33430], R3 ;  /* 0x03343003000075a7 */ /* 0x000062000804017f */
[----:B------:R-:W-:Y:S05]  /*17c30*/  @!P0 BRA `(.L_x_479) ;  /* 0x0000000000048947 */ /* 0x000fea0003800000 */
[----:B------:R-:W-:Y:S01]  /*17c40*/  BPT.TRAP 0x1 ;  /* 0x000000040000795c */ /* 0x000fe20000300000 */
.L_x_479:
[----:B-----5:R-:W2:Y:S01]  /*17c50*/  S2R R4, SR_TID.X ;  /* 0x0000000000047919 */ /* 0x020ea20000002100 */
[----:B------:R-:W-:Y:S01]  /*17c60*/  IMAD.MOV.U32 R25, RZ, RZ, RZ ;  /* 0x000000ffff197224 */ /* 0x000fe200078e00ff */
[----:B--2---:R-:W-:-:S04]  /*17c70*/  LOP3.LUT R4, R4, 0x7f, RZ, 0xc0, !PT ;  /* 0x0000007f04047812 */ /* 0x004fc800078ec0ff */
[----:B------:R-:W-:Y:S01]  /*17c80*/  ISETP.NE.AND P1, PT, R4, RZ, PT ;  /* 0x000000ff0400720c */ /* 0x000fe20003f25270 */
[----:B-1----:R-:W-:-:S12]  /*17c90*/  @P2 BRA `(.L_x_480) ;  /* 0x0000000000082947 */ /* 0x002fd80003800000 */
[----:B------:R-:W1:Y:S02]  /*17ca0*/  SYNCS.PHASECHK.TRANS64.TRYWAIT P2, [R0+URZ+0x33430], R3 ;  /* 0x03343003000075a7 */ /* 0x000e64000804017f */
[----:B-1----:R-:W-:Y:S05]  /*17cb0*/  @!P2 BRA `(.L_x_481) ;  /* 0x000001540044a947 */ /* 0x002fea0003800000 */
.L_x_480:
[----:B------:R-:W-:Y:S05]  /*17cc0*/  WARPSYNC.ALL ;  /* 0x0000000000007948 */ /* 0x000fea0003800000 */
[----:B01----:R-:W-:Y:S01]  /*17cd0*/  VIADD R3, R16, 0x24200 ;  /* 0x0002420010037836 */ /* 0x003fe20000000000 */
[----:B------:R-:W2:Y:S01]  /*17ce0*/  LDL R13, [R1] ;  /* 0x00000000010d7983 */ /* 0x000ea20000100800 */
[----:B------:R-:W-:Y:S01]  /*17cf0*/  R2UR UR28, R44 ;  /* 0x000000002c1c72ca */ /* 0x000fe200000e0000 */
[----:B------:R-:W-:Y:S01]  /*17d00*/  IMAD.MOV.U32 R5, RZ, RZ, -0x7fffffe0 ;  /* 0x80000020ff057424 */ /* 0x000fe200078e00ff */
[----:B------:R-:W-:Y:S01]  /*17d10*/  WARPGROUP.ARRIVE ;  /* 0x00000000000079c5 */ /* 0x000fe20000000000 */
[----:B------:R-:W-:Y:S01]  /*17d20*/  SHF.R.U32.HI R3, RZ, 0x4, R3 ;  /* 0x00000004ff037819 */ /* 0x000fe20000011603 */
[----:B------:R-:W-:Y:S01]  /*17d30*/  UMOV UR29, 0x80000020 ;  /* 0x80000020001d7882 */ /* 0x000fe20000000000 */
[----:B------:R-:W-:Y:S01]  /*17d40*/  MOV R7, 0x80000020 ;  /* 0x8000002000077802 */ /* 0x000fe20000000f00 */
[----:B------:R-:W-:Y:S01]  /*17d50*/  UMOV UR9, UR29 ;  /* 0x0000001d00097c82 */ /* 0x000fe20008000000 */
[----:B------:R-:W-:Y:S01]  /*17d60*/  LOP3.LUT R3, R3, 0x3fff, RZ, 0xc0, !PT ;  /* 0x00003fff03037812 */ /* 0x000fe200078ec0ff */
[----:B------:R-:W-:Y:S01]  /*17d70*/  UMOV UR5, UR29 ;  /* 0x0000001d00057c82 */ /* 0x000fe20008000000 */
[----:B------:R-:W-:Y:S01]  /*17d80*/  R2UR UR31, R5 ;  /* 0x00000000051f72ca */ /* 0x000fe200000e0000 */
[----:B------:R-:W-:Y:S01]  /*17d90*/  IMAD.MOV.U32 R9, RZ, RZ, -0x7fffffe0 ;  /* 0x80000020ff097424 */ /* 0x000fe200078e00ff */
[----:B---3--:R-:W-:Y:S01]  /*17da0*/  LOP3.LUT R14, R3, 0x10000, RZ, 0xfc, !PT ;  /* 0x00010000030e7812 */ /* 0x008fe200078efcff */
[----:B------:R-:W-:Y:S01]  /*17db0*/  UMOV UR13, UR29 ;  /* 0x0000001d000d7c82 */ /* 0x000fe20008000000 */
[----:B------:R-:W-:Y:S01]  /*17dc0*/  ULOP3.LUT UR28, UR28, 0x10000, URZ, 0xfc, !UPT ;  /* 0x000100001c1c7892 */ /* 0x000fe2000f8efc3f */
[----:B------:R-:W-:Y:S01]  /*17dd0*/  R2UR UR11, R7 ;  /* 0x00000000070b72ca */ /* 0x000fe200000e0000 */
[----:B------:R-:W-:Y:S01]  /*17de0*/  IMAD.MOV.U32 R7, RZ, RZ, -0x7fffffe0 ;  /* 0x80000020ff077424 */ /* 0x000fe200078e00ff */
[----:B------:R-:W-:Y:S01]  /*17df0*/  MOV R11, 0x80000020 ;  /* 0x80000020000b7802 */ /* 0x000fe20000000f00 */
[----:B------:R-:W-:Y:S01]  /*17e00*/  IMAD R4, R152, 0x780, R14 ;  /* 0x0000078098047824 */ /* 0x000fe200078e020e */
[----:B------:R-:W-:Y:S01]  /*17e10*/  UIADD3 UR48, UR28, 0x2, URZ ;  /* 0x000000021c307890 */ /* 0x000fe2000fffe03f */
[----:B------:R-:W-:Y:S01]  /*17e20*/  MOV R5, 0x80000020 ;  /* 0x8000002000057802 */ /* 0x000fe20000000f00 */
[----:B------:R-:W-:Y:S01]  /*17e30*/  UMOV UR8, UR28 ;  /* 0x0000001c00087c82 */ /* 0x000fe20008000000 */
[C---:B------:R-:W-:Y:S01]  /*17e40*/  VIADD R6, R4.reuse, 0x80 ;  /* 0x0000008004067836 */ /* 0x040fe20000000000 */
[C---:B------:R-:W-:Y:S01]  /*17e50*/  R2UR UR30, R4.reuse ;  /* 0x00000000041e72ca */ /* 0x040fe200000e0000 */
[----:B------:R-:W-:Y:S01]  /*17e60*/  UMOV UR4, UR28 ;  /* 0x0000001c00047c82 */ /* 0x000fe20008000000 */
[----:B------:R-:W-:Y:S01]  /*17e70*/  R2UR UR7, R7 ;  /* 0x00000000070772ca */ /* 0x000fe200000e0000 */
[----:B------:R-:W-:Y:S01]  /*17e80*/  VIADD R8, R4, 0x180 ;  /* 0x0000018004087836 */ /* 0x000fe20000000000 */
[----:B------:R-:W-:Y:S01]  /*17e90*/  R2UR UR10, R6 ;  /* 0x00000000060a72ca */ /* 0x000fe200000e0000 */
[C---:B------:R-:W-:Y:S01]  /*17ea0*/  VIADD R6, R4.reuse, 0x100 ;  /* 0x0000010004067836 */ /* 0x040fe20000000000 */
[----:B------:R-:W-:Y:S01]  /*17eb0*/  UMOV UR12, UR28 ;  /* 0x0000001c000c7c82 */ /* 0x000fe20008000000 */
[----:B------:R-:W-:Y:S01]  /*17ec0*/  IMAD.MOV.U32 R7, RZ, RZ, -0x7fffffe0 ;  /* 0x80000020ff077424 */ /* 0x000fe200078e00ff */
[----:B------:R-:W-:Y:S01]  /*17ed0*/  R2UR UR51, R11 ;  /* 0x000000000b3372ca */ /* 0x000fe200000e0000 */
[----:B------:R-:W-:Y:S01]  /*17ee0*/  VIADD R10, R4, 0x2 ;  /* 0x00000002040a7836 */ /* 0x000fe20000000000 */
[----:B------:R-:W-:Y:S01]  /*17ef0*/  R2UR UR6, R6 ;  /* 0x00000000060672ca */ /* 0x000fe200000e0000 */
[----:B------:R-:W-:Y:S01]  /*17f00*/  VIADD R6, R4, 0x200 ;  /* 0x0000020004067836 */ /* 0x000fe20000000000 */
[----:B------:R-:W-:Y:S01]  /*17f10*/  R2UR UR15, R7 ;  /* 0x00000000070f72ca */ /* 0x000fe200000e0000 */
[----:B------:R-:W-:Y:S01]  /*17f20*/  QGMMA.64x32x32.F32.E4M3.E4M3 R92, gdesc[UR28], RZ, !UPT, gsb0 ;  /* 0x006000001c5c79f3 */ /* 0x000fe2000c0008ff */
[----:B------:R-:W-:Y:S01]  /*17f30*/  R2UR UR50, R10 ;  /* 0x000000000a3272ca */ /* 0x000fe200000e0000 */
[----:B------:R-:W-:Y:S01]  /*17f40*/  UMOV UR49, 0x80000020 ;  /* 0x8000002000317882 */ /* 0x000fe20000000000 */
[----:B------:R-:W-:Y:S01]  /*17f50*/  R2UR UR14, R6 ;  /* 0x00000000060e72ca */ /* 0x000fe200000e0000 */
[C---:B------:R-:W-:Y:S01]  /*17f60*/  VIADD R6, R4.reuse, 0x82 ;  /* 0x0000008204067836 */ /* 0x040fe20000000000 */
[----:B------:R-:W-:Y:S01]  /*17f70*/  P2R R12, PR, RZ, 0x2 ;  /* 0x00000002ff0c7803 */ /* 0x000fe20000000000 */
[----:B------:R-:W-:Y:S01]  /*17f80*/  IMAD.MOV.U32 R7, RZ, RZ, -0x7fffffe0 ;  /* 0x80000020ff077424 */ /* 0x000fe200078e00ff */
[----:B------:R-:W-:Y:S01]  /*17f90*/  P2R R20, PR, RZ, 0x1 ;  /* 0x00000001ff147803 */ /* 0x000fe20000000000 */
[----:B------:R-:W-:-:S02]  /*17fa0*/  VIADD R10, R4, 0x280 ;  /* 0x00000280040a7836 */ /* 0x000fc40000000000 */
[----:B------:R-:W-:Y:S02]  /*17fb0*/  IMAD.MOV.U32 R11, RZ, RZ, -0x7fffffe0 ;  /* 0x80000020ff0b7424 */ /* 0x000fe400078e00ff */
[--C-:B------:R-:W-:Y:S02]  /*17fc0*/  IMAD.MOV.U32 R108, RZ, RZ, R25.reuse ;  /* 0x000000ffff6c7224 */ /* 0x100fe400078e0019 */
[--C-:B------:R-:W-:Y:S02]  /*17fd0*/  IMAD.MOV.U32 R110, RZ, RZ, R25.reuse ;  /* 0x000000ffff6e7224 */ /* 0x100fe400078e0019 */
[--C-:B------:R-:W-:Y:S02]  /*17fe0*/  IMAD.MOV.U32 R112, RZ, RZ, R25.reuse ;  /* 0x000000ffff707224 */ /* 0x100fe400078e0019 */
[--C-:B------:R-:W-:Y:S02]  /*17ff0*/  IMAD.MOV.U32 R114, RZ, RZ, R25.reuse ;  /* 0x000000ffff727224 */ /* 0x100fe400078e0019 */
[----:B------:R-:W-:-:S02]  /*18000*/  IMAD.MOV.U32 R116, RZ, RZ, R25 ;  /* 0x000000ffff747224 */ /* 0x000fc400078e0019 */
[----:B------:R-:W-:Y:S01]  /*18010*/  IMAD.MOV.U32 R118, RZ, RZ, R25 ;  /* 0x000000ffff767224 */ /* 0x000fe200078e0019 */
[----:B------:R-:W-:Y:S02]  /*18020*/  WARPGROUP.DEPBAR.LE gsb0, 0x0 ;  /* 0x00008000000079c5 */ /* 0x000fe40000010000 */
[----:B------:R-:W-:-:S06]  /*18030*/  WARPGROUP.ARRIVE ;  /* 0x00000000000079c5 */ /* 0x000fcc0000000000 */
[----:B------:R-:W-:Y:S01]  /*18040*/  QGMMA.64x32x32.F32.E4M3.E4M3 R76, gdesc[UR8], RZ, !UPT, gsb0 ;  /* 0x00600000084c79f3 */ /* 0x000fe2000c0008ff */
[----:B------:R-:W-:Y:S01]  /*18050*/  R2UR UR10, R8 ;  /* 0x00000000080a72ca */ /* 0x000fe200000e0000 */
[----:B------:R-:W-:Y:S01]  /*18060*/  UMOV UR8, UR28 ;  /* 0x0000001c00087c82 */ /* 0x000fe20008000000 */
[----:B------:R-:W-:Y:S01]  /*18070*/  R2UR UR11, R9 ;  /* 0x00000000090b72ca */ /* 0x000fe200000e0000 */
[----:B------:R-:W-:Y:S01]  /*18080*/  UMOV UR9, UR29 ;  /* 0x0000001d00097c82 */ /* 0x000fe20008000000 */
[----:B------:R-:W-:Y:S02]  /*18090*/  VIADD R8, R4, 0x102 ;  /* 0x0000010204087836 */ /* 0x000fe40000000000 */
[----:B------:R-:W-:Y:S01]  /*180a0*/  IMAD.MOV.U32 R9, RZ, RZ, -0x7fffffe0 ;  /* 0x80000020ff097424 */ /* 0x000fe200078e00ff */
[----:B------:R-:W-:Y:S02]  /*180b0*/  WARPGROUP.DEPBAR.LE gsb0, 0x0 ;  /* 0x00008000000079c5 */ /* 0x000fe40000010000 */
[----:B------:R-:W-:-:S06]  /*180c0*/  WARPGROUP.ARRIVE ;  /* 0x00000000000079c5 */ /* 0x000fcc0000000000 */
[----:B------:R-:W-:Y:S01]  /*180d0*/  QGMMA.64x32x32.F32.E4M3.E4M3 R60, gdesc[UR4], RZ, !UPT, gsb0 ;  /* 0x00600000043c79f3 */ /* 0x000fe2000c0008ff */
[----:B------:R-:W-:Y:S01]  /*180e0*/  R2UR UR6, R6 ;  /* 0x00000000060672ca */ /* 0x000fe200000e0000 */
[----:B------:R-:W-:Y:S01]  /*180f0*/  UMOV UR4, UR48 ;  /* 0x0000003000047c82 */ /* 0x000fe20008000000 */
[----:B------:R-:W-:Y:S01]  /*18100*/  R2UR UR7, R7 ;  /* 0x00000000070772ca */ /* 0x000fe200000e0000 */
[----:B------:R-:W-:Y:S01]  /*18110*/  UMOV UR5, UR49 ;  /* 0x0000003100057c82 */ /* 0x000fe20008000000 */
[----:B------:R-:W-:Y:S01]  /*18120*/  VIADD R6, R4, 0x182 ;  /* 0x0000018204067836 */ /* 0x000fe20000000000 */
[----:B------:R-:W-:Y:S01]  /*18130*/  MOV R7, 0x80000020 ;  /* 0x8000002000077802 */ /* 0x000fe20000000f00 */
        /* <DEDUP_REMOVED lines=10> */
[----:B------:R-:W-:Y:S01]  /*181e0*/  WARPGROUP.ARRIVE ;  /* 0x00000000000079c5 */ /* 0x000fe20000000000 */
[----:B--2---:R-:W-:-:S05]  /*181f0*/  IADD3 R157, R157, 0xa0, -R13 ;  /* 0x000000a09d9d7810 */ /* 0x004fca0007ffe80d */
[----:B------:R-:W-:Y:S01]  /*18200*/  QGMMA.64x32x32.F32.E4M3.E4M3 R28, gdesc[UR12], RZ, !UPT, gsb0 ;  /* 0x006000000c1c79f3 */ /* 0x000fe2000c0008ff */
[----:B------:R-:W-:Y:S01]  /*18210*/  UMOV UR12, UR48 ;  /* 0x00000030000c7c82 */ /* 0x000fe20008000000 */
[----:B------:R-:W-:Y:S01]  /*18220*/  UMOV UR13, UR49 ;  /* 0x00000031000d7c82 */ /* 0x000fe20008000000 */
[----:B------:R-:W-:Y:S02]  /*18230*/  WARPGROUP.DEPBAR.LE gsb0, 0x0 ;  /* 0x00008000000079c5 */ /* 0x000fe40000010000 */
[----:B------:R-:W-:-:S06]  /*18240*/  WARPGROUP.ARRIVE ;  /* 0x00000000000079c5 */ /* 0x000fcc0000000000 */
[----:B------:R-:W-:Y:S01]  /*18250*/  QGMMA.64x32x32.F32.E4M3.E4M3 R92, gdesc[UR48], R92, gsb0 ;  /* 0x00600000305c79f3 */ /* 0x000fe2000800085c */
[----:B------:R-:W-:Y:S01]  /*18260*/  R2UR UR50, R8 ;  /* 0x00000000083272ca */ /* 0x000fe200000e0000 */
[----:B------:R-:W-:Y:S01]  /*18270*/  VIADD R8, R4, 0x202 ;  /* 0x0000020204087836 */ /* 0x000fe20000000000 */
[----:B------:R-:W-:Y:S01]  /*18280*/  R2UR UR51, R9 ;  /* 0x00000000093372ca */ /* 0x000fe200000e0000 */
[----:B------:R-:W-:-:S03]  /*18290*/  IMAD.MOV.U32 R9, RZ, RZ, -0x7fffffe0 ;  /* 0x80000020ff097424 */ /* 0x000fc600078e00ff */
[----:B------:R-:W-:Y:S01]  /*182a0*/  R2UR UR14, R8 ;  /* 0x00000000080e72ca */ /* 0x000fe200000e0000 */
[----:B------:R-:W-:Y:S01]  /*182b0*/  VIADD R8, R4, 0x380 ;  /* 0x0000038004087836 */ /* 0x000fe20000000000 */
[----:B------:R-:W-:Y:S01]  /*182c0*/  R2UR UR15, R9 ;  /* 0x00000000090f72ca */ /* 0x000fe200000e0000 */
[----:B------:R-:W-:Y:S01]  /*182d0*/  IMAD.MOV.U32 R9, RZ, RZ, -0x7fffffe0 ;  /* 0x80000020ff097424 */ /* 0x000fe200078e00ff */
[----:B------:R-:W-:Y:S02]  /*182e0*/  WARPGROUP.DEPBAR.LE gsb0, 0x0 ;  /* 0x00008000000079c5 */ /* 0x000fe40000010000 */
[----:B------:R-:W-:-:S06]  /*182f0*/  WARPGROUP.ARRIVE ;  /* 0x00000000000079c5 */ /* 0x000fcc0000000000 */
[----:B------:R-:W-:Y:S01]  /*18300*/  QGMMA.64x32x32.F32.E4M3.E4M3 R76, gdesc[UR4], R76, gsb0 ;  /* 0x00600000044c79f3 */ /* 0x000fe2000800084c */
[----:B------:R-:W-:Y:S01]  /*18310*/  R2UR UR6, R10 ;  /* 0x000000000a0672ca */ /* 0x000fe200000e0000 */
[----:B------:R-:W-:Y:S01]  /*18320*/  UIADD3 UR4, UR28, 0x200, URZ ;  /* 0x000002001c047890 */ /* 0x000fe2000fffe03f */
[----:B------:R-:W-:Y:S01]  /*18330*/  R2UR UR7, R11 ;  /* 0x000000000b0772ca */ /* 0x000fe200000e0000 */
[----:B------:R-:W-:Y:S01]  /*18340*/  UMOV UR5, 0x80000020 ;  /* 0x8000002000057882 */ /* 0x000fe20000000000 */
[----:B------:R-:W-:Y:S01]  /*18350*/  VIADD R10, R4, 0x282 ;  /* 0x00000282040a7836 */ /* 0x000fe20000000000 */
[----:B------:R-:W-:Y:S01]  /*18360*/  UMOV UR17, UR5 ;  /* 0x0000000500117c82 */ /* 0x000fe20008000000 */
[----:B------:R-:W-:Y:S02]  /*18370*/  IMAD.MOV.U32 R11, RZ, RZ, -0x7fffffe0 ;  /* 0x80000020ff0b7424 */ /* 0x000fe400078e00ff */
[----:B------:R-:W-:Y:S01]  /*18380*/  UMOV UR16, UR4 ;  /* 0x0000000400107c82 */ /* 0x000fe20008000000 */
[----:B------:R-:W-:-:S02]  /*18390*/  WARPGROUP.DEPBAR.LE gsb0, 0x0 ;  /* 0x00008000000079c5 */ /* 0x000fc40000010000 */
[----:B------:R-:W-:-:S06]  /*183a0*/  WARPGROUP.ARRIVE ;  /* 0x00000000000079c5 */ /* 0x000fcc0000000000 */
[----:B------:R-:W-:Y:S03]  /*183b0*/  QGMMA.64x32x32.F32.E4M3.E4M3 R60, gdesc[UR48], R60, gsb0 ;  /* 0x00600000303c79f3 */ /* 0x000fe6000800083c */
[----:B------:R-:W-:Y:S02]  /*183c0*/  WARPGROUP.DEPBAR.LE gsb0, 0x0 ;  /* 0x00008000000079c5 */ /* 0x000fe40000010000 */
[----:B------:R-:W-:-:S06]  /*183d0*/  WARPGROUP.ARRIVE ;  /* 0x00000000000079c5 */ /* 0x000fcc0000000000 */
[----:B------:R-:W-:Y:S01]  /*183e0*/  QGMMA.64x32x32.F32.E4M3.E4M3 R44, gdesc[UR8], R44, gsb0 ;  /* 0x00600000082c79f3 */ /* 0x000fe2000800082c */
        /* <DEDUP_REMOVED lines=18> */
[----:B------:R-:W-:Y:S02]  /*18510*/  R2UR UR6, R8 ;  /* 0x00000000080672ca */ /* 0x000fe400000e0000 */
[----:B------:R-:W-:Y:S01]  /*18520*/  R2UR UR7, R9 ;  /* 0x00000000090772ca */ /* 0x000fe200000e0000 */
[----:B------:R-:W-:Y:S01]  /*18530*/  IMAD.MOV.U32 R9, RZ, RZ, -0x7fffffe0 ;  /* 0x80000020ff097424 */ /* 0x000fe200078e00ff */
[----:B------:R-:W-:-:S04]  /*18540*/  IADD3 R8, R4, 0x480, RZ ;  /* 0x0000048004087810 */ /* 0x000fc80007ffe0ff */
        /* <DEDUP_REMOVED lines=25> */
[----:B------:R-:W-:Y:S01]  /*186e0*/  IMAD.MOV.U32 R7, RZ, RZ, -0x7fffffe0 ;  /* 0x80000020ff077424 */ /* 0x000fe200078e00ff */
[----:B------:R-:W-:Y:S01]  /*186f0*/  IADD3 R6, R4, 0x402, RZ ;  /* 0x0000040204067810 */ /* 0x000fe20007ffe0ff */
[----:B------:R-:W-:Y:S02]  /*18700*/  WARPGROUP.DEPBAR.LE gsb0, 0x0 ;  /* 0x00008000000079c5 */ /* 0x000fe40000010000 */
[----:B------:R-:W-:-:S06]  /*18710*/  WARPGROUP.ARRIVE ;  /* 0x00000000000079c5 */ /* 0x000fcc0000000000 */
[----:B------:R-:W-:Y:S01]  /*18720*/  QGMMA.64x32x32.F32.E4M3.E4M3 R28, gdesc[UR16], R28, gsb0 ;  /* 0x00600000101c79f3 */ /* 0x000fe2000800081c */
        /* <DEDUP_REMOVED lines=26> */
[----:B------:R-:W-:Y:S02]  /*188d0*/  MOV R11, 0x80000020 ;  /* 0x80000020000b7802 */ /* 0x000fe40000000f00 */
        /* <DEDUP_REMOVED lines=30> */
[----:B------:R-:W-:Y:S01]  /*18ac0*/  IMAD R8, R148, -0xa0, R157 ;  /* 0xffffff6094087824 */ /* 0x000fe200078e029d */
[----:B------:R-:W-:-:S04]  /*18ad0*/  R2UR UR27, R9 ;  /* 0x00000000091b72ca */ /* 0x000fc800000e0000 */
[C---:B------:R-:W-:Y:S02]  /*18ae0*/  ISETP.GT.AND P4, PT, R8.reuse, RZ, PT ;  /* 0x000000ff0800720c */ /* 0x040fe40003f84270 */
[C---:B------:R-:W-:Y:S02]  /*18af0*/  ISETP.GT.AND P5, PT, R8.reuse, 0x1, PT ;  /* 0x000000010800780c */ /* 0x040fe40003fa4270 */
[C---:B------:R-:W-:Y:S02]  /*18b00*/  ISETP.GT.AND P2, PT, R8.reuse, 0x8, PT ;  /* 0x000000080800780c */ /* 0x040fe40003f44270 */
[C---:B------:R-:W-:Y:S02]  /*18b10*/  ISETP.GT.AND P3, PT, R8.reuse, 0x9, PT ;  /* 0x000000090800780c */ /* 0x040fe40003f64270 */
[C---:B------:R-:W-:Y:S02]  /*18b20*/  ISETP.GT.AND P6, PT, R8.reuse, 0x80, PT ;  /* 0x000000800800780c */ /* 0x040fe40003fc4270 */
[----:B------:R-:W-:-:S02]  /*18b30*/  ISETP.GT.AND P1, PT, R8, 0x81, PT ;  /* 0x000000810800780c */ /* 0x000fc40003f24270 */
[----:B------:R-:W-:Y:S01]  /*18b40*/  ISETP.GT.AND P0, PT, R8, 0x88, PT ;  /* 0x000000880800780c */ /* 0x000fe20003f04270 */
[----:B------:R-:W-:Y:S02]  /*18b50*/  WARPGROUP.DEPBAR.LE gsb0, 0x0 ;  /* 0x00008000000079c5 */ /* 0x000fe40000010000 */
[----:B------:R-:W-:-:S06]  /*18b60*/  WARPGROUP.ARRIVE ;  /* 0x00000000000079c5 */ /* 0x000fcc0000000000 */
[----:B------:R-:W-:Y:S01]  /*18b70*/  QGMMA.64x32x32.F32.E4M3.E4M3 R76, gdesc[UR16], R76, gsb0 ;  /* 0x00600000104c79f3 */ /* 0x000fe2000800084c */
[----:B------:R-:W-:Y:S01]  /*18b80*/  R2UR UR18, R10 ;  /* 0x000000000a1272ca */ /* 0x000fe200000e0000 */
[----:B------:R-:W-:Y:S01]  /*18b90*/  UIADD3 UR16, UR28, 0x402, URZ ;  /* 0x000004021c107890 */ /* 0x000fe2000fffe03f */
[----:B------:R-:W-:Y:S01]  /*18ba0*/  R2UR UR19, R11 ;  /* 0x000000000b1372ca */ /* 0x000fe200000e0000 */
[----:B------:R-:W-:Y:S01]  /*18bb0*/  UMOV UR17, 0x80000020 ;  /* 0x8000002000117882 */ /* 0x000fe20000000000 */
[----:B------:R-:W-:Y:S02]  /*18bc0*/  WARPGROUP.DEPBAR.LE gsb0, 0x0 ;  /* 0x00008000000079c5 */ /* 0x000fe40000010000 */
[----:B------:R-:W-:-:S06]  /*18bd0*/  WARPGROUP.ARRIVE ;  /* 0x00000000000079c5 */ /* 0x000fcc0000000000 */
[----:B------:R-:W-:Y:S03]  /*18be0*/  QGMMA.64x32x32.F32.E4M3.E4M3 R60, gdesc[UR12], R60, gsb0 ;  /* 0x006000000c3c79f3 */ /* 0x000fe6000800083c */
[----:B------:R-:W-:Y:S02]  /*18bf0*/  WARPGROUP.DEPBAR.LE gsb0, 0x0 ;  /* 0x00008000000079c5 */ /* 0x000fe40000010000 */
[----:B------:R-:W-:-:S06]  /*18c00*/  WARPGROUP.ARRIVE ;  /* 0x00000000000079c5 */ /* 0x000fcc0000000000 */
[----:B------:R-:W-:Y:S01]  /*18c10*/  QGMMA.64x32x32.F32.E4M3.E4M3 R44, gdesc[UR20], R44, gsb0 ;  /* 0x00600000142c79f3 */ /* 0x000fe2000800082c */
[----:B------:R-:W-:Y:S01]  /*18c20*/  R2UR UR23, R5 ;  /* 0x00000000051772ca */ /* 0x000fe200000e0000 */
[----:B------:R-:W-:Y:S01]  /*18c30*/  UMOV UR20, UR16 ;  /* 0x0000001000147c82 */ /* 0x000fe20008000000 */
[----:B------:R-:W-:Y:S01]  /*18c40*/  UMOV UR21, UR17 ;  /* 0x0000001100157c82 */ /* 0x000fe20008000000 */
[----:B------:R-:W-:Y:S02]  /*18c50*/  WARPGROUP.DEPBAR.LE gsb0, 0x0 ;  /* 0x00008000000079c5 */ /* 0x000fe40000010000 */
[----:B------:R-:W-:-:S06]  /*18c60*/  WARPGROUP.ARRIVE ;  /* 0x00000000000079c5 */ /* 0x000fcc0000000000 */
[----:B------:R-:W-:Y:S03]  /*18c70*/  QGMMA.64x32x32.F32.E4M3.E4M3 R28, gdesc[UR24], R28, gsb0 ;  /* 0x00600000181c79f3 */ /* 0x000fe6000800081c */
[----:B------:R-:W-:Y:S02]  /*18c80*/  WARPGROUP.DEPBAR.LE gsb0, 0x0 ;  /* 0x00008000000079c5 */ /* 0x000fe40000010000 */
[----:B------:R-:W-:-:S06]  /*18c90*/  WARPGROUP.ARRIVE ;  /* 0x00000000000079c5 */ /* 0x000fcc0000000000 */
[----:B------:R-:W-:Y:S01]  /*18ca0*/  QGMMA.64x32x32.F32.E4M3.E4M3 R92, gdesc[UR16], R92, gsb0 ;  /* 0x00600000105c79f3 */ /* 0x000fe2000800085c */
[----:B------:R-:W-:Y:S01]  /*18cb0*/  R2UR UR18, R6 ;  /* 0x00000000061272ca */ /* 0x000fe200000e0000 */
[----:B------:R-:W-:Y:S01]  /*18cc0*/  VIADD R6, R4, 0x602 ;  /* 0x0000060204067836 */ /* 0x000fe20000000000 */
[----:B------:R-:W-:Y:S01]  /*18cd0*/  R2UR UR19, R7 ;  /* 0x00000000071372ca */ /* 0x000fe200000e0000 */
[----:B------:R-:W-:Y:S01]  /*18ce0*/  IMAD.MOV.U32 R7, RZ, RZ, -0x7fffffe0 ;  /* 0x80000020ff077424 */ /* 0x000fe200078e00ff */
[----:B------:R-:W-:Y:S02]  /*18cf0*/  WARPGROUP.DEPBAR.LE gsb0, 0x0 ;  /* 0x00008000000079c5 */ /* 0x000fe40000010000 */
[----:B------:R-:W-:Y:S01]  /*18d00*/  WARPGROUP.ARRIVE ;  /* 0x00000000000079c5 */ /* 0x000fe20000000000 */
[----:B------:R-:W-:Y:S01]  /*18d10*/  FSEL R11, R92, -INF , P4 ;  /* 0xff8000005c0b7808 */ /* 0x000fe20002000000 */
[----:B------:R-:W-:Y:S01]  /*18d20*/  IMAD.MOV.U32 R92, RZ, RZ, R25 ;  /* 0x000000ffff5c7224 */ /* 0x000fe200078e0019 */
[----:B------:R-:W-:-:S02]  /*18d30*/  FSEL R93, R93, -INF , P5 ;  /* 0xff8000005d5d7808 */ /* 0x000fc40002800000 */
[----:B------:R-:W-:-:S04]  /*18d40*/  FSEL R21, R96, -INF , P2 ;  /* 0xff80000060157808 */ /* 0x000fc80001000000 */
[----:B------:R-:W-:Y:S01]  /*18d50*/  QGMMA.64x32x32.F32.E4M3.E4M3 R76, gdesc[UR16], R76, gsb0 ;  /* 0x00600000104c79f3 */ /* 0x000fe2000800084c */
[----:B------:R-:W-:Y:S01]  /*18d60*/  R2UR UR18, R6 ;  /* 0x00000000061272ca */ /* 0x000fe200000e0000 */
[C---:B------:R-:W-:Y:S01]  /*18d70*/  VIADD R6, R4.reuse, 0x682 ;  /* 0x0000068204067836 */ /* 0x040fe20000000000 */
[----:B------:R-:W-:Y:S01]  /*18d80*/  R2UR UR19, R7 ;  /* 0x00000000071372ca */ /* 0x000fe200000e0000 */
[----:B------:R-:W-:Y:S01]  /*18d90*/  IMAD.MOV.U32 R7, RZ, RZ, -0x7fffffe0 ;  /* 0x80000020ff077424 */ /* 0x000fe200078e00ff */
[----:B------:R-:W-:Y:S01]  /*18da0*/  FMNMX.FTZ R10, R11, R93, !PT ;  /* 0x0000005d0b0a7209 */ /* 0x000fe20007810000 */
[----:B------:R-:W-:Y:S01]  /*18db0*/  VIADD R4, R4, 0x702 ;  /* 0x0000070204047836 */ /* 0x000fe20000000000 */
[----:B------:R-:W-:Y:S01]  /*18dc0*/  FSEL R3, R94, -INF , P4 ;  /* 0xff8000005e037808 */ /* 0x000fe20002000000 */
[--C-:B------:R-:W-:Y:S01]  /*18dd0*/  IMAD.MOV.U32 R94, RZ, RZ, R25.reuse ;  /* 0x000000ffff5e7224 */ /* 0x100fe200078e0019 */
[----:B------:R-:W-:Y:S01]  /*18de0*/  ISETP.GT.AND P4, PT, R8, 0x10, PT ;  /* 0x000000100800780c */ /* 0x000fe20003f84270 */
[----:B------:R-:W-:Y:S01]  /*18df0*/  IMAD.MOV.U32 R96, RZ, RZ, R25 ;  /* 0x000000ffff607224 */ /* 0x000fe200078e0019 */
[----:B------:R-:W-:-:S02]  /*18e00*/  FSEL R97, R97, -INF , P3 ;  /* 0xff80000061617808 */ /* 0x000fc40001800000 */
[----:B------:R-:W-:Y:S02]  /*18e10*/  FMNMX.FTZ R10, R21, R10, !PT ;  /* 0x0000000a150a7209 */ /* 0x000fe40007810000 */
[----:B------:R-:W-:Y:S02]  /*18e20*/  FSEL R95, R95, -INF , P5 ;  /* 0xff8000005f5f7808 */ /* 0x000fe40002800000 */
[----:B------:R-:W-:Y:S02]  /*18e30*/  ISETP.GT.AND P5, PT, R8, 0x11, PT ;  /* 0x000000110800780c */ /* 0x000fe40003fa4270 */
[----:B------:R-:W-:Y:S01]  /*18e40*/  FSEL R27, R100, -INF , P4 ;  /* 0xff800000641b7808 */ /* 0x000fe20002000000 */
[--C-:B------:R-:W-:Y:S01]  /*18e50*/  IMAD.MOV.U32 R100, RZ, RZ, R25.reuse ;  /* 0x000000ffff647224 */ /* 0x100fe200078e0019 */
[----:B------:R-:W-:Y:S02]  /*18e60*/  FMNMX.FTZ R10, R97, R10, !PT ;  /* 0x0000000a610a7209 */ /* 0x000fe40007810000 */
[----:B------:R-:W-:Y:S01]  /*18e70*/  FSEL R9, R98, -INF , P2 ;  /* 0xff80000062097808 */ /* 0x000fe20001000000 */
[----:B------:R-:W-:Y:S01]  /*18e80*/  IMAD.MOV.U32 R98, RZ, RZ, R25 ;  /* 0x000000ffff627224 */ /* 0x000fe200078e0019 */
        /* <DEDUP_REMOVED lines=9> */
[----:B------:R-:W-:Y:S02]  /*18f20*/  FSEL R105, R105, -INF , P3 ;  /* 0xff80000069697808 */ /* 0x000fe40001800000 */
[----:B------:R-:W-:Y:S02]  /*18f30*/  ISETP.GT.AND P5, PT, R8, 0x20, PT ;  /* 0x000000200800780c */ /* 0x000fe40003fa4270 */
[----:B------:R-:W-:Y:S02]  /*18f40*/  FMNMX.FTZ R10, R109, R10, !PT ;  /* 0x0000000a6d0a7209 */ /* 0x000fe40007810000 */
[----:B------:R-:W-:Y:S01]  /*18f50*/  FSEL R13, R102, -INF , P4 ;  /* 0xff800000660d7808 */ /* 0x000fe20002000000 */
[----:B------:R-:W-:Y:S01]  /*18f60*/  IMAD.MOV.U32 R102, RZ, RZ, R25 ;  /* 0x000000ffff667224 */ /* 0x000fe200078e0019 */
[----:B------:R-:W-:-:S02]  /*18f70*/  ISETP.GT.AND P4, PT, R8, 0x21, PT ;  /* 0x000000210800780c */ /* 0x000fc40003f84270 */
[----:B------:R-:W-:Y:S02]  /*18f80*/  FMNMX.FTZ R10, R105, R10, !PT ;  /* 0x0000000a690a7209 */ /* 0x000fe40007810000 */
[----:B------:R-:W-:Y:S02]  /*18f90*/  FSEL R107, R107, -INF , P3 ;  /* 0xff8000006b6b7808 */ /* 0x000fe40001800000 */
[----:B------:R-:W-:Y:S02]  /*18fa0*/  ISETP.GT.AND P3, PT, R8, 0x28, PT ;  /* 0x000000280800780c */ /* 0x000fe40003f64270 */
[----:B------:R-:W-:Y:S01]  /*18fb0*/  FSEL R15, R106, -INF , P2 ;  /* 0xff8000006a0f7808 */ /* 0x000fe20001000000 */
[--C-:B------:R-:W-:Y:S01]  /*18fc0*/  IMAD.MOV.U32 R106, RZ, RZ, R25.reuse ;  /* 0x000000ffff6a7224 */ /* 0x100fe200078e0019 */
[----:B------:R-:W-:Y:S01]  /*18fd0*/  ISETP.GT.AND P2, PT, R8, 0x29, PT ;  /* 0x000000290800780c */ /* 0x000fe20003f44270 */
[----:B------:R-:W-:Y:S02]  /*18fe0*/  WARPGROUP.DEPBAR.LE gsb0, 0x0 ;  /* 0x00008000000079c5 */ /* 0x000fe40000010000 */
[----:B------:R-:W-:Y:S01]  /*18ff0*/  WARPGROUP.ARRIVE ;  /* 0x00000000000079c5 */ /* 0x000fe20000000000 */
[----:B------:R-:W-:Y:S01]  /*19000*/  FSEL R111, R76, -INF , P5 ;  /* 0xff8000004c6f7808 */ /* 0x000fe20002800000 */
[----:B------:R-:W-:Y:S01]  /*19010*/  IMAD.MOV.U32 R76, RZ, RZ, R25 ;  /* 0x000000ffff4c7224 */ /* 0x000fe200078e0019 */
[----:B------:R-:W-:-:S02]  /*19020*/  FSEL R77, R77, -INF , P4 ;  /* 0xff8000004d4d7808 */ /* 0x000fc40002000000 */
[----:B------:R-:W-:Y:S01]  /*19030*/  FMNMX.FTZ R10, R111, R10, !PT ;  /* 0x0000000a6f0a7209 */ /* 0x000fe20007810000 */
[----:B------:R-:W-:Y:S01]  /*19040*/  QGMMA.64x32x32.F32.E4M3.E4M3 R60, gdesc[UR16], R60, gsb0 ;  /* 0x00600000103c79f3 */ /* 0x000fe2000800083c */
[----:B------:R-:W-:Y:S02]  /*19050*/  R2UR UR18, R6 ;  /* 0x00000000061272ca */ /* 0x000fe400000e0000 */
[----:B------:R-:W-:Y:S02]  /*19060*/  R2UR UR19, R7 ;  /* 0x00000000071372ca */ /* 0x000fe400000e0000 */
        /* <DEDUP_REMOVED lines=13> */
[----:B------:R-:W-:Y:S01]  /*19140*/  FSEL R7, R82, -INF , P3 ;  /* 0xff80000052077808 */ /* 0x000fe20001800000 */
[----:B------:R-:W-:Y:S01]  /*19150*/  IMAD.MOV.U32 R82, RZ, RZ, R25 ;  /* 0x000000ffff527224 */ /* 0x000fe200078e0019 */
[----:B------:R-:W-:Y:S02]  /*19160*/  ISETP.GT.AND P3, PT, R8, 0x38, PT ;  /* 0x000000380800780c */ /* 0x000fe40003f64270 */
[----:B------:R-:W-:Y:S02]  /*19170*/  FSEL R119, R85, -INF , P4 ;  /* 0xff80000055777808 */ /* 0x000fe40002000000 */
[----:B------:R-:W-:Y:S02]  /*19180*/  FMNMX.FTZ R10, R117, R10, !PT ;  /* 0x0000000a750a7209 */ /* 0x000fe40007810000 */
[----:B------:R-:W-:Y:S02]  /*19190*/  R2UR UR22, R4 ;  /* 0x00000000041672ca */ /* 0x000fe400000e0000 */
[----:B------:R-:W-:-:S02]  /*191a0*/  FSEL R83, R83, -INF , P2 ;  /* 0xff80000053537808 */ /* 0x000fc40001000000 */
[----:B------:R-:W-:Y:S02]  /*191b0*/  ISETP.GT.AND P2, PT, R8, 0x39, PT ;  /* 0x000000390800780c */ /* 0x000fe40003f44270 */
[----:B------:R-:W-:Y:S01]  /*191c0*/  FSEL R121, R88, -INF , P3 ;  /* 0xff80000058797808 */ /* 0x000fe20001800000 */
[--C-:B------:R-:W-:Y:S01]  /*191d0*/  IMAD.MOV.U32 R88, RZ, RZ, R25.reuse ;  /* 0x000000ffff587224 */ /* 0x100fe200078e0019 */
[----:B------:R-:W-:Y:S02]  /*191e0*/  FMNMX.FTZ R10, R119, R10, !PT ;  /* 0x0000000a770a7209 */ /* 0x000fe40007810000 */
[----:B------:R-:W-:Y:S01]  /*191f0*/  FSEL R81, R86, -INF , P5 ;  /* 0xff80000056517808 */ /* 0x000fe20002800000 */
[----:B------:R-:W-:Y:S01]  /*19200*/  IMAD.MOV.U32 R86, RZ, RZ, R25 ;  /* 0x000000ffff567224 */ /* 0x000fe200078e0019 */
[----:B------:R-:W-:Y:S02]  /*19210*/  ISETP.GT.AND P5, PT, R8, 0x40, PT ;  /* 0x000000400800780c */ /* 0x000fe40003fa4270 */
[----:B------:R-:W-:-:S02]  /*19220*/  FSEL R123, R89, -INF , P2 ;  /* 0xff800000597b7808 */ /* 0x000fc40001000000 */
[----:B------:R-:W-:Y:S02]  /*19230*/  FMNMX.FTZ R10, R121, R10, !PT ;  /* 0x0000000a790a7209 */ /* 0x000fe40007810000 */
[----:B------:R-:W-:Y:S02]  /*19240*/  FSEL R87, R87, -INF , P4 ;  /* 0xff80000057577808 */ /* 0x000fe40002000000 */
[----:B------:R-:W-:Y:S02]  /*19250*/  ISETP.GT.AND P4, PT, R8, 0x41, PT ;  /* 0x000000410800780c */ /* 0x000fe40003f84270 */
[----:B------:R-:W-:Y:S02]  /*19260*/  FMNMX.FTZ R10, R123, R10, !PT ;  /* 0x0000000a7b0a7209 */ /* 0x000fe40007810000 */
[----:B------:R-:W-:Y:S01]  /*19270*/  FSEL R85, R90, -INF , P3 ;  /* 0xff8000005a557808 */ /* 0x000fe20001800000 */
[----:B------:R-:W-:Y:S01]  /*19280*/  IMAD.MOV.U32 R90, RZ, RZ, R25 ;  /* 0x000000ffff5a7224 */ /* 0x000fe200078e0019 */
        /* <DEDUP_REMOVED lines=25> */
[----:B------:R-:W-:Y:S01]  /*19420*/  FSEL R137, R72, -INF , P3 ;  /* 0xff80000048897808 */ /* 0x000fe20001800000 */
[----:B------:R-:W-:Y:S01]  /*19430*/  IMAD.MOV.U32 R72, RZ, RZ, R25 ;  /* 0x000000ffff487224 */ /* 0x000fe200078e0019 */
[----:B------:R-:W-:Y:S02]  /*19440*/  FMNMX.FTZ R10, R135, R10, !PT ;  /* 0x0000000a870a7209 */ /* 0x000fe40007810000 */
[----:B------:R-:W-:-:S02]  /*19450*/  FSEL R69, R70, -INF , P5 ;  /* 0xff80000046457808 */ /* 0x000fc40002800000 */
[C---:B------:R-:W-:Y:S02]  /*19460*/  ISETP.GT.AND P5, PT, R8.reuse, 0x60, PT ;  /* 0x000000600800780c */ /* 0x040fe40003fa4270 */
[----:B------:R-:W-:Y:S02]  /*19470*/  FSEL R147, R73, -INF , P2 ;  /* 0xff80000049937808 */ /* 0x000fe40001000000 */
[----:B------:R-:W-:Y:S02]  /*19480*/  FMNMX.FTZ R10, R137, R10, !PT ;  /* 0x0000000a890a7209 */ /* 0x000fe40007810000 */
[----:B------:R-:W-:Y:S02]  /*19490*/  FSEL R71, R71, -INF , P4 ;  /* 0xff80000047477808 */ /* 0x000fe40002000000 */
[----:B------:R-:W-:Y:S02]  /*194a0*/  ISETP.GT.AND P4, PT, R8, 0x61, PT ;  /* 0x000000610800780c */ /* 0x000fe40003f84270 */
[----:B------:R-:W-:-:S02]  /*194b0*/  FMNMX.FTZ R10, R147, R10, !PT ;  /* 0x0000000a930a7209 */ /* 0x000fc40007810000 */
[----:B------:R-:W-:Y:S01]  /*194c0*/  FSEL R73, R74, -INF , P3 ;  /* 0xff8000004a497808 */ /* 0x000fe20001800000 */
[----:B------:R-:W-:Y:S01]  /*194d0*/  IMAD.MOV.U32 R74, RZ, RZ, R25 ;  /* 0x000000ffff4a7224 */ /* 0x000fe200078e0019 */
[----:B------:R-:W-:Y:S02]  /*194e0*/  ISETP.GT.AND P3, PT, R8, 0x68, PT ;  /* 0x000000680800780c */ /* 0x000fe40003f64270 */
[----:B------:R-:W-:Y:S01]  /*194f0*/  FSEL R75, R75, -INF , P2 ;  /* 0xff8000004b4b7808 */ /* 0x000fe20001000000 */
[----:B------:R-:W-:Y:S02]  /*19500*/  WARPGROUP.DEPBAR.LE gsb0, 0x0 ;  /* 0x00008000000079c5 */ /* 0x000fe40000010000 */
[----:B------:R-:W-:Y:S01]  /*19510*/  WARPGROUP.ARRIVE ;  /* 0x00000000000079c5 */ /* 0x000fe20000000000 */
[----:B------:R-:W-:Y:S02]  /*19520*/  FSEL R143, R44, -INF , P5 ;  /* 0xff8000002c8f7808 */ /* 0x000fe40002800000 */
[----:B------:R-:W-:-:S02]  /*19530*/  FSEL R139, R45, -INF , P4 ;  /* 0xff8000002d8b7808 */ /* 0x000fc40002000000 */
[----:B------:R-:W-:Y:S01]  /*19540*/  FMNMX.FTZ R10, R143, R10, !PT ;  /* 0x0000000a8f0a7209 */ /* 0x000fe20007810000 */
[----:B------:R-:W-:Y:S01]  /*19550*/  QGMMA.64x32x32.F32.E4M3.E4M3 R28, gdesc[UR20], R28, gsb0 ;  /* 0x00600000141c79f3 */ /* 0x000fe2000800081c */
        /* <DEDUP_REMOVED lines=12> */
[C---:B------:R-:W-:Y:S02]  /*19620*/  ISETP.GT.AND P3, PT, R8.reuse, 0x78, PT ;  /* 0x000000780800780c */ /* 0x040fe40003f64270 */
[----:B------:R-:W-:Y:S02]  /*19630*/  FSEL R151, R53, -INF , P4 ;  /* 0xff80000035977808 */ /* 0x000fe40002000000 */
[----:B------:R-:W-:Y:S02]  /*19640*/  FMNMX.FTZ R10, R149, R10, !PT ;  /* 0x0000000a950a7209 */ /* 0x000fe40007810000 */
[----:B------:R-:W-:Y:S02]  /*19650*/  FSEL R51, R51, -INF , P2 ;  /* 0xff80000033337808 */ /* 0x000fe40001000000 */
[----:B------:R-:W-:-:S02]  /*19660*/  ISETP.GT.AND P2, PT, R8, 0x79, PT ;  /* 0x000000790800780c */ /* 0x000fc40003f44270 */
[----:B------:R-:W-:Y:S02]  /*19670*/  FSEL R153, R56, -INF , P3 ;  /* 0xff80000038997808 */ /* 0x000fe40001800000 */
[----:B------:R-:W-:Y:S02]  /*19680*/  FMNMX.FTZ R10, R151, R10, !PT ;  /* 0x0000000a970a7209 */ /* 0x000fe40007810000 */
[----:B------:R-:W-:Y:S02]  /*19690*/  FSEL R155, R57, -INF , P2 ;  /* 0xff800000399b7808 */ /* 0x000fe40001000000 */
[----:B------:R-:W-:Y:S02]  /*196a0*/  FMNMX.FTZ R10, R153, R10, !PT ;  /* 0x0000000a990a7209 */ /* 0x000fe40007810000 */
[----:B------:R-:W-:Y:S02]  /*196b0*/  FSEL R59, R59, -INF , P2 ;  /* 0xff8000003b3b7808 */ /* 0x000fe40001000000 */
[----:B------:R-:W-:-:S02]  /*196c0*/  FMNMX.FTZ R10, R155, R10, !PT ;  /* 0x0000000a9b0a7209 */ /* 0x000fc40007810000 */
[----:B------:R-:W-:Y:S02]  /*196d0*/  ISETP.GT.AND P2, PT, R8, 0x89, PT ;  /* 0x000000890800780c */ /* 0x000fe40003f44270 */
[----:B------:R-:W-:Y:S02]  /*196e0*/  FSEL R57, R58, -INF , P3 ;  /* 0xff8000003a397808 */ /* 0x000fe40001800000 */
[C---:B------:R-:W-:Y:S02]  /*196f0*/  ISETP.GT.AND P3, PT, R8.reuse, 0x90, PT ;  /* 0x000000900800780c */ /* 0x040fe40003f64270 */
[----:B------:R-:W-:Y:S02]  /*19700*/  FSEL R55, R55, -INF , P4 ;  /* 0xff80000037377808 */ /* 0x000fe40002000000 */
[----:B------:R-:W-:Y:S02]  /*19710*/  ISETP.GT.AND P4, PT, R8, 0x91, PT ;  /* 0x000000910800780c */ /* 0x000fe40003f84270 */
[----:B------:R-:W-:-:S02]  /*19720*/  FSEL R53, R54, -INF , P5 ;  /* 0xff80000036357808 */ /* 0x000fc40002800000 */
[----:B------:R-:W-:Y:S01]  /*19730*/  ISETP.GT.AND P5, PT, R8, 0x98, PT ;  /* 0x000000980800780c */ /* 0x000fe20003fa4270 */
[----:B------:R-:W-:Y:S02]  /*19740*/  WARPGROUP.DEPBAR.LE gsb0, 0x0 ;  /* 0x00008000000079c5 */ /* 0x000fe40000010000 */
[----:B------:R-:W-:Y:S02]  /*19750*/  FSEL R157, R28, -INF , P6 ;  /* 0xff8000001c9d7808 */ /* 0x000fe40003000000 */
        /* <DEDUP_REMOVED lines=12> */
[----:B------:R-:W-:Y:S02]  /*19820*/  ISETP.GT.AND P6, PT, R8, 0x99, PT ;  /* 0x000000990800780c */ /* 0x000fe40003fc4270 */
[----:B------:R-:W-:Y:S02]  /*19830*/  FMNMX.FTZ R4, R163, R4, !PT ;  /* 0x00000004a3047209 */ /* 0x000fe40007810000 */
[----:B------:R-:W-:Y:S02]  /*19840*/  FSEL R161, R41, -INF , P6 ;  /* 0xff80000029a17808 */ /* 0x000fe40003000000 */
[----:B------:R-:W-:-:S02]  /*19850*/  P2R R44, PR, RZ, 0x2 ;  /* 0x00000002ff2c7803 */ /* 0x000fc40000000000 */
[----:B------:R-:W-:Y:S02]  /*19860*/  FMNMX.FTZ R4, R161, R4, !PT ;  /* 0x00000004a1047209 */ /* 0x000fe40007810000 */
[----:B------:R-:W-:Y:S02]  /*19870*/  ISETP.GT.AND P1, PT, R8, 0x80, PT ;  /* 0x000000800800780c */ /* 0x000fe40003f24270 */
[----:B------:R-:W-:Y:S01]  /*19880*/  FMNMX.FTZ R8, R3, R95, !PT ;  /* 0x0000005f03087209 */ /* 0x000fe20007810000 */
[----:B------:R-:W0:Y:S01]  /*19890*/  SHFL.BFLY PT, R29, R4, 0x2, 0x1f ;  /* 0x0c401f00041d7f89 */ /* 0x000e2200000e0000 */
[----:B------:R-:W-:Y:S02]  /*198a0*/  P2R R28, PR, RZ, 0x1 ;  /* 0x00000001ff1c7803 */ /* 0x000fe40000000000 */
[----:B------:R-:W-:Y:S02]  /*198b0*/  FMNMX.FTZ R8, R9, R8, !PT ;  /* 0x0000000809087209 */ /* 0x000fe40007810000 */
[----:B------:R-:W-:-:S02]  /*198c0*/  FSEL R35, R35, -INF , P2 ;  /* 0xff80000023237808 */ /* 0x000fc40001000000 */
[----:B------:R-:W-:Y:S02]  /*198d0*/  FMNMX.FTZ R8, R99, R8, !PT ;  /* 0x0000000863087209 */ /* 0x000fe40007810000 */
[----:B------:R-:W-:Y:S02]  /*198e0*/  FSEL R43, R43, -INF , P6 ;  /* 0xff8000002b2b7808 */ /* 0x000fe40003000000 */
[----:B------:R-:W-:-:S04]  /*198f0*/  FMNMX.FTZ R8, R13, R8, !PT ;  /* 0x000000080d087209 */ /* 0x000fc80007810000 */
[----:B------:R-:W-:-:S04]  /*19900*/  FMNMX.FTZ R8, R103, R8, !PT ;  /* 0x0000000867087209 */ /* 0x000fc80007810000 */
[----:B------:R-:W-:Y:S02]  /*19910*/  FMNMX.FTZ R8, R15, R8, !PT ;  /* 0x000000080f087209 */ /* 0x000fe40007810000 */
[----:B0-----:R-:W-:-:S05]  /*19920*/  FMNMX.FTZ R6, R4, R29, !PT ;  /* 0x0000001d04067209 */ /* 0x001fca0007810000 */
[----:B------:R-:W0:Y:S02]  /*19930*/  SHFL.BFLY PT, R29, R6, 0x1, 0x1f ;  /* 0x0c201f00061d7f89 */ /* 0x000e2400000e0000 */
[----:B0-----:R-:W-:Y:S02]  /*19940*/  FMNMX.FTZ R10, R6, R29, !PT ;  /* 0x0000001d060a7209 */ /* 0x001fe40007810000 */
[----:B------:R-:W-:Y:S02]  /*19950*/  FSEL R29, R30, -INF , P1 ;  /* 0xff8000001e1d7808 */ /* 0x000fe40000800000 */
[----:B------:R-:W-:Y:S01]  /*19960*/  ISETP.NE.AND P1, PT, R44, RZ, PT ;  /* 0x000000ff2c00720c */ /* 0x000fe20003f25270 */
[----:B------:R-:W-:-:S01]  /*19970*/  FFMA.FTZ R165, R2, R10, -8 ;  /* 0xc100000002a57423 */ /* 0x000fc2000001000a */
[----:B------:R-:W-:Y:S02]  /*19980*/  FSETP.NEU.FTZ.AND P0, PT, R10, -INF , PT ;  /* 0xff8000000a00780b */ /* 0x000fe40003f1d000 */
[----:B------:R-:W-:-:S02]  /*19990*/  FSEL R31, R31, -INF , P1 ;  /* 0xff8000001f1f7808 */ /* 0x000fc40000800000 */
[----:B------:R-:W-:Y:S02]  /*199a0*/  ISETP.NE.AND P1, PT, R12, RZ, PT ;  /* 0x000000ff0c00720c */ /* 0x000fe40003f25270 */
[----:B------:R-:W-:Y:S02]  /*199b0*/  FMNMX.FTZ R12, R107, R8, !PT ;  /* 0x000000086b0c7209 */ /* 0x000fe40007810000 */
[----:B------:R-:W-:Y:S02]  /*199c0*/  FSEL R165, R165, RZ, P0 ;  /* 0x000000ffa5a57208 */ /* 0x000fe40000000000 */
[----:B------:R-:W-:Y:S02]  /*199d0*/  FMNMX.FTZ R12, R5, R12, !PT ;  /* 0x0000000c050c7209 */ /* 0x000fe40007810000 */
[----:B------:R-:W-:Y:S01]  /*199e0*/  ISETP.NE.AND P0, PT, R28, RZ, PT ;  /* 0x000000ff1c00720c */ /* 0x000fe20003f05270 */
[----:B------:R-:W-:-:S01]  /*199f0*/  FFMA.FTZ R113, R2, R113, -R165 ;  /* 0x0000007102717223 */ /* 0x000fc200000108a5 */
[----:B------:R-:W-:Y:S01]  /*19a00*/  FMNMX.FTZ R12, R79, R12, !PT ;  /* 0x0000000c4f0c7209 */ /* 0x000fe20007810000 */
[----:B------:R-:W-:-:S01]  /*19a10*/  FFMA.FTZ R37, R2, R93, -R165 ;  /* 0x0000005d02257223 */ /* 0x000fc200000108a5 */
[----:B------:R-:W-:Y:S01]  /*19a20*/  FSEL R33, R34, -INF , P0 ;  /* 0xff80000022217808 */ /* 0x000fe20000000000 */
[----:B------:R0:W-:Y:S01]  /*19a30*/  MUFU.EX2 R8, R113 ;  /* 0x0000007100087308 */ /* 0x0001e20000000800 */
[----:B------:R-:W-:Y:S01]  /*19a40*/  FMNMX.FTZ R12, R7, R12, !PT ;  /* 0x0000000c070c7209 */ /* 0x000fe20007810000 */
[--C-:B------:R-:W-:Y:S01]  /*19a50*/  FFMA.FTZ R93, R2, R115, -R165.reuse ;  /* 0x00000073025d7223 */ /* 0x100fe200000108a5 */
[----:B------:R-:W-:Y:S01]  /*19a60*/  ISETP.NE.AND P0, PT, R20, RZ, PT ;  /* 0x000000ff1400720c */ /* 0x000fe20003f05270 */
[C-C-:B------:R-:W-:Y:S01]  /*19a70*/  FFMA.FTZ R206, R2.reuse, R117, -R165.reuse ;  /* 0x0000007502ce7223 */ /* 0x140fe200000108a5 */
[----:B------:R-:W-:Y:S01]  /*19a80*/  FMNMX.FTZ R12, R83, R12, !PT ;  /* 0x0000000c530c7209 */ /* 0x000fe20007810000 */
[C-C-:B------:R-:W-:Y:S01]  /*19a90*/  FFMA.FTZ R200, R2.reuse, R11, -R165.reuse ;  /* 0x0000000b02c87223 */ /* 0x140fe200000108a5 */
[----:B------:R-:W-:Y:S01]  /*19aa0*/  FSEL R115, R39, -INF , P4 ;  /* 0xff80000027737808 */ /* 0x000fe20002000000 */
[C-C-:B------:R-:W-:Y:S01]  /*19ab0*/  FFMA.FTZ R208, R2.reuse, R127, -R165.reuse ;  /* 0x0000007f02d07223 */ /* 0x140fe200000108a5 */
[----:B------:R-:W-:Y:S01]  /*19ac0*/  FMNMX.FTZ R12, R81, R12, !PT ;  /* 0x0000000c510c7209 */ /* 0x000fe20007810000 */
[--C-:B------:R-:W-:Y:S01]  /*19ad0*/  FFMA.FTZ R127, R2, R32, -R165.reuse ;  /* 0x00000020027f7223 */ /* 0x100fe200000108a5 */
[----:B0-----:R-:W-:Y:S01]  /*19ae0*/  FSEL R113, R38, -INF , P3 ;  /* 0xff80000026717808 */ /* 0x001fe20001800000 */
[C-C-:B------:R-:W-:Y:S01]  /*19af0*/  FFMA.FTZ R32, R2.reuse, R26, -R165.reuse ;  /* 0x0000001a02207223 */ /* 0x140fe200000108a5 */
[----:B------:R-:W-:Y:S01]  /*19b00*/  FMNMX.FTZ R12, R87, R12, !PT ;  /* 0x0000000c570c7209 */ /* 0x000fe20007810000 */
[--C-:B------:R-:W-:Y:S01]  /*19b10*/  FFMA.FTZ R26, R2, R36, -R165.reuse ;  /* 0x00000024021a7223 */ /* 0x100fe200000108a5 */
[----:B------:R-:W-:Y:S01]  /*19b20*/  FSEL R117, R42, -INF , P5 ;  /* 0xff8000002a757808 */ /* 0x000fe20002800000 */
[C-C-:B------:R-:W-:Y:S01]  /*19b30*/  FFMA.FTZ R4, R2.reuse, R21, -R165.reuse ;  /* 0x0000001502047223 */ /* 0x140fe200000108a5 */
[----:B------:R-:W-:Y:S01]  /*19b40*/  FMNMX.FTZ R12, R85, R12, !PT ;  /* 0x0000000c550c7209 */ /* 0x000fe20007810000 */
[----:B------:R-:W-:Y:S01]  /*19b50*/  MUFU.EX2 R200, R200 ;  /* 0x000000c800c87308 */ /* 0x000fe20000000800 */
[----:B------:R-:W-:-:S01]  /*19b60*/  FFMA.FTZ R21, R2, R97, -R165 ;  /* 0x0000006102157223 */ /* 0x000fc200000108a5 */
[C-C-:B------:R-:W-:Y:S01]  /*19b70*/  FFMA.FTZ R202, R2.reuse, R27, -R165.reuse ;  /* 0x0000001b02ca7223 */ /* 0x140fe200000108a5 */
[----:B------:R-:W-:Y:S01]  /*19b80*/  FMNMX.FTZ R20, R91, R12, !PT ;  /* 0x0000000c5b147209 */ /* 0x000fe20007810000 */
[C-C-:B------:R-:W-:Y:S01]  /*19b90*/  FFMA.FTZ R27, R2.reuse, R101, -R165.reuse ;  /* 0x00000065021b7223 */ /* 0x140fe200000108a5 */
[----:B------:R-:W-:-:S01]  /*19ba0*/  FFMA.FTZ R6, R2, R109, -R165 ;  /* 0x0000006d02067223 */ /* 0x000fc200000108a5 */
[C-C-:B------:R-:W-:Y:S01]  /*19bb0*/  FFMA.FTZ R89, R2.reuse, R105, -R165.reuse ;  /* 0x0000006902597223 */ /* 0x140fe200000108a5 */
[----:B------:R-:W-:Y:S01]  /*19bc0*/  FMNMX.FTZ R20, R61, R20, !PT ;  /* 0x000000143d147209 */ /* 0x000fe20007810000 */
[----:B------:R-:W0:Y:S01]  /*19bd0*/  MUFU.EX2 R37, R37 ;  /* 0x0000002500257308 */ /* 0x000e220000000800 */
[----:B------:R-:W-:-:S01]  /*19be0*/  FFMA.FTZ R204, R2, R111, -R165 ;  /* 0x0000006f02cc7223 */ /* 0x000fc200000108a5 */
[C-C-:B------:R-:W-:Y:S01]  /*19bf0*/  FFMA.FTZ R41, R2.reuse, R77, -R165.reuse ;  /* 0x0000004d02297223 */ /* 0x140fe200000108a5 */
[----:B------:R-:W-:Y:S01]  /*19c00*/  FMNMX.FTZ R20, R63, R20, !PT ;  /* 0x000000143f147209 */ /* 0x000fe20007810000 */
[C-C-:B------:R-:W-:Y:S01]  /*19c10*/  FFMA.FTZ R77, R2.reuse, R119, -R165.reuse ;  /* 0x00000077024d7223 */ /* 0x140fe200000108a5 */
[----:B------:R-:W-:-:S01]  /*19c20*/  FFMA.FTZ R121, R2, R121, -R165 ;  /* 0x0000007902797223 */ /* 0x000fc200000108a5 */
[C-C-:B------:R-:W-:Y:S01]  /*19c30*/  FFMA.FTZ R101, R2.reuse, R123, -R165.reuse ;  /* 0x0000007b02657223 */ /* 0x140fe200000108a5 */
[----:B------:R-:W-:Y:S01]  /*19c40*/  FMNMX.FTZ R20, R65, R20, !PT ;  /* 0x0000001441147209 */ /* 0x000fe20007810000 */
[----:B------:R-:W1:Y:S01]  /*19c50*/  MUFU.EX2 R4, R4 ;  /* 0x0000000400047308 */ /* 0x000e620000000800 */
[----:B------:R-:W-:-:S01]  /*19c60*/  FFMA.FTZ R97, R2, R125, -R165 ;  /* 0x0000007d02617223 */ /* 0x000fc200000108a5 */
[C-C-:B------:R-:W-:Y:S01]  /*19c70*/  FFMA.FTZ R129, R2.reuse, R129, -R165.reuse ;  /* 0x0000008102817223 */ /* 0x140fe200000108a5 */
[----:B------:R-:W-:Y:S01]  /*19c80*/  FMNMX.FTZ R20, R67, R20, !PT ;  /* 0x0000001443147209 */ /* 0x000fe20007810000 */
[C-C-:B------:R-:W-:Y:S01]  /*19c90*/  FFMA.FTZ R109, R2.reuse, R131, -R165.reuse ;  /* 0x00000083026d7223 */ /* 0x140fe200000108a5 */
[----:B------:R-:W-:-:S01]  /*19ca0*/  FFMA.FTZ R210, R2, R133, -R165 ;  /* 0x0000008502d27223 */ /* 0x000fc200000108a5 */
[C-C-:B------:R-:W-:Y:S01]  /*19cb0*/  FFMA.FTZ R105, R2.reuse, R135, -R165.reuse ;  /* 0x0000008702697223 */ /* 0x140fe200000108a5 */
[----:B------:R-:W-:Y:S01]  /*19cc0*/  FMNMX.FTZ R20, R69, R20, !PT ;  /* 0x0000001445147209 */ /* 0x000fe20007810000 */
[----:B------:R-:W2:Y:S01]  /*19cd0*/  MUFU.EX2 R21, R21 ;  /* 0x0000001500157308 */ /* 0x000ea20000000800 */
[----:B------:R-:W-:-:S01]  /*19ce0*/  FFMA.FTZ R137, R2, R137, -R165 ;  /* 0x0000008902897223 */ /* 0x000fc200000108a5 */
[C-C-:B------:R-:W-:Y:S01]  /*19cf0*/  FFMA.FTZ R111, R2.reuse, R147, -R165.reuse ;  /* 0x00000093026f7223 */ /* 0x140fe200000108a5 */
[----:B------:R-:W-:Y:S01]  /*19d00*/  FMNMX.FTZ R20, R71, R20, !PT ;  /* 0x0000001447147209 */ /* 0x000fe20007810000 */
[C-C-:B------:R-:W-:Y:S01]  /*19d10*/  FFMA.FTZ R212, R2.reuse, R143, -R165.reuse ;  /* 0x0000008f02d47223 */ /* 0x140fe200000108a5 */
[----:B------:R-:W-:-:S01]  /*19d20*/  FFMA.FTZ R39, R2, R139, -R165 ;  /* 0x0000008b02277223 */ /* 0x000fc200000108a5 */
[C-C-:B------:R-:W-:Y:S01]  /*19d30*/  FFMA.FTZ R141, R2.reuse, R141, -R165.reuse ;  /* 0x0000008d028d7223 */ /* 0x140fe200000108a5 */
[----:B------:R-:W-:Y:S01]  /*19d40*/  FMNMX.FTZ R20, R73, R20, !PT ;  /* 0x0000001449147209 */ /* 0x000fe20007810000 */
[----:B------:R-:W3:Y:S01]  /*19d50*/  MUFU.EX2 R202, R202 ;  /* 0x000000ca00ca7308 */ /* 0x000ee20000000800 */
[----:B------:R-:W-:-:S01]  /*19d60*/  FFMA.FTZ R119, R2, R145, -R165 ;  /* 0x0000009102777223 */ /* 0x000fc200000108a5 */
[C-C-:B------:R-:W-:Y:S01]  /*19d70*/  FFMA.FTZ R214, R2.reuse, R149, -R165.reuse ;  /* 0x0000009502d67223 */ /* 0x140fe200000108a5 */
[----:B------:R-:W-:Y:S01]  /*19d80*/  FMNMX.FTZ R28, R75, R20, !PT ;  /* 0x000000144b1c7209 */ /* 0x000fe20007810000 */
[C-C-:B------:R-:W-:Y:S01]  /*19d90*/  FFMA.FTZ R34, R2.reuse, R153, -R165.reuse ;  /* 0x0000009902227223 */ /* 0x140fe200000108a5 */
[----:B------:R-:W-:-:S01]  /*19da0*/  FFMA.FTZ R123, R2, R155, -R165 ;  /* 0x0000009b027b7223 */ /* 0x000fc200000108a5 */
[C-C-:B------:R-:W-:Y:S01]  /*19db0*/  FFMA.FTZ R125, R2.reuse, R159, -R165.reuse ;  /* 0x0000009f027d7223 */ /* 0x140fe200000108a5 */
[----:B------:R-:W-:Y:S01]  /*19dc0*/  FMNMX.FTZ R28, R45, R28, !PT ;  /* 0x0000001c2d1c7209 */ /* 0x000fe20007810000 */
[----:B------:R-:W-:Y:S01]  /*19dd0*/  MUFU.EX2 R27, R27 ;  /* 0x0000001b001b7308 */ /* 0x000fe20000000800 */
[----:B------:R-:W-:-:S02]  /*19de0*/  FFMA.FTZ R131, R2, R161, -R165 ;  /* 0x000000a102837223 */ /* 0x000fc400000108a5 */
        /* <DEDUP_REMOVED lines=22> */
[----:B------:R-:W4:Y:S01]  /*19f50*/  SHFL.BFLY PT, R38, R11, 0x2, 0x1f ;  /* 0x0c401f000b267f89 */ /* 0x000f2200000e0000 */
[----:B------:R5:W-:Y:S08]  /*19f60*/  MUFU.EX2 R12, R121 ;  /* 0x00000079000c7308 */ /* 0x000bf00000000800 */
[----:B------:R-:W-:Y:S01]  /*19f70*/  MUFU.EX2 R101, R101 ;  /* 0x0000006500657308 */ /* 0x000fe20000000800 */
[----:B-----5:R-:W-:-:S07]  /*19f80*/  FFMA.FTZ R121, R2, R151, -R165 ;  /* 0x0000009702797223 */ /* 0x020fce00000108a5 */
[----:B------:R-:W-:Y:S01]  /*19f90*/  MUFU.EX2 R208, R208 ;  /* 0x000000d000d07308 */ /* 0x000fe20000000800 */
[----:B----4-:R-:W-:-:S07]  /*19fa0*/  FMNMX.FTZ R40, R11, R38, !PT ;  /* 0x000000260b287209 */ /* 0x010fce0007810000 */
[----:B------:R-:W-:Y:S01]  /*19fb0*/  MUFU.EX2 R97, R97 ;  /* 0x0000006100617308 */ /* 0x000fe20000000800 */
[----:B------:R-:W-:-:S01]  /*19fc0*/  FFMA.FTZ R38, R2, R157, -R165 ;  /* 0x0000009d02267223 */ /* 0x000fc200000108a5 */
[----:B------:R-:W4:Y:S06]  /*19fd0*/  SHFL.BFLY PT, R11, R40, 0x1, 0x1f ;  /* 0x0c201f00280b7f89 */ /* 0x000f2c00000e0000 */
[----:B------:R5:W-:Y:S08]  /*19fe0*/  MUFU.EX2 R20, R129 ;  /* 0x0000008100147308 */ /* 0x000bf00000000800 */
[----:B------:R-:W-:Y:S01]  /*19ff0*/  MUFU.EX2 R109, R109 ;  /* 0x0000006d006d7308 */ /* 0x000fe20000000800 */
[----:B-----5:R-:W-:-:S01]  /*1a000*/  FFMA.FTZ R129, R2, R24, -R165 ;  /* 0x0000001802817223 */ /* 0x020fc200000108a5 */
[----:B------:R-:W-:-:S06]  /*1a010*/  FFMA.FTZ R24, R2, R163, -R165 ;  /* 0x000000a302187223 */ /* 0x000fcc00000108a5 */
[----:B------:R-:W-:Y:S01]  /*1a020*/  MUFU.EX2 R210, R210 ;  /* 0x000000d200d27308 */ /* 0x000fe20000000800 */
[----:B----4-:R-:W-:-:S04]  /*1a030*/  FMNMX.FTZ R11, R40, R11, !PT ;  /* 0x0000000b280b7209 */ /* 0x010fc80007810000 */
[----:B------:R-:W-:Y:S01]  /*1a040*/  FSETP.NEU.FTZ.AND P2, PT, R11, -INF , PT ;  /* 0xff8000000b00780b */ /* 0x000fe20003f5d000 */
[----:B------:R-:W-:-:S02]  /*1a050*/  FFMA.FTZ R40, R2, R11, -8 ;  /* 0xc100000002287423 */ /* 0x000fc4000001000b */
[----:B------:R-:W-:Y:S03]  /*1a060*/  MUFU.EX2 R105, R105 ;  /* 0x0000006900697308 */ /* 0x000fe60000000800 */
[----:B------:R-:W-:-:S05]  /*1a070*/  FSEL R40, R40, RZ, P2 ;  /* 0x000000ff28287208 */ /* 0x000fca0001000000 */
        /* <DEDUP_REMOVED lines=10> */
[----:B------:R-:W-:Y:S01]  /*1a120*/  FFMA.FTZ R63, R2, R67, -R40 ;  /* 0x00000043023f7223 */ /* 0x000fe20000010828 */
[----:B0-----:R-:W-:-:S01]  /*1a130*/  FADD.FTZ R67, R200, R37 ;  /* 0x00000025c8437221 */ /* 0x001fc20000010000 */
[C-C-:B------:R-:W-:Y:S01]  /*1a140*/  FFMA.FTZ R52, R2.reuse, R107, -R40.reuse ;  /* 0x0000006b02347223 */ /* 0x140fe20000010828 */
[----:B------:R-:W-:-:S01]  /*1a150*/  FFMA.FTZ R5, R2, R5, -R40 ;  /* 0x0000000502057223 */ /* 0x000fc20000010828 */
[----:B------:R-:W-:Y:S01]  /*1a160*/  FFMA.FTZ R54, R2, R69, -R40 ;  /* 0x0000004502367223 */ /* 0x000fe20000010828 */
[----:B-1----:R-:W-:-:S01]  /*1a170*/  FADD.FTZ R66, R4, R67 ;  /* 0x0000004304427221 */ /* 0x002fc20000010000 */
[----:B------:R-:W0:Y:S01]  /*1a180*/  MUFU.EX2 R36, R36 ;  /* 0x0000002400247308 */ /* 0x000e220000000800 */
[----:B------:R-:W-:-:S01]  /*1a190*/  FFMA.FTZ R44, R2, R79, -R40 ;  /* 0x0000004f022c7223 */ /* 0x000fc20000010828 */
[----:B------:R-:W-:Y:S01]  /*1a1a0*/  FFMA.FTZ R56, R2, R7, -R40 ;  /* 0x0000000702387223 */ /* 0x000fe20000010828 */
[----:B--2---:R-:W-:-:S01]  /*1a1b0*/  FADD.FTZ R69, R21, R66 ;  /* 0x0000004215457221 */ /* 0x004fc20000010000 */
[C-C-:B------:R-:W-:Y:S01]  /*1a1c0*/  FFMA.FTZ R79, R2.reuse, R83, -R40.reuse ;  /* 0x00000053024f7223 */ /* 0x140fe20000010828 */
[----:B------:R-:W-:-:S01]  /*1a1d0*/  FFMA.FTZ R7, R2, R81, -R40 ;  /* 0x0000005102077223 */ /* 0x000fc20000010828 */
[----:B------:R-:W-:Y:S01]  /*1a1e0*/  FFMA.FTZ R48, R2, R87, -R40 ;  /* 0x0000005702307223 */ /* 0x000fe20000010828 */
[----:B---3--:R-:W-:-:S01]  /*1a1f0*/  FADD.FTZ R68, R202, R69 ;  /* 0x00000045ca447221 */ /* 0x008fc20000010000 */
[----:B------:R-:W1:Y:S01]  /*1a200*/  MUFU.EX2 R9, R9 ;  /* 0x0000000900097308 */ /* 0x000e620000000800 */
        /* <DEDUP_REMOVED lines=8> */
[----:B0-----:R-:W-:-:S01]  /*1a290*/  FADD.FTZ R64, R201, R36 ;  /* 0x00000024c9407221 */ /* 0x001fc20000010000 */
[C-C-:B------:R-:W-:Y:S01]  /*1a2a0*/  FFMA.FTZ R65, R2.reuse, R75, -R40.reuse ;  /* 0x0000004b02417223 */ /* 0x140fe20000010828 */
[----:B------:R-:W-:-:S01]  /*1a2b0*/  FFMA.FTZ R53, R2, R53, -R40 ;  /* 0x0000003502357223 */ /* 0x000fc20000010828 */
[C-C-:B------:R-:W-:Y:S01]  /*1a2c0*/  FFMA.FTZ R57, R2.reuse, R57, -R40.reuse ;  /* 0x0000003902397223 */ /* 0x140fe20000010828 */
[----:B------:R-:W-:-:S01]  /*1a2d0*/  FFMA.FTZ R59, R2, R59, -R40 ;  /* 0x0000003b023b7223 */ /* 0x000fc20000010828 */
[C-C-:B------:R-:W-:Y:S01]  /*1a2e0*/  FFMA.FTZ R31, R2.reuse, R31, -R40.reuse ;  /* 0x0000001f021f7223 */ /* 0x140fe20000010828 */
[----:B------:R-:W-:-:S01]  /*1a2f0*/  FFMA.FTZ R33, R2, R33, -R40 ;  /* 0x0000002102217223 */ /* 0x000fc20000010828 */
[----:B------:R-:W0:Y:S01]  /*1a300*/  MUFU.EX2 R3, R3 ;  /* 0x0000000300037308 */ /* 0x000e220000000800 */
[----:B-1----:R-:W-:-:S01]  /*1a310*/  FADD.FTZ R67, R9, R64 ;  /* 0x0000004009437221 */ /* 0x002fc20000010000 */
[----:B------:R-:W-:Y:S01]  /*1a320*/  FFMA.FTZ R64, R2, R45, -R40 ;  /* 0x0000002d02407223 */ /* 0x000fe20000010828 */
[----:B------:R-:W-:-:S02]  /*1a330*/  @!P1 VIADD R45, R0, 0x33440 ;  /* 0x00033440002d9836 */ /* 0x000fc40000000000 */
[C-C-:B------:R-:W-:Y:S01]  /*1a340*/  FFMA.FTZ R35, R2.reuse, R35, -R40.reuse ;  /* 0x0000002302237223 */ /* 0x140fe20000010828 */
[----:B------:R-:W-:-:S01]  /*1a350*/  FFMA.FTZ R113, R2, R113, -R40 ;  /* 0x0000007102717223 */ /* 0x000fc20000010828 */
[C-C-:B------:R-:W-:Y:S01]  /*1a360*/  FFMA.FTZ R115, R2.reuse, R115, -R40.reuse ;  /* 0x0000007302737223 */ /* 0x140fe20000010828 */
[----:B------:R-:W-:-:S01]  /*1a370*/  FFMA.FTZ R117, R2, R117, -R40 ;  /* 0x0000007502757223 */ /* 0x000fc20000010828 */
[----:B------:R-:W1:Y:S01]  /*1a380*/  MUFU.EX2 R42, R42 ;  /* 0x0000002a002a7308 */ /* 0x000e620000000800 */
[----:B--2---:R-:W-:-:S01]  /*1a390*/  FADD.FTZ R66, R46, R67 ;  /* 0x000000432e427221 */ /* 0x004fc20000010000 */
[----:B------:R-:W-:Y:S01]  /*1a3a0*/  @!P1 PRMT R45, RZ, 0x654, R45 ;  /* 0x00000654ff2d9816 */ /* 0x000fe2000000002d */
[--C-:B------:R-:W-:Y:S01]  /*1a3b0*/  IMAD.MOV.U32 R69, RZ, RZ, R25.reuse ;  /* 0x000000ffff457224 */ /* 0x100fe200078e0019 */
[----:B------:R-:W-:Y:S01]  /*1a3c0*/  F2FP.SATFINITE.E4M3.F32.PACK_AB_MERGE_C R46, R46, R9, RZ ;  /* 0x000000092e2e723e */ /* 0x000fe200048070ff */
[----:B------:R-:W-:Y:S01]  /*1a3d0*/  IMAD.MOV.U32 R73, RZ, RZ, R25 ;  /* 0x000000ffff497224 */ /* 0x000fe200078e0019 */
[----:B------:R2:W-:Y:S01]  /*1a3e0*/  @!P1 SYNCS.ARRIVE.TRANS64.RED.A1T0 RZ, [R45+URZ], RZ ;  /* 0x000000ff2dff99a7 */ /* 0x0005e2000810043f */
[----:B------:R-:W-:Y:S01]  /*1a3f0*/  MOV R71, R25 ;  /* 0x0000001900477202 */ /* 0x000fe20000000f00 */
[----:B------:R-:W3:Y:S01]  /*1a400*/  MUFU.EX2 R15, R15 ;  /* 0x0000000f000f7308 */ /* 0x000ee20000000800 */
[----:B0-----:R-:W-:-:S01]  /*1a410*/  FADD.FTZ R67, R3, R66 ;  /* 0x0000004203437221 */ /* 0x001fc20000010000 */
[----:B------:R-:W-:Y:S01]  /*1a420*/  FFMA.FTZ R66, R2, R47, -R40 ;  /* 0x0000002f02427223 */ /* 0x000fe20000010828 */
[----:B------:R-:W-:-:S01]  /*1a430*/  FADD.FTZ R47, R27, R68 ;  /* 0x000000441b2f7221 */ /* 0x000fc20000010000 */
[----:B------:R-:W-:Y:S01]  /*1a440*/  F2FP.SATFINITE.E4M3.F32.PACK_AB_MERGE_C R201, R36, R201, R46 ;  /* 0x000000c924c9723e */ /* 0x000fe2000480702e */
[----:B------:R-:W-:Y:S01]  /*1a450*/  IMAD.MOV.U32 R36, RZ, RZ, R25 ;  /* 0x000000ffff247224 */ /* 0x000fe200078e0019 */
[----:B------:R-:W-:Y:S01]  /*1a460*/  MOV R87, R25 ;  /* 0x0000001900577202 */ /* 0x000fe20000000f00 */
[----:B------:R-:W-:-:S01]  /*1a470*/  FADD.FTZ R70, R6, R47 ;  /* 0x0000002f06467221 */ /* 0x000fc20000010000 */
[----:B------:R-:W0:Y:S01]  /*1a480*/  MUFU.EX2 R52, R52 ;  /* 0x0000003400347308 */ /* 0x000e220000000800 */
[----:B-1----:R-:W-:-:S01]  /*1a490*/  FADD.FTZ R68, R42, R67 ;  /* 0x000000432a447221 */ /* 0x002fc20000010000 */
[----:B------:R-:W-:Y:S01]  /*1a4a0*/  FFMA.FTZ R47, R2, R49, -R40 ;  /* 0x00000031022f7223 */ /* 0x000fe20000010828 */
[----:B------:R-:W-:-:S01]  /*1a4b0*/  FADD.FTZ R67, R89, R70 ;  /* 0x0000004659437221 */ /* 0x000fc20000010000 */
[----:B------:R-:W-:Y:S01]  /*1a4c0*/  F2FP.SATFINITE.E4M3.F32.PACK_AB_MERGE_C R89, R89, R6, RZ ;  /* 0x000000065959723e */ /* 0x000fe200048070ff */
[----:B------:R-:W-:Y:S01]  /*1a4d0*/  IMAD.MOV.U32 R46, RZ, RZ, R25 ;  /* 0x000000ffff2e7224 */ /* 0x000fe200078e0019 */
[----:B------:R-:W-:Y:S01]  /*1a4e0*/  MOV R95, R25 ;  /* 0x00000019005f7202 */ /* 0x000fe20000000f00 */
[----:B------:R-:W-:-:S01]  /*1a4f0*/  FADD.FTZ R70, R204, R67 ;  /* 0x00000043cc467221 */ /* 0x000fc20000010000 */
[----:B------:R-:W1:Y:S01]  /*1a500*/  MUFU.EX2 R5, R5 ;  /* 0x0000000500057308 */ /* 0x000e620000000800 */
[----:B---3--:R-:W-:-:S01]  /*1a510*/  FADD.FTZ R49, R15, R68 ;  /* 0x000000440f317221 */ /* 0x008fc20000010000 */
[----:B------:R-:W-:Y:S01]  /*1a520*/  F2FP.SATFINITE.E4M3.F32.PACK_AB_MERGE_C R202, R27, R202, R89 ;  /* 0x000000ca1bca723e */ /* 0x000fe20004807059 */
[--C-:B------:R-:W-:Y:S01]  /*1a530*/  IMAD.MOV.U32 R27, RZ, RZ, R25.reuse ;  /* 0x000000ffff1b7224 */ /* 0x100fe200078e0019 */
[----:B------:R-:W-:Y:S01]  /*1a540*/  MOV R103, R25 ;  /* 0x0000001900677202 */ /* 0x000fe20000000f00 */
[----:B------:R-:W-:-:S02]  /*1a550*/  IMAD.MOV.U32 R75, RZ, RZ, R25 ;  /* 0x000000ffff4b7224 */ /* 0x000fc400078e0019 */
[----:B------:R-:W-:Y:S01]  /*1a560*/  IMAD.MOV.U32 R83, RZ, RZ, R25 ;  /* 0x000000ffff537224 */ /* 0x000fe200078e0019 */
[----:B------:R-:W3:Y:S01]  /*1a570*/  MUFU.EX2 R44, R44 ;  /* 0x0000002c002c7308 */ /* 0x000ee20000000800 */
[----:B0-----:R-:W-:-:S01]  /*1a580*/  FADD.FTZ R68, R52, R49 ;  /* 0x0000003134447221 */ /* 0x001fc20000010000 */
[----:B------:R-:W-:Y:S01]  /*1a590*/  F2FP.SATFINITE.E4M3.F32.PACK_AB_MERGE_C R203, R52, R15, RZ ;  /* 0x0000000f34cb723e */ /* 0x000fe200048070ff */
[--C-:B------:R-:W-:Y:S02]  /*1a5a0*/  IMAD.MOV.U32 R52, RZ, RZ, R25.reuse ;  /* 0x000000ffff347224 */ /* 0x100fe400078e0019 */
[----:B------:R-:W-:Y:S01]  /*1a5b0*/  IMAD.MOV.U32 R85, RZ, RZ, R25 ;  /* 0x000000ffff557224 */ /* 0x000fe200078e0019 */
[----:B------:R-:W-:Y:S01]  /*1a5c0*/  F2FP.SATFINITE.E4M3.F32.PACK_AB_MERGE_C R203, R42, R3, R203 ;  /* 0x000000032acb723e */ /* 0x000fe200048070cb */
[----:B------:R-:W-:Y:S01]  /*1a5d0*/  IMAD.MOV.U32 R42, RZ, RZ, R25 ;  /* 0x000000ffff2a7224 */ /* 0x000fe200078e0019 */
[----:B------:R-:W-:Y:S01]  /*1a5e0*/  MUFU.EX2 R56, R56 ;  /* 0x0000003800387308 */ /* 0x000fe20000000800 */
[----:B-1----:R-:W-:-:S01]  /*1a5f0*/  FADD.FTZ R49, R5, R68 ;  /* 0x0000004405317221 */ /* 0x002fc20000010000 */
[----:B------:R-:W-:-:S02]  /*1a600*/  IMAD.MOV.U32 R89, RZ, RZ, R25 ;  /* 0x000000ffff597224 */ /* 0x000fc400078e0019 */
[--C-:B------:R-:W-:Y:S02]  /*1a610*/  IMAD.MOV.U32 R91, RZ, RZ, R25.reuse ;  /* 0x000000ffff5b7224 */ /* 0x100fe400078e0019 */
[----:B------:R-:W-:Y:S02]  /*1a620*/  IMAD.MOV.U32 R99, RZ, RZ, R25 ;  /* 0x000000ffff637224 */ /* 0x000fe400078e0019 */
[----:B------:R-:W0:Y:S01]  /*1a630*/  MUFU.EX2 R79, R79 ;  /* 0x0000004f004f7308 */ /* 0x000e220000000800 */
[----:B---3--:R-:W-:-:S01]  /*1a640*/  FADD.FTZ R67, R44, R49 ;  /* 0x000000312c437221 */ /* 0x008fc20000010000 */
[----:B------:R-:W-:Y:S01]  /*1a650*/  FFMA.FTZ R49, R2, R29, -R40 ;  /* 0x0000001d02317223 */ /* 0x000fe20000010828 */
[----:B------:R-:W-:-:S05]  /*1a660*/  IMAD.MOV.U32 R107, RZ, RZ, R25 ;  /* 0x000000ffff6b7224 */ /* 0x000fca00078e0019 */
[----:B------:R-:W-:Y:S08]  /*1a670*/  MUFU.EX2 R7, R7 ;  /* 0x0000000700077308 */ /* 0x000ff00000000800 */
[----:B------:R1:W-:Y:S01]  /*1a680*/  MUFU.EX2 R0, R64 ;  /* 0x0000004000007308 */ /* 0x0003e20000000800 */
[----:B0-----:R-:W-:-:S04]  /*1a690*/  F2FP.SATFINITE.E4M3.F32.PACK_AB_MERGE_C R205, R79, R56, RZ ;  /* 0x000000384fcd723e */ /* 0x001fc800048070ff */
[----:B------:R-:W-:Y:S01]  /*1a6a0*/  F2FP.SATFINITE.E4M3.F32.PACK_AB_MERGE_C R205, R44, R5, R205 ;  /* 0x000000052ccd723e */ /* 0x000fe200048070cd */
[----:B------:R-:W-:Y:S02]  /*1a6b0*/  IMAD.MOV.U32 R44, RZ, RZ, R25 ;  /* 0x000000ffff2c7224 */ /* 0x000fe400078e0019 */
[----:B------:R-:W-:Y:S01]  /*1a6c0*/  MUFU.EX2 R48, R48 ;  /* 0x0000003000307308 */ /* 0x000fe20000000800 */
[----:B-1----:R-:W-:-:S01]  /*1a6d0*/  FFMA.FTZ R64, R2, R55, -R40 ;  /* 0x0000003702407223 */ /* 0x002fc20000010828 */
[----:B------:R-:W-:Y:S01]  /*1a6e0*/  FADD.FTZ R55, R41, R70 ;  /* 0x0000004629377221 */ /* 0x000fe20000010000 */
[----:B------:R-:W-:-:S01]  /*1a6f0*/  FADD.FTZ R70, R56, R67 ;  /* 0x0000004338467221 */ /* 0x000fc20000010000 */
[----:B------:R-:W-:Y:S01]  /*1a700*/  FFMA.FTZ R40, R2, R43, -R40 ;  /* 0x0000002b02287223 */ /* 0x000fe20000010828 */
[----:B------:R-:W-:Y:S02]  /*1a710*/  IMAD.MOV.U32 R56, RZ, RZ, R25 ;  /* 0x000000ffff387224 */ /* 0x000fe400078e0019 */
[----:B------:R-:W-:Y:S01]  /*1a720*/  FADD.FTZ R68, R8, R55 ;  /* 0x0000003708447221 */ /* 0x000fe20000010000 */
[----:B------:R-:W-:-:S01]  /*1a730*/  FADD.FTZ R70, R79, R70 ;  /* 0x000000464f467221 */ /* 0x000fc20000010000 */
[----:B------:R-:W-:Y:S01]  /*1a740*/  MUFU.EX2 R58, R58 ;  /* 0x0000003a003a7308 */ /* 0x000fe20000000800 */
[----:B------:R-:W-:-:S02]  /*1a750*/  IMAD.MOV.U32 R67, RZ, RZ, R25 ;  /* 0x000000ffff437224 */ /* 0x000fc400078e0019 */
[C---:B------:R-:W-:Y:S01]  /*1a760*/  FADD.FTZ R55, R93.reuse, R68 ;  /* 0x000000445d377221 */ /* 0x040fe20000010000 */
[----:B------:R-:W-:Y:S02]  /*1a770*/  F2FP.SATFINITE.E4M3.F32.PACK_AB_MERGE_C R93, R93, R8, RZ ;  /* 0x000000085d5d723e */ /* 0x000fe400048070ff */
[----:B------:R-:W-:Y:S01]  /*1a780*/  MOV R79, R25 ;  /* 0x00000019004f7202 */ /* 0x000fe20000000f00 */
[----:B------:R-:W-:-:S01]  /*1a790*/  FADD.FTZ R68, R206, R55 ;  /* 0x00000037ce447221 */ /* 0x000fc20000010000 */
[----:B------:R-:W-:Y:S01]  /*1a7a0*/  F2FP.SATFINITE.E4M3.F32.PACK_AB_MERGE_C R204, R41, R204, R93 ;  /* 0x000000cc29cc723e */ /* 0x000fe2000480705d */
[----:B------:R-:W0:Y:S01]  /*1a7b0*/  MUFU.EX2 R81, R81 ;  /* 0x0000005100517308 */ /* 0x000e220000000800 */
[--C-:B------:R-:W-:Y:S02]  /*1a7c0*/  IMAD.MOV.U32 R41, RZ, RZ, R25.reuse ;  /* 0x000000ffff297224 */ /* 0x100fe400078e0019 */
[----:B------:R-:W-:Y:S01]  /*1a7d0*/  FADD.FTZ R55, R77, R68 ;  /* 0x000000444d377221 */ /* 0x000fe20000010000 */
[----:B------:R-:W-:-:S03]  /*1a7e0*/  IMAD.MOV.U32 R93, RZ, RZ, R25 ;  /* 0x000000ffff5d7224 */ /* 0x000fc600078e0019 */
[----:B------:R-:W-:Y:S01]  /*1a7f0*/  FADD.FTZ R68, R12, R55 ;  /* 0x000000370c447221 */ /* 0x000fe20000010000 */
[----:B------:R-:W-:Y:S01]  /*1a800*/  MOV R55, R25 ;  /* 0x0000001900377202 */ /* 0x000fe20000000f00 */
[----:B--2---:R-:W-:Y:S02]  /*1a810*/  MUFU.EX2 R45, R66 ;  /* 0x00000042002d7308 */ /* 0x004fe40000000800 */
[----:B------:R-:W-:-:S01]  /*1a820*/  FADD.FTZ R43, R101, R68 ;  /* 0x00000044652b7221 */ /* 0x000fc20000010000 */
[----:B------:R-:W-:Y:S01]  /*1a830*/  F2FP.SATFINITE.E4M3.F32.PACK_AB_MERGE_C R101, R101, R12, RZ ;  /* 0x0000000c6565723e */ /* 0x000fe200048070ff */
[----:B------:R-:W-:-:S03]  /*1a840*/  IMAD.MOV.U32 R68, RZ, RZ, R25 ;  /* 0x000000ffff447224 */ /* 0x000fc600078e0019 */
[----:B------:R-:W-:Y:S01]  /*1a850*/  F2FP.SATFINITE.E4M3.F32.PACK_AB_MERGE_C R206, R77, R206, R101 ;  /* 0x000000ce4dce723e */ /* 0x000fe20004807065 */
[----:B------:R-:W1:Y:S01]  /*1a860*/  MUFU.EX2 R13, R13 ;  /* 0x0000000d000d7308 */ /* 0x000e620000000800 */
[----:B0-----:R-:W-:Y:S01]  /*1a870*/  F2FP.SATFINITE.E4M3.F32.PACK_AB_MERGE_C R207, R81, R58, RZ ;  /* 0x0000003a51cf723e */ /* 0x001fe200048070ff */
[--C-:B------:R-:W-:Y:S02]  /*1a880*/  IMAD.MOV.U32 R77, RZ, RZ, R25.reuse ;  /* 0x000000ffff4d7224 */ /* 0x100fe400078e0019 */
[----:B------:R-:W-:Y:S01]  /*1a890*/  IMAD.MOV.U32 R101, RZ, RZ, R25 ;  /* 0x000000ffff657224 */ /* 0x000fe200078e0019 */
[----:B------:R-:W-:-:S03]  /*1a8a0*/  F2FP.SATFINITE.E4M3.F32.PACK_AB_MERGE_C R207, R48, R7, R207 ;  /* 0x0000000730cf723e */ /* 0x000fc600048070cf */
[----:B------:R0:W-:Y:S08]  /*1a8b0*/  MUFU.EX2 R66, R51 ;  /* 0x0000003300427308 */ /* 0x0001f00000000800 */
[----:B------:R-:W2:Y:S01]  /*1a8c0*/  MUFU.EX2 R50, R50 ;  /* 0x0000003200327308 */ /* 0x000ea20000000800 */
[----:B0-----:R-:W-:-:S04]  /*1a8d0*/  FADD.FTZ R51, R7, R70 ;  /* 0x0000004607337221 */ /* 0x001fc80000010000 */
[----:B------:R-:W-:Y:S01]  /*1a8e0*/  FADD.FTZ R51, R48, R51 ;  /* 0x0000003330337221 */ /* 0x000fe20000010000 */
[----:B------:R-:W-:Y:S02]  /*1a8f0*/  IMAD.MOV.U32 R48, RZ, RZ, R25 ;  /* 0x000000ffff307224 */ /* 0x000fe400078e0019 */
[----:B------:R-:W0:Y:S01]  /*1a900*/  MUFU.EX2 R60, R60 ;  /* 0x0000003c003c7308 */ /* 0x000e220000000800 */
[----:B------:R-:W-:-:S01]  /*1a910*/  FADD.FTZ R70, R58, R51 ;  /* 0x000000333a467221 */ /* 0x000fc20000010000 */
[----:B------:R-:W-:Y:S01]  /*1a920*/  F2FP.SATFINITE.E4M3.F32.PACK_AB_MERGE_C R51, R21, R4, RZ ;  /* 0x000000041533723e */ /* 0x000fe200048070ff */
[----:B------:R-:W-:-:S01]  /*1a930*/  FADD.FTZ R4, R208, R43 ;  /* 0x0000002bd0047221 */ /* 0x000fc20000010000 */
[----:B------:R-:W-:Y:S02]  /*1a940*/  IMAD.MOV.U32 R58, RZ, RZ, R25 ;  /* 0x000000ffff3a7224 */ /* 0x000fe400078e0019 */
[----:B------:R-:W-:-:S01]  /*1a950*/  FADD.FTZ R70, R81, R70 ;  /* 0x0000004651467221 */ /* 0x000fc20000010000 */
[----:B------:R-:W-:Y:S01]  /*1a960*/  F2FP.SATFINITE.E4M3.F32.PACK_AB_MERGE_C R200, R37, R200, R51 ;  /* 0x000000c825c8723e */ /* 0x000fe20004807033 */
[----:B------:R-:W-:-:S01]  /*1a970*/  FADD.FTZ R43, R97, R4 ;  /* 0x00000004612b7221 */ /* 0x000fc20000010000 */
[----:B------:R-:W3:Y:S01]  /*1a980*/  MUFU.EX2 R63, R63 ;  /* 0x0000003f003f7308 */ /* 0x000ee20000000800 */
[----:B-1----:R-:W-:-:S01]  /*1a990*/  FADD.FTZ R21, R13, R70 ;  /* 0x000000460d157221 */ /* 0x002fc20000010000 */
[----:B------:R-:W-:-:S02]  /*1a9a0*/  IMAD.MOV.U32 R37, RZ, RZ, R25 ;  /* 0x000000ffff257224 */ /* 0x000fc400078e0019 */
[----:B------:R-:W-:-:S01]  /*1a9b0*/  FADD.FTZ R4, R20, R43 ;  /* 0x0000002b14047221 */ /* 0x000fc20000010000 */
[----:B------:R-:W-:Y:S02]  /*1a9c0*/  IMAD.MOV.U32 R43, RZ, RZ, R25 ;  /* 0x000000ffff2b7224 */ /* 0x000fe400078e0019 */
[----:B--2---:R-:W-:-:S01]  /*1a9d0*/  FADD.FTZ R21, R50, R21 ;  /* 0x0000001532157221 */ /* 0x004fc20000010000 */
[----:B------:R-:W-:Y:S01]  /*1a9e0*/  IMAD.MOV.U32 R51, RZ, RZ, R25 ;  /* 0x000000ffff337224 */ /* 0x000fe200078e0019 */
[----:B------:R-:W1:Y:S02]  /*1a9f0*/  MUFU.EX2 R54, R54 ;  /* 0x0000003600367308 */ /* 0x000e640000000800 */
[----:B0-----:R-:W-:-:S01]  /*1aa00*/  FADD.FTZ R8, R60, R21 ;  /* 0x000000153c087221 */ /* 0x001fc20000010000 */
[C---:B------:R-:W-:Y:S01]  /*1aa10*/  F2FP.SATFINITE.E4M3.F32.PACK_AB_MERGE_C R21, R109.reuse, R20, RZ ;  /* 0x000000146d15723e */ /* 0x040fe200048070ff */
[----:B------:R-:W-:-:S01]  /*1aa20*/  FADD.FTZ R109, R109, R4 ;  /* 0x000000046d6d7221 */ /* 0x000fc20000010000 */
[----:B------:R-:W-:-:S02]  /*1aa30*/  IMAD.MOV.U32 R70, RZ, RZ, R25 ;  /* 0x000000ffff467224 */ /* 0x000fc400078e0019 */
[----:B------:R-:W-:Y:S01]  /*1aa40*/  F2FP.SATFINITE.E4M3.F32.PACK_AB_MERGE_C R208, R97, R208, R21 ;  /* 0x000000d061d0723e */ /* 0x000fe20004807015 */
[----:B------:R-:W-:Y:S01]  /*1aa50*/  IMAD.MOV.U32 R81, RZ, RZ, R25 ;  /* 0x000000ffff517224 */ /* 0x000fe200078e0019 */
[----:B------:R-:W0:Y:S01]  /*1aa60*/  MUFU.EX2 R61, R61 ;  /* 0x0000003d003d7308 */ /* 0x000e220000000800 */
[----:B---3--:R-:W-:-:S01]  /*1aa70*/  FADD.FTZ R9, R63, R8 ;  /* 0x000000083f097221 */ /* 0x008fc20000010000 */
[----:B------:R-:W-:Y:S01]  /*1aa80*/  FADD.FTZ R8, R210, R109 ;  /* 0x0000006dd2087221 */ /* 0x000fe20000010000 */
[----:B------:R-:W-:Y:S01]  /*1aa90*/  F2FP.SATFINITE.E4M3.F32.PACK_AB_MERGE_C R209, R63, R60, RZ ;  /* 0x0000003c3fd1723e */ /* 0x000fe200048070ff */
[--C-:B------:R-:W-:Y:S01]  /*1aaa0*/  IMAD.MOV.U32 R60, RZ, RZ, R25.reuse ;  /* 0x000000ffff3c7224 */ /* 0x100fe200078e0019 */
[----:B------:R-:W-:Y:S01]  /*1aab0*/  MOV R63, R25 ;  /* 0x00000019003f7202 */ /* 0x000fe20000000f00 */
[----:B------:R-:W-:Y:S01]  /*1aac0*/  IMAD.MOV.U32 R97, RZ, RZ, R25 ;  /* 0x000000ffff617224 */ /* 0x000fe200078e0019 */
[----:B------:R-:W-:Y:S01]  /*1aad0*/  F2FP.SATFINITE.E4M3.F32.PACK_AB_MERGE_C R209, R50, R13, R209 ;  /* 0x0000000d32d1723e */ /* 0x000fe200048070d1 */
[----:B------:R-:W2:Y:S01]  /*1aae0*/  MUFU.EX2 R62, R62 ;  /* 0x0000003e003e7308 */ /* 0x000ea20000000800 */
[----:B-1----:R-:W-:-:S01]  /*1aaf0*/  FADD.FTZ R12, R54, R9 ;  /* 0x00000009360c7221 */ /* 0x002fc20000010000 */
[----:B------:R-:W-:Y:S01]  /*1ab00*/  FADD.FTZ R9, R105, R8 ;  /* 0x0000000869097221 */ /* 0x000fe20000010000 */
[----:B------:R-:W-:-:S02]  /*1ab10*/  IMAD.MOV.U32 R50, RZ, RZ, R25 ;  /* 0x000000ffff327224 */ /* 0x000fc400078e0019 */
[----:B------:R-:W-:Y:S02]  /*1ab20*/  IMAD.MOV.U32 R109, RZ, RZ, R25 ;  /* 0x000000ffff6d7224 */ /* 0x000fe400078e0019 */
[----:B------:R-:W-:-:S01]  /*1ab30*/  FADD.FTZ R8, R28, R9 ;  /* 0x000000091c087221 */ /* 0x000fc20000010000 */
[----:B------:R-:W1:Y:S01]  /*1ab40*/  MUFU.EX2 R111, R111 ;  /* 0x0000006f006f7308 */ /* 0x000e620000000800 */
[----:B0-----:R-:W-:-:S07]  /*1ab50*/  FADD.FTZ R15, R61, R12 ;  /* 0x0000000c3d0f7221 */ /* 0x001fce0000010000 */
[----:B------:R-:W0:Y:S01]  /*1ab60*/  MUFU.EX2 R65, R65 ;  /* 0x0000004100417308 */ /* 0x000e220000000800 */
[----:B--2---:R-:W-:-:S07]  /*1ab70*/  FADD.FTZ R12, R62, R15 ;  /* 0x0000000f3e0c7221 */ /* 0x004fce0000010000 */
[----:B------:R-:W2:Y:S01]  /*1ab80*/  MUFU.EX2 R212, R212 ;  /* 0x000000d400d47308 */ /* 0x000ea20000000800 */
[C---:B-1----:R-:W-:Y:S01]  /*1ab90*/  F2FP.SATFINITE.E4M3.F32.PACK_AB_MERGE_C R28, R111.reuse, R28, RZ ;  /* 0x0000001c6f1c723e */ /* 0x042fe200048070ff */
[----:B------:R-:W-:-:S03]  /*1aba0*/  FADD.FTZ R111, R111, R8 ;  /* 0x000000086f6f7221 */ /* 0x000fc60000010000 */
[----:B------:R-:W-:Y:S01]  /*1abb0*/  F2FP.SATFINITE.E4M3.F32.PACK_AB_MERGE_C R210, R105, R210, R28 ;  /* 0x000000d269d2723e */ /* 0x000fe2000480701c */
[--C-:B------:R-:W-:Y:S02]  /*1abc0*/  IMAD.MOV.U32 R28, RZ, RZ, R25.reuse ;  /* 0x000000ffff1c7224 */ /* 0x100fe400078e0019 */
[----:B------:R-:W1:Y:S01]  /*1abd0*/  MUFU.EX2 R39, R39 ;  /* 0x0000002700277308 */ /* 0x000e620000000800 */
[C---:B0-----:R-:W-:Y:S01]  /*1abe0*/  F2FP.SATFINITE.E4M3.F32.PACK_AB_MERGE_C R211, R65.reuse, R62, RZ ;  /* 0x0000003e41d3723e */ /* 0x041fe200048070ff */
[----:B------:R-:W-:Y:S01]  /*1abf0*/  FADD.FTZ R65, R65, R12 ;  /* 0x0000000c41417221 */ /* 0x000fe20000010000 */
[----:B------:R-:W-:Y:S02]  /*1ac00*/  IMAD.MOV.U32 R62, RZ, RZ, R25 ;  /* 0x000000ffff3e7224 */ /* 0x000fe400078e0019 */
[----:B------:R-:W-:Y:S01]  /*1ac10*/  F2FP.SATFINITE.E4M3.F32.PACK_AB_MERGE_C R211, R61, R54, R211 ;  /* 0x000000363dd3723e */ /* 0x000fe200048070d3 */
[----:B------:R-:W-:-:S01]  /*1ac20*/  FADD.FTZ R12, R0, R65 ;  /* 0x00000041000c7221 */ /* 0x000fc20000010000 */
[----:B------:R-:W-:Y:S01]  /*1ac30*/  IMAD.MOV.U32 R54, RZ, RZ, R25 ;  /* 0x000000ffff367224 */ /* 0x000fe200078e0019 */
[----:B------:R-:W0:Y:S01]  /*1ac40*/  MUFU.EX2 R30, R141 ;  /* 0x0000008d001e7308 */ /* 0x000e220000000800 */
[----:B--2---:R-:W-:-:S01]  /*1ac50*/  FADD.FTZ R8, R212, R111 ;  /* 0x0000006fd4087221 */ /* 0x004fc20000010000 */
[----:B------:R-:W-:Y:S01]  /*1ac60*/  FADD.FTZ R12, R45, R12 ;  /* 0x0000000c2d0c7221 */ /* 0x000fe20000010000 */
[--C-:B------:R-:W-:Y:S01]  /*1ac70*/  IMAD.MOV.U32 R61, RZ, RZ, R25.reuse ;  /* 0x000000ffff3d7224 */ /* 0x100fe200078e0019 */
[----:B------:R-:W-:Y:S01]  /*1ac80*/  MOV R111, R25 ;  /* 0x00000019006f7202 */ /* 0x000fe20000000f00 */
[----:B------:R-:W-:-:S02]  /*1ac90*/  IMAD.MOV.U32 R65, RZ, RZ, R25 ;  /* 0x000000ffff417224 */ /* 0x000fc400078e0019 */
[----:B------:R-:W-:Y:S01]  /*1aca0*/  IMAD.MOV.U32 R105, RZ, RZ, R25 ;  /* 0x000000ffff697224 */ /* 0x000fe200078e0019 */
[----:B------:R-:W2:Y:S01]  /*1acb0*/  MUFU.EX2 R47, R47 ;  /* 0x0000002f002f7308 */ /* 0x000ea20000000800 */
[----:B-1----:R-:W-:-:S07]  /*1acc0*/  FADD.FTZ R9, R39, R8 ;  /* 0x0000000827097221 */ /* 0x002fce0000010000 */
[----:B------:R1:W3:Y:S01]  /*1acd0*/  MUFU.EX2 R29, R53 ;  /* 0x00000035001d7308 */ /* 0x0002e20000000800 */
[----:B0-----:R-:W-:-:S07]  /*1ace0*/  FADD.FTZ R20, R30, R9 ;  /* 0x000000091e147221 */ /* 0x001fce0000010000 */
[----:B------:R-:W0:Y:S01]  /*1acf0*/  MUFU.EX2 R119, R119 ;  /* 0x0000007700777308 */ /* 0x000e220000000800 */
[----:B--2---:R-:W-:-:S01]  /*1ad00*/  FADD.FTZ R9, R47, R12 ;  /* 0x0000000c2f097221 */ /* 0x004fc20000010000 */
[C---:B------:R-:W-:Y:S01]  /*1ad10*/  F2FP.SATFINITE.E4M3.F32.PACK_AB_MERGE_C R213, R66.reuse, R47, RZ ;  /* 0x0000002f42d5723e */ /* 0x040fe200048070ff */
[----:B-1----:R-:W-:Y:S01]  /*1ad20*/  IMAD.MOV.U32 R53, RZ, RZ, R25 ;  /* 0x000000ffff357224 */ /* 0x002fe200078e0019 */
[----:B------:R-:W-:Y:S01]  /*1ad30*/  MOV R47, R25 ;  /* 0x00000019002f7202 */ /* 0x000fe20000000f00 */
[----:B------:R-:W-:-:S01]  /*1ad40*/  FADD.FTZ R66, R66, R9 ;  /* 0x0000000942427221 */ /* 0x000fc20000010000 */
[----:B------:R-:W-:Y:S01]  /*1ad50*/  F2FP.SATFINITE.E4M3.F32.PACK_AB_MERGE_C R213, R45, R0, R213 ;  /* 0x000000002dd5723e */ /* 0x000fe200048070d5 */
[----:B------:R-:W-:Y:S01]  /*1ad60*/  IMAD.MOV.U32 R45, RZ, RZ, R25 ;  /* 0x000000ffff2d7224 */ /* 0x000fe200078e0019 */
[----:B------:R-:W1:Y:S01]  /*1ad70*/  MUFU.EX2 R64, R64 ;  /* 0x0000004000407308 */ /* 0x000e620000000800 */
[----:B---3--:R-:W-:-:S01]  /*1ad80*/  FADD.FTZ R9, R29, R66 ;  /* 0x000000421d097221 */ /* 0x008fc20000010000 */
[----:B------:R-:W-:-:S06]  /*1ad90*/  IMAD.MOV.U32 R66, RZ, RZ, R25 ;  /* 0x000000ffff427224 */ /* 0x000fcc00078e0019 */
[----:B------:R-:W2:Y:S01]  /*1ada0*/  MUFU.EX2 R57, R57 ;  /* 0x0000003900397308 */ /* 0x000ea20000000800 */
[C---:B0-----:R-:W-:Y:S01]  /*1adb0*/  F2FP.SATFINITE.E4M3.F32.PACK_AB_MERGE_C R30, R119.reuse, R30, RZ ;  /* 0x0000001e771e723e */ /* 0x041fe200048070ff */
[----:B------:R-:W-:-:S03]  /*1adc0*/  FADD.FTZ R119, R119, R20 ;  /* 0x0000001477777221 */ /* 0x000fc60000010000 */
[----:B------:R-:W-:Y:S01]  /*1add0*/  F2FP.SATFINITE.E4M3.F32.PACK_AB_MERGE_C R212, R39, R212, R30 ;  /* 0x000000d427d4723e */ /* 0x000fe2000480701e */
[----:B------:R-:W-:Y:S01]  /*1ade0*/  IMAD.MOV.U32 R30, RZ, RZ, R25 ;  /* 0x000000ffff1e7224 */ /* 0x000fe200078e0019 */
[----:B------:R-:W-:Y:S01]  /*1adf0*/  MOV R39, R25 ;  /* 0x0000001900277202 */ /* 0x000fe20000000f00 */
[----:B------:R0:W3:Y:S01]  /*1ae00*/  MUFU.EX2 R6, R59 ;  /* 0x0000003b00067308 */ /* 0x0000e20000000800 */
[----:B-1----:R-:W-:-:S07]  /*1ae10*/  FADD.FTZ R20, R64, R9 ;  /* 0x0000000940147221 */ /* 0x002fce0000010000 */
[----:B------:R-:W1:Y:S01]  /*1ae20*/  MUFU.EX2 R214, R214 ;  /* 0x000000d600d67308 */ /* 0x000e620000000800 */
[----:B--2---:R-:W-:-:S01]  /*1ae30*/  FADD.FTZ R9, R57, R20 ;  /* 0x0000001439097221 */ /* 0x004fc20000010000 */
[----:B0-----:R-:W-:-:S06]  /*1ae40*/  IMAD.MOV.U32 R59, RZ, RZ, R25 ;  /* 0x000000ffff3b7224 */ /* 0x001fcc00078e0019 */
[----:B------:R0:W2:Y:S01]  /*1ae50*/  MUFU.EX2 R4, R49 ;  /* 0x0000003100047308 */ /* 0x0000a20000000800 */
[----:B---3--:R-:W-:-:S01]  /*1ae60*/  FADD.FTZ R9, R6, R9 ;  /* 0x0000000906097221 */ /* 0x008fc20000010000 */
[----:B------:R-:W-:Y:S01]  /*1ae70*/  F2FP.SATFINITE.E4M3.F32.PACK_AB_MERGE_C R215, R6, R57, RZ ;  /* 0x0000003906d7723e */ /* 0x000fe200048070ff */
[----:B------:R-:W-:-:S03]  /*1ae80*/  IMAD.MOV.U32 R57, RZ, RZ, R25 ;  /* 0x000000ffff397224 */ /* 0x000fc600078e0019 */
[----:B------:R-:W-:Y:S01]  /*1ae90*/  F2FP.SATFINITE.E4M3.F32.PACK_AB_MERGE_C R215, R64, R29, R215 ;  /* 0x0000001d40d7723e */ /* 0x000fe200048070d7 */
[----:B------:R-:W-:Y:S01]  /*1aea0*/  IMAD.MOV.U32 R29, RZ, RZ, R25 ;  /* 0x000000ffff1d7224 */ /* 0x000fe200078e0019 */
[----:B------:R-:W3:Y:S01]  /*1aeb0*/  MUFU.EX2 R121, R121 ;  /* 0x0000007900797308 */ /* 0x000ee20000000800 */
[----:B-1----:R-:W-:-:S01]  /*1aec0*/  FADD.FTZ R12, R214, R119 ;  /* 0x00000077d60c7221 */ /* 0x002fc20000010000 */
[--C-:B0-----:R-:W-:Y:S01]  /*1aed0*/  IMAD.MOV.U32 R49, RZ, RZ, R25.reuse ;  /* 0x000000ffff317224 */ /* 0x101fe200078e0019 */
[----:B------:R-:W-:Y:S01]  /*1aee0*/  MOV R119, R25 ;  /* 0x0000001900777202 */ /* 0x000fe20000000f00 */
[----:B------:R-:W-:-:S04]  /*1aef0*/  IMAD.MOV.U32 R64, RZ, RZ, R25 ;  /* 0x000000ffff407224 */ /* 0x000fc800078e0019 */
[----:B------:R-:W0:Y:S01]  /*1af00*/  MUFU.EX2 R31, R31 ;  /* 0x0000001f001f7308 */ /* 0x000e220000000800 */
[----:B--2---:R-:W-:-:S07]  /*1af10*/  FADD.FTZ R20, R4, R9 ;  /* 0x0000000904147221 */ /* 0x004fce0000010000 */
[----:B------:R-:W-:Y:S01]  /*1af20*/  MUFU.EX2 R34, R34 ;  /* 0x0000002200227308 */ /* 0x000fe20000000800 */
[----:B---3--:R-:W-:-:S07]  /*1af30*/  FADD.FTZ R15, R121, R12 ;  /* 0x0000000c790f7221 */ /* 0x008fce0000010000 */
[----:B------:R-:W1:Y:S01]  /*1af40*/  MUFU.EX2 R123, R123 ;  /* 0x0000007b007b7308 */ /* 0x000e620000000800 */
[----:B0-----:R-:W-:-:S07]  /*1af50*/  FADD.FTZ R20, R31, R20 ;  /* 0x000000141f147221 */ /* 0x001fce0000010000 */
[----:B------:R-:W0:Y:S08]  /*1af60*/  MUFU.EX2 R33, R33 ;  /* 0x0000002100217308 */ /* 0x000e300000000800 */
[----:B------:R2:W3:Y:S01]  /*1af70*/  MUFU.EX2 R8, R35 ;  /* 0x0000002300087308 */ /* 0x0004e20000000800 */
[----:B-1----:R-:W-:Y:S01]  /*1af80*/  F2FP.SATFINITE.E4M3.F32.PACK_AB_MERGE_C R21, R123, R34, RZ ;  /* 0x000000227b15723e */ /* 0x002fe200048070ff */
[----:B------:R-:W-:-:S03]  /*1af90*/  FADD.FTZ R34, R34, R15 ;  /* 0x0000000f22227221 */ /* 0x000fc60000010000 */
[----:B------:R-:W-:Y:S01]  /*1afa0*/  F2FP.SATFINITE.E4M3.F32.PACK_AB_MERGE_C R214, R121, R214, R21 ;  /* 0x000000d679d6723e */ /* 0x000fe20004807015 */
[----:B------:R-:W-:-:S01]  /*1afb0*/  FADD.FTZ R123, R123, R34 ;  /* 0x000000227b7b7221 */ /* 0x000fc20000010000 */
[----:B------:R-:W-:Y:S01]  /*1afc0*/  IMAD.MOV.U32 R34, RZ, RZ, R25 ;  /* 0x000000ffff227224 */ /* 0x000fe200078e0019 */
[----:B------:R-:W1:Y:S01]  /*1afd0*/  MUFU.EX2 R113, R113 ;  /* 0x0000007100717308 */ /* 0x000e620000000800 */
[----:B0-----:R-:W-:-:S01]  /*1afe0*/  FADD.FTZ R3, R33, R20 ;  /* 0x0000001421037221 */ /* 0x001fc20000010000 */
[----:B--2---:R-:W-:-:S06]  /*1aff0*/  IMAD.MOV.U32 R35, RZ, RZ, R25 ;  /* 0x000000ffff237224 */ /* 0x004fcc00078e0019 */
[----:B------:R-:W0:Y:S01]  /*1b000*/  MUFU.EX2 R38, R38 ;  /* 0x0000002600267308 */ /* 0x000e220000000800 */
[C---:B---3--:R-:W-:Y:S01]  /*1b010*/  F2FP.SATFINITE.E4M3.F32.PACK_AB_MERGE_C R33, R8.reuse, R33, RZ ;  /* 0x000000210821723e */ /* 0x048fe200048070ff */
[----:B------:R-:W-:-:S03]  /*1b020*/  FADD.FTZ R8, R8, R3 ;  /* 0x0000000308087221 */ /* 0x000fc60000010000 */
[----:B------:R-:W-:Y:S01]  /*1b030*/  F2FP.SATFINITE.E4M3.F32.PACK_AB_MERGE_C R217, R31, R4, R33 ;  /* 0x000000041fd9723e */ /* 0x000fe20004807021 */
[----:B------:R-:W-:Y:S01]  /*1b040*/  IMAD.MOV.U32 R33, RZ, RZ, R25 ;  /* 0x000000ffff217224 */ /* 0x000fe200078e0019 */
[----:B------:R-:W-:Y:S01]  /*1b050*/  MOV R31, R25 ;  /* 0x00000019001f7202 */ /* 0x000fe20000000f00 */
[----:B------:R2:W3:Y:S01]  /*1b060*/  MUFU.EX2 R12, R115 ;  /* 0x00000073000c7308 */ /* 0x0004e20000000800 */
[----:B-1----:R-:W-:-:S07]  /*1b070*/  FADD.FTZ R3, R113, R8 ;  /* 0x0000000871037221 */ /* 0x002fce0000010000 */
[----:B------:R-:W1:Y:S01]  /*1b080*/  MUFU.EX2 R125, R125 ;  /* 0x0000007d007d7308 */ /* 0x000e620000000800 */
[----:B0-----:R-:W-:-:S01]  /*1b090*/  FADD.FTZ R6, R38, R123 ;  /* 0x0000007b26067221 */ /* 0x001fc20000010000 */
[----:B--2---:R-:W-:-:S06]  /*1b0a0*/  IMAD.MOV.U32 R115, RZ, RZ, R25 ;  /* 0x000000ffff737224 */ /* 0x004fcc00078e0019 */
[----:B------:R-:W-:Y:S01]  /*1b0b0*/  MUFU.EX2 R117, R117 ;  /* 0x0000007500757308 */ /* 0x000fe20000000800 */
[----:B---3--:R-:W-:-:S07]  /*1b0c0*/  FADD.FTZ R0, R12, R3 ;  /* 0x000000030c007221 */ /* 0x008fce0000010000 */
[----:B------:R-:W0:Y:S01]  /*1b0d0*/  MUFU.EX2 R40, R40 ;  /* 0x0000002800287308 */ /* 0x000e220000000800 */
[----:B-1----:R-:W-:-:S07]  /*1b0e0*/  FADD.FTZ R6, R125, R6 ;  /* 0x000000067d067221 */ /* 0x002fce0000010000 */
[----:B------:R-:W-:Y:S08]  /*1b0f0*/  MUFU.EX2 R127, R127 ;  /* 0x0000007f007f7308 */ /* 0x000ff00000000800 */
[----:B------:R-:W1:Y:S01]  /*1b100*/  MUFU.EX2 R32, R32 ;  /* 0x0000002000207308 */ /* 0x000e620000000800 */
[----:B0-----:R-:W-:Y:S01]  /*1b110*/  F2FP.SATFINITE.E4M3.F32.PACK_AB_MERGE_C R3, R40, R117, RZ ;  /* 0x000000752803723e */ /* 0x001fe200048070ff */
[----:B------:R-:W-:-:S03]  /*1b120*/  FADD.FTZ R117, R117, R0 ;  /* 0x0000000075757221 */ /* 0x000fc60000010000 */
[----:B------:R-:W-:Y:S01]  /*1b130*/  F2FP.SATFINITE.E4M3.F32.PACK_AB_MERGE_C R219, R12, R113, R3 ;  /* 0x000000710cdb723e */ /* 0x000fe20004807003 */
[----:B------:R-:W-:Y:S02]  /*1b140*/  VIADD R3, R148, 0xfffffffe ;  /* 0xfffffffe94037836 */ /* 0x000fe40000000000 */
[----:B------:R-:W-:Y:S01]  /*1b150*/  FADD.FTZ R0, R40, R117 ;  /* 0x0000007528007221 */ /* 0x000fe20000010000 */
[----:B------:R-:W-:Y:S01]  /*1b160*/  MUFU.EX2 R24, R24 ;  /* 0x0000001800187308 */ /* 0x000fe20000000800 */
[--C-:B------:R-:W-:Y:S01]  /*1b170*/  IMAD.MOV.U32 R40, RZ, RZ, R25.reuse ;  /* 0x000000ffff287224 */ /* 0x100fe200078e0019 */
[----:B------:R-:W-:Y:S01]  /*1b180*/  ISETP.GE.AND P1, PT, R3, R233, PT ;  /* 0x000000e90300720c */ /* 0x000fe20003f26270 */
[--C-:B------:R-:W-:Y:S02]  /*1b190*/  IMAD.MOV.U32 R113, RZ, RZ, R25.reuse ;  /* 0x000000ffff717224 */ /* 0x100fe400078e0019 */
[----:B------:R-:W-:-:S03]  /*1b1a0*/  IMAD.MOV.U32 R117, RZ, RZ, R25 ;  /* 0x000000ffff757224 */ /* 0x000fc600078e0019 */
[----:B------:R-:W0:Y:S01]  /*1b1b0*/  MUFU.EX2 R131, R131 ;  /* 0x0000008300837308 */ /* 0x000e220000000800 */
[----:B-1----:R-:W-:Y:S01]  /*1b1c0*/  F2FP.SATFINITE.E4M3.F32.PACK_AB_MERGE_C R216, R32, R127, RZ ;  /* 0x0000007f20d8723e */ /* 0x002fe200048070ff */
[----:B------:R-:W-:-:S03]  /*1b1d0*/  FADD.FTZ R127, R127, R6 ;  /* 0x000000067f7f7221 */ /* 0x000fc60000010000 */
[----:B------:R-:W-:Y:S01]  /*1b1e0*/  F2FP.SATFINITE.E4M3.F32.PACK_AB_MERGE_C R216, R125, R38, R216 ;  /* 0x000000267dd8723e */ /* 0x000fe200048070d8 */
[----:B------:R-:W-:-:S01]  /*1b1f0*/  FADD.FTZ R127, R32, R127 ;  /* 0x0000007f207f7221 */ /* 0x000fc20000010000 */
[--C-:B------:R-:W-:Y:S01]  /*1b200*/  IMAD.MOV.U32 R32, RZ, RZ, R25.reuse ;  /* 0x000000ffff207224 */ /* 0x100fe200078e0019 */
[----:B------:R-:W1:Y:S01]  /*1b210*/  MUFU.EX2 R26, R26 ;  /* 0x0000001a001a7308 */ /* 0x000e620000000800 */
[----:B------:R-:W-:-:S07]  /*1b220*/  IMAD.MOV.U32 R38, RZ, RZ, R25 ;  /* 0x000000ffff267224 */ /* 0x000fce00078e0019 */
[----:B------:R-:W2:Y:S01]  /*1b230*/  MUFU.EX2 R129, R129 ;  /* 0x0000008100817308 */ /* 0x000ea20000000800 */
[----:B0-----:R-:W-:Y:S01]  /*1b240*/  F2FP.SATFINITE.E4M3.F32.PACK_AB_MERGE_C R5, R131, R24, RZ ;  /* 0x000000188305723e */ /* 0x001fe200048070ff */
[----:B-1----:R-:W-:-:S03]  /*1b250*/  FADD.FTZ R6, R26, R127 ;  /* 0x0000007f1a067221 */ /* 0x002fc60000010000 */
[C---:B--2---:R-:W-:Y:S01]  /*1b260*/  F2FP.SATFINITE.E4M3.F32.PACK_AB_MERGE_C R218, R129.reuse, R26, R5 ;  /* 0x0000001a81da723e */ /* 0x044fe20004807005 */
[----:B------:R-:W-:-:S01]  /*1b270*/  FADD.FTZ R129, R129, R6 ;  /* 0x0000000681817221 */ /* 0x000fc20000010000 */
[----:B------:R-:W-:-:S03]  /*1b280*/  IMAD.MOV.U32 R26, RZ, RZ, R25 ;  /* 0x000000ffff1a7224 */ /* 0x000fc600078e0019 */
[----:B------:R-:W-:-:S04]  /*1b290*/  FADD.FTZ R24, R24, R129 ;  /* 0x0000008118187221 */ /* 0x000fc80000010000 */
[----:B------:R-:W-:Y:S01]  /*1b2a0*/  FADD.FTZ R9, R131, R24 ;  /* 0x0000001883097221 */ /* 0x000fe20000010000 */
[----:B------:R-:W-:Y:S01]  /*1b2b0*/  IMAD.MOV.U32 R24, RZ, RZ, R25 ;  /* 0x000000ffff187224 */ /* 0x000fe200078e0019 */
[----:B------:R-:W-:Y:S06]  /*1b2c0*/  @!P1 BRA `(.L_x_482) ;  /* 0x0000003800109947 */ /* 0x000fec0003800000 */
[----:B------:R-:W-:Y:S01]  /*1b2d0*/  IMAD.MOV.U32 R4, RZ, RZ, R11 ;  /* 0x000000ffff047224 */ /* 0x000fe200078e000b */
[----:B------:R-:W-:Y:S01]  /*1b2e0*/  CS2R R118, SRZ ;  /* 0x0000000000767805 */ /* 0x000fe2000001ff00 */
[----:B------:R-:W-:Y:S01]  /*1b2f0*/  IMAD.MOV.U32 R5, RZ, RZ, R10 ;  /* 0x000000ffff057224 */ /* 0x000fe200078e000a */
[----:B------:R-:W-:Y:S01]  /*1b300*/  CS2R R116, SRZ ;  /* 0x0000000000747805 */ /* 0x000fe2000001ff00 */
[----:B------:R-:W-:Y:S01]  /*1b310*/  IMAD.MOV.U32 R6, RZ, RZ, R230 ;  /* 0x000000ffff067224 */ /* 0x000fe200078e00e6 */
[----:B------:R-:W-:Y:S01]  /*1b320*/  CS2R R114, SRZ ;  /* 0x0000000000727805 */ /* 0x000fe2000001ff00 */
[----:B------:R-:W-:Y:S01]  /*1b330*/  IMAD.MOV.U32 R7, RZ, RZ, R152 ;  /* 0x000000ffff077224 */ /* 0x000fe200078e0098 */
        /* <DEDUP_REMOVED lines=44> */
[----:B------:R-:W-:-:S07]  /*1b600*/  CS2R R24, SRZ ;  /* 0x0000000000187805 */ /* 0x000fce000001ff00 */
.L_x_493:
[----:B------:R-:W-:Y:S01]  /*1b610*/  ISETP.NE.AND P1, PT, R7, 0x1, PT ;  /* 0x000000010700780c */ /* 0x000fe20003f25270 */
[----:B------:R-:W-:Y:S05]  /*1b620*/  YIELD ;  /* 0x0000000000007946 */ /* 0x000fea0003800000 */
[----:B------:R-:W-:Y:S02]  /*1b630*/  SEL R11, RZ, 0x1, P1 ;  /* 0x00000001ff0b7807 */ /* 0x000fe40000800000 */
[----:B------:R-:W-:Y:S02]  /*1b640*/  ISETP.NE.AND P1, PT, R234, RZ, PT ;  /* 0x000000ffea00720c */ /* 0x000fe40003f25270 */
[----:B------:R-:W-:-:S11]  /*1b650*/  LOP3.LUT R230, R6, R11, RZ, 0x3c, !PT ;  /* 0x0000000b06e67212 */ /* 0x000fd600078e3cff */
[----:B------:R-:W-:Y:S05]  /*1b660*/  @P1 BRA `(.L_x_483) ;  /* 0x00000000003c1947 */ /* 0x000fea0003800000 */
[----:B------:R-:W-:Y:S05]  /*1b670*/  @!P0 BRA `(.L_x_484) ;  /* 0x0000000000048947 */ /* 0x000fea0003800000 */
[----:B------:R-:W-:Y:S01]  /*1b680*/  BPT.TRAP 0x1 ;  /* 0x000000040000795c */ /* 0x000fe20000300000 */
.L_x_484:
[----:B------:R-:W-:-:S05]  /*1b690*/  VIADD R8, R7, 0x1 ;  /* 0x0000000107087836 */ /* 0x000fca0000000000 */
[----:B------:R-:W-:-:S04]  /*1b6a0*/  ISETP.NE.AND P2, PT, R8, 0x2, PT ;  /* 0x000000020800780c */ /* 0x000fc80003f45270 */
[----:B------:R-:W-:Y:S02]  /*1b6b0*/  SEL R11, R8, RZ, P2 ;  /* 0x000000ff080b7207 */ /* 0x000fe40001000000 */
[----:B------:R-:W-:-:S03]  /*1b6c0*/  SHF.L.U32 R8, R230, 0x1f, RZ ;  /* 0x0000001fe6087819 */ /* 0x000fc600000006ff */
[----:B------:R-:W-:-:S04]  /*1b6d0*/  IMAD R11, R11, 0x8, R16 ;  /* 0x000000080b0b7824 */ /* 0x000fc800078e0210 */
[----:B------:R0:W1:Y:S01]  /*1b6e0*/  SYNCS.PHASECHK.TRANS64.TRYWAIT P2, [R11+URZ+0x33430], R8 ;  /* 0x033430080b0075a7 */ /* 0x000062000804017f */
[----:B------:R-:W-:Y:S05]  /*1b6f0*/  @!P0 BRA `(.L_x_485) ;  /* 0x0000000000048947 */ /* 0x000fea0003800000 */
[----:B------:R-:W-:Y:S01]  /*1b700*/  BPT.TRAP 0x1 ;  /* 0x000000040000795c */ /* 0x000fe20000300000 */
.L_x_485:
[----:B------:R-:W-:Y:S04]  /*1b710*/  BSSY B0, `(.L_x_483) ;  /* 0x0000004000007945 */ /* 0x000fe80003800000 */
[----:B-1----:R-:W-:Y:S05]  /*1b720*/  @P2 BRA `(.L_x_486) ;  /* 0x0000000000082947 */ /* 0x002fea0003800000 */
[----:B------:R-:W1:Y:S02]  /*1b730*/  SYNCS.PHASECHK.TRANS64.TRYWAIT P2, [R11+URZ+0x33430], R8 ;  /* 0x033430080b0075a7 */ /* 0x000e64000804017f */
[----:B-1----:R-:W-:Y:S05]  /*1b740*/  @!P2 BRA `(.L_x_487) ;  /* 0x0000011800b4a947 */ /* 0x002fea0003800000 */
.L_x_486:
[----:B------:R-:W-:Y:S05]  /*1b750*/  BSYNC B0 ;  /* 0x0000000000007941 */ /* 0x000fea0003800000 */
.L_x_483:
[----:B01----:R-:W0:Y:S01]  /*1b760*/  S2R R8, SR_TID.X ;  /* 0x0000000000087919 */ /* 0x003e220000002100 */
[----:B------:R-:W-:Y:S05]  /*1b770*/  WARPSYNC.ALL ;  /* 0x0000000000007948 */ /* 0x000fea0003800000 */
[----:B------:R-:W-:Y:S01]  /*1b780*/  IMAD.MOV.U32 R11, RZ, RZ, -0x7fffffe0 ;  /* 0x80000020ff0b7424 */ /* 0x000fe200078e00ff */
[----:B------:R-:W-:Y:S01]  /*1b790*/  UMOV UR20, UR28 ;  /* 0x0000001c00147c82 */ /* 0x000fe20008000000 */
[----:B------:R-:W-:Y:S01]  /*1b7a0*/  UMOV UR21, UR29 ;  /* 0x0000001d00157c82 */ /* 0x000fe20008000000 */
[----:B------:R-:W-:Y:S01]  /*1b7b0*/  IMAD.MOV.U32 R121, RZ, RZ, -0x7fffffe0 ;  /* 0x80000020ff797424 */ /* 0x000fe200078e00ff */
[----:B------:R-:W-:Y:S01]  /*1b7c0*/  UMOV UR24, UR28 ;  /* 0x0000001c00187c82 */ /* 0x000fe20008000000 */
[----:B------:R-:W-:Y:S01]  /*1b7d0*/  R2UR UR23, R11 ;  /* 0x000000000b1772ca */ /* 0x000fe200000e0000 */
[----:B------:R-:W-:Y:S01]  /*1b7e0*/  UMOV UR25, UR29 ;  /* 0x0000001d00197c82 */ /* 0x000fe20008000000 */
[----:B------:R-:W-:Y:S01]  /*1b7f0*/  MOV R13, 0x80000020 ;  /* 0x80000020000d7802 */ /* 0x000fe20000000f00 */
[----:B------:R-:W-:Y:S01]  /*1b800*/  IMAD.MOV.U32 R21, RZ, RZ, -0x7fffffe0 ;  /* 0x80000020ff157424 */ /* 0x000fe200078e00ff */
[----:B------:R-:W-:Y:S01]  /*1b810*/  R2UR UR27, R121 ;  /* 0x00000000791b72ca */ /* 0x000fe200000e0000 */
[----:B------:R-:W-:Y:S01]  /*1b820*/  UMOV UR32, UR28 ;  /* 0x0000001c00207c82 */ /* 0x000fe20008000000 */
[----:B------:R-:W-:Y:S01]  /*1b830*/  R2UR UR31, R13 ;  /* 0x000000000d1f72ca */ /* 0x000fe200000e0000 */
[----:B------:R-:W-:Y:S01]  /*1b840*/  UMOV UR33, UR29 ;  /* 0x0000001d00217c82 */ /* 0x000fe20008000000 */
[----:B------:R-:W-:Y:S01]  /*1b850*/  R2UR UR35, R21 ;  /* 0x00000000152372ca */ /* 0x000fe200000e0000 */
[----:B------:R-:W-:Y:S01]  /*1b860*/  UMOV UR44, UR28 ;  /* 0x0000001c002c7c82 */ /* 0x000fe20008000000 */
[----:B------:R-:W-:Y:S01]  /*1b870*/  R2UR UR47, R121 ;  /* 0x00000000792f72ca */ /* 0x000fe200000e0000 */
[----:B------:R-:W-:Y:S01]  /*1b880*/  UMOV UR45, UR29 ;  /* 0x0000001d002d7c82 */ /* 0x000fe20008000000 */
[----:B------:R-:W-:Y:S01]  /*1b890*/  R2UR UR51, R13 ;  /* 0x000000000d3372ca */ /* 0x000fe200000e0000 */
[----:B------:R-:W-:-:S02]  /*1b8a0*/  IMAD.MOV.U32 R21, RZ, RZ, -0x7fffffe0 ;  /* 0x80000020ff157424 */ /* 0x000fc400078e00ff */
[----:B------:R-:W-:Y:S02]  /*1b8b0*/  IMAD.MOV.U32 R13, RZ, RZ, -0x7fffffe0 ;  /* 0x80000020ff0d7424 */ /* 0x000fe400078e00ff */
[----:B------:R-:W-:Y:S01]  /*1b8c0*/  IMAD.MOV.U32 R11, RZ, RZ, -0x7fffffe0 ;  /* 0x80000020ff0b7424 */ /* 0x000fe200078e00ff */
[----:B0-----:R-:W-:Y:S02]  /*1b8d0*/  SHF.R.U32.HI R10, RZ, 0x7, R8 ;  /* 0x00000007ff0a7819 */ /* 0x001fe40000011608 */
[----:B------:R-:W-:-:S03]  /*1b8e0*/  IADD3 R8, R7, 0x1, RZ ;  /* 0x0000000107087810 */ /* 0x000fc60007ffe0ff */
[----:B------:R-:W-:-:S05]  /*1b8f0*/  VIADD R15, R10, 0x8 ;  /* 0x000000080a0f7836 */ /* 0x000fca0000000000 */
[----:B------:R0:W-:Y:S01]  /*1b900*/  BAR.SYNC.DEFER_BLOCKING R15, 0x100 ;  /* 0x0004000f0000751d */ /* 0x0001e20000010000 */
[----:B------:R-:W-:-:S04]  /*1b910*/  ISETP.NE.AND P2, PT, R8, 0x2, PT ;  /* 0x000000020800780c */ /* 0x000fc80003f45270 */
[----:B------:R-:W-:-:S05]  /*1b920*/  SEL R8, R8, RZ, P2 ;  /* 0x000000ff08087207 */ /* 0x000fca0001000000 */
[----:B------:R-:W-:-:S04]  /*1b930*/  IMAD R10, R8, 0x780, R14 ;  /* 0x00000780080a7824 */ /* 0x000fc800078e020e */
[C---:B------:R-:W-:Y:S01]  /*1b940*/  VIADD R120, R10.reuse, 0x80 ;  /* 0x000000800a787836 */ /* 0x040fe20000000000 */
[C---:B------:R-:W-:Y:S01]  /*1b950*/  R2UR UR22, R10.reuse ;  /* 0x000000000a1672ca */ /* 0x040fe200000e0000 */
[C---:B------:R-:W-:Y:S02]  /*1b960*/  VIADD R12, R10.reuse, 0x100 ;  /* 0x000001000a0c7836 */ /* 0x040fe40000000000 */
[----:B------:R-:W-:Y:S01]  /*1b970*/  VIADD R20, R10, 0x180 ;  /* 0x000001800a147836 */ /* 0x000fe20000000000 */
[----:B------:R-:W-:Y:S01]  /*1b980*/  R2UR UR26, R120 ;  /* 0x00000000781a72ca */ /* 0x000fe200000e0000 */
[----:B------:R-:W-:Y:S01]  /*1b990*/  VIADD R120, R10, 0x200 ;  /* 0x000002000a787836 */ /* 0x000fe20000000000 */
[----:B------:R-:W-:Y:S01]  /*1b9a0*/  R2UR UR30, R12 ;  /* 0x000000000c1e72ca */ /* 0x000fe200000e0000 */
[----:B------:R-:W-:Y:S01]  /*1b9b0*/  VIADD R12, R10, 0x2 ;  /* 0x000000020a0c7836 */ /* 0x000fe20000000000 */
[----:B------:R-:W-:Y:S01]  /*1b9c0*/  R2UR UR34, R20 ;  /* 0x00000000142272ca */ /* 0x000fe200000e0000 */
[----:B------:R-:W-:Y:S01]  /*1b9d0*/  WARPGROUP.ARRIVE ;  /* 0x00000000000079c5 */ /* 0x000fe20000000000 */
[----:B------:R-:W-:Y:S01]  /*1b9e0*/  R2UR UR46, R120 ;  /* 0x00000000782e72ca */ /* 0x000fe200000e0000 */
[----:B------:R-:W-:Y:S01]  /*1b9f0*/  VIADD R20, R10, 0x82 ;  /* 0x000000820a147836 */ /* 0x000fe20000000000 */
[----:B------:R-:W-:Y:S01]  /*1ba00*/  R2UR UR50, R12 ;  /* 0x000000000c3272ca */ /* 0x000fe200000e0000 */
[----:B------:R-:W-:-:S02]  /*1ba10*/  VIADD R12, R10, 0x102 ;  /* 0x000001020a0c7836 */ /* 0x000fc40000000000 */
[----:B------:R-:W-:Y:S01]  /*1ba20*/  QGMMA.64x32x32.F32.E4M3.E4M3 R184, gdesc[UR20], RZ, !UPT, gsb0 ;  /* 0x0060000014b879f3 */ /* 0x000fe2000c0008ff */
[----:B------:R-:W-:Y:S01]  /*1ba30*/  R2UR UR22, R20 ;  /* 0x00000000141672ca */ /* 0x000fe200000e0000 */
[----:B------:R-:W-:Y:S01]  /*1ba40*/  UMOV UR20, UR48 ;  /* 0x0000003000147c82 */ /* 0x000fe20008000000 */
[----:B------:R-:W-:Y:S01]  /*1ba50*/  R2UR UR23, R21 ;  /* 0x00000000151772ca */ /* 0x000fe200000e0000 */
[----:B------:R-:W-:Y:S01]  /*1ba60*/  UMOV UR21, UR49 ;  /* 0x0000003100157c82 */ /* 0x000fe20008000000 */
        /* <DEDUP_REMOVED lines=11> */
[----:B------:R-:W-:Y:S03]  /*1bb20*/  QGMMA.64x32x32.F32.E4M3.E4M3 R152, gdesc[UR28], RZ, !UPT, gsb0 ;  /* 0x006000001c9879f3 */ /* 0x000fe6000c0008ff */
        /* <DEDUP_REMOVED lines=17> */
[----:B------:R-:W-:-:S03]  /*1bc40*/  IMAD.MOV.U32 R13, RZ, RZ, -0x7fffffe0 ;  /* 0x80000020ff0d7424 */ /* 0x000fc600078e00ff */
[----:B------:R-:W-:Y:S01]  /*1bc50*/  R2UR UR6, R12 ;  /* 0x000000000c0672ca */ /* 0x000fe200000e0000 */
[----:B------:R-:W-:Y:S01]  /*1bc60*/  VIADD R12, R10, 0x300 ;  /* 0x000003000a0c7836 */ /* 0x000fe20000000000 */
[----:B------:R-:W-:Y:S01]  /*1bc70*/  R2UR UR7, R13 ;  /* 0x000000000d0772ca */ /* 0x000fe200000e0000 */
[----:B------:R-:W-:Y:S01]  /*1bc80*/  IMAD.MOV.U32 R13, RZ, RZ, -0x7fffffe0 ;  /* 0x80000020ff0d7424 */ /* 0x000fe200078e00ff */
        /* <DEDUP_REMOVED lines=41> */
[----:B------:R-:W-:Y:S02]  /*1bf20*/  R2UR UR11, R13 ;  /* 0x000000000d0b72ca */ /* 0x000fe400000e0000 */
[----:B------:R-:W-:Y:S01]  /*1bf30*/  MOV R13, 0x80000020 ;  /* 0x80000020000d7802 */ /* 0x000fe20000000f00 */
        /* <DEDUP_REMOVED lines=38> */
[----:B------:R-:W-:-:S04]  /*1c1a0*/  MOV R13, 0x80000020 ;  /* 0x80000020000d7802 */ /* 0x000fc80000000f00 */
        /* <DEDUP_REMOVED lines=66> */
[C---:B------:R-:W-:Y:S01]  /*1c5d0*/  VIADD R12, R10.reuse, 0x682 ;  /* 0x000006820a0c7836 */ /* 0x040fe20000000000 */
[----:B------:R-:W-:Y:S01]  /*1c5e0*/  MOV R13, 0x80000020 ;  /* 0x80000020000d7802 */ /* 0x000fe20000000f00 */
[----:B------:R-:W-:Y:S01]  /*1c5f0*/  VIADD R10, R10, 0x702 ;  /* 0x000007020a0a7836 */ /* 0x000fe20000000000 */
[----:B------:R-:W-:Y:S02]  /*1c600*/  WARPGROUP.DEPBAR.LE gsb0, 0x0 ;  /* 0x00008000000079c5 */ /* 0x000fe40000010000 */
[----:B------:R-:W-:-:S06]  /*1c610*/  WARPGROUP.ARRIVE ;  /* 0x00000000000079c5 */ /* 0x000fcc0000000000 */
[----:B------:R-:W-:Y:S01]  /*1c620*/  QGMMA.64x32x32.F32.E4M3.E4M3 R136, gdesc[UR32], R136, gsb0 ;  /* 0x00600000208879f3 */ /* 0x000fe20008000888 */
[----:B------:R-:W-:Y:S01]  /*1c630*/  R2UR UR34, R12 ;  /* 0x000000000c2272ca */ /* 0x000fe200000e0000 */
[----:B------:R-:W-:Y:S01]  /*1c640*/  UMOV UR32, UR16 ;  /* 0x0000001000207c82 */ /* 0x000fe20008000000 */
[----:B------:R-:W-:Y:S01]  /*1c650*/  R2UR UR35, R13 ;  /* 0x000000000d2372ca */ /* 0x000fe200000e0000 */
[----:B------:R-:W-:Y:S01]  /*1c660*/  UMOV UR33, UR17 ;  /* 0x0000001100217c82 */ /* 0x000fe20008000000 */
        /* <DEDUP_REMOVED lines=23> */
[----:B0-----:R-:W-:Y:S05]  /*1c7e0*/  @P1 BRA `(.L_x_488) ;  /* 0x0000000000281947 */ /* 0x001fea0003800000 */
[----:B------:R-:W-:Y:S05]  /*1c7f0*/  @!P0 BRA `(.L_x_489) ;  /* 0x0000000000048947 */ /* 0x000fea0003800000 */
[----:B------:R-:W-:Y:S01]  /*1c800*/  BPT.TRAP 0x1 ;  /* 0x000000040000795c */ /* 0x000fe20000300000 */
.L_x_489:
[----:B------:R-:W-:Y:S01]  /*1c810*/  SHF.L.U32 R6, R6, 0x1f, RZ ;  /* 0x0000001f06067819 */ /* 0x000fe200000006ff */
[----:B------:R-:W-:-:S04]  /*1c820*/  IMAD R10, R7, 0x8, R16 ;  /* 0x00000008070a7824 */ /* 0x000fc800078e0210 */
[----:B------:R0:W1:Y:S01]  /*1c830*/  SYNCS.PHASECHK.TRANS64.TRYWAIT P1, [R10+URZ+0x33450], R6 ;  /* 0x033450060a0075a7 */ /* 0x000062000802017f */
[----:B------:R-:W-:Y:S05]  /*1c840*/  @!P0 BRA `(.L_x_490) ;  /* 0x0000000000048947 */ /* 0x000fea0003800000 */
[----:B------:R-:W-:Y:S01]  /*1c850*/  BPT.TRAP 0x1 ;  /* 0x000000040000795c */ /* 0x000fe20000300000 */
.L_x_490:
[----:B-1----:R-:W-:Y:S05]  /*1c860*/  @P1 BRA `(.L_x_488) ;  /* 0x0000000000081947 */ /* 0x002fea0003800000 */
[----:B------:R-:W1:Y:S02]  /*1c870*/  SYNCS.PHASECHK.TRANS64.TRYWAIT P1, [R10+URZ+0x33450], R6 ;  /* 0x033450060a0075a7 */ /* 0x000e64000802017f */
[----:B-1----:R-:W-:Y:S05]  /*1c880*/  @!P1 BRA `(.L_x_491) ;  /* 0x0000010800789947 */ /* 0x002fea0003800000 */
.L_x_488:
[----:B01----:R-:W-:Y:S01]  /*1c890*/  VIADD R6, R16, 0x200 ;  /* 0x0000020010067836 */ /* 0x003fe20000000000 */
[----:B------:R-:W-:Y:S05]  /*1c8a0*/  WARPSYNC.ALL ;  /* 0x0000000000007948 */ /* 0x000fea0003800000 */
[----:B------:R-:W-:Y:S01]  /*1c8b0*/  SHF.R.U32.HI R6, RZ, 0x4, R6 ;  /* 0x00000004ff067819 */ /* 0x000fe20000011606 */
[----:B------:R-:W-:Y:S01]  /*1c8c0*/  IMAD.MOV.U32 R11, RZ, RZ, -0x3ffffff0 ;  /* 0xc0000010ff0b7424 */ /* 0x000fe200078e00ff */
[----:B------:R-:W-:Y:S01]  /*1c8d0*/  WARPGROUP.ARRIVE ;  /* 0x00000000000079c5 */ /* 0x000fe20000000000 */
[----:B------:R-:W-:Y:S01]  /*1c8e0*/  IMAD.MOV.U32 R13, RZ, RZ, -0x3ffffff0 ;  /* 0xc0000010ff0d7424 */ /* 0x000fe200078e00ff */
[----:B------:R-:W-:-:S02]  /*1c8f0*/  LOP3.LUT R6, R6, 0x3fff, RZ, 0xc0, !PT ;  /* 0x00003fff06067812 */ /* 0x000fc400078ec0ff */
[----:B------:R-:W-:Y:S02]  /*1c900*/  R2UR UR7, R11 ;  /* 0x000000000b0772ca */ /* 0x000fe400000e0000 */
[----:B------:R-:W-:-:S05]  /*1c910*/  LOP3.LUT R6, R6, 0x10000, RZ, 0xfc, !PT ;  /* 0x0001000006067812 */ /* 0x000fca00078efcff */
[----:B------:R-:W-:Y:S01]  /*1c920*/  IMAD R10, R7, 0x780, R6 ;  /* 0x00000780070a7824 */ /* 0x000fe200078e0206 */
[----:B------:R-:W-:-:S03]  /*1c930*/  FMNMX.FTZ R6, R184, R5, !PT ;  /* 0x00000005b8067209 */ /* 0x000fc60007810000 */
[C---:B------:R-:W-:Y:S01]  /*1c940*/  VIADD R12, R10.reuse, 0x180 ;  /* 0x000001800a0c7836 */ /* 0x040fe20000000000 */
[----:B------:R-:W-:Y:S02]  /*1c950*/  R2UR UR6, R10 ;  /* 0x000000000a0672ca */ /* 0x000fe400000e0000 */
[----:B------:R-:W-:-:S04]  /*1c960*/  FMNMX.FTZ R6, R185, R6, !PT ;  /* 0x00000006b9067209 */ /* 0x000fc80007810000 */
[----:B------:R-:W-:-:S04]  /*1c970*/  FMNMX.FTZ R6, R188, R6, !PT ;  /* 0x00000006bc067209 */ /* 0x000fc80007810000 */
[----:B------:R-:W-:-:S03]  /*1c980*/  FMNMX.FTZ R6, R189, R6, !PT ;  /* 0x00000006bd067209 */ /* 0x000fc60007810000 */
[----:B------:R-:W-:Y:S01]  /*1c990*/  QGMMA.64x192x32.F32.E4M3.E4M3 R24, R200, gdesc[UR4], R24, gsb0 ;  /* 0x02e00004c8187df3 */ /* 0x000fe20008000818 */
[----:B------:R-:W-:Y:S02]  /*1c9a0*/  R2UR UR6, R12 ;  /* 0x000000000c0672ca */ /* 0x000fe400000e0000 */
[----:B------:R-:W-:Y:S01]  /*1c9b0*/  R2UR UR7, R13 ;  /* 0x000000000d0772ca */ /* 0x000fe200000e0000 */
[----:B------:R-:W-:Y:S01]  /*1c9c0*/  IMAD.MOV.U32 R13, RZ, RZ, -0x3ffffff0 ;  /* 0xc0000010ff0d7424 */ /* 0x000fe200078e00ff */
[----:B------:R-:W-:Y:S02]  /*1c9d0*/  IADD3 R12, R10, 0x300, RZ ;  /* 0x000003000a0c7810 */ /* 0x000fe40007ffe0ff */
[----:B------:R-:W-:-:S04]  /*1c9e0*/  FMNMX.FTZ R6, R192, R6, !PT ;  /* 0x00000006c0067209 */ /* 0x000fc80007810000 */
        /* <DEDUP_REMOVED lines=34> */
[----:B------:R-:W-:-:S05]  /*1cc10*/  FMNMX.FTZ R6, R133, R6, !PT ;  /* 0x0000000685067209 */ /* 0x000fca0007810000 */
[----:B------:R-:W0:Y:S02]  /*1cc20*/  SHFL.BFLY PT, R11, R6, 0x2, 0x1f ;  /* 0x0c401f00060b7f89 */ /* 0x000e2400000e0000 */
[----:B0-----:R-:W-:Y:S01]  /*1cc30*/  FMNMX.FTZ R6, R6, R11, !PT ;  /* 0x0000000b06067209 */ /* 0x001fe20007810000 */
[----:B------:R-:W-:Y:S01]  /*1cc40*/  IMAD.MOV.U32 R11, RZ, RZ, -0x3ffffff0 ;  /* 0xc0000010ff0b7424 */ /* 0x000fe200078e00ff */
[----:B------:R-:W-:Y:S02]  /*1cc50*/  WARPGROUP.DEPBAR.LE gsb0, 0x0 ;  /* 0x00008000000079c5 */ /* 0x000fe40000010000 */
[----:B------:R-:W-:-:S06]  /*1cc60*/  WARPGROUP.ARRIVE ;  /* 0x00000000000079c5 */ /* 0x000fcc0000000000 */
[----:B------:R-:W0:Y:S01]  /*1cc70*/  S2R R203, SR_TID.X ;  /* 0x0000000000cb7919 */ /* 0x000e220000002100 */
[----:B------:R-:W-:Y:S01]  /*1cc80*/  QGMMA.64x192x32.F32.E4M3.E4M3 R24, R204, gdesc[UR4], R24, gsb0 ;  /* 0x02e00004cc187df3 */ /* 0x000fe20008000818 */
[----:B------:R-:W-:Y:S01]  /*1cc90*/  R2UR UR6, R12 ;  /* 0x000000000c0672ca */ /* 0x000fe200000e0000 */
[C---:B------:R-:W-:Y:S01]  /*1cca0*/  VIADD R12, R10.reuse, 0x480 ;  /* 0x000004800a0c7836 */ /* 0x040fe20000000000 */
[----:B------:R-:W-:Y:S01]  /*1ccb0*/  R2UR UR7, R13 ;  /* 0x000000000d0772ca */ /* 0x000fe200000e0000 */
[----:B------:R-:W-:Y:S02]  /*1ccc0*/  IMAD.MOV.U32 R13, RZ, RZ, -0x3ffffff0 ;  /* 0xc0000010ff0d7424 */ /* 0x000fe400078e00ff */
[----:B------:R-:W-:Y:S01]  /*1ccd0*/  VIADD R10, R10, 0x600 ;  /* 0x000006000a0a7836 */ /* 0x000fe20000000000 */
[----:B0-----:R-:W-:-:S04]  /*1cce0*/  LOP3.LUT R203, R203, 0x7f, RZ, 0xc0, !PT ;  /* 0x0000007fcbcb7812 */ /* 0x001fc800078ec0ff */
[----:B------:R-:W-:Y:S02]  /*1ccf0*/  ISETP.NE.AND P1, PT, R203, RZ, PT ;  /* 0x000000ffcb00720c */ /* 0x000fe40003f25270 */
[----:B------:R-:W0:Y:S02]  /*1cd00*/  S2R R203, SR_TID.X ;  /* 0x0000000000cb7919 */ /* 0x000e240000002100 */
[----:B0-----:R-:W-:Y:S01]  /*1cd10*/  SHF.R.U32.HI R203, RZ, 0x7, R203 ;  /* 0x00000007ffcb7819 */ /* 0x001fe200000116cb */
[----:B------:R-:W-:Y:S02]  /*1cd20*/  WARPGROUP.DEPBAR.LE gsb0, 0x0 ;  /* 0x00008000000079c5 */ /* 0x000fe40000010000 */
[----:B------:R-:W-:-:S06]  /*1cd30*/  WARPGROUP.ARRIVE ;  /* 0x00000000000079c5 */ /* 0x000fcc0000000000 */
[----:B------:R-:W-:Y:S01]  /*1cd40*/  QGMMA.64x192x32.F32.E4M3.E4M3 R24, R208, gdesc[UR4], R24, gsb0 ;  /* 0x02e00004d0187df3 */ /* 0x000fe20008000818 */
[----:B------:R-:W-:Y:S02]  /*1cd50*/  R2UR UR6, R12 ;  /* 0x000000000c0672ca */ /* 0x000fe400000e0000 */
[----:B------:R-:W-:Y:S02]  /*1cd60*/  FMNMX.FTZ R12, R186, R4, !PT ;  /* 0x00000004ba0c7209 */ /* 0x000fe40007810000 */
[----:B------:R-:W-:Y:S02]  /*1cd70*/  R2UR UR7, R13 ;  /* 0x000000000d0772ca */ /* 0x000fe400000e0000 */
        /* <DEDUP_REMOVED lines=41> */
[----:B------:R-:W-:Y:S02]  /*1d010*/  WARPGROUP.DEPBAR.LE gsb0, 0x0 ;  /* 0x00008000000079c5 */ /* 0x000fe40000010000 */
[----:B------:R-:W-:-:S06]  /*1d020*/  WARPGROUP.ARRIVE ;  /* 0x00000000000079c5 */ /* 0x000fcc0000000000 */
[----:B------:R-:W-:Y:S01]  /*1d030*/  QGMMA.64x192x32.F32.E4M3.E4M3 R24, R212, gdesc[UR4], R24, gsb0 ;  /* 0x02e00004d4187df3 */ /* 0x000fe20008000818 */
[----:B------:R-:W-:Y:S02]  /*1d040*/  R2UR UR6, R10 ;  /* 0x000000000a0672ca */ /* 0x000fe400000e0000 */
[----:B------:R-:W0:Y:S01]  /*1d050*/  SHFL.BFLY PT, R10, R6, 0x1, 0x1f ;  /* 0x0c201f00060a7f89 */ /* 0x000e2200000e0000 */
[----:B------:R-:W-:-:S03]  /*1d060*/  R2UR UR7, R11 ;  /* 0x000000000b0772ca */ /* 0x000fc600000e0000 */
[----:B------:R-:W1:Y:S01]  /*1d070*/  SHFL.BFLY PT, R11, R13, 0x1, 0x1f ;  /* 0x0c201f000d0b7f89 */ /* 0x000e6200000e0000 */
[----:B0-----:R-:W-:Y:S02]  /*1d080*/  FMNMX.FTZ R10, R6, R10, !PT ;  /* 0x0000000a060a7209 */ /* 0x001fe40007810000 */
[----:B-1----:R-:W-:-:S03]  /*1d090*/  FMNMX.FTZ R11, R13, R11, !PT ;  /* 0x0000000b0d0b7209 */ /* 0x002fc60007810000 */
[----:B------:R-:W-:Y:S01]  /*1d0a0*/  FFMA.FTZ R15, R2, R10, -8 ;  /* 0xc1000000020f7423 */ /* 0x000fe2000001000a */
[----:B------:R-:W-:-:S03]  /*1d0b0*/  FADD.FTZ R5, -R10, R5 ;  /* 0x000000050a057221 */ /* 0x000fc60000010100 */
        /* <DEDUP_REMOVED lines=42> */
[C---:B------:R-:W-:Y:S01]  /*1d360*/  FMUL.FTZ R5, R2.reuse, R5 ;  /* 0x0000000502057220 */ /* 0x040fe20000410000 */
[----:B------:R-:W-:Y:S01]  /*1d370*/  MUFU.EX2 R6, R6 ;  /* 0x0000000600067308 */ /* 0x000fe20000000800 */
[C---:B------:R-:W-:Y:S01]  /*1d380*/  FMUL.FTZ R4, R2.reuse, R4 ;  /* 0x0000000402047220 */ /* 0x040fe20000410000 */
        /* <DEDUP_REMOVED lines=42> */
[C-C-:B------:R-:W-:Y:S01]  /*1d630*/  FFMA.FTZ R127, R2.reuse, R127, -R133.reuse ;  /* 0x0000007f027f7223 */ /* 0x140fe20000010885 */
[----:B------:R-:W-:-:S01]  /*1d640*/  FFMA.FTZ R130, R2, R130, -R133 ;  /* 0x0000008202827223 */ /* 0x000fc20000010885 */
[C-C-:B------:R-:W-:Y:S01]  /*1d650*/  FFMA.FTZ R131, R2.reuse, R131, -R133.reuse ;  /* 0x0000008302837223 */ /* 0x140fe20000010885 */
[----:B------:R-:W-:-:S01]  /*1d660*/  FFMA.FTZ R134, R2, R134, -R133 ;  /* 0x0000008602867223 */ /* 0x000fc20000010885 */
[----:B------:R-:W1:Y:S01]  /*1d670*/  MUFU.EX2 R13, R13 ;  /* 0x0000000d000d7308 */ /* 0x000e620000000800 */
[----:B------:R-:W-:-:S01]  /*1d680*/  FFMA.FTZ R133, R2, R135, -R133 ;  /* 0x0000008702857223 */ /* 0x000fc20000010885 */
[----:B0-----:R-:W-:Y:S01]  /*1d690*/  FADD.FTZ R9, R12, R9 ;  /* 0x000000090c097221 */ /* 0x001fe20000010000 */
[----:B------:R-:W-:Y:S01]  /*1d6a0*/  @!P1 IMAD R195, R8, 0x8, R16 ;  /* 0x0000000808c39824 */ /* 0x000fe200078e0210 */
[----:B------:R-:W-:-:S03]  /*1d6b0*/  IADD3 R196, -R203, 0xb, RZ ;  /* 0x0000000bcbc47810 */ /* 0x000fc60007ffe1ff */
[----:B------:R-:W-:Y:S01]  /*1d6c0*/  @!P1 VIADD R195, R195, 0x33440 ;  /* 0x00033440c3c39836 */ /* 0x000fe20000000000 */
[----:B------:R-:W0:Y:S01]  /*1d6d0*/  MUFU.EX2 R189, R189 ;  /* 0x000000bd00bd7308 */ /* 0x000e220000000800 */
[----:B--2---:R-:W-:-:S03]  /*1d6e0*/  FADD.FTZ R135, R187, R0 ;  /* 0x00000000bb877221 */ /* 0x004fc60000010000 */
[----:B------:R-:W-:-:S04]  /*1d6f0*/  @!P1 PRMT R195, RZ, 0x654, R195 ;  /* 0x00000654ffc39816 */ /* 0x000fc800000000c3 */
        /* <DEDUP_REMOVED lines=15> */
[----:B0-----:R-:W-:-:S01]  /*1d7f0*/  FADD.FTZ R9, R192, R9 ;  /* 0x00000009c0097221 */ /* 0x001fc20000010000 */
[----:B------:R-:W-:-:S06]  /*1d800*/  WARPGROUP.DEPBAR.LE gsb0, 0x0 ;  /* 0x00008000000079c5 */ /* 0x000fcc0000010000 */
[----:B------:R-:W0:Y:S01]  /*1d810*/  MUFU.EX2 R188, R188 ;  /* 0x000000bc00bc7308 */ /* 0x000e220000000800 */
[----:B------:R-:W-:Y:S01]  /*1d820*/  WARPGROUP.ARRIVE ;  /* 0x00000000000079c5 */ /* 0x000fe20000000000 */
[----:B--2---:R-:W-:-:S05]  /*1d830*/  FADD.FTZ R0, R185, R0 ;  /* 0x00000000b9007221 */ /* 0x004fca0000010000 */
[----:B------:R-:W-:Y:S01]  /*1d840*/  QGMMA.64x192x32.F32.E4M3.E4M3 R24, R216, gdesc[UR4], R24, gsb0 ;  /* 0x02e00004d8187df3 */ /* 0x000fe20008000818 */
        /* <DEDUP_REMOVED lines=52> */
[----:B------:R-:W-:Y:S02]  /*1db90*/  WARPGROUP.DEPBAR.LE gsb0, 0x0 ;  /* 0x00008000000079c5 */ /* 0x000fe40000010000 */
[----:B------:R0:W-:Y:S06]  /*1dba0*/  BAR.ARV R196, 0x100 ;  /* 0x000400c40000751d */ /* 0x0001ec0000002000 */
[----:B------:R-:W3:Y:S01]  /*1dbb0*/  MUFU.EX2 R162, R162 ;  /* 0x000000a200a27308 */ /* 0x000ee20000000800 */
[----:B--2---:R-:W-:-:S01]  /*1dbc0*/  FADD.FTZ R9, R159, R9 ;  /* 0x000000099f097221 */ /* 0x004fc20000010000 */
[----:B------:R0:W-:Y:S01]  /*1dbd0*/  @!P1 SYNCS.ARRIVE.TRANS64.RED.A1T0 RZ, [R195+URZ], RZ ;  /* 0x000000ffc3ff99a7 */ /* 0x0001e2000810043f */
[----:B-1----:R-:W-:-:S05]  /*1dbe0*/  FADD.FTZ R0, R160, R0 ;  /* 0x00000000a0007221 */ /* 0x002fca0000010000 */
[----:B------:R-:W1:Y:S08]  /*1dbf0*/  MUFU.EX2 R161, R161 ;  /* 0x000000a100a17308 */ /* 0x000e700000000800 */
[----:B------:R-:W2:Y:S01]  /*1dc00*/  MUFU.EX2 R163, R163 ;  /* 0x000000a300a37308 */ /* 0x000ea20000000800 */
[----:B---3--:R-:W-:-:S07]  /*1dc10*/  FADD.FTZ R9, R162, R9 ;  /* 0x00000009a2097221 */ /* 0x008fce0000010000 */
[----:B------:R-:W3:Y:S01]  /*1dc20*/  MUFU.EX2 R164, R164 ;  /* 0x000000a400a47308 */ /* 0x000ee20000000800 */
[----:B-1----:R-:W-:-:S07]  /*1dc30*/  FADD.FTZ R0, R161, R0 ;  /* 0x00000000a1007221 */ /* 0x002fce0000010000 */
[----:B------:R-:W1:Y:S01]  /*1dc40*/  MUFU.EX2 R166, R166 ;  /* 0x000000a600a67308 */ /* 0x000e620000000800 */
[----:B--2---:R-:W-:-:S07]  /*1dc50*/  FADD.FTZ R9, R163, R9 ;  /* 0x00000009a3097221 */ /* 0x004fce0000010000 */
        /* <DEDUP_REMOVED lines=67> */
[----:B---3--:R-:W-:-:S01]  /*1e090*/  FADD.FTZ R135, R134, R9 ;  /* 0x0000000986877221 */ /* 0x008fc20000010000 */
[----:B-1----:R-:W-:-:S03]  /*1e0a0*/  FADD.FTZ R9, R15, R0 ;  /* 0x000000000f097221 */ /* 0x002fc60000010000 */
[----:B--2---:R-:W-:Y:S01]  /*1e0b0*/  FADD.FTZ R0, R133, R135 ;  /* 0x0000008785007221 */ /* 0x004fe20000010000 */
[----:B0-----:R-:W-:Y:S06]  /*1e0c0*/  @!P0 BRA `(.L_x_492) ;  /* 0x0000000000048947 */ /* 0x001fec0003800000 */
[----:B------:R-:W-:Y:S01]  /*1e0d0*/  BPT.TRAP 0x1 ;  /* 0x000000040000795c */ /* 0x000fe20000300000 */
.L_x_492:
[----:B------:R-:W-:Y:S01]  /*1e0e0*/  LEA R7, R7, R16, 0x3 ;  /* 0x0000001007077211 */ /* 0x000fe200078e18ff */
[----:B------:R-:W-:Y:S01]  /*1e0f0*/  IMAD.U32 R135, RZ, RZ, UR42 ;  /* 0x0000002aff877e24 */ /* 0x000fe2000f8e00ff */
[----:B------:R-:W-:Y:S01]  /*1e100*/  ISETP.GT.AND P1, PT, R3, R233, PT ;  /* 0x000000e90300720c */ /* 0x000fe20003f24270 */
[----:B------:R-:W-:Y:S01]  /*1e110*/  FMUL.FTZ R24, R24, R5 ;  /* 0x0000000518187220 */ /* 0x000fe20000410000 */
[----:B------:R-:W-:Y:S01]  /*1e120*/  F2FP.SATFINITE.E4M3.F32.PACK_AB_MERGE_C R189, R190, R189, RZ ;  /* 0x000000bdbebd723e */ /* 0x000fe200048070ff */
[----:B------:R-:W-:Y:S01]  /*1e130*/  VIADD R7, R7, 0x33460 ;  /* 0x0003346007077836 */ /* 0x000fe20000000000 */
[----:B------:R-:W-:Y:S01]  /*1e140*/  F2FP.SATFINITE.E4M3.F32.PACK_AB_MERGE_C R185, R188, R185, RZ ;  /* 0x000000b9bcb9723e */ /* 0x000fe200048070ff */
[----:B------:R-:W-:Y:S01]  /*1e150*/  FMUL.FTZ R25, R25, R5 ;  /* 0x0000000519197220 */ /* 0x000fe20000410000 */
        /* <DEDUP_REMOVED lines=19> */
[----:B------:R-:W-:Y:S01]  /*1e290*/  FMUL.FTZ R45, R45, R5 ;  /* 0x000000052d2d7220 */ /* 0x000fe20000410000 */
[----:B------:R-:W-:Y:S01]  /*1e2a0*/  F2FP.SATFINITE.E4M3.F32.PACK_AB_MERGE_C R13, R20, R13, RZ ;  /* 0x0000000d140d723e */ /* 0x000fe200048070ff */
[-C--:B------:R-:W-:Y:S01]  /*1e2b0*/  FMUL.FTZ R48, R48, R5.reuse ;  /* 0x0000000530307220 */ /* 0x080fe20000410000 */
[----:B------:R-:W-:Y:S01]  /*1e2c0*/  F2FP.SATFINITE.E4M3.F32.PACK_AB_MERGE_C R156, R157, R156, RZ ;  /* 0x0000009c9d9c723e */ /* 0x000fe200048070ff */
[-C--:B------:R-:W-:Y:S01]  /*1e2d0*/  FMUL.FTZ R49, R49, R5.reuse ;  /* 0x0000000531317220 */ /* 0x080fe20000410000 */
[----:B------:R-:W-:Y:S01]  /*1e2e0*/  PRMT R7, R135, 0x654, R7 ;  /* 0x0000065487077816 */ /* 0x000fe20000000007 */
[-C--:B------:R-:W-:Y:S01]  /*1e2f0*/  FMUL.FTZ R52, R52, R5.reuse ;  /* 0x0000000534347220 */ /* 0x080fe20000410000 */
[----:B------:R-:W-:Y:S01]  /*1e300*/  F2FP.SATFINITE.E4M3.F32.PACK_AB_MERGE_C R189, R187, R186, R189 ;  /* 0x000000babbbd723e */ /* 0x000fe200048070bd */
[----:B------:R-:W-:Y:S01]  /*1e310*/  FMUL.FTZ R53, R53, R5 ;  /* 0x0000000535357220 */ /* 0x000fe20000410000 */
[----:B------:R-:W-:Y:S01]  /*1e320*/  F2FP.SATFINITE.E4M3.F32.PACK_AB_MERGE_C R185, R184, R21, R185 ;  /* 0x00000015b8b9723e */ /* 0x000fe200048070b9 */
[----:B------:R0:W-:Y:S01]  /*1e330*/  SYNCS.ARRIVE.TRANS64.RED.A1T0 RZ, [R7+URZ], RZ ;  /* 0x000000ff07ff79a7 */ /* 0x0001e2000810043f */
[----:B------:R-:W-:Y:S01]  /*1e340*/  F2FP.SATFINITE.E4M3.F32.PACK_AB_MERGE_C R193, R192, R191, R193 ;  /* 0x000000bfc0c1723e */ /* 0x000fe200048070c1 */
[-C--:B------:R-:W-:Y:S01]  /*1e350*/  FMUL.FTZ R56, R56, R5.reuse ;  /* 0x0000000538387220 */ /* 0x080fe20000410000 */
        /* <DEDUP_REMOVED lines=30> */
[----:B------:R-:W-:Y:S01]  /*1e540*/  F2FP.SATFINITE.E4M3.F32.PACK_AB_MERGE_C R13, R12, R6, R13 ;  /* 0x000000060c0d723e */ /* 0x000fe2000480700d */
        /* <DEDUP_REMOVED lines=73> */
[----:B------:R-:W-:Y:S01]  /*1e9e0*/  F2FP.SATFINITE.E4M3.F32.PACK_AB_MERGE_C R218, R129, R128, R15 ;  /* 0x0000008081da723e */ /* 0x000fe2000480700f */
[----:B0-----:R-:W-:Y:S01]  /*1e9f0*/  IMAD.MOV.U32 R7, RZ, RZ, R8 ;  /* 0x000000ffff077224 */ /* 0x001fe200078e0008 */
[----:B------:R-:W-:Y:S01]  /*1ea00*/  F2FP.SATFINITE.E4M3.F32.PACK_AB_MERGE_C R219, R131, R130, R133 ;  /* 0x0000008283db723e */ /* 0x000fe20004807085 */
[----:B------:R-:W-:Y:S01]  /*1ea10*/  IMAD.MOV.U32 R201, RZ, RZ, R189 ;  /* 0x000000ffffc97224 */ /* 0x000fe200078e00bd */
[----:B------:R-:W-:Y:S01]  /*1ea20*/  MOV R200, R13 ;  /* 0x0000000d00c87202 */ /* 0x000fe20000000f00 */
[----:B------:R-:W-:Y:S01]  /*1ea30*/  IMAD.MOV.U32 R202, RZ, RZ, R185 ;  /* 0x000000ffffca7224 */ /* 0x000fe200078e00b9 */
[----:B------:R-:W-:Y:S01]  /*1ea40*/  MOV R208, R156 ;  /* 0x0000009c00d07202 */ /* 0x000fe20000000f00 */
        /* <DEDUP_REMOVED lines=9> */
[----:B------:R-:W-:Y:S01]  /*1eae0*/  IMAD.MOV.U32 R213, RZ, RZ, R142 ;  /* 0x000000ffffd57224 */ /* 0x000fe200078e008e */
[----:B------:R-:W-:Y:S06]  /*1eaf0*/  @P1 BRA `(.L_x_493) ;  /* 0xffffffc800c41947 */ /* 0x000fec000383ffff */
[----:B------:R-:W-:-:S07]  /*1eb00*/  IMAD.MOV.U32 R152, RZ, RZ, R8 ;  /* 0x000000ffff987224 */ /* 0x000fce00078e0008 */
.L_x_482:
[----:B------:R-:W-:Y:S05]  /*1eb10*/  WARPSYNC.ALL ;  /* 0x0000000000007948 */ /* 0x000fea0003800000 */
[----:B------:R-:W-:Y:S06]  /*1eb20*/  BAR.ARV 0x8, 0x180 ;  /* 0x0206000000007b1d */ /* 0x000fec0000002000 */
[----:B------:R-:W-:Y:S05]  /*1eb30*/  @!P0 BRA `(.L_x_494) ;  /* 0x0000000000048947 */ /* 0x000fea0003800000 */
[----:B------:R-:W-:Y:S01]  /*1eb40*/  BPT.TRAP 0x1 ;  /* 0x000000040000795c */ /* 0x000fe20000300000 */
.L_x_494:
[----:B------:R-:W-:Y:S01]  /*1eb50*/  IMAD R3, R152, 0x8, R16 ;  /* 0x0000000898037824 */ /* 0x000fe200078e0210 */
[----:B------:R-:W-:-:S04]  /*1eb60*/  SHF.L.U32 R4, R230, 0x1f, RZ ;  /* 0x0000001fe6047819 */ /* 0x000fc800000006ff */
[----:B------:R0:W1:Y:S01]  /*1eb70*/  SYNCS.PHASECHK.TRANS64.TRYWAIT P1, [R3+URZ+0x33450], R4 ;  /* 0x03345004030075a7 */ /* 0x000062000802017f */
[----:B------:R-:W-:Y:S05]  /*1eb80*/  @!P0 BRA `(.L_x_495) ;  /* 0x0000000000048947 */ /* 0x000fea0003800000 */
[----:B------:R-:W-:Y:S01]  /*1eb90*/  BPT.TRAP 0x1 ;  /* 0x000000040000795c */ /* 0x000fe20000300000 */
.L_x_495:
[----:B------:R-:W-:-:S04]  /*1eba0*/  IADD3 R16, R16, 0x200, RZ ;  /* 0x0000020010107810 */ /* 0x000fc80007ffe0ff */
[----:B------:R-:W-:-:S04]  /*1ebb0*/  SHF.R.U32.HI R16, RZ, 0x4, R16 ;  /* 0x00000004ff107819 */ /* 0x000fc80000011610 */
[----:B------:R-:W-:-:S04]  /*1ebc0*/  LOP3.LUT R16, R16, 0x3fff, RZ, 0xc0, !PT ;  /* 0x00003fff10107812 */ /* 0x000fc800078ec0ff */
[----:B------:R-:W-:Y:S01]  /*1ebd0*/  LOP3.LUT R5, R16, 0x10000, RZ, 0xfc, !PT ;  /* 0x0001000010057812 */ /* 0x000fe200078efcff */
[----:B-1----:R-:W-:Y:S06]  /*1ebe0*/  @P1 BRA `(.L_x_496) ;  /* 0x0000000000081947 */ /* 0x002fec0003800000 */
[----:B------:R-:W1:Y:S02]  /*1ebf0*/  SYNCS.PHASECHK.TRANS64.TRYWAIT P1, [R3+URZ+0x33450], R4 ;  /* 0x03345004030075a7 */ /* 0x000e64000802017f */
[----:B-1----:R-:W-:Y:S05]  /*1ec00*/  @!P1 BRA `(.L_x_497) ;  /* 0x000000e400ac9947 */ /* 0x002fea0003800000 */
.L_x_496:
[----:B01----:R-:W-:Y:S01]  /*1ec10*/  IMAD R4, R152, 0x780, R5 ;  /* 0x0000078098047824 */ /* 0x003fe200078e0205 */
[----:B------:R-:W2:Y:S01]  /*1ec20*/  LDL R8, [R1+0x14] ;  /* 0x0000140001087983 */ /* 0x000ea20000100800 */
[----:B------:R-:W-:Y:S01]  /*1ec30*/  IMAD.MOV.U32 R5, RZ, RZ, -0x3ffffff0 ;  /* 0xc0000010ff057424 */ /* 0x000fe200078e00ff */
[----:B------:R-:W-:Y:S05]  /*1ec40*/  WARPSYNC.ALL ;  /* 0x0000000000007948 */ /* 0x000fea0003800000 */
[C---:B------:R-:W-:Y:S01]  /*1ec50*/  R2UR UR6, R4.reuse ;  /* 0x00000000040672ca */ /* 0x040fe200000e0000 */
[----:B------:R-:W-:Y:S01]  /*1ec60*/  WARPGROUP.ARRIVE ;  /* 0x00000000000079c5 */ /* 0x000fe20000000000 */
[----:B------:R-:W-:Y:S01]  /*1ec70*/  R2UR UR7, R5 ;  /* 0x00000000050772ca */ /* 0x000fe200000e0000 */
[----:B------:R-:W-:Y:S01]  /*1ec80*/  VIADD R6, R4, 0x180 ;  /* 0x0000018004067836 */ /* 0x000fe20000000000 */
[----:B------:R-:W-:Y:S01]  /*1ec90*/  ULDC.64 UR4, c[0x0][0x9a0] ;  /* 0x0002680000047ab9 */ /* 0x000fe20000000a00 */
[----:B------:R-:W-:Y:S01]  /*1eca0*/  IMAD.MOV.U32 R7, RZ, RZ, -0x3ffffff0 ;  /* 0xc0000010ff077424 */ /* 0x000fe200078e00ff */
[----:B------:R-:W-:-:S04]  /*1ecb0*/  ISETP.NE.U32.AND P1, PT, RZ, UR4, PT ;  /* 0x00000004ff007c0c */ /* 0x000fc8000bf25070 */
[----:B------:R-:W-:-:S05]  /*1ecc0*/  ISETP.NE.AND.EX P1, PT, RZ, UR5, PT, P1 ;  /* 0x00000005ff007c0c */ /* 0x000fca000bf25310 */
[----:B------:R-:W-:Y:S01]  /*1ecd0*/  QGMMA.64x192x32.F32.E4M3.E4M3 R24, R200, gdesc[UR4], R24, gsb0 ;  /* 0x02e00004c8187df3 */ /* 0x000fe20008000818 */
[----:B------:R-:W-:Y:S01]  /*1ece0*/  R2UR UR6, R6 ;  /* 0x00000000060672ca */ /* 0x000fe200000e0000 */
[----:B------:R-:W-:Y:S01]  /*1ecf0*/  VIADD R6, R4, 0x300 ;  /* 0x0000030004067836 */ /* 0x000fe20000000000 */
[----:B------:R-:W-:Y:S01]  /*1ed00*/  R2UR UR7, R7 ;  /* 0x00000000070772ca */ /* 0x000fe200000e0000 */
[----:B------:R-:W-:-:S04]  /*1ed10*/  IMAD.MOV.U32 R7, RZ, RZ, -0x3ffffff0 ;  /* 0xc0000010ff077424 */ /* 0x000fc800078e00ff */
[----:B------:R-:W2:Y:S01]  /*1ed20*/  @P1 LDC.64 R12, c[0x0][0x9c8] ;  /* 0x00027200ff0c1b82 */ /* 0x000ea20000000a00 */
[----:B------:R-:W-:Y:S02]  /*1ed30*/  WARPGROUP.DEPBAR.LE gsb0, 0x0 ;  /* 0x00008000000079c5 */ /* 0x000fe40000010000 */
[----:B------:R-:W-:-:S09]  /*1ed40*/  WARPGROUP.ARRIVE ;  /* 0x00000000000079c5 */ /* 0x000fd20000000000 */
[----:B------:R-:W-:Y:S01]  /*1ed50*/  QGMMA.64x192x32.F32.E4M3.E4M3 R24, R204, gdesc[UR4], R24, gsb0 ;  /* 0x02e00004cc187df3 */ /* 0x000fe20008000818 */
[----:B------:R-:W-:Y:S02]  /*1ed60*/  R2UR UR6, R6 ;  /* 0x00000000060672ca */ /* 0x000fe400000e0000 */
[----:B------:R-:W-:Y:S02]  /*1ed70*/  R2UR UR7, R7 ;  /* 0x00000000070772ca */ /* 0x000fe400000e0000 */
[----:B------:R-:W0:Y:S01]  /*1ed80*/  @P1 LDC.64 R6, c[0x0][0x9d0] ;  /* 0x00027400ff061b82 */ /* 0x000e220000000a00 */
[----:B--2---:R-:W-:-:S04]  /*1ed90*/  @P1 IMAD R8, R8, R12, RZ ;  /* 0x0000000c08081224 */ /* 0x004fc800078e02ff */
[C---:B------:R-:W-:Y:S02]  /*1eda0*/  @P1 IMAD R5, R237.reuse, R13, R8 ;  /* 0x0000000ded051224 */ /* 0x040fe400078e0208 */
[----:B------:R-:W-:-:S04]  /*1edb0*/  @P1 IMAD.WIDE.U32 R12, R237, R12, RZ ;  /* 0x0000000ced0c1225 */ /* 0x000fc800078e00ff */
[----:B------:R-:W-:Y:S02]  /*1edc0*/  @P1 IMAD.IADD R13, R13, 0x1, R5 ;  /* 0x000000010d0d1824 */ /* 0x000fe400078e0205 */
[----:B------:R-:W-:Y:S02]  /*1edd0*/  IMAD.MOV.U32 R8, RZ, RZ, 0x3f800000 ;  /* 0x3f800000ff087424 */ /* 0x000fe400078e00ff */
[----:B0-----:R-:W-:-:S04]  /*1ede0*/  @P1 IMAD.WIDE.U32 R12, R235, R6, R12 ;  /* 0x00000006eb0c1225 */ /* 0x001fc800078e000c */
[----:B------:R-:W-:Y:S01]  /*1edf0*/  @P1 IMAD R7, R235, R7, R13 ;  /* 0x00000007eb071224 */ /* 0x000fe200078e020d */
[----:B------:R-:W-:-:S04]  /*1ee00*/  @P1 LEA R6, P2, R12, UR4, 0x2 ;  /* 0x000000040c061c11 */ /* 0x000fc8000f8410ff */
[----:B------:R-:W-:-:S05]  /*1ee10*/  @P1 LEA.HI.X R7, R12, UR5, R7, 0x2, P2 ;  /* 0x000000050c071c11 */ /* 0x000fca00090f1407 */
[----:B------:R0:W2:Y:S01]  /*1ee20*/  @P1 LDG.E R8, desc[UR54][R6.64] ;  /* 0x0000003606081981 */ /* 0x0000a2000c1e1900 */
[----:B------:R-:W-:Y:S02]  /*1ee30*/  WARPGROUP.DEPBAR.LE gsb0, 0x0 ;  /* 0x00008000000079c5 */ /* 0x000fe40000010000 */
[----:B------:R-:W-:-:S06]  /*1ee40*/  WARPGROUP.ARRIVE ;  /* 0x00000000000079c5 */ /* 0x000fcc0000000000 */
[----:B------:R-:W-:Y:S01]  /*1ee50*/  QGMMA.64x192x32.F32.E4M3.E4M3 R24, R208, gdesc[UR4], R24, gsb0 ;  /* 0x02e00004d0187df3 */ /* 0x000fe20008000818 */
[----:B0-----:R-:W-:Y:S01]  /*1ee60*/  IMAD.MOV.U32 R7, RZ, RZ, -0x3ffffff0 ;  /* 0xc0000010ff077424 */ /* 0x001fe200078e00ff */
[----:B------:R-:W-:-:S04]  /*1ee70*/  IADD3 R6, R4, 0x480, RZ ;  /* 0x0000048004067810 */ /* 0x000fc80007ffe0ff */
[----:B------:R-:W-:Y:S02]  /*1ee80*/  R2UR UR6, R6 ;  /* 0x00000000060672ca */ /* 0x000fe400000e0000 */
[----:B------:R-:W-:Y:S01]  /*1ee90*/  R2UR UR7, R7 ;  /* 0x00000000070772ca */ /* 0x000fe200000e0000 */
[----:B------:R-:W-:Y:S02]  /*1eea0*/  VIADD R4, R4, 0x600 ;  /* 0x0000060004047836 */ /* 0x000fe40000000000 */
[----:B------:R-:W-:Y:S01]  /*1eeb0*/  IMAD.MOV.U32 R5, RZ, RZ, -0x3ffffff0 ;  /* 0xc0000010ff057424 */ /* 0x000fe200078e00ff */
[----:B------:R-:W0:Y:S01]  /*1eec0*/  SHFL.BFLY PT, R13, R0, 0x2, 0x1f ;  /* 0x0c401f00000d7f89 */ /* 0x000e2200000e0000 */
[----:B------:R-:W-:Y:S02]  /*1eed0*/  WARPGROUP.DEPBAR.LE gsb0, 0x0 ;  /* 0x00008000000079c5 */ /* 0x000fe40000010000 */
[----:B------:R-:W-:-:S06]  /*1eee0*/  WARPGROUP.ARRIVE ;  /* 0x00000000000079c5 */ /* 0x000fcc0000000000 */
[----:B------:R-:W-:Y:S01]  /*1eef0*/  QGMMA.64x192x32.F32.E4M3.E4M3 R24, R212, gdesc[UR4], R24, gsb0 ;  /* 0x02e00004d4187df3 */ /* 0x000fe20008000818 */
[----:B------:R-:W-:Y:S02]  /*1ef00*/  R2UR UR6, R4 ;  /* 0x00000000040672ca */ /* 0x000fe400000e0000 */
[----:B------:R-:W-:Y:S01]  /*1ef10*/  R2UR UR7, R5 ;  /* 0x00000000050772ca */ /* 0x000fe200000e0000 */
[----:B------:R-:W1:Y:S01]  /*1ef20*/  SHFL.BFLY PT, R4, R9, 0x2, 0x1f ;  /* 0x0c401f0009047f89 */ /* 0x000e6200000e0000 */
[----:B0-----:R-:W-:-:S05]  /*1ef30*/  FADD.FTZ R13, R13, R0 ;  /* 0x000000000d0d7221 */ /* 0x001fca0000010000 */
[----:B------:R-:W0:Y:S01]  /*1ef40*/  SHFL.BFLY PT, R6, R13, 0x1, 0x1f ;  /* 0x0c201f000d067f89 */ /* 0x000e2200000e0000 */
[----:B-1----:R-:W-:-:S05]  /*1ef50*/  FADD.FTZ R4, R4, R9 ;  /* 0x0000000904047221 */ /* 0x002fca0000010000 */
[----:B------:R-:W1:Y:S01]  /*1ef60*/  SHFL.BFLY PT, R5, R4, 0x1, 0x1f ;  /* 0x0c201f0004057f89 */ /* 0x000e6200000e0000 */
[----:B0-----:R-:W-:-:S04]  /*1ef70*/  FADD.FTZ R6, R13, R6 ;  /* 0x000000060d067221 */ /* 0x001fc80000010000 */
[----:B------:R-:W-:Y:S01]  /*1ef80*/  FMUL.FTZ R15, R6, 0.00390625 ;  /* 0x3b800000060f7820 */ /* 0x000fe20000410000 */
[----:B-1----:R-:W-:-:S05]  /*1ef90*/  FADD.FTZ R12, R4, R5 ;  /* 0x00000005040c7221 */ /* 0x002fca0000010000 */
[C---:B------:R-:W-:Y:S01]  /*1efa0*/  FSETP.NE.FTZ.AND P1, PT, R12.reuse, RZ, PT ;  /* 0x000000ff0c00720b */ /* 0x040fe20003f35000 */
[----:B------:R-:W-:Y:S01]  /*1efb0*/  FMUL.FTZ R14, R12, 0.00390625 ;  /* 0x3b8000000c0e7820 */ /* 0x000fe20000410000 */
[----:B------:R-:W-:Y:S01]  /*1efc0*/  IMAD.MOV.U32 R5, RZ, RZ, RZ ;  /* 0x000000ffff057224 */ /* 0x000fe200078e00ff */
[----:B------:R-:W-:-:S03]  /*1efd0*/  FSETP.NE.FTZ.AND P3, PT, R15, RZ, PT ;  /* 0x000000ff0f00720b */ /* 0x000fc60003f75000 */
[----:B------:R-:W-:-:S07]  /*1efe0*/  FSETP.NE.FTZ.AND P2, PT, R14, RZ, PT ;  /* 0x000000ff0e00720b */ /* 0x000fce0003f55000 */
[----:B------:R-:W-:Y:S01]  /*1eff0*/  @P1 MUFU.RCP R5, R12 ;  /* 0x0000000c00051308 */ /* 0x000fe20000001000 */
[----:B------:R-:W-:Y:S01]  /*1f000*/  FSETP.NE.FTZ.AND P1, PT, R6, RZ, PT ;  /* 0x000000ff0600720b */ /* 0x000fe20003f35000 */
[----:B------:R-:W-:-:S06]  /*1f010*/  IMAD.MOV.U32 R9, RZ, RZ, RZ ;  /* 0x000000ffff097224 */ /* 0x000fcc00078e00ff */
[----:B------:R-:W0:Y:S01]  /*1f020*/  @P2 MUFU.LG2 R0, R14 ;  /* 0x0000000e00002308 */ /* 0x000e220000000c00 */
[----:B------:R-:W-:Y:S02]  /*1f030*/  WARPGROUP.DEPBAR.LE gsb0, 0x0 ;  /* 0x00008000000079c5 */ /* 0x000fe40000010000 */
[----:B------:R-:W-:-:S06]  /*1f040*/  WARPGROUP.ARRIVE ;  /* 0x00000000000079c5 */ /* 0x000fcc0000000000 */
[----:B------:R-:W-:Y:S01]  /*1f050*/  QGMMA.64x192x32.F32.E4M3.E4M3 R24, R216, gdesc[UR4], R24, gsb0 ;  /* 0x02e00004d8187df3 */ /* 0x000fe20008000818 */
[----:B------:R-:W1:Y:S08]  /*1f060*/  @P3 MUFU.LG2 R4, R15 ;  /* 0x0000000f00043308 */ /* 0x000e700000000c00 */
[----:B------:R-:W3:Y:S01]  /*1f070*/  @P1 MUFU.RCP R9, R6 ;  /* 0x0000000600091308 */ /* 0x000ee20000001000 */
[C---:B------:R-:W-:Y:S01]  /*1f080*/  @P2 FMUL.FTZ R7, R2.reuse, 0.69314718246459960938 ;  /* 0x3f31721802072820 */ /* 0x040fe20000410000 */
[----:B------:R-:W-:Y:S01]  /*1f090*/  @P3 FMUL.FTZ R13, R2, 0.69314718246459960938 ;  /* 0x3f317218020d3820 */ /* 0x000fe20000410000 */
[----:B0-----:R-:W-:Y:S01]  /*1f0a0*/  @P2 FMUL.FTZ R0, R0, 0.69314718246459960938 ;  /* 0x3f31721800002820 */ /* 0x001fe20000410000 */
[----:B------:R-:W-:-:S02]  /*1f0b0*/  IMAD.MOV.U32 R120, RZ, RZ, -0x800000 ;  /* 0xff800000ff787424 */ /* 0x000fc400078e00ff */
[----:B--2---:R-:W-:Y:S01]  /*1f0c0*/  FMUL.FTZ R16, R5, R8 ;  /* 0x0000000805107220 */ /* 0x004fe20000410000 */
[----:B------:R-:W-:Y:S02]  /*1f0d0*/  IMAD.MOV.U32 R121, RZ, RZ, -0x800000 ;  /* 0xff800000ff797424 */ /* 0x000fe400078e00ff */
[----:B-1----:R-:W-:Y:S01]  /*1f0e0*/  @P3 FMUL.FTZ R4, R4, 0.69314718246459960938 ;  /* 0x3f31721804043820 */ /* 0x002fe20000410000 */
[----:B------:R-:W-:-:S03]  /*1f0f0*/  @P2 FFMA.FTZ R120, R7, R10, R0 ;  /* 0x0000000a07782223 */ /* 0x000fc60000010000 */
[----:B------:R-:W-:Y:S01]  /*1f100*/  @P3 FFMA.FTZ R121, R13, R11, R4 ;  /* 0x0000000b0d793223 */ /* 0x000fe20000010004 */
[----:B---3--:R-:W-:Y:S01]  /*1f110*/  FMUL.FTZ R2, R9, R8 ;  /* 0x0000000809027220 */ /* 0x008fe20000410000 */
[----:B------:R-:W-:Y:S02]  /*1f120*/  WARPGROUP.DEPBAR.LE gsb0, 0x0 ;  /* 0x00008000000079c5 */ /* 0x000fe40000010000 */
[----:B------:R-:W-:Y:S05]  /*1f130*/  @!P0 BRA `(.L_x_498) ;  /* 0x0000000000048947 */ /* 0x000fea0003800000 */
[----:B------:R-:W-:Y:S01]  /*1f140*/  BPT.TRAP 0x1 ;  /* 0x000000040000795c */ /* 0x000fe20000300000 */
.L_x_498:
[----:B------:R-:W-:Y:S01]  /*1f150*/  IMAD.U32 R4, RZ, RZ, UR42 ;  /* 0x0000002aff047e24 */ /* 0x000fe2000f8e00ff */
[----:B------:R-:W-:Y:S01]  /*1f160*/  IADD3 R3, R3, 0x33460, RZ ;  /* 0x0003346003037810 */ /* 0x000fe20007ffe0ff */
[----:B------:R-:W-:Y:S02]  /*1f170*/  VIADD R152, R152, 0x1 ;  /* 0x0000000198987836 */ /* 0x000fe40000000000 */
[-C--:B------:R-:W-:Y:S01]  /*1f180*/  FMUL.FTZ R9, R53, R16.reuse ;  /* 0x0000001035097220 */ /* 0x080fe20000410000 */
[-C--:B------:R-:W-:Y:S01]  /*1f190*/  FMUL.FTZ R0, R24, R16.reuse ;  /* 0x0000001018007220 */ /* 0x080fe20000410000 */
[----:B------:R-:W-:Y:S01]  /*1f1a0*/  PRMT R3, R4, 0x654, R3 ;  /* 0x0000065404037816 */ /* 0x000fe20000000003 */
[-C--:B------:R-:W-:Y:S01]  /*1f1b0*/  FMUL.FTZ R6, R40, R16.reuse ;  /* 0x0000001028067220 */ /* 0x080fe20000410000 */
[----:B------:R-:W-:Y:S01]  /*1f1c0*/  ISETP.NE.AND P1, PT, R152, 0x2, PT ;  /* 0x000000029800780c */ /* 0x000fe20003f25270 */
        /* <DEDUP_REMOVED lines=9> */
[----:B0-----:R-:W-:Y:S01]  /*1f260*/  SEL R3, RZ, 0x1, P1 ;  /* 0x00000001ff037807 */ /* 0x001fe20000800000 */
        /* <DEDUP_REMOVED lines=85> */
[----:B------:R-:W-:Y:S01]  /*1f7c0*/  FMUL.FTZ R38, R115, R2 ;  /* 0x0000000273267220 */ /* 0x000fe20000410000 */
[----:B------:R-:W-:Y:S01]  /*1f7d0*/  LOP3.LUT R230, R230, R3, RZ, 0x3c, !PT ;  /* 0x00000003e6e67212 */ /* 0x000fe200078e3cff */
[----:B------:R-:W-:Y:S01]  /*1f7e0*/  UIADD3 UR43, UR43, 0x1, URZ ;  /* 0x000000012b2b7890 */ /* 0x000fe2000fffe03f */
[----:B------:R-:W-:-:S11]  /*1f7f0*/  SEL R152, R152, RZ, P1 ;  /* 0x000000ff98987207 */ /* 0x000fd60000800000 */
.L_x_442:
[----:B------:R-:W-:Y:S05]  /*1f800*/  WARPSYNC.ALL ;  /* 0x0000000000007948 */ /* 0x000fea0003800000 */
[----:B------:R-:W2:Y:S01]  /*1f810*/  LDL R165, [R1+0x4] ;  /* 0x0000040001a57983 */ /* 0x000ea20000100800 */
[----:B------:R-:W0:Y:S01]  /*1f820*/  S2UR UR42, SR_CgaCtaId ;  /* 0x00000000002a79c3 */ /* 0x000e220000008800 */
[----:B------:R-:W-:Y:S01]  /*1f830*/  UMOV UR4, 0x400 ;  /* 0x0000040000047882 */ /* 0x000fe20000000000 */
[----:B------:R-:W-:Y:S01]  /*1f840*/  BSSY B0, `(.L_x_499) ;  /* 0x0000595000007945 */ /* 0x000fe20003800000 */
[----:B0-----:R-:W-:-:S06]  /*1f850*/  ULEA UR4, UR42, UR4, 0x18 ;  /* 0x000000042a047291 */ /* 0x001fcc000f8ec03f */
[----:B------:R-:W-:Y:S01]  /*1f860*/  IMAD.U32 R16, RZ, RZ, UR4 ;  /* 0x00000004ff107e24 */ /* 0x000fe2000f8e00ff */
[----:B------:R-:W-:Y:S06]  /*1f870*/  BAR.SYNC.DEFER_BLOCKING 0x5, 0x180 ;  /* 0x0146000000007b1d */ /* 0x000fec0000010000 */
[----:B------:R0:W1:Y:S02]  /*1f880*/  LDS.128 R148, [R16+0x334d0] ;  /* 0x0334d00010947984 */ /* 0x0000640000000c00 */
[----:B------:R-:W-:Y:S06]  /*1f890*/  BAR.ARV 0x4, 0x180 ;  /* 0x0106000000007b1d */ /* 0x000fec0000002000 */
[----:B--2---:R-:W-:-:S13]  /*1f8a0*/  ISETP.NE.AND P1, PT, R165, RZ, PT ;  /* 0x000000ffa500720c */ /* 0x004fda0003f25270 */
[----:B------:R-:W2:Y:S02]  /*1f8b0*/  @!P1 LDC R165, c[0x0][0xad4] ;  /* 0x0002b500ffa59b82 */ /* 0x000ea40000000800 */
[----:B--2---:R0:W-:Y:S01]  /*1f8c0*/  @!P1 STL [R1+0x4], R165 ;  /* 0x000004a501009387 */ /* 0x0041e20000100800 */
[----:B-1----:R-:W-:Y:S05]  /*1f8d0*/  @P0 BRA `(.L_x_500) ;  /* 0x0000004800ac0947 */ /* 0x002fea0003800000 */
[----:B------:R-:W2:Y:S01]  /*1f8e0*/  LDL R26, [R1+0xdc] ;  /* 0x0000dc00011a7983 */ /* 0x000ea20000100800 */
[----:B------:R-:W-:Y:S01]  /*1f8f0*/  ULDC.64 UR4, c[0x4][0x38] ;  /* 0x01000e0000047ab9 */ /* 0x000fe20000000a00 */
[----:B------:R-:W1:Y:S01]  /*1f900*/  S2R R3, SR_SWINHI ;  /* 0x0000000000037919 */ /* 0x000e620000002f00 */
[----:B------:R-:W3:Y:S01]  /*1f910*/  S2R R166, SR_TID.X ;  /* 0x0000000000a67919 */ /* 0x000ee20000002100 */
[----:B------:R-:W-:Y:S02]  /*1f920*/  MOV R90, R16 ;  /* 0x00000010005a7202 */ /* 0x000fe40000000f00 */
[----:B-1----:R-:W-:Y:S01]  /*1f930*/  MOV R91, R3 ;  /* 0x00000003005b7202 */ /* 0x002fe20000000f00 */
[----:B---3--:R-:W-:-:S05]  /*1f940*/  IMAD.SHL.U32 R2, R166, 0x4, RZ ;  /* 0x00000004a6027824 */ /* 0x008fca00078e00ff */
[----:B------:R-:W-:-:S04]  /*1f950*/  LOP3.LUT R2, R2, 0xc, RZ, 0xc0, !PT ;  /* 0x0000000c02027812 */ /* 0x000fc800078ec0ff */
[----:B------:R-:W-:-:S05]  /*1f960*/  IADD3 R36, P0, R2, UR4, RZ ;  /* 0x0000000402247c10 */ /* 0x000fca000ff1e0ff */
[----:B------:R-:W-:Y:S01]  /*1f970*/  IMAD.X R37, RZ, RZ, UR5, P0 ;  /* 0x00000005ff257e24 */ /* 0x000fe200080e06ff */
[----:B------:R-:W-:-:S04]  /*1f980*/  LOP3.LUT P0, R2, R166, 0x3, RZ, 0xc0, !PT ;  /* 0x00000003a6027812 */ /* 0x000fc8000780c0ff */
[----:B------:R-:W-:Y:S01]  /*1f990*/  ISETP.EQ.OR P0, PT, R2, 0x3, !P0 ;  /* 0x000000030200780c */ /* 0x000fe20004702670 */
[----:B------:R1:W5:Y:S01]  /*1f9a0*/  LDG.E.CONSTANT R36, desc[UR54][R36.64] ;  /* 0x0000003624247981 */ /* 0x000362000c1e9900 */
[----:B------:R-:W-:Y:S02]  /*1f9b0*/  UMOV UR4, 0xffffffff ;  /* 0xffffffff00047882 */ /* 0x000fe40000000000 */
[----:B------:R-:W-:Y:S02]  /*1f9c0*/  SEL R3, R0, R13, P0 ;  /* 0x0000000d00037207 */ /* 0x000fe40000000000 */
[----:B------:R-:W-:Y:S02]  /*1f9d0*/  SEL R0, R13, R0, P0 ;  /* 0x000000000d007207 */ /* 0x000fe40000000000 */
[----:B------:R-:W-:Y:S02]  /*1f9e0*/  SEL R13, R64, R137, P0 ;  /* 0x00000089400d7207 */ /* 0x000fe40000000000 */
[----:B------:R-:W-:Y:S01]  /*1f9f0*/  SEL R2, R137, R64, P0 ;  /* 0x0000004089027207 */ /* 0x000fe20000000000 */
[----:B--2---:R-:W-:-:S03]  /*1fa00*/  IMAD.WIDE R82, R26, 0x2, R90 ;  /* 0x000000021a527825 */ /* 0x004fc600078e025a */
[C---:B------:R-:W-:Y:S02]  /*1fa10*/  IADD3 R27, P3, R82.reuse, 0x8060, RZ ;  /* 0x00008060521b7810 */ /* 0x040fe40007f7e0ff */
[C---:B------:R-:W-:Y:S02]  /*1fa20*/  IADD3 R31, P4, R82.reuse, 0x8040, RZ ;  /* 0x00008040521f7810 */ /* 0x040fe40007f9e0ff */
[----:B------:R-:W-:Y:S02]  /*1fa30*/  LOP3.LUT R26, R27, 0x380, RZ, 0xc0, !PT ;  /* 0x000003801b1a7812 */ /* 0x000fe400078ec0ff */
[----:B------:R-:W-:Y:S02]  /*1fa40*/  IADD3 R35, P5, R82, 0x8020, RZ ;  /* 0x0000802052237810 */ /* 0x000fe40007fbe0ff */
[----:B------:R-:W-:Y:S02]  /*1fa50*/  SHF.R.U64 R26, R26, 0x3, RZ ;  /* 0x000000031a1a7819 */ /* 0x000fe400000012ff */
[----:B------:R-:W-:-:S02]  /*1fa60*/  IADD3 R51, P1, R82, 0x8000, RZ ;  /* 0x0000800052337810 */ /* 0x000fc40007f3e0ff */
[----:B------:R-:W-:Y:S01]  /*1fa70*/  LOP3.LUT R26, R26, R27, RZ, 0x3c, !PT ;  /* 0x0000001b1a1a7212 */ /* 0x000fe200078e3cff */
[----:B------:R-:W-:Y:S01]  /*1fa80*/  IMAD.X R27, RZ, RZ, R83, P3 ;  /* 0x000000ffff1b7224 */ /* 0x000fe200018e0653 */
[C---:B------:R-:W-:Y:S02]  /*1fa90*/  IADD3 R55, P2, R82.reuse, 0x4060, RZ ;  /* 0x0000406052377810 */ /* 0x040fe40007f5e0ff */
[----:B------:R-:W-:Y:S02]  /*1faa0*/  IADD3 R63, P3, R82, 0x4040, RZ ;  /* 0x00004040523f7810 */ /* 0x000fe40007f7e0ff */
[----:B------:R-:W-:Y:S02]  /*1fab0*/  LOP3.LUT R30, R31, 0x380, RZ, 0xc0, !PT ;  /* 0x000003801f1e7812 */ /* 0x000fe400078ec0ff */
[----:B------:R-:W-:Y:S02]  /*1fac0*/  LOP3.LUT R34, R35, 0x380, RZ, 0xc0, !PT ;  /* 0x0000038023227812 */ /* 0x000fe400078ec0ff */
[----:B------:R-:W-:-:S02]  /*1fad0*/  LOP3.LUT R50, R51, 0x380, RZ, 0xc0, !PT ;  /* 0x0000038033327812 */ /* 0x000fc400078ec0ff */
[----:B------:R-:W-:Y:S02]  /*1fae0*/  LOP3.LUT R54, R55, 0x380, RZ, 0xc0, !PT ;  /* 0x0000038037367812 */ /* 0x000fe400078ec0ff */
[----:B------:R-:W-:Y:S02]  /*1faf0*/  LOP3.LUT R62, R63, 0x380, RZ, 0xc0, !PT ;  /* 0x000003803f3e7812 */ /* 0x000fe400078ec0ff */
[----:B------:R-:W-:Y:S02]  /*1fb00*/  SHF.R.U64 R30, R30, 0x3, RZ ;  /* 0x000000031e1e7819 */ /* 0x000fe400000012ff */
[----:B------:R-:W-:Y:S02]  /*1fb10*/  SHF.R.U64 R34, R34, 0x3, RZ ;  /* 0x0000000322227819 */ /* 0x000fe400000012ff */
[----:B------:R-:W-:Y:S02]  /*1fb20*/  SHF.R.U64 R50, R50, 0x3, RZ ;  /* 0x0000000332327819 */ /* 0x000fe400000012ff */
[----:B------:R-:W-:-:S02]  /*1fb30*/  SHF.R.U64 R54, R54, 0x3, RZ ;  /* 0x0000000336367819 */ /* 0x000fc400000012ff */
[----:B------:R-:W-:Y:S02]  /*1fb40*/  SHF.R.U64 R62, R62, 0x3, RZ ;  /* 0x000000033e3e7819 */ /* 0x000fe400000012ff */
[----:B------:R-:W-:Y:S01]  /*1fb50*/  LOP3.LUT R30, R30, R31, RZ, 0x3c, !PT ;  /* 0x0000001f1e1e7212 */ /* 0x000fe200078e3cff */
[--C-:B------:R-:W-:Y:S01]  /*1fb60*/  IMAD.X R31, RZ, RZ, R83.reuse, P4 ;  /* 0x000000ffff1f7224 */ /* 0x100fe200020e0653 */
[----:B------:R-:W-:Y:S02]  /*1fb70*/  LOP3.LUT R34, R34, R35, RZ, 0x3c, !PT ;  /* 0x0000002322227212 */ /* 0x000fe400078e3cff */
[----:B------:R-:W-:Y:S01]  /*1fb80*/  LOP3.LUT R50, R50, R51, RZ, 0x3c, !PT ;  /* 0x0000003332327212 */ /* 0x000fe200078e3cff */
[--C-:B------:R-:W-:Y:S01]  /*1fb90*/  IMAD.X R51, RZ, RZ, R83.reuse, P1 ;  /* 0x000000ffff337224 */ /* 0x100fe200008e0653 */
[----:B------:R-:W-:Y:S01]  /*1fba0*/  LOP3.LUT R54, R54, R55, RZ, 0x3c, !PT ;  /* 0x0000003736367212 */ /* 0x000fe200078e3cff */
[----:B------:R-:W-:Y:S01]  /*1fbb0*/  IMAD.X R55, RZ, RZ, R83, P2 ;  /* 0x000000ffff377224 */ /* 0x000fe200010e0653 */
[----:B------:R-:W-:-:S02]  /*1fbc0*/  IADD3.X R35, RZ, R83, RZ, P5, !PT ;  /* 0x00000053ff237210 */ /* 0x000fc40002ffe4ff */
[----:B------:R-:W-:Y:S01]  /*1fbd0*/  LOP3.LUT R62, R62, R63, RZ, 0x3c, !PT ;  /* 0x0000003f3e3e7212 */ /* 0x000fe200078e3cff */
[----:B------:R-:W-:Y:S01]  /*1fbe0*/  IMAD.X R63, RZ, RZ, R83, P3 ;  /* 0x000000ffff3f7224 */ /* 0x000fe200018e0653 */
[C---:B------:R-:W-:Y:S02]  /*1fbf0*/  IADD3 R65, P4, R82.reuse, 0x4020, RZ ;  /* 0x0000402052417810 */ /* 0x040fe40007f9e0ff */
[C---:B------:R-:W-:Y:S02]  /*1fc00*/  IADD3 R67, P5, R82.reuse, 0x4000, RZ ;  /* 0x0000400052437810 */ /* 0x040fe40007fbe0ff */
[C---:B------:R-:W-:Y:S02]  /*1fc10*/  IADD3 R75, P1, R82.reuse, 0x60, RZ ;  /* 0x00000060524b7810 */ /* 0x040fe40007f3e0ff */
[C---:B------:R-:W-:Y:S02]  /*1fc20*/  IADD3 R79, P2, R82.reuse, 0x40, RZ ;  /* 0x00000040524f7810 */ /* 0x040fe40007f5e0ff */
[----:B------:R-:W-:-:S02]  /*1fc30*/  IADD3 R81, P3, R82, 0x20, RZ ;  /* 0x0000002052517810 */ /* 0x000fc40007f7e0ff */
[----:B------:R-:W-:Y:S02]  /*1fc40*/  LOP3.LUT R64, R65, 0x380, RZ, 0xc0, !PT ;  /* 0x0000038041407812 */ /* 0x000fe400078ec0ff */
[----:B------:R-:W-:Y:S02]  /*1fc50*/  LOP3.LUT R66, R67, 0x380, RZ, 0xc0, !PT ;  /* 0x0000038043427812 */ /* 0x000fe400078ec0ff */
[----:B------:R-:W-:Y:S02]  /*1fc60*/  LOP3.LUT R74, R75, 0x380, RZ, 0xc0, !PT ;  /* 0x000003804b4a7812 */ /* 0x000fe400078ec0ff */
[----:B------:R-:W-:Y:S02]  /*1fc70*/  LOP3.LUT R78, R79, 0x380, RZ, 0xc0, !PT ;  /* 0x000003804f4e7812 */ /* 0x000fe400078ec0ff */
[----:B------:R-:W-:Y:S02]  /*1fc80*/  LOP3.LUT R80, R81, 0x380, RZ, 0xc0, !PT ;  /* 0x0000038051507812 */ /* 0x000fe400078ec0ff */
[----:B-1----:R-:W-:-:S02]  /*1fc90*/  LOP3.LUT R37, R82, 0x380, RZ, 0xc0, !PT ;  /* 0x0000038052257812 */ /* 0x002fc400078ec0ff */
[----:B------:R-:W-:Y:S02]  /*1fca0*/  SHF.R.U64 R64, R64, 0x3, RZ ;  /* 0x0000000340407819 */ /* 0x000fe400000012ff */
[----:B------:R-:W-:Y:S02]  /*1fcb0*/  SHF.R.U64 R66, R66, 0x3, RZ ;  /* 0x0000000342427819 */ /* 0x000fe400000012ff */
[----:B------:R-:W-:Y:S02]  /*1fcc0*/  SHF.R.U64 R74, R74, 0x3, RZ ;  /* 0x000000034a4a7819 */ /* 0x000fe400000012ff */
[----:B------:R-:W-:Y:S02]  /*1fcd0*/  SHF.R.U64 R78, R78, 0x3, RZ ;  /* 0x000000034e4e7819 */ /* 0x000fe400000012ff */
[----:B------:R-:W-:Y:S02]  /*1fce0*/  SHF.R.U64 R80, R80, 0x3, RZ ;  /* 0x0000000350507819 */ /* 0x000fe400000012ff */
[----:B------:R-:W-:-:S02]  /*1fcf0*/  SHF.R.U64 R37, R37, 0x3, RZ ;  /* 0x0000000325257819 */ /* 0x000fc400000012ff */
        /* <DEDUP_REMOVED lines=8> */
[----:B------:R-:W-:Y:S02]  /*1fd80*/  LOP3.LUT R80, R80, R81, RZ, 0x3c, !PT ;  /* 0x0000005150507212 */ /* 0x000fe400078e3cff */
[----:B------:R-:W-:-:S02]  /*1fd90*/  LOP3.LUT R82, R37, R82, RZ, 0x3c, !PT ;  /* 0x0000005225527212 */ /* 0x000fc400078e3cff */
[-C--:B------:R-:W-:Y:S02]  /*1fda0*/  IADD3.X R81, RZ, R83.reuse, RZ, P3, !PT ;  /* 0x00000053ff517210 */ /* 0x080fe40001ffe4ff */
[----:B------:R-:W-:Y:S02]  /*1fdb0*/  MOV R155, R82 ;  /* 0x00000052009b7202 */ /* 0x000fe40000000f00 */
[----:B------:R-:W-:Y:S02]  /*1fdc0*/  MOV R164, R26 ;  /* 0x0000001a00a47202 */ /* 0x000fe40000000f00 */
[----:B------:R-:W-:Y:S02]  /*1fdd0*/  MOV R163, R30 ;  /* 0x0000001e00a37202 */ /* 0x000fe40000000f00 */
[----:B------:R-:W-:Y:S02]  /*1fde0*/  MOV R162, R34 ;  /* 0x0000002200a27202 */ /* 0x000fe40000000f00 */
[----:B------:R-:W-:-:S02]  /*1fdf0*/  MOV R161, R50 ;  /* 0x0000003200a17202 */ /* 0x000fc40000000f00 */
[----:B------:R-:W-:Y:S02]  /*1fe00*/  MOV R160, R54 ;  /* 0x0000003600a07202 */ /* 0x000fe40000000f00 */
[----:B------:R-:W-:Y:S02]  /*1fe10*/  MOV R159, R62 ;  /* 0x0000003e009f7202 */ /* 0x000fe40000000f00 */
[----:B------:R-:W-:Y:S02]  /*1fe20*/  MOV R158, R64 ;  /* 0x00000040009e7202 */ /* 0x000fe40000000f00 */
[----:B------:R-:W-:Y:S02]  /*1fe30*/  MOV R157, R66 ;  /* 0x00000042009d7202 */ /* 0x000fe40000000f00 */
[----:B------:R-:W-:Y:S02]  /*1fe40*/  MOV R156, R74 ;  /* 0x0000004a009c7202 */ /* 0x000fe40000000f00 */
[----:B------:R-:W-:-:S02]  /*1fe50*/  MOV R154, R78 ;  /* 0x0000004e009a7202 */ /* 0x000fc40000000f00 */
[----:B------:R-:W-:Y:S01]  /*1fe60*/  MOV R153, R80 ;  /* 0x0000005000997202 */ /* 0x000fe20000000f00 */
[----:B------:R-:W-:Y:S06]  /*1fe70*/  BRA.DIV UR4, `(.L_x_501) ;  /* 0x000000d604247947 */ /* 0x000fec000b800000 */
        /* <DEDUP_REMOVED lines=18> */
[----:B------:R-:W-:Y:S01]  /*1ffa0*/  SEL R105, R21, R124, P0 ;  /* 0x0000007c15697207 */ /* 0x000fe20000000000 */
[----:B-----5:R-:W-:Y:S01]  /*1ffb0*/  SHFL.IDX PT, R51, R51, R36, 0x1c1f ;  /* 0x001c1f2433337589 */ /* 0x020fe200000e0000 */
[----:B------:R-:W-:Y:S02]  /*1ffc0*/  SEL R106, R45, R109, P0 ;  /* 0x0000006d2d6a7207 */ /* 0x000fe40000000000 */
[----:B------:R-:W-:Y:S02]  /*1ffd0*/  SEL R26, R109, R45, P0 ;  /* 0x0000002d6d1a7207 */ /* 0x000fe40000000000 */
[----:B------:R-:W-:Y:S02]  /*1ffe0*/  SEL R42, R42, R43, P0 ;  /* 0x0000002b2a2a7207 */ /* 0x000fe40000000000 */
[----:B------:R-:W-:Y:S02]  /*1fff0*/  SEL R37, R77, R38, P0 ;  /* 0x000000264d257207 */ /* 0x000fe40000000000 */
[----:B------:R-:W-:-:S02]  /*20000*/  SEL R68, R68, R53, P0 ;  /* 0x0000003544447207 */ /* 0x000fc40000000000 */
[----:B------:R-:W-:Y:S02]  /*20010*/  SEL R135, R128, R24, P0 ;  /* 0x0000001880877207 */ /* 0x000fe40000000000 */
[----:B------:R-:W-:Y:S01]  /*20020*/  SEL R79, R24, R128, P0 ;  /* 0x00000080184f7207 */ /* 0x000fe20000000000 */
[----:B------:R-:W-:Y:S01]  /*20030*/  SHFL.IDX PT, R37, R37, R36, 0x1c1f ;  /* 0x001c1f2425257589 */ /* 0x000fe200000e0000 */
[----:B------:R-:W-:Y:S02]  /*20040*/  SEL R27, R123, R20, P0 ;  /* 0x000000147b1b7207 */ /* 0x000fe40000000000 */
[----:B------:R-:W-:Y:S02]  /*20050*/  SEL R109, R28, R40, P0 ;  /* 0x000000281c6d7207 */ /* 0x000fe40000000000 */
[----:B------:R-:W-:Y:S02]  /*20060*/  SEL R80, R93, R142, P0 ;  /* 0x0000008e5d507207 */ /* 0x000fe40000000000 */
[----:B------:R-:W-:Y:S01]  /*20070*/  SEL R35, R142, R93, P0 ;  /* 0x0000005d8e237207 */ /* 0x000fe20000000000 */
[----:B------:R-:W-:Y:S01]  /*20080*/  SHFL.IDX PT, R27, R27, R36, 0x1c1f ;  /* 0x001c1f241b1b7589 */ /* 0x000fe200000e0000 */
[----:B------:R-:W-:-:S02]  /*20090*/  SEL R56, R60, R59, P0 ;  /* 0x0000003b3c387207 */ /* 0x000fc40000000000 */
[----:B------:R-:W-:Y:S02]  /*200a0*/  SEL R43, R59, R60, P0 ;  /* 0x0000003c3b2b7207 */ /* 0x000fe40000000000 */
[----:B------:R-:W-:Y:S02]  /*200b0*/  SEL R38, R38, R77, P0 ;  /* 0x0000004d26267207 */ /* 0x000fe40000000000 */
[----:B------:R-:W-:Y:S02]  /*200c0*/  SEL R24, R10, R129, P0 ;  /* 0x000000810a187207 */ /* 0x000fe40000000000 */
[----:B------:R-:W-:Y:S02]  /*200d0*/  SEL R20, R20, R123, P0 ;  /* 0x0000007b14147207 */ /* 0x000fe40000000000 */
        /* <DEDUP_REMOVED lines=8> */
[----:B------:R-:W-:Y:S02]  /*20160*/  SEL R65, R14, R33, P0 ;  /* 0x000000210e417207 */ /* 0x000fe40000000000 */
[----:B------:R-:W-:Y:S02]  /*20170*/  SEL R93, R95, R89, P0 ;  /* 0x000000595f5d7207 */ /* 0x000fe40000000000 */
[----:B------:R-:W-:Y:S01]  /*20180*/  SEL R53, R89, R95, P0 ;  /* 0x0000005f59357207 */ /* 0x000fe20000000000 */
[----:B------:R-:W-:Y:S01]  /*20190*/  SHFL.IDX PT, R113, R113, R36, 0x1c1f ;  /* 0x001c1f2471717589 */ /* 0x000fe200000e0000 */
[----:B------:R-:W-:-:S02]  /*201a0*/  SEL R60, R46, R71, P0 ;  /* 0x000000472e3c7207 */ /* 0x000fc40000000000 */
[----:B------:R-:W-:Y:S01]  /*201b0*/  LOP3.LUT R75, R36, 0x2, RZ, 0x3c, !PT ;  /* 0x00000002244b7812 */ /* 0x000fe200078e3cff */
[----:B------:R-:W-:Y:S01]  /*201c0*/  SHFL.IDX PT, R89, R115, R36, 0x1c1f ;  /* 0x001c1f2473597589 */ /* 0x000fe200000e0000 */
[----:B------:R-:W-:Y:S02]  /*201d0*/  SEL R10, R129, R10, P0 ;  /* 0x0000000a810a7207 */ /* 0x000fe40000000000 */
[----:B------:R-:W-:Y:S01]  /*201e0*/  SEL R25, R48, R25, P0 ;  /* 0x0000001930197207 */ /* 0x000fe20000000000 */
[----:B------:R-:W-:Y:S01]  /*201f0*/  SHFL.IDX PT, R2, R2, R75, 0x1c1f ;  /* 0x001c1f4b02027589 */ /* 0x000fe200000e0000 */
        /* <DEDUP_REMOVED lines=44> */
[----:B------:R-:W2:Y:S01]  /*204c0*/  SHFL.IDX PT, R109, R111, R36, 0x1c1f ;  /* 0x001c1f246f6d7589 */ /* 0x000ea200000e0000 */
        /* <DEDUP_REMOVED lines=11> */
[----:B------:R1:W-:Y:S01]  /*20580*/  SHFL.IDX PT, R68, R10, R75, 0x1c1f ;  /* 0x001c1f4b0a447589 */ /* 0x0003e200000e0000 */
        /* <DEDUP_REMOVED lines=8> */
[----:B------:R-:W3:Y:S01]  /*20610*/  SHFL.IDX PT, R101, R5, R75, 0x1c1f ;  /* 0x001c1f4b05657589 */ /* 0x000ee200000e0000 */
[----:B------:R-:W-:-:S02]  /*20620*/  SEL R41, R103, R41, P0 ;  /* 0x0000002967297207 */ /* 0x000fc40000000000 */
[----:B------:R-:W-:Y:S01]  /*20630*/  SEL R73, R73, R86, P0 ;  /* 0x0000005649497207 */ /* 0x000fe20000000000 */
[----:B------:R-:W-:Y:S01]  /*20640*/  SHFL.IDX PT, R111, R29, R75, 0x1c1f ;  /* 0x001c1f4b1d6f7589 */ /* 0x000fe200000e0000 */
[----:B-1----:R-:W-:Y:S02]  /*20650*/  SEL R10, R27, R20, P0 ;  /* 0x000000141b0a7207 */ /* 0x002fe40000000000 */
[----:B--2---:R-:W-:Y:S01]  /*20660*/  SEL R108, R109, R54, P0 ;  /* 0x000000366d6c7207 */ /* 0x004fe20000000000 */
[----:B------:R-:W-:Y:S01]  /*20670*/  SHFL.IDX PT, R96, R126, R36, 0x1c1f ;  /* 0x001c1f247e607589 */ /* 0x000fe200000e0000 */
[----:B------:R-:W-:Y:S02]  /*20680*/  SEL R20, R20, R27, P0 ;  /* 0x0000001b14147207 */ /* 0x000fe40000000000 */
[----:B------:R-:W-:Y:S01]  /*20690*/  SEL R109, R54, R109, P0 ;  /* 0x0000006d366d7207 */ /* 0x000fe20000000000 */
[----:B------:R-:W-:Y:S04]  /*206a0*/  SHFL.IDX PT, R102, R135, R36, 0x1c1f ;  /* 0x001c1f2487667589 */ /* 0x000fe800000e0000 */
[----:B------:R-:W-:Y:S04]  /*206b0*/  SHFL.IDX PT, R130, R44, R36, 0x1c1f ;  /* 0x001c1f242c827589 */ /* 0x000fe800000e0000 */
[----:B------:R-:W1:Y:S04]  /*206c0*/  SHFL.IDX PT, R103, R4, R75, 0x1c1f ;  /* 0x001c1f4b04677589 */ /* 0x000e6800000e0000 */
[----:B------:R1:W-:Y:S01]  /*206d0*/  SHFL.IDX PT, R134, R7, R75, 0x1c1f ;  /* 0x001c1f4b07867589 */ /* 0x0003e200000e0000 */
[----:B---3--:R-:W-:-:S03]  /*206e0*/  SEL R5, R89, R101, P0 ;  /* 0x0000006559057207 */ /* 0x008fc60000000000 */
[----:B------:R-:W-:Y:S04]  /*206f0*/  SHFL.IDX PT, R12, R67, R75, 0x1c1f ;  /* 0x001c1f4b430c7589 */ /* 0x000fe800000e0000 */
[----:B------:R-:W-:Y:S04]  /*20700*/  SHFL.IDX PT, R99, R3, R36, 0x1c1f ;  /* 0x001c1f2403637589 */ /* 0x000fe800000e0000 */
[----:B------:R-:W-:Y:S04]  /*20710*/  SHFL.IDX PT, R88, R133, R36, 0x1c1f ;  /* 0x001c1f2485587589 */ /* 0x000fe800000e0000 */
[----:B------:R-:W-:Y:S04]  /*20720*/  SHFL.IDX PT, R117, R114, R36, 0x1c1f ;  /* 0x001c1f2472757589 */ /* 0x000fe800000e0000 */
[----:B------:R-:W-:Y:S01]  /*20730*/  SHFL.IDX PT, R83, R83, R36, 0x1c1f ;  /* 0x001c1f2453537589 */ /* 0x000fe200000e0000 */
[----:B-1----:R-:W-:-:S03]  /*20740*/  SEL R7, R87, R103, P0 ;  /* 0x0000006757077207 */ /* 0x002fc60000000000 */
[----:B------:R-:W-:Y:S04]  /*20750*/  SHFL.IDX PT, R126, R92, R36, 0x1c1f ;  /* 0x001c1f245c7e7589 */ /* 0x000fe800000e0000 */
[----:B------:R-:W-:Y:S04]  /*20760*/  SHFL.IDX PT, R124, R95, R36, 0x1c1f ;  /* 0x001c1f245f7c7589 */ /* 0x000fe800000e0000 */
[----:B------:R-:W-:Y:S04]  /*20770*/  SHFL.IDX PT, R70, R94, R36, 0x1c1f ;  /* 0x001c1f245e467589 */ /* 0x000fe800000e0000 */
[----:B------:R-:W-:Y:S04]  /*20780*/  SHFL.IDX PT, R82, R56, R36, 0x1c1f ;  /* 0x001c1f2438527589 */ /* 0x000fe800000e0000 */
[----:B------:R1:W2:Y:S04]  /*20790*/  SHFL.IDX PT, R148, R0, R75, 0x1c1f ;  /* 0x001c1f4b00947589 */ /* 0x0002a800000e0000 */
[----:B------:R-:W3:Y:S04]  /*207a0*/  SHFL.IDX PT, R66, R66, R75, 0x1c1f ;  /* 0x001c1f4b42427589 */ /* 0x000ee800000e0000 */
[----:B------:R4:W0:Y:S01]  /*207b0*/  SHFL.IDX PT, R140, R21, R75, 0x1c1f ;  /* 0x001c1f4b158c7589 */ /* 0x00082200000e0000 */
[----:B-1----:R-:W-:-:S03]  /*207c0*/  SEL R0, R97, R2, P0 ;  /* 0x0000000261007207 */ /* 0x002fc60000000000 */
[----:B------:R-:W1:Y:S01]  /*207d0*/  SHFL.IDX PT, R139, R25, R75, 0x1c1f ;  /* 0x001c1f4b198b7589 */ /* 0x000e6200000e0000 */
[----:B------:R-:W-:-:S03]  /*207e0*/  SEL R2, R2, R97, P0 ;  /* 0x0000006102027207 */ /* 0x000fc60000000000 */
[----:B------:R-:W-:Y:S01]  /*207f0*/  SHFL.IDX PT, R78, R78, R75, 0x1c1f ;  /* 0x001c1f4b4e4e7589 */ /* 0x000fe200000e0000 */
[----:B----4-:R-:W-:-:S03]  /*20800*/  SEL R21, R24, R68, P0 ;  /* 0x0000004418157207 */ /* 0x010fc60000000000 */
[----:B------:R4:W1:Y:S01]  /*20810*/  SHFL.IDX PT, R67, R30, R75, 0x1c1f ;  /* 0x001c1f4b1e437589 */ /* 0x00086200000e0000 */
[----:B------:R-:W-:-:S03]  /*20820*/  SEL R24, R68, R24, P0 ;  /* 0x0000001844187207 */ /* 0x000fc60000000000 */
[----:B------:R1:W-:Y:S01]  /*20830*/  SHFL.IDX PT, R144, R32, R75, 0x1c1f ;  /* 0x001c1f4b20907589 */ /* 0x0003e200000e0000 */
[----:B--2---:R-:W-:Y:S02]  /*20840*/  SEL R3, R99, R148, P0 ;  /* 0x0000009463037207 */ /* 0x004fe40000000000 */
[----:B------:R-:W-:Y:S01]  /*20850*/  SEL R4, R148, R99, P0 ;  /* 0x0000006394047207 */ /* 0x000fe20000000000 */
[----:B------:R-:W2:Y:S01]  /*20860*/  SHFL.IDX PT, R143, R34, R75, 0x1c1f ;  /* 0x001c1f4b228f7589 */ /* 0x000ea200000e0000 */
[----:B---3--:R-:W-:Y:S02]  /*20870*/  SEL R97, R98, R66, P0 ;  /* 0x0000004262617207 */ /* 0x008fe40000000000 */
[----:B----4-:R-:W-:Y:S01]  /*20880*/  SEL R30, R130, R31, P0 ;  /* 0x0000001f821e7207 */ /* 0x010fe20000000000 */
[----:B------:R3:W-:Y:S01]  /*20890*/  SHFL.IDX PT, R145, R35, R75, 0x1c1f ;  /* 0x001c1f4b23917589 */ /* 0x0007e200000e0000 */
[----:B0-----:R-:W-:Y:S02]  /*208a0*/  SEL R27, R118, R140, P0 ;  /* 0x0000008c761b7207 */ /* 0x001fe40000000000 */
[----:B------:R-:W-:Y:S01]  /*208b0*/  SEL R31, R31, R130, P0 ;  /* 0x000000821f1f7207 */ /* 0x000fe20000000000 */
[----:B------:R-:W0:Y:S01]  /*208c0*/  SHFL.IDX PT, R48, R48, R75, 0x1c1f ;  /* 0x001c1f4b30307589 */ /* 0x000e2200000e0000 */
[----:B-1----:R-:W-:-:S02]  /*208d0*/  SEL R25, R132, R139, P0 ;  /* 0x0000008b84197207 */ /* 0x002fc40000000000 */
[----:B------:R-:W-:Y:S01]  /*208e0*/  SEL R98, R66, R98, P0 ;  /* 0x0000006242627207 */ /* 0x000fe20000000000 */
[----:B------:R-:W1:Y:S04]  /*208f0*/  SHFL.IDX PT, R49, R49, R75, 0x1c1f ;  /* 0x001c1f4b31317589 */ /* 0x000e6800000e0000 */
[----:B------:R-:W-:Y:S01]  /*20900*/  SHFL.IDX PT, R86, R85, R36, 0x1c1f ;  /* 0x001c1f2455567589 */ /* 0x000fe200000e0000 */
[----:B------:R-:W-:Y:S02]  /*20910*/  SEL R32, R33, R67, P0 ;  /* 0x0000004321207207 */ /* 0x000fe40000000000 */
[----:B------:R-:W-:Y:S01]  /*20920*/  SEL R33, R67, R33, P0 ;  /* 0x0000002143217207 */ /* 0x000fe20000000000 */
[----:B------:R-:W-:Y:S04]  /*20930*/  SHFL.IDX PT, R107, R106, R36, 0x1c1f ;  /* 0x001c1f246a6b7589 */ /* 0x000fe800000e0000 */
[----:B------:R4:W-:Y:S01]  /*20940*/  SHFL.IDX PT, R115, R110, R36, 0x1c1f ;  /* 0x001c1f246e737589 */ /* 0x0009e200000e0000 */
[----:B--2---:R-:W-:-:S02]  /*20950*/  SEL R34, R125, R143, P0 ;  /* 0x0000008f7d227207 */ /* 0x004fc40000000000 */
[----:B---3--:R-:W-:Y:S01]  /*20960*/  SEL R35, R143, R125, P0 ;  /* 0x0000007d8f237207 */ /* 0x008fe20000000000 */
[----:B------:R2:W-:Y:S04]  /*20970*/  SHFL.IDX PT, R119, R112, R36, 0x1c1f ;  /* 0x001c1f2470777589 */ /* 0x0005e800000e0000 */
[----:B------:R3:W-:Y:S01]  /*20980*/  SHFL.IDX PT, R128, R122, R36, 0x1c1f ;  /* 0x001c1f247a807589 */ /* 0x0007e200000e0000 */
[----:B0-----:R-:W-:Y:S02]  /*20990*/  SEL R54, R83, R48, P0 ;  /* 0x0000003053367207 */ /* 0x001fe40000000000 */
[----:B----4-:R-:W-:Y:S01]  /*209a0*/  SEL R110, R116, R111, P0 ;  /* 0x0000006f746e7207 */ /* 0x010fe20000000000 */
[----:B------:R-:W-:Y:S01]  /*209b0*/  SHFL.IDX PT, R80, R60, R36, 0x1c1f ;  /* 0x001c1f243c507589 */ /* 0x000fe200000e0000 */
[----:B------:R-:W-:-:S02]  /*209c0*/  SEL R111, R111, R116, P0 ;  /* 0x000000746f6f7207 */ /* 0x000fc40000000000 */
[----:B--2---:R-:W-:Y:S01]  /*209d0*/  SEL R112, R113, R65, P0 ;  /* 0x0000004171707207 */ /* 0x004fe20000000000 */
[----:B------:R-:W-:Y:S01]  /*209e0*/  SHFL.IDX PT, R131, R59, R36, 0x1c1f ;  /* 0x001c1f243b837589 */ /* 0x000fe200000e0000 */
[----:B------:R-:W-:Y:S02]  /*209f0*/  SEL R113, R65, R113, P0 ;  /* 0x0000007141717207 */ /* 0x000fe40000000000 */
[----:B------:R-:W-:Y:S01]  /*20a00*/  SEL R116, R117, R78, P0 ;  /* 0x0000004e75747207 */ /* 0x000fe20000000000 */
[----:B------:R-:W-:Y:S01]  /*20a10*/  SHFL.IDX PT, R129, R72, R36, 0x1c1f ;  /* 0x001c1f2448817589 */ /* 0x000fe200000e0000 */
[----:B------:R-:W-:Y:S02]  /*20a20*/  SEL R65, R145, R123, P0 ;  /* 0x0000007b91417207 */ /* 0x000fe40000000000 */
[----:B-1----:R-:W-:Y:S01]  /*20a30*/  SEL R68, R81, R49, P0 ;  /* 0x0000003151447207 */ /* 0x002fe20000000000 */
[----:B------:R-:W-:Y:S01]  /*20a40*/  SHFL.IDX PT, R135, R71, R36, 0x1c1f ;  /* 0x001c1f2447877589 */ /* 0x000fe200000e0000 */
[----:B---3--:R-:W-:-:S02]  /*20a50*/  SEL R122, R49, R81, P0 ;  /* 0x00000051317a7207 */ /* 0x008fc40000000000 */
[----:B------:R-:W-:Y:S01]  /*20a60*/  SEL R117, R78, R117, P0 ;  /* 0x000000754e757207 */ /* 0x000fe20000000000 */
[----:B------:R-:W-:Y:S04]  /*20a70*/  SHFL.IDX PT, R133, R74, R36, 0x1c1f ;  /* 0x001c1f244a857589 */ /* 0x000fe800000e0000 */
[----:B------:R0:W1:Y:S04]  /*20a80*/  SHFL.IDX PT, R136, R6, R75, 0x1c1f ;  /* 0x001c1f4b06887589 */ /* 0x00006800000e0000 */
[----:B------:R2:W3:Y:S04]  /*20a90*/  SHFL.IDX PT, R138, R8, R75, 0x1c1f ;  /* 0x001c1f4b088a7589 */ /* 0x0004e800000e0000 */
[----:B------:R4:W3:Y:S01]  /*20aa0*/  SHFL.IDX PT, R137, R9, R75, 0x1c1f ;  /* 0x001c1f4b09897589 */ /* 0x0008e200000e0000 */
[----:B0-----:R-:W-:-:S03]  /*20ab0*/  SEL R6, R101, R89, P0 ;  /* 0x0000005965067207 */ /* 0x001fc60000000000 */
[----:B------:R-:W0:Y:S01]  /*20ac0*/  SHFL.IDX PT, R63, R63, R75, 0x1c1f ;  /* 0x001c1f4b3f3f7589 */ /* 0x000e2200000e0000 */
[----:B------:R-:W-:Y:S02]  /*20ad0*/  SEL R101, R102, R79, P0 ;  /* 0x0000004f66657207 */ /* 0x000fe40000000000 */
[----:B--2---:R-:W-:Y:S01]  /*20ae0*/  SEL R8, R103, R87, P0 ;  /* 0x0000005767087207 */ /* 0x004fe20000000000 */
[----:B------:R2:W0:Y:S01]  /*20af0*/  SHFL.IDX PT, R142, R26, R75, 0x1c1f ;  /* 0x001c1f4b1a8e7589 */ /* 0x00042200000e0000 */
[----:B------:R-:W-:Y:S02]  /*20b00*/  SEL R103, R104, R11, P0 ;  /* 0x0000000b68677207 */ /* 0x000fe40000000000 */
[----:B----4-:R-:W-:Y:S01]  /*20b10*/  SEL R9, R84, R134, P0 ;  /* 0x0000008654097207 */ /* 0x010fe20000000000 */
[----:B------:R4:W0:Y:S01]  /*20b20*/  SHFL.IDX PT, R141, R28, R75, 0x1c1f ;  /* 0x001c1f4b1c8d7589 */ /* 0x00082200000e0000 */
[----:B------:R-:W-:Y:S02]  /*20b30*/  SEL R84, R134, R84, P0 ;  /* 0x0000005486547207 */ /* 0x000fe40000000000 */
[----:B------:R-:W-:Y:S01]  /*20b40*/  SEL R102, R79, R102, P0 ;  /* 0x000000664f667207 */ /* 0x000fe20000000000 */
[----:B------:R-:W0:Y:S01]  /*20b50*/  SHFL.IDX PT, R62, R62, R75, 0x1c1f ;  /* 0x001c1f4b3e3e7589 */ /* 0x000e2200000e0000 */
[----:B-1----:R-:W-:-:S02]  /*20b60*/  SEL R85, R86, R136, P0 ;  /* 0x0000008856557207 */ /* 0x002fc40000000000 */
[----:B--2---:R-:W-:Y:S01]  /*20b70*/  SEL R26, R139, R132, P0 ;  /* 0x000000848b1a7207 */ /* 0x004fe20000000000 */
[----:B------:R1:W2:Y:S01]  /*20b80*/  SHFL.IDX PT, R95, R55, R75, 0x1c1f ;  /* 0x001c1f4b375f7589 */ /* 0x0002a200000e0000 */
[----:B---3--:R-:W-:Y:S02]  /*20b90*/  SEL R89, R96, R138, P0 ;  /* 0x0000008a60597207 */ /* 0x008fe40000000000 */
[----:B----4-:R-:W-:Y:S01]  /*20ba0*/  SEL R28, R140, R118, P0 ;  /* 0x000000768c1c7207 */ /* 0x010fe20000000000 */
[----:B------:R3:W4:Y:S01]  /*20bb0*/  SHFL.IDX PT, R92, R64, R75, 0x1c1f ;  /* 0x001c1f4b405c7589 */ /* 0x00072200000e0000 */
[----:B------:R-:W-:Y:S02]  /*20bc0*/  SEL R87, R88, R137, P0 ;  /* 0x0000008958577207 */ /* 0x000fe40000000000 */
[----:B------:R-:W-:Y:S01]  /*20bd0*/  SEL R104, R11, R104, P0 ;  /* 0x000000680b687207 */ /* 0x000fe20000000000 */
[----:B------:R3:W4:Y:S01]  /*20be0*/  SHFL.IDX PT, R147, R52, R75, 0x1c1f ;  /* 0x001c1f4b34937589 */ /* 0x00072200000e0000 */
[----:B0-----:R-:W-:Y:S01]  /*20bf0*/  SEL R99, R100, R63, P0 ;  /* 0x0000003f64637207 */ /* 0x001fe20000000000 */
[----:B------:R-:W-:Y:S01]  /*20c00*/  IMAD.MOV.U32 R11, RZ, RZ, RZ ;  /* 0x000000ffff0b7224 */ /* 0x000fe200078e00ff */
[----:B-1----:R-:W-:Y:S01]  /*20c10*/  SEL R55, R48, R83, P0 ;  /* 0x0000005330377207 */ /* 0x002fe20000000000 */
[----:B------:R0:W-:Y:S01]  /*20c20*/  SHFL.IDX PT, R94, R69, R75, 0x1c1f ;  /* 0x001c1f4b455e7589 */ /* 0x0001e200000e0000 */
[----:B------:R-:W-:-:S02]  /*20c30*/  SEL R106, R107, R142, P0 ;  /* 0x0000008e6b6a7207 */ /* 0x000fc40000000000 */
[----:B---3--:R-:W-:Y:S01]  /*20c40*/  SEL R64, R123, R145, P0 ;  /* 0x000000917b407207 */ /* 0x008fe20000000000 */
[----:B------:R-:W1:Y:S01]  /*20c50*/  SHFL.IDX PT, R43, R43, R75, 0x1c1f ;  /* 0x001c1f4b2b2b7589 */ /* 0x000e6200000e0000 */
[----:B------:R-:W-:Y:S02]  /*20c60*/  SEL R29, R105, R141, P0 ;  /* 0x0000008d691d7207 */ /* 0x000fe40000000000 */
[----:B------:R-:W-:Y:S01]  /*20c70*/  SEL R52, R127, R144, P0 ;  /* 0x000000907f347207 */ /* 0x000fe20000000000 */
[----:B------:R-:W3:Y:S01]  /*20c80*/  SHFL.IDX PT, R46, R46, R75, 0x1c1f ;  /* 0x001c1f4b2e2e7589 */ /* 0x000ee200000e0000 */
[----:B------:R-:W-:Y:S02]  /*20c90*/  SEL R114, R115, R62, P0 ;  /* 0x0000003e73727207 */ /* 0x000fe40000000000 */
[----:B------:R-:W-:Y:S01]  /*20ca0*/  SEL R118, R119, R12, P0 ;  /* 0x0000000c77767207 */ /* 0x000fe20000000000 */
[----:B------:R-:W3:Y:S01]  /*20cb0*/  SHFL.IDX PT, R57, R57, R75, 0x1c1f ;  /* 0x001c1f4b39397589 */ /* 0x000ee200000e0000 */
[----:B--2---:R-:W-:-:S02]  /*20cc0*/  SEL R125, R126, R95, P0 ;  /* 0x0000005f7e7d7207 */ /* 0x004fc40000000000 */
[----:B------:R-:W-:Y:S01]  /*20cd0*/  SEL R86, R136, R86, P0 ;  /* 0x0000005688567207 */ /* 0x000fe20000000000 */
[----:B------:R-:W2:Y:S01]  /*20ce0*/  SHFL.IDX PT, R58, R58, R75, 0x1c1f ;  /* 0x001c1f4b3a3a7589 */ /* 0x000ea200000e0000 */
[----:B----4-:R-:W-:Y:S02]  /*20cf0*/  SEL R123, R124, R92, P0 ;  /* 0x0000005c7c7b7207 */ /* 0x010fe40000000000 */
[----:B------:R-:W-:Y:S01]  /*20d00*/  SEL R96, R138, R96, P0 ;  /* 0x000000608a607207 */ /* 0x000fe20000000000 */
[----:B------:R-:W4:Y:S01]  /*20d10*/  SHFL.IDX PT, R61, R61, R75, 0x1c1f ;  /* 0x001c1f4b3d3d7589 */ /* 0x000f2200000e0000 */
[----:B0-----:R-:W-:Y:S02]  /*20d20*/  SEL R69, R70, R147, P0 ;  /* 0x0000009346457207 */ /* 0x001fe40000000000 */
[----:B------:R-:W-:Y:S01]  /*20d30*/  SEL R88, R137, R88, P0 ;  /* 0x0000005889587207 */ /* 0x000fe20000000000 */
[----:B------:R-:W0:Y:S01]  /*20d40*/  SHFL.IDX PT, R56, R73, R75, 0x1c1f ;  /* 0x001c1f4b49387589 */ /* 0x000e2200000e0000 */
[----:B------:R-:W-:-:S02]  /*20d50*/  SEL R100, R63, R100, P0 ;  /* 0x000000643f647207 */ /* 0x000fc40000000000 */
[----:B------:R-:W-:Y:S01]  /*20d60*/  SEL R107, R142, R107, P0 ;  /* 0x0000006b8e6b7207 */ /* 0x000fe20000000000 */
[----:B------:R-:W-:Y:S01]  /*20d70*/  SHFL.IDX PT, R93, R93, R36, 0x1c1f ;  /* 0x001c1f245d5d7589 */ /* 0x000fe200000e0000 */
[----:B-1----:R-:W-:Y:S02]  /*20d80*/  SEL R81, R82, R43, P0 ;  /* 0x0000002b52517207 */ /* 0x002fe40000000000 */
[----:B------:R-:W-:Y:S01]  /*20d90*/  SEL R105, R141, R105, P0 ;  /* 0x000000698d697207 */ /* 0x000fe20000000000 */
[----:B------:R-:W-:Y:S01]  /*20da0*/  SHFL.IDX PT, R45, R45, R36, 0x1c1f ;  /* 0x001c1f242d2d7589 */ /* 0x000fe200000e0000 */
[----:B---3--:R-:W-:Y:S02]  /*20db0*/  SEL R79, R80, R46, P0 ;  /* 0x0000002e504f7207 */ /* 0x008fe40000000000 */
[----:B------:R-:W-:Y:S01]  /*20dc0*/  SEL R115, R62, R115, P0 ;  /* 0x000000733e737207 */ /* 0x000fe20000000000 */
[----:B------:R-:W-:Y:S01]  /*20dd0*/  SHFL.IDX PT, R50, R50, R36, 0x1c1f ;  /* 0x001c1f2432327589 */ /* 0x000fe200000e0000 */
[----:B------:R-:W-:-:S02]  /*20de0*/  SEL R130, R131, R57, P0 ;  /* 0x0000003983827207 */ /* 0x000fc40000000000 */
[----:B------:R-:W-:Y:S01]  /*20df0*/  SEL R119, R12, R119, P0 ;  /* 0x000000770c777207 */ /* 0x000fe20000000000 */
[----:B------:R-:W-:Y:S01]  /*20e00*/  SHFL.IDX PT, R47, R47, R36, 0x1c1f ;  /* 0x001c1f242f2f7589 */ /* 0x000fe200000e0000 */
[----:B--2---:R-:W-:Y:S02]  /*20e10*/  SEL R83, R129, R58, P0 ;  /* 0x0000003a81537207 */ /* 0x004fe40000000000 */
[----:B------:R-:W-:Y:S01]  /*20e20*/  SEL R126, R95, R126, P0 ;  /* 0x0000007e5f7e7207 */ /* 0x000fe20000000000 */
[----:B------:R1:W2:Y:S01]  /*20e30*/  SHFL.IDX PT, R146, R53, R75, 0x1c1f ;  /* 0x001c1f4b35927589 */ /* 0x0002a200000e0000 */
[----:B----4-:R-:W-:Y:S02]  /*20e40*/  SEL R134, R135, R61, P0 ;  /* 0x0000003d87867207 */ /* 0x010fe40000000000 */
[----:B------:R-:W-:Y:S01]  /*20e50*/  SEL R124, R92, R124, P0 ;  /* 0x0000007c5c7c7207 */ /* 0x000fe20000000000 */
[----:B------:R-:W3:Y:S01]  /*20e60*/  SHFL.IDX PT, R39, R39, R75, 0x1c1f ;  /* 0x001c1f4b27277589 */ /* 0x000ee200000e0000 */
[----:B0-----:R-:W-:-:S02]  /*20e70*/  SEL R132, R133, R56, P0 ;  /* 0x0000003885847207 */ /* 0x001fc40000000000 */
[----:B------:R-:W-:Y:S01]  /*20e80*/  SEL R70, R147, R70, P0 ;  /* 0x0000004693467207 */ /* 0x000fe20000000000 */
[----:B------:R-:W0:Y:S01]  /*20e90*/  SHFL.IDX PT, R40, R40, R75, 0x1c1f ;  /* 0x001c1f4b28287589 */ /* 0x000e2200000e0000 */
[----:B------:R-:W-:Y:S02]  /*20ea0*/  SEL R82, R43, R82, P0 ;  /* 0x000000522b527207 */ /* 0x000fe40000000000 */
[----:B-1----:R-:W-:Y:S01]  /*20eb0*/  SEL R53, R144, R127, P0 ;  /* 0x0000007f90357207 */ /* 0x002fe20000000000 */
[----:B------:R-:W1:Y:S01]  /*20ec0*/  SHFL.IDX PT, R41, R41, R75, 0x1c1f ;  /* 0x001c1f4b29297589 */ /* 0x000e6200000e0000 */
[----:B------:R-:W-:Y:S02]  /*20ed0*/  SEL R127, R128, R94, P0 ;  /* 0x0000005e807f7207 */ /* 0x000fe40000000000 */
[----:B------:R-:W-:Y:S01]  /*20ee0*/  SEL R128, R94, R128, P0 ;  /* 0x000000805e807207 */ /* 0x000fe20000000000 */
[----:B------:R-:W4:Y:S01]  /*20ef0*/  SHFL.IDX PT, R42, R42, R75, 0x1c1f ;  /* 0x001c1f4b2a2a7589 */ /* 0x000f2200000e0000 */
[----:B------:R-:W-:-:S02]  /*20f00*/  SEL R80, R46, R80, P0 ;  /* 0x000000502e507207 */ /* 0x000fc40000000000 */
[----:B------:R-:W-:Y:S01]  /*20f10*/  SEL R131, R57, R131, P0 ;  /* 0x0000008339837207 */ /* 0x000fe20000000000 */
[----:B------:R1:W4:Y:S01]  /*20f20*/  SHFL.IDX PT, R44, R77, R36, 0x1c1f ;  /* 0x001c1f244d2c7589 */ /* 0x00032200000e0000 */
[----:B------:R-:W-:Y:S02]  /*20f30*/  SEL R129, R58, R129, P0 ;  /* 0x000000813a817207 */ /* 0x000fe40000000000 */
[----:B------:R-:W-:Y:S01]  /*20f40*/  SEL R135, R61, R135, P0 ;  /* 0x000000873d877207 */ /* 0x000fe20000000000 */
[----:B------:R-:W4:Y:S01]  /*20f50*/  SHFL.IDX PT, R14, R38, R75, 0x1c1f ;  /* 0x001c1f4b260e7589 */ /* 0x000f2200000e0000 */
[----:B--2---:R-:W-:Y:S02]  /*20f60*/  SEL R66, R93, R146, P0 ;  /* 0x000000925d427207 */ /* 0x004fe40000000000 */
[----:B------:R-:W-:Y:S01]  /*20f70*/  SEL R67, R146, R93, P0 ;  /* 0x0000005d92437207 */ /* 0x000fe20000000000 */
[----:B------:R4:W2:Y:S01]  /*20f80*/  SHFL.IDX PT, R36, R76, R75, 0x1c1f ;  /* 0x001c1f4b4c247589 */ /* 0x0008a200000e0000 */
[----:B---3--:R-:W-:-:S02]  /*20f90*/  SEL R73, R45, R39, P0 ;  /* 0x000000272d497207 */ /* 0x008fc40000000000 */
[----:B------:R-:W-:Y:S02]  /*20fa0*/  SEL R74, R39, R45, P0 ;  /* 0x0000002d274a7207 */ /* 0x000fe40000000000 */
[----:B0-----:R-:W-:Y:S02]  /*20fb0*/  SEL R71, R50, R40, P0 ;  /* 0x0000002832477207 */ /* 0x001fe40000000000 */
[----:B------:R-:W-:Y:S02]  /*20fc0*/  SEL R72, R40, R50, P0 ;  /* 0x0000003228487207 */ /* 0x000fe40000000000 */
[----:B-1----:R-:W-:Y:S02]  /*20fd0*/  SEL R77, R47, R41, P0 ;  /* 0x000000292f4d7207 */ /* 0x002fe40000000000 */
[----:B------:R-:W-:Y:S02]  /*20fe0*/  SEL R78, R41, R47, P0 ;  /* 0x0000002f294e7207 */ /* 0x000fe40000000000 */
[----:B----4-:R-:W-:-:S02]  /*20ff0*/  SEL R75, R51, R42, P0 ;  /* 0x0000002a334b7207 */ /* 0x010fc40000000000 */
[----:B------:R-:W-:Y:S02]  /*21000*/  SEL R76, R42, R51, P0 ;  /* 0x000000332a4c7207 */ /* 0x000fe40000000000 */
[----:B------:R-:W-:-:S07]  /*21010*/  SEL R133, R56, R133, P0 ;  /* 0x0000008538857207 */ /* 0x000fce0000000000 */
.L_x_790:
[----:B------:R-:W3:Y:S04]  /*21020*/  LDL.LU R137, [R1+0x8] ;  /* 0x0000080001897983 */ /* 0x000ee80000300800 */
[----:B------:R-:W4:Y:S01]  /*21030*/  LDL.LU R136, [R1+0xc] ;  /* 0x00000c0001887983 */ /* 0x000f220000300800 */
[----:B------:R-:W-:Y:S05]  /*21040*/  WARPSYNC.ALL ;  /* 0x0000000000007948 */ /* 0x000fea0003800000 */
[----:B--2---:R-:W-:Y:S01]  /*21050*/  SEL R93, R44, R36, P0 ;  /* 0x000000242c5d7207 */ /* 0x004fe20000000000 */
[----:B------:R-:W-:Y:S01]  /*21060*/  ULDC.64 UR4, c[0x0][0xc00] ;  /* 0x0003000000047ab9 */ /* 0x000fe20000000a00 */
[----:B------:R-:W-:Y:S01]  /*21070*/  SEL R95, R36, R44, P0 ;  /* 0x0000002c245f7207 */ /* 0x000fe20000000000 */
[----:B------:R-:W-:Y:S01]  /*21080*/  ULDC.64 UR6, c[0x0][0xc08] ;  /* 0x0003020000067ab9 */ /* 0x000fe20000000a00 */
[----:B------:R-:W-:-:S02]  /*21090*/  F2FP.BF16.F32.PACK_AB R40, R0, R3 ;  /* 0x000000030028723e */ /* 0x000fc400000010ff */
[----:B------:R-:W-:Y:S02]  /*210a0*/  F2FP.BF16.F32.PACK_AB R41, R30, R32 ;  /* 0x000000201e29723e */ /* 0x000fe400000010ff */
[----:B------:R-:W-:Y:S02]  /*210b0*/  F2FP.BF16.F32.PACK_AB R42, R2, R4 ;  /* 0x00000004022a723e */ /* 0x000fe400000010ff */
[----:B------:R-:W-:Y:S01]  /*210c0*/  F2FP.BF16.F32.PACK_AB R43, R31, R33 ;  /* 0x000000211f2b723e */ /* 0x000fe200000010ff */
[----:B------:R-:W-:Y:S01]  /*210d0*/  BAR.SYNC.DEFER_BLOCKING 0x1, 0x100 ;  /* 0x0044000000007b1d */ /* 0x000fe20000010000 */
[----:B------:R-:W-:Y:S02]  /*210e0*/  F2FP.BF16.F32.PACK_AB R44, R5, R7 ;  /* 0x00000007052c723e */ /* 0x000fe400000010ff */
[----:B------:R-:W-:Y:S02]  /*210f0*/  F2FP.BF16.F32.PACK_AB R45, R34, R52 ;  /* 0x00000034222d723e */ /* 0x000fe400000010ff */
[----:B------:R-:W-:-:S02]  /*21100*/  F2FP.BF16.F32.PACK_AB R46, R6, R8 ;  /* 0x00000008062e723e */ /* 0x000fc400000010ff */
[----:B------:R-:W-:Y:S02]  /*21110*/  F2FP.BF16.F32.PACK_AB R47, R35, R53 ;  /* 0x00000035232f723e */ /* 0x000fe400000010ff */
[----:B------:R-:W-:Y:S02]  /*21120*/  F2FP.BF16.F32.PACK_AB R48, R9, R85 ;  /* 0x000000550930723e */ /* 0x000fe400000010ff */
[----:B------:R-:W-:Y:S02]  /*21130*/  F2FP.BF16.F32.PACK_AB R49, R54, R64 ;  /* 0x000000403631723e */ /* 0x000fe400000010ff */
[----:B------:R-:W-:Y:S02]  /*21140*/  F2FP.BF16.F32.PACK_AB R50, R84, R86 ;  /* 0x000000565432723e */ /* 0x000fe400000010ff */
[----:B------:R-:W-:Y:S02]  /*21150*/  F2FP.BF16.F32.PACK_AB R51, R55, R65 ;  /* 0x000000413733723e */ /* 0x000fe400000010ff */
[----:B------:R-:W-:-:S02]  /*21160*/  SEL R92, R37, R14, P0 ;  /* 0x0000000e255c7207 */ /* 0x000fc40000000000 */
[----:B------:R-:W-:Y:S02]  /*21170*/  SEL R94, R14, R37, P0 ;  /* 0x000000250e5e7207 */ /* 0x000fe40000000000 */
[----:B------:R-:W-:Y:S02]  /*21180*/  F2FP.BF16.F32.PACK_AB R12, R87, R89 ;  /* 0x00000059570c723e */ /* 0x000fe400000010ff */
[----:B------:R-:W-:Y:S01]  /*21190*/  F2FP.BF16.F32.PACK_AB R13, R66, R68 ;  /* 0x00000044420d723e */ /* 0x000fe200000010ff */
[----:B------:R0:W-:Y:S01]  /*211a0*/  STSM.16.M88.4 [R155], R40 ;  /* 0x000000289b007844 */ /* 0x0001e20000000200 */
[----:B------:R-:W-:Y:S02]  /*211b0*/  F2FP.BF16.F32.PACK_AB R14, R88, R96 ;  /* 0x00000060580e723e */ /* 0x000fe400000010ff */
[----:B------:R-:W-:Y:S01]  /*211c0*/  F2FP.BF16.F32.PACK_AB R15, R67, R122 ;  /* 0x0000007a430f723e */ /* 0x000fe200000010ff */
[----:B------:R1:W-:Y:S01]  /*211d0*/  STSM.16.M88.4 [R153], R44 ;  /* 0x0000002c99007844 */ /* 0x0003e20000000200 */
[----:B------:R-:W-:-:S02]  /*211e0*/  F2FP.BF16.F32.PACK_AB R36, R97, R99 ;  /* 0x000000636124723e */ /* 0x000fc400000010ff */
[----:B------:R-:W-:Y:S01]  /*211f0*/  F2FP.BF16.F32.PACK_AB R37, R123, R125 ;  /* 0x0000007d7b25723e */ /* 0x000fe200000010ff */
[----:B------:R2:W-:Y:S01]  /*21200*/  STSM.16.M88.4 [R154], R48 ;  /* 0x000000309a007844 */ /* 0x0005e20000000200 */
[----:B------:R-:W-:Y:S02]  /*21210*/  F2FP.BF16.F32.PACK_AB R38, R98, R100 ;  /* 0x000000646226723e */ /* 0x000fe400000010ff */
[----:B------:R-:W-:Y:S01]  /*21220*/  F2FP.BF16.F32.PACK_AB R39, R124, R126 ;  /* 0x0000007e7c27723e */ /* 0x000fe200000010ff */
[----:B------:R2:W-:Y:S01]  /*21230*/  STSM.16.M88.4 [R156], R12 ;  /* 0x0000000c9c007844 */ /* 0x0005e20000000200 */
[----:B------:R-:W-:Y:S02]  /*21240*/  F2FP.BF16.F32.PACK_AB R56, R29, R106 ;  /* 0x0000006a1d38723e */ /* 0x000fe400000010ff */
[----:B------:R-:W-:Y:S01]  /*21250*/  F2FP.BF16.F32.PACK_AB R57, R79, R81 ;  /* 0x000000514f39723e */ /* 0x000fe200000010ff */
[----:B------:R2:W-:Y:S01]  /*21260*/  STSM.16.M88.4 [R157], R36 ;  /* 0x000000249d007844 */ /* 0x0005e20000000200 */
[----:B0-----:R-:W-:-:S02]  /*21270*/  F2FP.BF16.F32.PACK_AB R40, R101, R103 ;  /* 0x000000676528723e */ /* 0x001fc400000010ff */
[----:B------:R-:W-:Y:S02]  /*21280*/  F2FP.BF16.F32.PACK_AB R41, R127, R69 ;  /* 0x000000457f29723e */ /* 0x000fe400000010ff */
[----:B------:R-:W-:Y:S02]  /*21290*/  F2FP.BF16.F32.PACK_AB R42, R102, R104 ;  /* 0x00000068662a723e */ /* 0x000fe400000010ff */
[----:B------:R-:W-:Y:S02]  /*212a0*/  F2FP.BF16.F32.PACK_AB R43, R128, R70 ;  /* 0x00000046802b723e */ /* 0x000fe400000010ff */
[----:B-1----:R-:W-:Y:S02]  /*212b0*/  F2FP.BF16.F32.PACK_AB R44, R10, R21 ;  /* 0x000000150a2c723e */ /* 0x002fe400000010ff */
[----:B------:R-:W-:Y:S01]  /*212c0*/  F2FP.BF16.F32.PACK_AB R45, R71, R73 ;  /* 0x00000049472d723e */ /* 0x000fe200000010ff */
[----:B------:R3:W-:Y:S01]  /*212d0*/  STSM.16.M88.4 [R158], R40 ;  /* 0x000000289e007844 */ /* 0x0007e20000000200 */
[----:B------:R-:W-:-:S02]  /*212e0*/  F2FP.BF16.F32.PACK_AB R46, R20, R24 ;  /* 0x00000018142e723e */ /* 0x000fc400000010ff */
[----:B------:R-:W-:Y:S02]  /*212f0*/  F2FP.BF16.F32.PACK_AB R47, R72, R74 ;  /* 0x0000004a482f723e */ /* 0x000fe400000010ff */
[----:B--2---:R-:W-:Y:S02]  /*21300*/  F2FP.BF16.F32.PACK_AB R48, R25, R27 ;  /* 0x0000001b1930723e */ /* 0x004fe400000010ff */
[----:B------:R-:W-:Y:S01]  /*21310*/  F2FP.BF16.F32.PACK_AB R49, R75, R77 ;  /* 0x0000004d4b31723e */ /* 0x000fe200000010ff */
[----:B------:R-:W-:Y:S01]  /*21320*/  STSM.16.M88.4 [R159], R44 ;  /* 0x0000002c9f007844 */ /* 0x000fe20000000200 */
[----:B------:R-:W-:Y:S02]  /*21330*/  F2FP.BF16.F32.PACK_AB R50, R26, R28 ;  /* 0x0000001c1a32723e */ /* 0x000fe400000010ff */
[----:B------:R-:W-:Y:S02]  /*21340*/  F2FP.BF16.F32.PACK_AB R51, R76, R78 ;  /* 0x0000004e4c33723e */ /* 0x000fe400000010ff */
[----:B------:R-:W-:-:S02]  /*21350*/  F2FP.BF16.F32.PACK_AB R58, R105, R107 ;  /* 0x0000006b693a723e */ /* 0x000fc400000010ff */
[----:B------:R-:W-:Y:S01]  /*21360*/  F2FP.BF16.F32.PACK_AB R59, R80, R82 ;  /* 0x00000052503b723e */ /* 0x000fe200000010ff */
[----:B------:R-:W-:Y:S01]  /*21370*/  STSM.16.M88.4 [R160], R48 ;  /* 0x00000030a0007844 */ /* 0x000fe20000000200 */
[----:B------:R-:W-:Y:S02]  /*21380*/  F2FP.BF16.F32.PACK_AB R60, R108, R110 ;  /* 0x0000006e6c3c723e */ /* 0x000fe400000010ff */
        /* <DEDUP_REMOVED lines=8> */
[----:B------:R-:W-:Y:S02]  /*21410*/  F2FP.BF16.F32.PACK_AB R15, R133, R135 ;  /* 0x00000087850f723e */ /* 0x000fe400000010ff */
[----:B------:R-:W-:Y:S02]  /*21420*/  F2FP.BF16.F32.PACK_AB R36, R116, R118 ;  /* 0x000000767424723e */ /* 0x000fe400000010ff */
[----:B------:R-:W-:Y:S01]  /*21430*/  F2FP.BF16.F32.PACK_AB R38, R117, R119 ;  /* 0x000000777526723e */ /* 0x000fe200000010ff */
[----:B------:R-:W-:Y:S01]  /*21440*/  STSM.16.M88.4 [R163], R12 ;  /* 0x0000000ca3007844 */ /* 0x000fe20000000200 */
[----:B------:R-:W-:-:S02]  /*21450*/  F2FP.BF16.F32.PACK_AB R37, R93, R92 ;  /* 0x0000005c5d25723e */ /* 0x000fc400000010ff */
[----:B------:R-:W-:Y:S02]  /*21460*/  F2FP.BF16.F32.PACK_AB R39, R95, R94 ;  /* 0x0000005e5f27723e */ /* 0x000fe400000010ff */
[----:B------:R-:W-:-:S03]  /*21470*/  ISETP.NE.U32.AND P0, PT, RZ, UR4, PT ;  /* 0x00000004ff007c0c */ /* 0x000fc6000bf05070 */
[----:B------:R0:W-:Y:S01]  /*21480*/  STSM.16.M88.4 [R164], R36 ;  /* 0x00000024a4007844 */ /* 0x0001e20000000200 */
[----:B------:R-:W-:Y:S01]  /*21490*/  BAR.SYNC.DEFER_BLOCKING 0x1, 0x100 ;  /* 0x0044000000007b1d */ /* 0x000fe20000010000 */
[----:B------:R-:W-:Y:S02]  /*214a0*/  ISETP.NE.AND.EX P0, PT, RZ, UR5, PT, P0 ;  /* 0x00000005ff007c0c */ /* 0x000fe4000bf05300 */
[----:B---3--:R-:W-:-:S04]  /*214b0*/  IADD3 R40, P1, R137, UR4, RZ ;  /* 0x0000000489287c10 */ /* 0x008fc8000ff3e0ff */
[----:B----4-:R-:W-:-:S07]  /*214c0*/  IADD3.X R41, R136, UR5, RZ, P1, !PT ;  /* 0x0000000588297c10 */ /* 0x010fce0008ffe4ff */
[----:B------:R-:W5:Y:S01]  /*214d0*/  @P0 LDG.E R11, desc[UR54][R40.64] ;  /* 0x00000036280b0981 */ /* 0x000f62000c1e1900 */
[----:B------:R-:W-:-:S04]  /*214e0*/  ISETP.NE.U32.AND P3, PT, RZ, UR6, PT ;  /* 0x00000006ff007c0c */ /* 0x000fc8000bf65070 */
[----:B------:R-:W-:Y:S01]  /*214f0*/  ISETP.NE.AND.EX P3, PT, RZ, UR7, PT, P3 ;  /* 0x00000007ff007c0c */ /* 0x000fe2000bf65330 */
[----:B0-----:R-:W-:Y:S01]  /*21500*/  IMAD.MOV.U32 R38, RZ, RZ, 0x9b8 ;  /* 0x000009b8ff267424 */ /* 0x001fe200078e00ff */
[----:B------:R-:W-:-:S04]  /*21510*/  ISETP.GT.AND P2, PT, R165, 0x1, PT ;  /* 0x00000001a500780c */ /* 0x000fc80003f44270 */
[----:B------:R-:W-:-:S07]  /*21520*/  SEL R38, R38, 0x978, P2 ;  /* 0x0000097826267807 */ /* 0x000fce0001000000 */
[----:B------:R-:W-:Y:S01]  /*21530*/  @P3 IADD3 R12, P1, R137, UR6, RZ ;  /* 0x00000006890c3c10 */ /* 0x000fe2000ff3e0ff */
[----:B------:R-:W-:Y:S01]  /*21540*/  ULDC UR6, c[0x0][0xa88] ;  /* 0x0002a20000067ab9 */ /* 0x000fe20000000800 */
[----:B------:R0:W1:Y:S01]  /*21550*/  LDC.64 R14, c[0x0][R38+0x218] ;  /* 0x00008600260e7b82 */ /* 0x0000620000000a00 */
[----:B------:R-:W-:Y:S01]  /*21560*/  IMAD.U32 R44, RZ, RZ, UR6 ;  /* 0x00000006ff2c7e24 */ /* 0x000fe2000f8e00ff */
[----:B------:R-:W-:-:S05]  /*21570*/  @P3 IADD3.X R13, R136, UR7, RZ, P1, !PT ;  /* 0x00000007880d3c10 */ /* 0x000fca0008ffe4ff */
[----:B------:R2:W5:Y:S01]  /*21580*/  @P3 LDG.E R44, desc[UR54][R12.64] ;  /* 0x000000360c2c3981 */ /* 0x000562000c1e1900 */
[----:B------:R0:W3:Y:S08]  /*21590*/  LDC.64 R36, c[0x0][R38+0x228] ;  /* 0x00008a0026247b82 */ /* 0x0000f00000000a00 */
[----:B------:R-:W4:Y:S08]  /*215a0*/  LDC R137, c[0x0][0xbe8] ;  /* 0x0002fa00ff897b82 */ /* 0x000f300000000800 */
[----:B--2---:R0:W2:Y:S01]  /*215b0*/  LDC.64 R12, c[0x0][R38+0x220] ;  /* 0x00008800260c7b82 */ /* 0x0040a20000000a00 */
[----:B----4-:R-:W-:Y:S01]  /*215c0*/  ISETP.NE.AND P1, PT, R137, 0x1, PT ;  /* 0x000000018900780c */ /* 0x010fe20003f25270 */
[----:B01-3--:R-:W-:-:S12]  /*215d0*/  @P3 BRA `(.L_x_502) ;  /* 0x0000000000103947 */ /* 0x00bfd80003800000 */
[----:B------:R-:W-:Y:S05]  /*215e0*/  @!P0 BRA `(.L_x_502) ;  /* 0x00000000000c8947 */ /* 0x000fea0003800000 */
[----:B------:R-:W3:Y:S04]  /*215f0*/  LDG.E R39, desc[UR54][R40.64] ;  /* 0x0000003628277981 */ /* 0x000ee8000c1e1900 */
[----:B-----5:R-:W3:Y:S02]  /*21600*/  LDG.E R44, desc[UR54][R40.64+0x4] ;  /* 0x00000436282c7981 */ /* 0x020ee4000c1e1900 */
[----:B---3--:R-:W-:-:S07]  /*21610*/  IMAD.IADD R44, R44, 0x1, -R39 ;  /* 0x000000012c2c7824 */ /* 0x008fce00078e0a27 */
.L_x_502:
[----:B------:R-:W3:Y:S01]  /*21620*/  LDL.LU R43, [R1+0x14] ;  /* 0x00001400012b7983 */ /* 0x000ee20000300800 */
[----:B------:R-:W0:Y:S03]  /*21630*/  LDC.64 R38, c[0x0][R38+0x210] ;  /* 0x0000840026267b82 */ /* 0x000e260000000a00 */
[----:B------:R-:W4:Y:S04]  /*21640*/  LDL R42, [R1+0xd8] ;  /* 0x0000d800012a7983 */ /* 0x000f280000100800 */
[----:B------:R-:W4:Y:S01]  /*21650*/  LDL R139, [R1+0x18] ;  /* 0x00001800018b7983 */ /* 0x000f220000100800 */
[----:B------:R-:W-:Y:S01]  /*21660*/  ISETP.NE.U32.AND P0, PT, RZ, UR4, PT ;  /* 0x00000004ff007c0c */ /* 0x000fe2000bf05070 */
[----:B------:R-:W1:Y:S02]  /*21670*/  @P1 LDC R49, c[0x0][0xbec] ;  /* 0x0002fb00ff311b82 */ /* 0x000e640000000800 */
[----:B------:R-:W4:Y:S01]  /*21680*/  LDL R138, [R1+0x24] ;  /* 0x00002400018a7983 */ /* 0x000f220000100800 */
[----:B------:R-:W-:Y:S01]  /*21690*/  ISETP.NE.AND.EX P0, PT, RZ, UR5, PT, P0 ;  /* 0x00000005ff007c0c */ /* 0x000fe2000bf05300 */
[----:B------:R-:W-:-:S02]  /*216a0*/  IMAD R45, R15, R235, RZ ;  /* 0x000000eb0f2d7224 */ /* 0x000fc400078e02ff */
[----:B------:R-:W4:Y:S01]  /*216b0*/  LDL R48, [R1+0xd4] ;  /* 0x0000d40001307983 */ /* 0x000f220000100800 */
[----:B------:R-:W-:Y:S01]  /*216c0*/  SEL R237, R237, RZ, !P0 ;  /* 0x000000ffeded7207 */ /* 0x000fe20004000000 */
[----:B------:R-:W0:Y:S01]  /*216d0*/  @P1 LDC R51, c[0x0][0xbf0] ;  /* 0x0002fc00ff331b82 */ /* 0x000e220000000800 */
[----:B------:R-:W-:Y:S01]  /*216e0*/  IMAD.WIDE.U32 R14, R14, R235, RZ ;  /* 0x000000eb0e0e7225 */ /* 0x000fe200078e00ff */
[----:B------:R-:W4:Y:S03]  /*216f0*/  LDL R46, [R1+0x78] ;  /* 0x00007800012e7983 */ /* 0x000f260000100800 */
[----:B--2---:R-:W-:-:S03]  /*21700*/  IMAD R13, R13, R237, RZ ;  /* 0x000000ed0d0d7224 */ /* 0x004fc600078e02ff */
[----:B------:R-:W2:Y:S01]  /*21710*/  LDC.64 R40, c[0x0][0xba8] ;  /* 0x0002ea00ff287b82 */ /* 0x000ea20000000a00 */
[----:B------:R-:W-:Y:S01]  /*21720*/  IMAD.IADD R15, R15, 0x1, R45 ;  /* 0x000000010f0f7824 */ /* 0x000fe200078e022d */
[----:B-----5:R-:W-:-:S06]  /*21730*/  SHF.R.S32.HI R136, RZ, 0x1f, R11 ;  /* 0x0000001fff887819 */ /* 0x020fcc000001140b */
[----:B--2---:R-:W2:Y:S08]  /*21740*/  @!P2 LDC R40, c[0x0][0xb50] ;  /* 0x0002d400ff28ab82 */ /* 0x004eb00000000800 */
[----:B------:R-:W2:Y:S01]  /*21750*/  @!P2 LDC R41, c[0x0][0xb54] ;  /* 0x0002d500ff29ab82 */ /* 0x000ea20000000800 */
[----:B---3--:R-:W-:-:S05]  /*21760*/  SEL R43, R43, RZ, !P0 ;  /* 0x000000ff2b2b7207 */ /* 0x008fca0004000000 */
[C---:B------:R-:W-:Y:S02]  /*21770*/  IMAD R47, R12.reuse, R43, R13 ;  /* 0x0000002b0c2f7224 */ /* 0x040fe400078e020d */
[----:B------:R-:W-:-:S04]  /*21780*/  IMAD.WIDE.U32 R12, R12, R237, RZ ;  /* 0x000000ed0c0c7225 */ /* 0x000fc800078e00ff */
[----:B----4-:R-:W-:Y:S01]  /*21790*/  IMAD R42, R139, 0x80, R42 ;  /* 0x000000808b2a7824 */ /* 0x010fe200078e022a */
[----:B------:R-:W-:-:S03]  /*217a0*/  IADD3 R14, P0, P3, R12, R14, R11 ;  /* 0x0000000e0c0e7210 */ /* 0x000fc60007b1e00b */
[----:B-1----:R-:W-:Y:S01]  /*217b0*/  @P1 IMAD.HI.U32 R12, R42, R49, RZ ;  /* 0x000000312a0c1227 */ /* 0x002fe200078e00ff */
[----:B------:R-:W-:-:S03]  /*217c0*/  SEL R43, R138, RZ, P2 ;  /* 0x000000ff8a2b7207 */ /* 0x000fc60001000000 */
[----:B------:R-:W-:Y:S01]  /*217d0*/  IMAD.IADD R47, R13, 0x1, R47 ;  /* 0x000000010d2f7824 */ /* 0x000fe200078e022f */
[----:B------:R-:W-:Y:S02]  /*217e0*/  MOV R13, R42 ;  /* 0x0000002a000d7202 */ /* 0x000fe40000000f00 */
[----:B0-----:R-:W-:Y:S01]  /*217f0*/  @P1 SHF.R.U32.HI R13, RZ, R51, R12 ;  /* 0x00000033ff0d1219 */ /* 0x001fe2000001160c */
[-C--:B------:R-:W-:Y:S02]  /*21800*/  IMAD R45, R37, R43.reuse, RZ ;  /* 0x0000002b252d7224 */ /* 0x080fe400078e02ff */
[----:B------:R-:W-:Y:S01]  /*21810*/  IMAD.WIDE.U32 R36, R36, R43, RZ ;  /* 0x0000002b24247225 */ /* 0x000fe200078e00ff */
[----:B------:R-:W-:-:S03]  /*21820*/  IADD3.X R15, R47, R15, R136, P0, P3 ;  /* 0x0000000f2f0f7210 */ /* 0x000fc600007e6488 */
[----:B------:R-:W-:Y:S01]  /*21830*/  IMAD.MOV R43, RZ, RZ, -R13 ;  /* 0x000000ffff2b7224 */ /* 0x000fe200078e0a0d */
[----:B------:R-:W-:Y:S01]  /*21840*/  IADD3 R36, P0, P3, R13, R14, R36 ;  /* 0x0000000e0d247210 */ /* 0x000fe20007b1e024 */
[----:B------:R-:W-:Y:S01]  /*21850*/  IMAD.IADD R45, R37, 0x1, R45 ;  /* 0x00000001252d7824 */ /* 0x000fe200078e022d */
[----:B------:R-:W-:Y:S01]  /*21860*/  SHF.R.S32.HI R12, RZ, 0x1f, R13 ;  /* 0x0000001fff0c7819 */ /* 0x000fe2000001140d */
[----:B------:R-:W-:-:S03]  /*21870*/  IMAD R13, R137, R43, R42 ;  /* 0x0000002b890d7224 */ /* 0x000fc600078e022a */
[----:B------:R-:W-:Y:S01]  /*21880*/  IADD3.X R37, R12, R15, R45, P0, P3 ;  /* 0x0000000f0c257210 */ /* 0x000fe200007e642d */
[-C--:B------:R-:W-:Y:S01]  /*21890*/  IMAD R12, R39, R13.reuse, RZ ;  /* 0x0000000d270c7224 */ /* 0x080fe200078e02ff */
[----:B------:R-:W-:Y:S01]  /*218a0*/  SHF.R.S32.HI R15, RZ, 0x1f, R13 ;  /* 0x0000001fff0f7819 */ /* 0x000fe2000001140d */
[----:B------:R-:W-:-:S04]  /*218b0*/  IMAD.WIDE.U32 R36, R38, R13, R36 ;  /* 0x0000000d26247225 */ /* 0x000fc800078e0024 */
[----:B------:R-:W-:Y:S01]  /*218c0*/  IMAD R15, R38, R15, R12 ;  /* 0x0000000f260f7224 */ /* 0x000fe200078e020c */
[----:B--2---:R-:W-:-:S03]  /*218d0*/  LEA R40, P0, R36, R40, 0x2 ;  /* 0x0000002824287211 */ /* 0x004fc600078010ff */
[----:B------:R-:W-:-:S05]  /*218e0*/  IMAD.IADD R12, R37, 0x1, R15 ;  /* 0x00000001250c7824 */ /* 0x000fca00078e020f */
[----:B------:R-:W-:Y:S01]  /*218f0*/  LEA.HI.X R41, R36, R41, R12, 0x2, P0 ;  /* 0x0000002924297211 */ /* 0x000fe200000f140c */
[----:B------:R-:W-:Y:S01]  /*21900*/  SHFL.IDX PT, R14, R40, 0x1, 0x1c1f ;  /* 0x003c1f00280e7f89 */ /* 0x000fe200000e0000 */
[----:B------:R-:W-:-:S03]  /*21910*/  IMAD R37, R139, 0x80, R48 ;  /* 0x000000808b257824 */ /* 0x000fc600078e0230 */
[----:B------:R-:W-:Y:S04]  /*21920*/  SHFL.IDX PT, R12, R40, RZ, 0x1c1f ;  /* 0x001c1fff280c7589 */ /* 0x000fe800000e0000 */
[----:B------:R-:W0:Y:S04]  /*21930*/  SHFL.IDX PT, R13, R41, RZ, 0x1c1f ;  /* 0x001c1fff290d7589 */ /* 0x000e2800000e0000 */
[----:B------:R-:W1:Y:S01]  /*21940*/  SHFL.IDX PT, R15, R41, 0x1, 0x1c1f ;  /* 0x003c1f00290f7f89 */ /* 0x000e6200000e0000 */
[----:B------:R-:W-:Y:S01]  /*21950*/  IMAD R38, R44, R137, RZ ;  /* 0x000000892c267224 */ /* 0x000fe200078e02ff */
[----:B------:R-:W-:Y:S01]  /*21960*/  LOP3.LUT P0, RZ, R46, 0x3, RZ, 0xc0, !PT ;  /* 0x000000032eff7812 */ /* 0x000fe2000780c0ff */
[----:B------:R-:W-:-:S03]  /*21970*/  VIADD R39, R37, 0x8 ;  /* 0x0000000825277836 */ /* 0x000fc60000000000 */
[-C--:B------:R-:W-:Y:S02]  /*21980*/  ISETP.GE.OR P3, PT, R37, R38.reuse, P0 ;  /* 0x000000262500720c */ /* 0x080fe40000766670 */
[----:B------:R-:W-:-:S11]  /*21990*/  ISETP.GE.OR P0, PT, R39, R38, P0 ;  /* 0x000000262700720c */ /* 0x000fd60000706670 */
[----:B0-----:R0:W-:Y:S04]  /*219a0*/  @!P3 ST.E desc[UR54][R12.64], R120 ;  /* 0x000000780c00b985 */ /* 0x0011e8000c101936 */
[----:B-1----:R0:W-:Y:S01]  /*219b0*/  @!P0 ST.E desc[UR54][R14.64], R121 ;  /* 0x000000790e008985 */ /* 0x0021e2000c101936 */
[----:B------:R-:W-:Y:S05]  /*219c0*/  @P2 BRA `(.L_x_503) ;  /* 0x0000000c006c2947 */ /* 0x000fea0003800000 */
[----:B------:R-:W-:Y:S01]  /*219d0*/  VIADD R0, R166, 0xffffff80 ;  /* 0xffffff80a6007836 */ /* 0x000fe20000000000 */
[----:B0-----:R-:W0:Y:S01]  /*219e0*/  @P1 LDC R15, c[0x0][0xbec] ;  /* 0x0002fb00ff0f1b82 */ /* 0x001e220000000800 */
[----:B------:R-:W-:-:S03]  /*219f0*/  ULDC.64 UR4, c[0x0][0xaa0] ;  /* 0x0002a80000047ab9 */ /* 0x000fc60000000a00 */
[----:B------:R-:W-:-:S04]  /*21a00*/  SHF.R.S32.HI R3, RZ, 0x1f, R0 ;  /* 0x0000001fff037819 */ /* 0x000fc80000011400 */
[----:B------:R-:W-:Y:S01]  /*21a10*/  LEA.HI R3, R3, R0, RZ, 0x3 ;  /* 0x0000000003037211 */ /* 0x000fe200078f18ff */
[----:B------:R-:W1:Y:S03]  /*21a20*/  @P1 LDC R21, c[0x0][0xbf0] ;  /* 0x0002fc00ff151b82 */ /* 0x000e660000000800 */
[----:B------:R-:W-:Y:S02]  /*21a30*/  LOP3.LUT R5, R3, 0xfffffff8, RZ, 0xc0, !PT ;  /* 0xfffffff803057812 */ /* 0x000fe400078ec0ff */
[----:B------:R-:W-:-:S03]  /*21a40*/  SHF.R.S32.HI R8, RZ, 0x3, R3 ;  /* 0x00000003ff087819 */ /* 0x000fc60000011403 */
[----:B------:R-:W-:-:S05]  /*21a50*/  IMAD.IADD R37, R0, 0x1, -R5 ;  /* 0x0000000100257824 */ /* 0x000fca00078e0a05 */
[----:B------:R-:W-:-:S05]  /*21a60*/  SHF.L.U32 R9, R37, 0x3, RZ ;  /* 0x0000000325097819 */ /* 0x000fca00000006ff */
[----:B------:R-:W-:-:S04]  /*21a70*/  IMAD R3, R8, 0x40, R9 ;  /* 0x0000004008037824 */ /* 0x000fc800078e0209 */
[----:B------:R-:W-:-:S03]  /*21a80*/  IMAD.WIDE R90, R3, 0x2, R90 ;  /* 0x00000002035a7825 */ /* 0x000fc600078e025a */
        /* <DEDUP_REMOVED lines=10> */
[----:B------:R-:W-:Y:S01]  /*21b30*/  LOP3.LUT R48, R49, 0x380, RZ, 0xc0, !PT ;  /* 0x0000038031307812 */ /* 0x000fe200078ec0ff */
[----:B------:R-:W-:Y:S01]  /*21b40*/  IMAD R136, R136, UR4, RZ ;  /* 0x0000000488887c24 */ /* 0x000fe2000f8e02ff */
[----:B------:R-:W-:Y:S01]  /*21b50*/  LOP3.LUT R28, R29, 0x380, RZ, 0xc0, !PT ;  /* 0x000003801d1c7812 */ /* 0x000fe200078ec0ff */
[----:B------:R-:W5:Y:S01]  /*21b60*/  LD.E.128 R24, desc[UR54][R24.64] ;  /* 0x0000003618187980 */ /* 0x000f62000c101d00 */
[----:B------:R-:W-:-:S02]  /*21b70*/  SHF.R.U64 R48, R48, 0x3, RZ ;  /* 0x0000000330307819 */ /* 0x000fc400000012ff */
[----:B------:R-:W-:Y:S02]  /*21b80*/  LOP3.LUT R32, R33, 0x380, RZ, 0xc0, !PT ;  /* 0x0000038021207812 */ /* 0x000fe400078ec0ff */
[----:B------:R-:W-:Y:S01]  /*21b90*/  LOP3.LUT R48, R48, R49, RZ, 0x3c, !PT ;  /* 0x0000003130307212 */ /* 0x000fe200078e3cff */
[--C-:B------:R-:W-:Y:S01]  /*21ba0*/  IMAD.X R49, RZ, RZ, R91.reuse, P3 ;  /* 0x000000ffff317224 */ /* 0x100fe200018e065b */
[----:B------:R-:W-:Y:S02]  /*21bb0*/  IADD3 R3, P3, R90, 0xb000, RZ ;  /* 0x0000b0005a037810 */ /* 0x000fe40007f7e0ff */
[----:B------:R-:W-:Y:S02]  /*21bc0*/  LOP3.LUT R40, R41, 0x380, RZ, 0xc0, !PT ;  /* 0x0000038029287812 */ /* 0x000fe400078ec0ff */
[----:B------:R-:W-:Y:S02]  /*21bd0*/  LOP3.LUT R0, R3, 0x380, RZ, 0xc0, !PT ;  /* 0x0000038003007812 */ /* 0x000fe400078ec0ff */
[----:B------:R-:W-:Y:S01]  /*21be0*/  LOP3.LUT R44, R45, 0x380, RZ, 0xc0, !PT ;  /* 0x000003802d2c7812 */ /* 0x000fe200078ec0ff */
[----:B------:R-:W-:Y:S01]  /*21bf0*/  IMAD R13, R11, UR5, R136 ;  /* 0x000000050b0d7c24 */ /* 0x000fe2000f8e0288 */
[----:B------:R-:W-:Y:S01]  /*21c00*/  SHF.R.U64 R0, R0, 0x3, RZ ;  /* 0x0000000300007819 */ /* 0x000fe200000012ff */
[----:B------:R-:W-:Y:S01]  /*21c10*/  IMAD.X R69, RZ, RZ, R91, P3 ;  /* 0x000000ffff457224 */ /* 0x000fe200018e065b */
[----:B------:R-:W-:Y:S01]  /*21c20*/  SHF.R.U64 R28, R28, 0x3, RZ ;  /* 0x000000031c1c7819 */ /* 0x000fe200000012ff */
[----:B------:R-:W5:Y:S01]  /*21c30*/  LD.E.128 R48, desc[UR54][R48.64] ;  /* 0x0000003630307980 */ /* 0x000f62000c101d00 */
[----:B------:R-:W-:-:S02]  /*21c40*/  SHF.R.U64 R32, R32, 0x3, RZ ;  /* 0x0000000320207819 */ /* 0x000fc400000012ff */
[----:B------:R-:W-:Y:S02]  /*21c50*/  SHF.R.U64 R40, R40, 0x3, RZ ;  /* 0x0000000328287819 */ /* 0x000fe400000012ff */
[----:B------:R-:W-:Y:S02]  /*21c60*/  SHF.R.U64 R44, R44, 0x3, RZ ;  /* 0x000000032c2c7819 */ /* 0x000fe400000012ff */
[----:B------:R-:W-:Y:S01]  /*21c70*/  LOP3.LUT R68, R0, R3, RZ, 0x3c, !PT ;  /* 0x0000000300447212 */ /* 0x000fe200078e3cff */
[----:B------:R-:W-:Y:S01]  /*21c80*/  IMAD.WIDE.U32 R2, R11, UR4, RZ ;  /* 0x000000040b027c25 */ /* 0x000fe2000f8e00ff */
        /* <DEDUP_REMOVED lines=8> */
[C---:B------:R-:W-:Y:S01]  /*21d10*/  IADD3 R53, P4, R90.reuse, 0x7000, RZ ;  /* 0x000070005a357810 */ /* 0x040fe20007f9e0ff */
[--C-:B------:R-:W-:Y:S01]  /*21d20*/  IMAD.X R41, RZ, RZ, R91.reuse, P0 ;  /* 0x000000ffff297224 */ /* 0x100fe200000e065b */
[C---:B------:R-:W-:Y:S01]  /*21d30*/  IADD3 R57, P5, R90.reuse, 0x8000, RZ ;  /* 0x000080005a397810 */ /* 0x040fe20007fbe0ff */
[----:B------:R-:W-:Y:S01]  /*21d40*/  IMAD.X R45, RZ, RZ, R91, P2 ;  /* 0x000000ffff2d7224 */ /* 0x000fe200010e065b */
[C---:B------:R-:W-:Y:S01]  /*21d50*/  IADD3 R61, P0, R90.reuse, 0x9000, RZ ;  /* 0x000090005a3d7810 */ /* 0x040fe20007f1e0ff */
[----:B------:R-:W-:Y:S01]  /*21d60*/  IMAD.IADD R3, R3, 0x1, R13 ;  /* 0x0000000103037824 */ /* 0x000fe200078e020d */
[----:B------:R-:W-:Y:S01]  /*21d70*/  IADD3 R65, P2, R90, 0xa000, RZ ;  /* 0x0000a0005a417810 */ /* 0x000fe20007f5e0ff */
[----:B------:R-:W-:Y:S01]  /*21d80*/  IMAD R12, R139, 0x80, R0 ;  /* 0x000000808b0c7824 */ /* 0x000fe200078e0200 */
[----:B------:R-:W-:Y:S01]  /*21d90*/  LOP3.LUT R52, R53, 0x380, RZ, 0xc0, !PT ;  /* 0x0000038035347812 */ /* 0x000fe200078ec0ff */
[----:B------:R-:W-:Y:S01]  /*21da0*/  IMAD.WIDE.U32 R2, R235, UR4, R2 ;  /* 0x00000004eb027c25 */ /* 0x000fe2000f8e0002 */
[----:B------:R-:W-:Y:S01]  /*21db0*/  LOP3.LUT R56, R57, 0x380, RZ, 0xc0, !PT ;  /* 0x0000038039387812 */ /* 0x000fe200078ec0ff */
[----:B------:R-:W5:Y:S01]  /*21dc0*/  LD.E.128 R28, desc[UR54][R28.64] ;  /* 0x000000361c1c7980 */ /* 0x000f62000c101d00 */
[----:B------:R-:W-:-:S02]  /*21dd0*/  LOP3.LUT R60, R61, 0x380, RZ, 0xc0, !PT ;  /* 0x000003803d3c7812 */ /* 0x000fc400078ec0ff */
[----:B------:R-:W-:Y:S01]  /*21de0*/  LOP3.LUT R64, R65, 0x380, RZ, 0xc0, !PT ;  /* 0x0000038041407812 */ /* 0x000fe200078ec0ff */
[----:B0-----:R-:W-:Y:S01]  /*21df0*/  @P1 IMAD.HI.U32 R0, R12, R15, RZ ;  /* 0x0000000f0c001227 */ /* 0x001fe200078e00ff */
[----:B------:R-:W-:Y:S01]  /*21e00*/  LOP3.LUT R5, R90, 0x380, RZ, 0xc0, !PT ;  /* 0x000003805a057812 */ /* 0x000fe200078ec0ff */
[----:B------:R-:W5:Y:S01]  /*21e10*/  LD.E.128 R32, desc[UR54][R32.64] ;  /* 0x0000003620207980 */ /* 0x000f62000c101d00 */
[----:B------:R-:W-:Y:S01]  /*21e20*/  SHF.R.S32.HI R10, RZ, 0x1f, R237 ;  /* 0x0000001fff0a7819 */ /* 0x000fe200000114ed */
[----:B------:R-:W-:Y:S01]  /*21e30*/  IMAD R3, R235, UR5, R3 ;  /* 0x00000005eb037c24 */ /* 0x000fe2000f8e0203 */
[----:B------:R-:W-:Y:S01]  /*21e40*/  SHF.R.U64 R52, R52, 0x3, RZ ;  /* 0x0000000334347819 */ /* 0x000fe200000012ff */
[----:B------:R-:W-:Y:S01]  /*21e50*/  ULDC.64 UR4, c[0x0][0xaf0] ;  /* 0x0002bc0000047ab9 */ /* 0x000fe20000000a00 */
[----:B------:R-:W-:Y:S01]  /*21e60*/  SHF.R.U64 R56, R56, 0x3, RZ ;  /* 0x0000000338387819 */ /* 0x000fe200000012ff */
[----:B------:R-:W5:Y:S01]  /*21e70*/  LD.E.128 R40, desc[UR54][R40.64] ;  /* 0x0000003628287980 */ /* 0x000f62000c101d00 */
[----:B------:R-:W-:-:S02]  /*21e80*/  SHF.R.U64 R60, R60, 0x3, RZ ;  /* 0x000000033c3c7819 */ /* 0x000fc400000012ff */
[----:B------:R-:W-:Y:S01]  /*21e90*/  SHF.R.U64 R64, R64, 0x3, RZ ;  /* 0x0000000340407819 */ /* 0x000fe200000012ff */
[----:B------:R-:W-:Y:S01]  /*21ea0*/  IMAD R10, R10, UR4, RZ ;  /* 0x000000040a0a7c24 */ /* 0x000fe2000f8e02ff */
[----:B------:R-:W-:Y:S01]  /*21eb0*/  SHF.R.U64 R5, R5, 0x3, RZ ;  /* 0x0000000305057819 */ /* 0x000fe200000012ff */
[----:B------:R-:W5:Y:S01]  /*21ec0*/  LD.E.128 R44, desc[UR54][R44.64] ;  /* 0x000000362c2c7980 */ /* 0x000f62000c101d00 */
[----:B------:R-:W-:Y:S02]  /*21ed0*/  MOV R11, R12 ;  /* 0x0000000c000b7202 */ /* 0x000fe40000000f00 */
[----:B-1----:R-:W-:Y:S01]  /*21ee0*/  @P1 SHF.R.U32.HI R11, RZ, R21, R0 ;  /* 0x00000015ff0b1219 */ /* 0x002fe20000011600 */
[----:B------:R-:W5:Y:S01]  /*21ef0*/  LD.E.128 R68, desc[UR54][R68.64] ;  /* 0x0000003644447980 */ /* 0x000f62000c101d00 */
[----:B------:R-:W-:Y:S02]  /*21f00*/  LOP3.LUT R52, R52, R53, RZ, 0x3c, !PT ;  /* 0x0000003534347212 */ /* 0x000fe400078e3cff */
[----:B------:R-:W-:Y:S01]  /*21f10*/  LOP3.LUT R56, R56, R57, RZ, 0x3c, !PT ;  /* 0x0000003938387212 */ /* 0x000fe200078e3cff */
[--C-:B------:R-:W-:Y:S01]  /*21f20*/  IMAD.X R57, RZ, RZ, R91.reuse, P5 ;  /* 0x000000ffff397224 */ /* 0x100fe200028e065b */
[----:B------:R-:W-:Y:S01]  /*21f30*/  LOP3.LUT R60, R60, R61, RZ, 0x3c, !PT ;  /* 0x0000003d3c3c7212 */ /* 0x000fe200078e3cff */
[--C-:B------:R-:W-:Y:S01]  /*21f40*/  IMAD.X R61, RZ, RZ, R91.reuse, P0 ;  /* 0x000000ffff3d7224 */ /* 0x100fe200000e065b */
[----:B------:R-:W-:Y:S01]  /*21f50*/  LOP3.LUT R64, R64, R65, RZ, 0x3c, !PT ;  /* 0x0000004140407212 */ /* 0x000fe200078e3cff */
[----:B------:R-:W-:Y:S01]  /*21f60*/  IMAD.X R65, RZ, RZ, R91, P2 ;  /* 0x000000ffff417224 */ /* 0x000fe200010e065b */
[----:B------:R-:W-:Y:S01]  /*21f70*/  IADD3.X R53, RZ, R91, RZ, P4, !PT ;  /* 0x0000005bff357210 */ /* 0x000fe200027fe4ff */
[----:B------:R-:W-:Y:S01]  /*21f80*/  IMAD R13, R237, UR5, R10 ;  /* 0x00000005ed0d7c24 */ /* 0x000fe2000f8e020a */
[----:B------:R-:W-:Y:S01]  /*21f90*/  LOP3.LUT R90, R5, R90, RZ, 0x3c, !PT ;  /* 0x0000005a055a7212 */ /* 0x000fe200078e3cff */
[--C-:B------:R-:W-:Y:S01]  /*21fa0*/  IMAD.MOV R10, RZ, RZ, -R11.reuse ;  /* 0x000000ffff0a7224 */ /* 0x100fe200078e0a0b */
[----:B------:R-:W-:Y:S01]  /*21fb0*/  SHF.R.S32.HI R0, RZ, 0x1f, R11 ;  /* 0x0000001fff007819 */ /* 0x000fe2000001140b */
[----:B------:R-:W-:Y:S01]  /*21fc0*/  IMAD.WIDE.U32 R2, R237, UR4, R2 ;  /* 0x00000004ed027c25 */ /* 0x000fe2000f8e0002 */
[----:B------:R-:W5:Y:S01]  /*21fd0*/  LD.E.128 R52, desc[UR54][R52.64] ;  /* 0x0000003634347980 */ /* 0x000f62000c101d00 */
[----:B------:R-:W-:-:S02]  /*21fe0*/  ULDC.64 UR4, c[0x0][0xae0] ;  /* 0x0002b80000047ab9 */ /* 0x000fc40000000a00 */
[----:B------:R-:W-:Y:S01]  /*21ff0*/  IMAD R137, R137, R10, R12 ;  /* 0x0000000a89897224 */ /* 0x000fe200078e020c */
[----:B------:R0:W5:Y:S01]  /*22000*/  LD.E.128 R4, desc[UR54][R90.64] ;  /* 0x000000365a047980 */ /* 0x000162000c101d00 */
[----:B------:R-:W-:-:S03]  /*22010*/  IMAD.IADD R3, R3, 0x1, R13 ;  /* 0x0000000103037824 */ /* 0x000fc600078e020d */
[----:B------:R-:W5:Y:S04]  /*22020*/  LD.E.128 R56, desc[UR54][R56.64] ;  /* 0x0000003638387980 */ /* 0x000f68000c101d00 */
[----:B------:R-:W5:Y:S04]  /*22030*/  LD.E.128 R60, desc[UR54][R60.64] ;  /* 0x000000363c3c7980 */ /* 0x000f68000c101d00 */
[----:B------:R-:W5:Y:S01]  /*22040*/  LD.E.128 R64, desc[UR54][R64.64] ;  /* 0x0000003640407980 */ /* 0x000f62000c101d00 */
[----:B------:R-:W-:Y:S01]  /*22050*/  IMAD R0, R0, UR4, RZ ;  /* 0x0000000400007c24 */ /* 0x000fe2000f8e02ff */
[----:B------:R-:W-:Y:S01]  /*22060*/  @!PT LDS RZ, [RZ] ;  /* 0x00000000fffff984 */ /* 0x000fe20000000800 */
[----:B------:R-:W-:Y:S01]  /*22070*/  @!PT LDS RZ, [RZ] ;  /* 0x00000000fffff984 */ /* 0x000fe20000000800 */
[----:B------:R-:W-:Y:S01]  /*22080*/  @!PT LDS RZ, [RZ] ;  /* 0x00000000fffff984 */ /* 0x000fe20000000800 */
[----:B------:R-:W-:Y:S01]  /*22090*/  @!PT LDS RZ, [RZ] ;  /* 0x00000000fffff984 */ /* 0x000fe20000000800 */
[----:B------:R1:W-:Y:S06]  /*220a0*/  MEMBAR.ALL.CTA ;  /* 0x0000000000007992 */ /* 0x0003ec0000008000 */
[----:B-1----:R-:W1:Y:S01]  /*220b0*/  FENCE.VIEW.ASYNC.S ;  /* 0x00000000000073c6 */ /* 0x002e620000000000 */
[----:B------:R-:W-:Y:S01]  /*220c0*/  SHF.R.S32.HI R10, RZ, 0x1f, R137 ;  /* 0x0000001fff0a7819 */ /* 0x000fe20000011489 */
[----:B------:R-:W-:-:S04]  /*220d0*/  IMAD.WIDE.U32 R2, R11, UR4, R2 ;  /* 0x000000040b027c25 */ /* 0x000fc8000f8e0002 */
[----:B------:R-:W-:Y:S01]  /*220e0*/  IMAD R11, R11, UR5, R0 ;  /* 0x000000050b0b7c24 */ /* 0x000fe2000f8e0200 */
[----:B------:R-:W-:Y:S02]  /*220f0*/  ULDC.64 UR4, c[0x0][0xad8] ;  /* 0x0002b60000047ab9 */ /* 0x000fe40000000a00 */
[----:B------:R-:W-:Y:S02]  /*22100*/  IMAD R10, R10, UR4, RZ ;  /* 0x000000040a0a7c24 */ /* 0x000fe4000f8e02ff */
[----:B------:R-:W-:Y:S02]  /*22110*/  IMAD.IADD R3, R3, 0x1, R11 ;  /* 0x0000000103037824 */ /* 0x000fe400078e020b */
[C---:B------:R-:W-:Y:S02]  /*22120*/  IMAD R13, R137.reuse, UR5, R10 ;  /* 0x00000005890d7c24 */ /* 0x040fe4000f8e020a */
[----:B------:R-:W-:Y:S02]  /*22130*/  VIADD R0, R16, 0x33420 ;  /* 0x0003342010007836 */ /* 0x000fe40000000000 */
[----:B------:R-:W-:Y:S01]  /*22140*/  IMAD.WIDE.U32 R10, R137, UR4, R2 ;  /* 0x00000004890a7c25 */ /* 0x000fe2000f8e0002 */
[----:B------:R-:W-:-:S02]  /*22150*/  ULDC.64 UR4, c[0x0][0xa80] ;  /* 0x0002a00000047ab9 */ /* 0x000fc40000000a00 */
[----:B------:R-:W-:Y:S01]  /*22160*/  PRMT R0, RZ, 0x654, R0 ;  /* 0x00000654ff007816 */ /* 0x000fe20000000000 */
[----:B------:R-:W-:Y:S01]  /*22170*/  IMAD.IADD R3, R11, 0x1, R13 ;  /* 0x000000010b037824 */ /* 0x000fe200078e020d */
[C---:B------:R-:W-:Y:S01]  /*22180*/  LEA R2, P0, R10.reuse, UR4, 0x1 ;  /* 0x000000040a027c11 */ /* 0x040fe2000f8008ff */
[C---:B------:R-:W-:Y:S01]  /*22190*/  VIADD R37, R9.reuse, 0x40 ;  /* 0x0000004009257836 */ /* 0x040fe20000000000 */
[----:B------:R-:W-:Y:S01]  /*221a0*/  UMOV UR4, 0xffffffff ;  /* 0xffffffff00047882 */ /* 0x000fe20000000000 */
[----:B------:R-:W-:Y:S01]  /*221b0*/  VIADD R39, R9, 0x80 ;  /* 0x0000008009277836 */ /* 0x000fe20000000000 */
[----:B-1----:R0:W-:Y:S01]  /*221c0*/  SYNCS.ARRIVE.TRANS64.RED.A1T0 RZ, [R0+URZ], RZ ;  /* 0x000000ff00ff79a7 */ /* 0x0021e2000810043f */
[----:B------:R-:W-:Y:S02]  /*221d0*/  LEA.HI.X R3, R10, UR5, R3, 0x1, P0 ;  /* 0x000000050a037c11 */ /* 0x000fe400080f0c03 */
[----:B------:R-:W-:Y:S02]  /*221e0*/  SHF.R.S32.HI R72, RZ, 0x1f, R9 ;  /* 0x0000001fff487819 */ /* 0x000fe40000011409 */
[----:B------:R-:W-:-:S02]  /*221f0*/  SHF.R.S32.HI R20, RZ, 0x1f, R37 ;  /* 0x0000001fff147819 */ /* 0x000fc40000011425 */
[----:B------:R-:W-:Y:S01]  /*22200*/  SHF.R.S32.HI R36, RZ, 0x1f, R39 ;  /* 0x0000001fff247819 */ /* 0x000fe20000011427 */
[----:B0-----:R-:W-:Y:S06]  /*22210*/  BRA.DIV UR4, `(.L_x_504) ;  /* 0x000000de046c7947 */ /* 0x001fec000b800000 */
[----:B------:R0:W1:Y:S04]  /*22220*/  SHFL.IDX PT, R0, R3, RZ, 0x181f ;  /* 0x00181fff03007589 */ /* 0x00006800000e0000 */
[----:B------:R0:W2:Y:S02]  /*22230*/  SHFL.IDX PT, R14, R2, RZ, 0x181f ;  /* 0x00181fff020e7589 */ /* 0x0000a400000e0000 */
.L_x_793:
[----:B------:R-:W-:Y:S01]  /*22240*/  LEA R21, R139, R8, 0x7 ;  /* 0x000000088b157211 */ /* 0x000fe200078e38ff */
[----:B------:R-:W-:Y:S03]  /*22250*/  BSSY B1, `(.L_x_505) ;  /* 0x0000010000017945 */ /* 0x000fe60003800000 */
[----:B------:R-:W-:-:S13]  /*22260*/  ISETP.GE.AND P0, PT, R21, R38, PT ;  /* 0x000000261500720c */ /* 0x000fda0003f06270 */
[----:B------:R-:W-:Y:S05]  /*22270*/  @P0 BRA `(.L_x_506) ;  /* 0x0000000000340947 */ /* 0x000fea0003800000 */
[----:B------:R-:W-:Y:S02]  /*22280*/  ULDC UR4, c[0x0][0xac8] ;  /* 0x0002b20000047ab9 */ /* 0x000fe40000000800 */
[----:B------:R-:W-:Y:S02]  /*22290*/  ISETP.GE.AND P0, PT, R9, UR4, PT ;  /* 0x0000000409007c0c */ /* 0x000fe4000bf06270 */
[----:B------:R-:W-:Y:S02]  /*222a0*/  ISETP.GE.AND P1, PT, R37, UR4, PT ;  /* 0x0000000425007c0c */ /* 0x000fe4000bf26270 */
[----:B------:R-:W-:-:S09]  /*222b0*/  ISETP.GE.AND P2, PT, R39, UR4, PT ;  /* 0x0000000427007c0c */ /* 0x000fd2000bf46270 */
[-C--:B--2---:R-:W-:Y:S02]  /*222c0*/  @!P0 LEA R10, P3, R9, R14.reuse, 0x1 ;  /* 0x0000000e090a8211 */ /* 0x084fe400078608ff */
[-C--:B------:R-:W-:Y:S02]  /*222d0*/  @!P1 LEA R12, P4, R37, R14.reuse, 0x1 ;  /* 0x0000000e250c9211 */ /* 0x080fe400078808ff */
[----:B------:R-:W-:Y:S02]  /*222e0*/  @!P2 LEA R14, P5, R39, R14, 0x1 ;  /* 0x0000000e270ea211 */ /* 0x000fe400078a08ff */
[-C--:B-1----:R-:W-:Y:S02]  /*222f0*/  @!P0 LEA.HI.X R11, R9, R0.reuse, R72, 0x1, P3 ;  /* 0x00000000090b8211 */ /* 0x082fe400018f0c48 */
[-C--:B------:R-:W-:Y:S02]  /*22300*/  @!P1 LEA.HI.X R13, R37, R0.reuse, R20, 0x1, P4 ;  /* 0x00000000250d9211 */ /* 0x080fe400020f0c14 */
[----:B------:R-:W-:Y:S01]  /*22310*/  @!P2 LEA.HI.X R15, R39, R0, R36, 0x1, P5 ;  /* 0x00000000270fa211 */ /* 0x000fe200028f0c24 */
[----:B-----5:R3:W-:Y:S04]  /*22320*/  @!P0 ST.E.128 desc[UR54][R10.64], R4 ;  /* 0x000000040a008985 */ /* 0x0207e8000c101d36 */
[----:B------:R3:W-:Y:S04]  /*22330*/  @!P1 ST.E.128 desc[UR54][R12.64], R40 ;  /* 0x000000280c009985 */ /* 0x0007e8000c101d36 */
[----:B------:R3:W-:Y:S02]  /*22340*/  @!P2 ST.E.128 desc[UR54][R14.64], R56 ;  /* 0x000000380e00a985 */ /* 0x0007e4000c101d36 */
.L_x_506:
[----:B------:R-:W-:Y:S05]  /*22350*/  BSYNC B1 ;  /* 0x0000000000017941 */ /* 0x000fea0003800000 */
.L_x_505:
[----:B------:R-:W-:-:S03]  /*22360*/  UMOV UR4, 0xffffffff ;  /* 0xffffffff00047882 */ /* 0x000fc60000000000 */
[----:B------:R-:W-:Y:S05]  /*22370*/  BRA.DIV UR4, `(.L_x_507) ;  /* 0x000000de04487947 */ /* 0x000fea000b800000 */
[----:B-1----:R1:W4:Y:S04]  /*22380*/  SHFL.IDX PT, R0, R3, 0x1, 0x181f ;  /* 0x00381f0003007f89 */ /* 0x00232800000e0000 */
[----:B--23--:R1:W2:Y:S02]  /*22390*/  SHFL.IDX PT, R14, R2, 0x1, 0x181f ;  /* 0x00381f00020e7f89 */ /* 0x00c2a400000e0000 */
.L_x_797:
[----:B-----5:R-:W-:Y:S01]  /*223a0*/  VIADD R5, R21, 0x20 ;  /* 0x0000002015057836 */ /* 0x020fe20000000000 */
[----:B------:R-:W-:Y:S04]  /*223b0*/  BSSY B1, `(.L_x_508) ;  /* 0x0000010000017945 */ /* 0x000fe80003800000 */
        /* <DEDUP_REMOVED lines=9> */
[-C--:B----4-:R-:W-:Y:S02]  /*22450*/  @!P3 LEA.HI.X R5, R9, R0.reuse, R72, 0x1, P0 ;  /* 0x000000000905b211 */ /* 0x090fe400000f0c48 */
[-C--:B------:R-:W-:Y:S02]  /*22460*/  @!P4 LEA.HI.X R7, R37, R0.reuse, R20, 0x1, P1 ;  /* 0x000000002507c211 */ /* 0x080fe400008f0c14 */
[----:B------:R-:W-:Y:S01]  /*22470*/  @!P5 LEA.HI.X R15, R39, R0, R36, 0x1, P2 ;  /* 0x00000000270fd211 */ /* 0x000fe200010f0c24 */
[----:B------:R3:W-:Y:S04]  /*22480*/  @!P3 ST.E.128 desc[UR54][R4.64], R24 ;  /* 0x000000180400b985 */ /* 0x0007e8000c101d36 */
[----:B------:R3:W-:Y:S04]  /*22490*/  @!P4 ST.E.128 desc[UR54][R6.64], R44 ;  /* 0x0000002c0600c985 */ /* 0x0007e8000c101d36 */
[----:B------:R3:W-:Y:S02]  /*224a0*/  @!P5 ST.E.128 desc[UR54][R14.64], R60 ;  /* 0x0000003c0e00d985 */ /* 0x0007e4000c101d36 */
.L_x_509:
[----:B------:R-:W-:Y:S05]  /*224b0*/  BSYNC B1 ;  /* 0x0000000000017941 */ /* 0x000fea0003800000 */
.L_x_508:
[----:B------:R-:W-:-:S03]  /*224c0*/  UMOV UR4, 0xffffffff ;  /* 0xffffffff00047882 */ /* 0x000fc60000000000 */
[----:B------:R-:W-:Y:S05]  /*224d0*/  BRA.DIV UR4, `(.L_x_510) ;  /* 0x000000de04387947 */ /* 0x000fea000b800000 */
[----:B----4-:R4:W0:Y:S04]  /*224e0*/  SHFL.IDX PT, R0, R3, 0x2, 0x181f ;  /* 0x00581f0003007f89 */ /* 0x01082800000e0000 */
[----:B--23--:R4:W2:Y:S02]  /*224f0*/  SHFL.IDX PT, R14, R2, 0x2, 0x181f ;  /* 0x00581f00020e7f89 */ /* 0x00c8a400000e0000 */
.L_x_801:
[----:B------:R-:W-:Y:S01]  /*22500*/  VIADD R5, R21, 0x40 ;  /* 0x0000004015057836 */ /* 0x000fe20000000000 */
        /* <DEDUP_REMOVED lines=16> */
.L_x_512:
[----:B------:R-:W-:Y:S05]  /*22610*/  BSYNC B1 ;  /* 0x0000000000017941 */ /* 0x000fea0003800000 */
.L_x_511:
[----:B------:R-:W-:-:S03]  /*22620*/  UMOV UR4, 0xffffffff ;  /* 0xffffffff00047882 */ /* 0x000fc60000000000 */
[----:B------:R-:W-:Y:S05]  /*22630*/  BRA.DIV UR4, `(.L_x_513) ;  /* 0x000000de04287947 */ /* 0x000fea000b800000 */
[----:B0-----:R0:W0:Y:S04]  /*22640*/  SHFL.IDX PT, R0, R3, 0x3, 0x181f ;  /* 0x00781f0003007f89 */ /* 0x00102800000e0000 */
[----:B--23--:R2:W3:Y:S02]  /*22650*/  SHFL.IDX PT, R14, R2, 0x3, 0x181f ;  /* 0x00781f00020e7f89 */ /* 0x00c4e400000e0000 */
.L_x_805:
[----:B01--4-:R-:W-:-:S05]  /*22660*/  VIADD R3, R21, 0x60 ;  /* 0x0000006015037836 */ /* 0x013fca0000000000 */
[----:B------:R-:W-:-:S13]  /*22670*/  ISETP.GE.AND P0, PT, R3, R38, PT ;  /* 0x000000260300720c */ /* 0x000fda0003f06270 */
[----:B------:R-:W-:Y:S05]  /*22680*/  @P0 BRA `(.L_x_514) ;  /* 0x0000002800c00947 */ /* 0x000fea0003800000 */
[----:B------:R-:W-:Y:S02]  /*22690*/  ULDC UR4, c[0x0][0xac8] ;  /* 0x0002b20000047ab9 */ /* 0x000fe40000000800 */
[----:B------:R-:W-:Y:S02]  /*226a0*/  ISETP.GE.AND P2, PT, R9, UR4, PT ;  /* 0x0000000409007c0c */ /* 0x000fe4000bf46270 */
[----:B------:R-:W-:-:S11]  /*226b0*/  ISETP.GE.AND P3, PT, R37, UR4, PT ;  /* 0x0000000425007c0c */ /* 0x000fd6000bf66270 */
[-C--:B--23--:R-:W-:Y:S02]  /*226c0*/  @!P2 LEA R2, P0, R9, R14.reuse, 0x1 ;  /* 0x0000000e0902a211 */ /* 0x08cfe400078008ff */
[----:B------:R-:W-:Y:S02]  /*226d0*/  @!P3 LEA R4, P1, R37, R14, 0x1 ;  /* 0x0000000e2504b211 */ /* 0x000fe400078208ff */
[-C--:B------:R-:W-:Y:S02]  /*226e0*/  @!P2 LEA.HI.X R3, R9, R0.reuse, R72, 0x1, P0 ;  /* 0x000000000903a211 */ /* 0x080fe400000f0c48 */
[----:B------:R-:W-:Y:S02]  /*226f0*/  @!P3 LEA.HI.X R5, R37, R0, R20, 0x1, P1 ;  /* 0x000000002505b211 */ /* 0x000fe400008f0c14 */
[----:B------:R-:W-:Y:S01]  /*22700*/  ISETP.GE.AND P0, PT, R39, UR4, PT ;  /* 0x0000000427007c0c */ /* 0x000fe2000bf06270 */
[----:B------:R4:W-:Y:S04]  /*22710*/  @!P2 ST.E.128 desc[UR54][R2.64], R32 ;  /* 0x000000200200a985 */ /* 0x0009e8000c101d36 */
[----:B------:R4:W-:Y:S08]  /*22720*/  @!P3 ST.E.128 desc[UR54][R4.64], R52 ;  /* 0x000000340400b985 */ /* 0x0009f0000c101d36 */
[----:B------:R-:W-:Y:S05]  /*22730*/  @P0 BRA `(.L_x_514) ;  /* 0x0000002800940947 */ /* 0x000fea0003800000 */
[----:B------:R-:W-:-:S04]  /*22740*/  LEA R14, P0, R39, R14, 0x1 ;  /* 0x0000000e270e7211 */ /* 0x000fc800078008ff */
[----:B------:R-:W-:-:S05]  /*22750*/  LEA.HI.X R15, R39, R0, R36, 0x1, P0 ;  /* 0x00000000270f7211 */ /* 0x000fca00000f0c24 */
[----:B------:R0:W-:Y:S01]  /*22760*/  ST.E.128 desc[UR54][R14.64], R68 ;  /* 0x000000440e007985 */ /* 0x0001e2000c101d36 */
[----:B------:R-:W-:Y:S05]  /*22770*/  BRA `(.L_x_514) ;  /* 0x0000002800847947 */ /* 0x000fea0003800000 */
.L_x_503:
[----:B------:R-:W-:Y:S01]  /*22780*/  ULDC.64 UR4, c[0x0][0xb08] ;  /* 0x0002c20000047ab9 */ /* 0x000fe20000000a00 */
[----:B------:R-:W1:Y:S01]  /*22790*/  @P1 LDC R41, c[0x0][0xbec] ;  /* 0x0002fb00ff291b82 */ /* 0x000e620000000800 */
[----:B------:R-:W-:Y:S01]  /*227a0*/  IMAD R136, R136, UR4, RZ ;  /* 0x0000000488887c24 */ /* 0x000fe2000f8e02ff */
[----:B0-----:R-:W-:Y:S01]  /*227b0*/  SHF.R.S32.HI R14, RZ, 0x1f, R237 ;  /* 0x0000001fff0e7819 */ /* 0x001fe200000114ed */
[----:B------:R-:W-:-:S04]  /*227c0*/  IMAD.WIDE.U32 R12, R11, UR4, RZ ;  /* 0x000000040b0c7c25 */ /* 0x000fc8000f8e00ff */
[----:B------:R-:W-:Y:S01]  /*227d0*/  IMAD R11, R11, UR5, R136 ;  /* 0x000000050b0b7c24 */ /* 0x000fe2000f8e0288 */
[----:B------:R-:W0:Y:S01]  /*227e0*/  @P1 LDC R36, c[0x0][0xbf0] ;  /* 0x0002fc00ff241b82 */ /* 0x000e220000000800 */
[----:B------:R-:W-:Y:S02]  /*227f0*/  ULDC.64 UR4, c[0x0][0xb38] ;  /* 0x0002ce0000047ab9 */ /* 0x000fe40000000a00 */
[----:B------:R-:W-:Y:S02]  /*22800*/  IMAD.IADD R13, R13, 0x1, R11 ;  /* 0x000000010d0d7824 */ /* 0x000fe400078e020b */
[----:B------:R-:W-:Y:S02]  /*22810*/  IMAD.MOV.U32 R11, RZ, RZ, R42 ;  /* 0x000000ffff0b7224 */ /* 0x000fe400078e002a */
[----:B------:R-:W-:-:S04]  /*22820*/  IMAD.WIDE.U32 R12, R235, UR4, R12 ;  /* 0x00000004eb0c7c25 */ /* 0x000fc8000f8e000c */
[----:B------:R-:W-:Y:S01]  /*22830*/  IMAD R13, R235, UR5, R13 ;  /* 0x00000005eb0d7c24 */ /* 0x000fe2000f8e020d */
[----:B------:R-:W-:Y:S02]  /*22840*/  ULDC.64 UR4, c[0x0][0xb40] ;  /* 0x0002d00000047ab9 */ /* 0x000fe40000000a00 */
[----:B------:R-:W-:Y:S02]  /*22850*/  IMAD R14, R14, UR4, RZ ;  /* 0x000000040e0e7c24 */ /* 0x000fe4000f8e02ff */
[----:B------:R-:W-:-:S04]  /*22860*/  IMAD.WIDE.U32 R12, R237, UR4, R12 ;  /* 0x00000004ed0c7c25 */ /* 0x000fc8000f8e000c */
[----:B------:R-:W-:Y:S01]  /*22870*/  IMAD R15, R237, UR5, R14 ;  /* 0x00000005ed0f7c24 */ /* 0x000fe2000f8e020e */
[----:B------:R-:W-:Y:S01]  /*22880*/  ULDC.64 UR4, c[0x0][0xb48] ;  /* 0x0002d20000047ab9 */ /* 0x000fe20000000a00 */
[----:B-1----:R-:W-:-:S04]  /*22890*/  @P1 IMAD.HI.U32 R41, R42, R41, RZ ;  /* 0x000000292a291227 */ /* 0x002fc800078e00ff */
[----:B------:R-:W-:Y:S01]  /*228a0*/  IMAD.IADD R13, R13, 0x1, R15 ;  /* 0x000000010d0d7824 */ /* 0x000fe200078e020f */
[----:B0-----:R-:W-:Y:S02]  /*228b0*/  @P1 SHF.R.U32.HI R11, RZ, R36, R41 ;  /* 0x00000024ff0b1219 */ /* 0x001fe40000011629 */
[----:B------:R-:W-:Y:S01]  /*228c0*/  IADD3 R36, R16, 0x33420, RZ ;  /* 0x0003342010247810 */ /* 0x000fe20007ffe0ff */
[C---:B------:R-:W-:Y:S01]  /*228d0*/  IMAD.WIDE.U32 R12, R138.reuse, UR4, R12 ;  /* 0x000000048a0c7c25 */ /* 0x040fe2000f8e000c */
[--C-:B------:R-:W-:Y:S02]  /*228e0*/  SHF.R.S32.HI R14, RZ, 0x1f, R11.reuse ;  /* 0x0000001fff0e7819 */ /* 0x100fe4000001140b */
[----:B------:R-:W-:Y:S01]  /*228f0*/  PRMT R36, RZ, 0x654, R36 ;  /* 0x00000654ff247816 */ /* 0x000fe20000000024 */
[----:B------:R-:W-:Y:S02]  /*22900*/  IMAD.MOV R15, RZ, RZ, -R11 ;  /* 0x000000ffff0f7224 */ /* 0x000fe400078e0a0b */
[----:B------:R-:W-:Y:S01]  /*22910*/  IMAD R13, R138, UR5, R13 ;  /* 0x000000058a0d7c24 */ /* 0x000fe2000f8e020d */
[----:B------:R-:W-:Y:S01]  /*22920*/  ULDC.64 UR4, c[0x0][0xb30] ;  /* 0x0002cc0000047ab9 */ /* 0x000fe20000000a00 */
[----:B------:R-:W-:Y:S01]  /*22930*/  IMAD R137, R137, R15, R42 ;  /* 0x0000000f89897224 */ /* 0x000fe200078e022a */
[----:B------:R0:W-:Y:S01]  /*22940*/  SYNCS.ARRIVE.TRANS64.RED.A1T0 RZ, [R36+URZ], RZ ;  /* 0x000000ff24ff79a7 */ /* 0x0001e2000810043f */
[----:B------:R-:W-:-:S02]  /*22950*/  IMAD R14, R14, UR4, RZ ;  /* 0x000000040e0e7c24 */ /* 0x000fc4000f8e02ff */
[----:B------:R-:W-:-:S04]  /*22960*/  IMAD.WIDE.U32 R12, R11, UR4, R12 ;  /* 0x000000040b0c7c25 */ /* 0x000fc8000f8e000c */
[----:B------:R-:W-:Y:S01]  /*22970*/  IMAD R15, R11, UR5, R14 ;  /* 0x000000050b0f7c24 */ /* 0x000fe2000f8e020e */
[----:B------:R-:W-:Y:S01]  /*22980*/  SHF.R.S32.HI R11, RZ, 0x1f, R137 ;  /* 0x0000001fff0b7819 */ /* 0x000fe20000011489 */
[----:B------:R-:W-:Y:S02]  /*22990*/  ULDC.64 UR4, c[0x0][0xb28] ;  /* 0x0002ca0000047ab9 */ /* 0x000fe40000000a00 */
[----:B------:R-:W-:Y:S02]  /*229a0*/  IMAD.IADD R13, R13, 0x1, R15 ;  /* 0x000000010d0d7824 */ /* 0x000fe400078e020f */
[----:B------:R-:W-:Y:S02]  /*229b0*/  IMAD R14, R11, UR4, RZ ;  /* 0x000000040b0e7c24 */ /* 0x000fe4000f8e02ff */
[----:B------:R-:W-:-:S04]  /*229c0*/  IMAD.WIDE.U32 R12, R137, UR4, R12 ;  /* 0x00000004890c7c25 */ /* 0x000fc8000f8e000c */
[----:B------:R-:W-:Y:S01]  /*229d0*/  IMAD R11, R137, UR5, R14 ;  /* 0x00000005890b7c24 */ /* 0x000fe2000f8e020e */
[----:B------:R-:W-:Y:S02]  /*229e0*/  ULDC.64 UR4, c[0x0][0xb00] ;  /* 0x0002c00000047ab9 */ /* 0x000fe40000000a00 */
[----:B------:R-:W-:Y:S01]  /*229f0*/  LEA R40, P0, R12, UR4, 0x2 ;  /* 0x000000040c287c11 */ /* 0x000fe2000f8010ff */
[----:B------:R-:W-:Y:S01]  /*22a00*/  IMAD.IADD R11, R13, 0x1, R11 ;  /* 0x000000010d0b7824 */ /* 0x000fe200078e020b */
[----:B------:R-:W-:-:S04]  /*22a10*/  UMOV UR4, 0xffffffff ;  /* 0xffffffff00047882 */ /* 0x000fc80000000000 */
[----:B------:R-:W-:Y:S01]  /*22a20*/  LEA.HI.X R42, R12, UR5, R11, 0x2, P0 ;  /* 0x000000050c2a7c11 */ /* 0x000fe200080f140b */
[----:B0-----:R-:W-:Y:S06]  /*22a30*/  BRA.DIV UR4, `(.L_x_515) ;  /* 0x000000da04707947 */ /* 0x001fec000b800000 */
[----:B------:R0:W1:Y:S04]  /*22a40*/  SHFL.IDX PT, R41, R42, RZ, 0x1c1f ;  /* 0x001c1fff2a297589 */ /* 0x00006800000e0000 */
[----:B------:R0:W2:Y:S02]  /*22a50*/  SHFL.IDX PT, R43, R40, RZ, 0x1c1f ;  /* 0x001c1fff282b7589 */ /* 0x0000a400000e0000 */
.L_x_808:
[----:B------:R-:W-:Y:S01]  /*22a60*/  ISETP.GE.AND P0, PT, R37, R38, PT ;  /* 0x000000262500720c */ /* 0x000fe20003f06270 */
[----:B------:R-:W-:-:S12]  /*22a70*/  BSSY B1, `(.L_x_516) ;  /* 0x00000c3000017945 */ /* 0x000fd80003800000 */
[----:B------:R-:W-:Y:S05]  /*22a80*/  @P0 BRA `(.L_x_517) ;  /* 0x0000000c00040947 */ /* 0x000fea0003800000 */
[----:B------:R-:W3:Y:S01]  /*22a90*/  LDL R44, [R1] ;  /* 0x00000000012c7983 */ /* 0x000ee20000100800 */
[----:B------:R-:W-:-:S03]  /*22aa0*/  ULDC UR4, c[0x0][0xac8] ;  /* 0x0002b20000047ab9 */ /* 0x000fc60000000800 */
[----:B------:R-:W4:Y:S04]  /*22ab0*/  LDL R60, [R1+0x74] ;  /* 0x00007400013c7983 */ /* 0x000f280000100800 */
[----:B------:R-:W5:Y:S04]  /*22ac0*/  LDL R49, [R1+0x70] ;  /* 0x0000700001317983 */ /* 0x000f680000100800 */
        /* <DEDUP_REMOVED lines=11> */
[----:B------:R-:W5:Y:S01]  /*22b80*/  LDL R47, [R1+0x5c] ;  /* 0x00005c00012f7983 */ /* 0x000f620000100800 */
[----:B---3--:R-:W-:-:S13]  /*22b90*/  ISETP.GE.AND P1, PT, R44, UR4, PT ;  /* 0x000000042c007c0c */ /* 0x008fda000bf26270 */
[----:B--2---:R-:W-:Y:S02]  /*22ba0*/  @!P1 IMAD.MOV.U32 R12, RZ, RZ, R43 ;  /* 0x000000ffff0c9224 */ /* 0x004fe400078e002b */
[----:B-1----:R-:W-:Y:S02]  /*22bb0*/  @!P1 IMAD.MOV.U32 R13, RZ, RZ, R41 ;  /* 0x000000ffff0d9224 */ /* 0x002fe400078e0029 */
[----:B------:R-:W-:Y:S02]  /*22bc0*/  @!P1 IMAD.MOV.U32 R14, RZ, RZ, R3 ;  /* 0x000000ffff0e9224 */ /* 0x000fe400078e0003 */
[----:B------:R-:W-:-:S04]  /*22bd0*/  @!P1 IMAD.WIDE R12, R44, 0x4, R12 ;  /* 0x000000042c0c9825 */ /* 0x000fc800078e020c */
[----:B------:R-:W-:Y:S01]  /*22be0*/  @!P1 IMAD.MOV.U32 R15, RZ, RZ, R0 ;  /* 0x000000ffff0f9224 */ /* 0x000fe200078e0000 */
[----:B----4-:R-:W-:Y:S01]  /*22bf0*/  ISETP.GE.AND P0, PT, R60, UR4, PT ;  /* 0x000000043c007c0c */ /* 0x010fe2000bf06270 */
[----:B------:R-:W2:Y:S04]  /*22c00*/  LDL R0, [R1+0x54] ;  /* 0x0000540001007983 */ /* 0x000ea80000100800 */
[----:B------:R1:W-:Y:S04]  /*22c10*/  @!P1 ST.E.64 desc[UR54][R12.64], R14 ;  /* 0x0000000e0c009985 */ /* 0x0003e8000c101b36 */
[----:B-1----:R-:W3:Y:S01]  /*22c20*/  LDL R14, [R1+0xa8] ;  /* 0x0000a800010e7983 */ /* 0x002ee20000100800 */
[----:B-----5:R-:W-:-:S02]  /*22c30*/  ISETP.GE.AND P2, PT, R49, UR4, PT ;  /* 0x0000000431007c0c */ /* 0x020fc4000bf46270 */
[----:B------:R-:W-:Y:S01]  /*22c40*/  ISETP.GE.AND P3, PT, R57, UR4, PT ;  /* 0x0000000439007c0c */ /* 0x000fe2000bf66270 */
[----:B------:R-:W-:Y:S01]  /*22c50*/  @!P0 IMAD.MOV.U32 R3, RZ, RZ, R2 ;  /* 0x000000ffff038224 */ /* 0x000fe200078e0002 */
[C---:B------:R-:W-:Y:S01]  /*22c60*/  @!P0 LEA R36, P4, R60.reuse, R43, 0x2 ;  /* 0x0000002b3c248211 */ /* 0x040fe200078810ff */
[----:B------:R-:W4:Y:S01]  /*22c70*/  LDL R15, [R1+0x50] ;  /* 0x00005000010f7983 */ /* 0x000f220000100800 */
[----:B------:R-:W-:Y:S02]  /*22c80*/  ISETP.GE.AND P1, PT, R45, UR4, PT ;  /* 0x000000042d007c0c */ /* 0x000fe4000bf26270 */
[----:B------:R-:W-:Y:S02]  /*22c90*/  @!P0 LEA.HI.X R37, R60, R41, R61, 0x2, P4 ;  /* 0x000000293c258211 */ /* 0x000fe400020f143d */
[----:B------:R-:W-:-:S03]  /*22ca0*/  @!P0 MOV R2, R4 ;  /* 0x0000000400028202 */ /* 0x000fc60000000f00 */
[-C--:B------:R-:W-:Y:S02]  /*22cb0*/  @!P2 LEA R12, P5, R49, R43.reuse, 0x2 ;  /* 0x0000002b310ca211 */ /* 0x080fe400078a10ff */
[----:B------:R1:W-:Y:S01]  /*22cc0*/  @!P0 ST.E.64 desc[UR54][R36.64], R2 ;  /* 0x0000000224008985 */ /* 0x0003e2000c101b36 */
[----:B------:R-:W-:Y:S02]  /*22cd0*/  @!P3 LEA R4, P4, R57, R43, 0x2 ;  /* 0x0000002b3904b211 */ /* 0x000fe400078810ff */
[-C--:B------:R-:W-:Y:S02]  /*22ce0*/  @!P2 LEA.HI.X R13, R49, R41.reuse, R59, 0x2, P5 ;  /* 0x00000029310da211 */ /* 0x080fe400028f143b */
[----:B------:R-:W5:Y:S01]  /*22cf0*/  LDL R49, [R1+0xac] ;  /* 0x0000ac0001317983 */ /* 0x000f620000100800 */
[----:B------:R-:W-:Y:S01]  /*22d00*/  ISETP.GE.AND P0, PT, R50, UR4, PT ;  /* 0x0000000432007c0c */ /* 0x000fe2000bf06270 */
[----:B-1----:R-:W-:Y:S02]  /*22d10*/  @!P2 IMAD.MOV.U32 R2, RZ, RZ, R7 ;  /* 0x000000ffff02a224 */ /* 0x002fe400078e0007 */
[----:B------:R-:W5:Y:S01]  /*22d20*/  LDL R36, [R1+0xa0] ;  /* 0x0000a00001247983 */ /* 0x000f620000100800 */
[----:B------:R-:W-:Y:S01]  /*22d30*/  @!P2 IMAD.MOV.U32 R3, RZ, RZ, R5 ;  /* 0x000000ffff03a224 */ /* 0x000fe200078e0005 */
[----:B------:R-:W-:Y:S01]  /*22d40*/  @!P3 LEA.HI.X R5, R57, R41, R58, 0x2, P4 ;  /* 0x000000293905b211 */ /* 0x000fe200020f143a */
[----:B------:R-:W-:Y:S01]  /*22d50*/  @!P3 IMAD.MOV.U32 R7, RZ, RZ, R6 ;  /* 0x000000ffff07b224 */ /* 0x000fe200078e0006 */
[----:B------:R-:W5:Y:S01]  /*22d60*/  LDL R37, [R1+0x3c] ;  /* 0x00003c0001257983 */ /* 0x000f620000100800 */
[----:B------:R-:W-:-:S03]  /*22d70*/  @!P3 IMAD.MOV.U32 R6, RZ, RZ, R8 ;  /* 0x000000ffff06b224 */ /* 0x000fc600078e0008 */
[----:B------:R1:W-:Y:S01]  /*22d80*/  @!P2 ST.E.64 desc[UR54][R12.64], R2 ;  /* 0x000000020c00a985 */ /* 0x0003e2000c101b36 */
[----:B------:R-:W-:-:S03]  /*22d90*/  ISETP.GE.AND P2, PT, R46, UR4, PT ;  /* 0x000000042e007c0c */ /* 0x000fc6000bf46270 */
[----:B------:R0:W-:Y:S04]  /*22da0*/  @!P3 ST.E.64 desc[UR54][R4.64], R6 ;  /* 0x000000060400b985 */ /* 0x0001e8000c101b36 */
[----:B------:R-:W5:Y:S01]  /*22db0*/  LDL R8, [R1+0x48] ;  /* 0x0000480001087983 */ /* 0x000f620000100800 */
[----:B-1----:R-:W-:-:S03]  /*22dc0*/  @!P1 LEA R2, P5, R45, R43, 0x2 ;  /* 0x0000002b2d029211 */ /* 0x002fc600078a10ff */
[----:B------:R-:W5:Y:S01]  /*22dd0*/  LDL R12, [R1+0x4c] ;  /* 0x00004c00010c7983 */ /* 0x000f620000100800 */
[----:B------:R-:W-:Y:S01]  /*22de0*/  @!P1 LEA.HI.X R3, R45, R41, R56, 0x2, P5 ;  /* 0x000000292d039211 */ /* 0x000fe200028f1438 */
[----:B0-----:R-:W-:Y:S02]  /*22df0*/  @!P1 IMAD.MOV.U32 R4, RZ, RZ, R85 ;  /* 0x000000ffff049224 */ /* 0x001fe400078e0055 */
[----:B------:R-:W5:Y:S01]  /*22e00*/  LDL R45, [R1+0xa4] ;  /* 0x0000a400012d7983 */ /* 0x000f620000100800 */
[----:B------:R-:W-:Y:S01]  /*22e10*/  @!P1 IMAD.MOV.U32 R5, RZ, RZ, R9 ;  /* 0x000000ffff059224 */ /* 0x000fe200078e0009 */
[----:B------:R-:W-:Y:S01]  /*22e20*/  @!P0 LEA R6, P4, R50, R43, 0x2 ;  /* 0x0000002b32068211 */ /* 0x000fe200078810ff */
[----:B------:R-:W-:Y:S01]  /*22e30*/  @!P0 IMAD.MOV.U32 R85, RZ, RZ, R84 ;  /* 0x000000ffff558224 */ /* 0x000fe200078e0054 */
[----:B------:R-:W5:Y:S04]  /*22e40*/  LDL R13, [R1+0x9c] ;  /* 0x00009c00010d7983 */ /* 0x000f680000100800 */
[----:B------:R0:W-:Y:S01]  /*22e50*/  @!P1 ST.E.64 desc[UR54][R2.64], R4 ;  /* 0x0000000402009985 */ /* 0x0001e2000c101b36 */
[----:B------:R-:W-:-:S02]  /*22e60*/  ISETP.GE.AND P1, PT, R11, UR4, PT ;  /* 0x000000040b007c0c */ /* 0x000fc4000bf26270 */
[----:B------:R-:W-:Y:S01]  /*22e70*/  @!P0 LEA.HI.X R7, R50, R41, R51, 0x2, P4 ;  /* 0x0000002932078211 */ /* 0x000fe200020f1433 */
[----:B------:R-:W5:Y:S01]  /*22e80*/  LDL R9, [R1+0x34] ;  /* 0x0000340001097983 */ /* 0x000f620000100800 */
[----:B------:R-:W-:Y:S02]  /*22e90*/  @!P0 MOV R84, R86 ;  /* 0x0000005600548202 */ /* 0x000fe40000000f00 */
[C---:B0-----:R-:W-:Y:S01]  /*22ea0*/  @!P2 LEA R2, P5, R46.reuse, R43, 0x2 ;  /* 0x0000002b2e02a211 */ /* 0x041fe200078a10ff */
[----:B------:R-:W-:Y:S02]  /*22eb0*/  @!P2 IMAD.MOV.U32 R4, RZ, RZ, R89 ;  /* 0x000000ffff04a224 */ /* 0x000fe400078e0059 */
[----:B------:R-:W-:Y:S01]  /*22ec0*/  @!P2 IMAD.MOV.U32 R5, RZ, RZ, R87 ;  /* 0x000000ffff05a224 */ /* 0x000fe200078e0057 */
[----:B------:R-:W-:Y:S01]  /*22ed0*/  @!P2 LEA.HI.X R3, R46, R41, R48, 0x2, P5 ;  /* 0x000000292e03a211 */ /* 0x000fe200028f1430 */
[----:B------:R-:W-:Y:S04]  /*22ee0*/  @!P0 ST.E.64 desc[UR54][R6.64], R84 ;  /* 0x0000005406008985 */ /* 0x000fe8000c101b36 */
[----:B------:R0:W-:Y:S01]  /*22ef0*/  @!P2 ST.E.64 desc[UR54][R2.64], R4 ;  /* 0x000000040200a985 */ /* 0x0001e2000c101b36 */
[----:B------:R-:W-:-:S03]  /*22f00*/  ISETP.GE.AND P3, PT, R47, UR4, PT ;  /* 0x000000042f007c0c */ /* 0x000fc6000bf66270 */
[----:B------:R-:W5:Y:S04]  /*22f10*/  LDL R48, [R1+0x44] ;  /* 0x0000440001307983 */ /* 0x000f680000100800 */
[----:B------:R-:W5:Y:S01]  /*22f20*/  LDL R46, [R1+0x40] ;  /* 0x00004000012e7983 */ /* 0x000f620000100800 */
[----:B0-----:R-:W-:-:S04]  /*22f30*/  @!P1 LEA R2, P5, R11, R43, 0x2 ;  /* 0x0000002b0b029211 */ /* 0x001fc800078a10ff */
[----:B---3--:R-:W-:Y:S02]  /*22f40*/  @!P1 LEA.HI.X R3, R11, R41, R14, 0x2, P5 ;  /* 0x000000290b039211 */ /* 0x008fe400028f140e */
[----:B------:R-:W3:Y:S01]  /*22f50*/  LDL R11, [R1+0x98] ;  /* 0x00009800010b7983 */ /* 0x000ee20000100800 */
[----:B--2---:R-:W-:Y:S02]  /*22f60*/  ISETP.GE.AND P0, PT, R0, UR4, PT ;  /* 0x0000000400007c0c */ /* 0x004fe4000bf06270 */
[----:B------:R-:W-:Y:S01]  /*22f70*/  @!P3 LEA R6, P4, R47, R43, 0x2 ;  /* 0x0000002b2f06b211 */ /* 0x000fe200078810ff */
[----:B------:R-:W-:Y:S01]  /*22f80*/  @!P3 IMAD.MOV.U32 R89, RZ, RZ, R88 ;  /* 0x000000ffff59b224 */ /* 0x000fe200078e0058 */
[----:B----4-:R-:W-:Y:S01]  /*22f90*/  ISETP.GE.AND P2, PT, R15, UR4, PT ;  /* 0x000000040f007c0c */ /* 0x010fe2000bf46270 */
[----:B------:R-:W-:Y:S01]  /*22fa0*/  @!P3 IMAD.MOV.U32 R88, RZ, RZ, R96 ;  /* 0x000000ffff58b224 */ /* 0x000fe200078e0060 */
[----:B------:R-:W2:Y:S01]  /*22fb0*/  LDL R14, [R1+0x38] ;  /* 0x00003800010e7983 */ /* 0x000ea20000100800 */
[----:B------:R-:W-:-:S02]  /*22fc0*/  @!P1 IMAD.MOV.U32 R4, RZ, RZ, R99 ;  /* 0x000000ffff049224 */ /* 0x000fc400078e0063 */
[----:B------:R-:W-:Y:S01]  /*22fd0*/  @!P1 IMAD.MOV.U32 R5, RZ, RZ, R97 ;  /* 0x000000ffff059224 */ /* 0x000fe200078e0061 */
[----:B-----5:R-:W-:Y:S02]  /*22fe0*/  @!P3 LEA.HI.X R7, R47, R41, R49, 0x2, P4 ;  /* 0x000000292f07b211 */ /* 0x020fe400020f1431 */
[----:B------:R-:W4:Y:S04]  /*22ff0*/  LDL R49, [R1+0x94] ;  /* 0x0000940001317983 */ /* 0x000f280000100800 */
[----:B------:R0:W-:Y:S04]  /*23000*/  @!P3 ST.E.64 desc[UR54][R6.64], R88 ;  /* 0x000000580600b985 */ /* 0x0001e8000c101b36 */
[----:B------:R-:W5:Y:S01]  /*23010*/  LDL R47, [R1+0x90] ;  /* 0x00009000012f7983 */ /* 0x000f620000100800 */
[----:B------:R-:W-:Y:S01]  /*23020*/  @!P0 IMAD.MOV.U32 R99, RZ, RZ, R98 ;  /* 0x000000ffff638224 */ /* 0x000fe200078e0062 */
[----:B------:R-:W-:-:S02]  /*23030*/  @!P0 MOV R98, R100 ;  /* 0x0000006400628202 */ /* 0x000fc40000000f00 */
[----:B------:R1:W-:Y:S01]  /*23040*/  @!P1 ST.E.64 desc[UR54][R2.64], R4 ;  /* 0x0000000402009985 */ /* 0x0003e2000c101b36 */
[-C--:B0-----:R-:W-:Y:S02]  /*23050*/  @!P0 LEA R6, P4, R0, R43.reuse, 0x2 ;  /* 0x0000002b00068211 */ /* 0x081fe400078810ff */
[----:B------:R-:W-:Y:S02]  /*23060*/  ISETP.GE.AND P1, PT, R8, UR4, PT ;  /* 0x0000000408007c0c */ /* 0x000fe4000bf26270 */
[----:B------:R-:W-:Y:S02]  /*23070*/  ISETP.GE.AND P3, PT, R12, UR4, PT ;  /* 0x000000040c007c0c */ /* 0x000fe4000bf66270 */
[C---:B-1----:R-:W-:Y:S02]  /*23080*/  @!P2 LEA R2, P5, R15.reuse, R43, 0x2 ;  /* 0x0000002b0f02a211 */ /* 0x042fe400078a10ff */
[-C--:B------:R-:W-:Y:S02]  /*23090*/  @!P0 LEA.HI.X R7, R0, R41.reuse, R45, 0x2, P4 ;  /* 0x0000002900078211 */ /* 0x080fe400020f142d */
[----:B------:R-:W5:Y:S01]  /*230a0*/  LDL R0, [R1+0x30] ;  /* 0x0000300001007983 */ /* 0x000f620000100800 */
[----:B------:R-:W-:-:S03]  /*230b0*/  @!P2 LEA.HI.X R3, R15, R41, R36, 0x2, P5 ;  /* 0x000000290f03a211 */ /* 0x000fc600028f1424 */
[----:B------:R-:W5:Y:S01]  /*230c0*/  LDL R45, [R1+0x8c] ;  /* 0x00008c00012d7983 */ /* 0x000f620000100800 */
[----:B------:R-:W-:Y:S02]  /*230d0*/  @!P2 IMAD.MOV.U32 R4, RZ, RZ, R103 ;  /* 0x000000ffff04a224 */ /* 0x000fe400078e0067 */
[----:B------:R-:W-:Y:S01]  /*230e0*/  @!P2 IMAD.MOV.U32 R5, RZ, RZ, R101 ;  /* 0x000000ffff05a224 */ /* 0x000fe200078e0065 */
[----:B------:R-:W5:Y:S04]  /*230f0*/  LDL R36, [R1+0x88] ;  /* 0x0000880001247983 */ /* 0x000f680000100800 */
[----:B------:R0:W-:Y:S04]  /*23100*/  @!P0 ST.E.64 desc[UR54][R6.64], R98 ;  /* 0x0000006206008985 */ /* 0x0001e8000c101b36 */
[----:B------:R1:W-:Y:S04]  /*23110*/  @!P2 ST.E.64 desc[UR54][R2.64], R4 ;  /* 0x000000040200a985 */ /* 0x0003e8000c101b36 */
[----:B------:R-:W5:Y:S01]  /*23120*/  LDL R15, [R1+0x2c] ;  /* 0x00002c00010f7983 */ /* 0x000f620000100800 */
[----:B0-----:R-:W-:-:S04]  /*23130*/  @!P3 LEA R6, P0, R12, R43, 0x2 ;  /* 0x0000002b0c06b211 */ /* 0x001fc800078010ff */
[----:B------:R-:W-:Y:S02]  /*23140*/  @!P3 LEA.HI.X R7, R12, R41, R13, 0x2, P0 ;  /* 0x000000290c07b211 */ /* 0x000fe400000f140d */
[----:B------:R-:W5:Y:S01]  /*23150*/  LDL R12, [R1+0x84] ;  /* 0x00008400010c7983 */ /* 0x000f620000100800 */
[----:B-1----:R-:W-:-:S03]  /*23160*/  @!P1 LEA R2, P5, R8, R43, 0x2 ;  /* 0x0000002b08029211 */ /* 0x002fc600078a10ff */
[----:B------:R-:W5:Y:S01]  /*23170*/  LDL R13, [R1+0x1c] ;  /* 0x00001c00010d7983 */ /* 0x000f620000100800 */
[----:B------:R-:W-:Y:S02]  /*23180*/  @!P3 IMAD.MOV.U32 R103, RZ, RZ, R102 ;  /* 0x000000ffff67b224 */ /* 0x000fe400078e0066 */
[----:B------:R-:W-:-:S05]  /*23190*/  @!P3 IMAD.MOV.U32 R102, RZ, RZ, R104 ;  /* 0x000000ffff66b224 */ /* 0x000fca00078e0068 */
[----:B------:R-:W-:Y:S01]  /*231a0*/  @!P3 ST.E.64 desc[UR54][R6.64], R102 ;  /* 0x000000660600b985 */ /* 0x000fe2000c101b36 */
[----:B---3--:R-:W-:-:S03]  /*231b0*/  @!P1 LEA.HI.X R3, R8, R41, R11, 0x2, P5 ;  /* 0x0000002908039211 */ /* 0x008fc600028f140b */
[----:B------:R-:W3:Y:S01]  /*231c0*/  LDL R8, [R1+0x80] ;  /* 0x0000800001087983 */ /* 0x000ee20000100800 */
[----:B------:R-:W-:Y:S02]  /*231d0*/  @!P1 IMAD.MOV.U32 R11, RZ, RZ, R10 ;  /* 0x000000ffff0b9224 */ /* 0x000fe400078e000a */
[----:B------:R-:W-:-:S05]  /*231e0*/  @!P1 IMAD.MOV.U32 R10, RZ, RZ, R21 ;  /* 0x000000ffff0a9224 */ /* 0x000fca00078e0015 */
[----:B------:R0:W-:Y:S04]  /*231f0*/  @!P1 ST.E.64 desc[UR54][R2.64], R10 ;  /* 0x0000000a02009985 */ /* 0x0001e8000c101b36 */
[----:B0-----:R-:W3:Y:S01]  /*23200*/  LDL R11, [R1+0x7c] ;  /* 0x00007c00010b7983 */ /* 0x001ee20000100800 */
[----:B------:R-:W-:Y:S02]  /*23210*/  ISETP.GE.AND P4, PT, R48, UR4, PT ;  /* 0x0000000430007c0c */ /* 0x000fe4000bf86270 */
[----:B------:R-:W-:Y:S02]  /*23220*/  ISETP.GE.AND P2, PT, R46, UR4, PT ;  /* 0x000000042e007c0c */ /* 0x000fe4000bf46270 */
[----:B------:R-:W-:Y:S02]  /*23230*/  ISETP.GE.AND P0, PT, R37, UR4, PT ;  /* 0x0000000425007c0c */ /* 0x000fe4000bf06270 */
[----:B--2---:R-:W-:-:S07]  /*23240*/  ISETP.GE.AND P3, PT, R14, UR4, PT ;  /* 0x000000040e007c0c */ /* 0x004fce000bf66270 */
[C---:B------:R-:W-:Y:S01]  /*23250*/  @!P4 LEA R4, P5, R48.reuse, R43, 0x2 ;  /* 0x0000002b3004c211 */ /* 0x040fe200078a10ff */
[----:B------:R-:W-:Y:S01]  /*23260*/  @!P4 IMAD.MOV.U32 R21, RZ, RZ, R20 ;  /* 0x000000ffff15c224 */ /* 0x000fe200078e0014 */
[----:B------:R-:W-:Y:S02]  /*23270*/  @!P4 MOV R20, R24 ;  /* 0x000000180014c202 */ /* 0x000fe40000000f00 */
[----:B----4-:R-:W-:Y:S02]  /*23280*/  @!P4 LEA.HI.X R5, R48, R41, R49, 0x2, P5 ;  /* 0x000000293005c211 */ /* 0x010fe400028f1431 */
[----:B------:R-:W-:-:S03]  /*23290*/  @!P2 LEA R2, P1, R46, R43, 0x2 ;  /* 0x0000002b2e02a211 */ /* 0x000fc600078210ff */
[----:B------:R0:W-:Y:S01]  /*232a0*/  @!P4 ST.E.64 desc[UR54][R4.64], R20 ;  /* 0x000000140400c985 */ /* 0x0001e2000c101b36 */
[----:B-----5:R-:W-:Y:S02]  /*232b0*/  @!P2 LEA.HI.X R3, R46, R41, R47, 0x2, P1 ;  /* 0x000000292e03a211 */ /* 0x020fe400008f142f */
[----:B------:R-:W-:Y:S02]  /*232c0*/  ISETP.GE.AND P1, PT, R9, UR4, PT ;  /* 0x0000000409007c0c */ /* 0x000fe4000bf26270 */
[C---:B------:R-:W-:Y:S01]  /*232d0*/  @!P0 LEA R6, P4, R37.reuse, R43, 0x2 ;  /* 0x0000002b25068211 */ /* 0x040fe200078810ff */
[----:B0-----:R-:W-:Y:S02]  /*232e0*/  @!P2 IMAD.MOV.U32 R4, RZ, RZ, R27 ;  /* 0x000000ffff04a224 */ /* 0x001fe400078e001b */
[----:B------:R-:W-:Y:S01]  /*232f0*/  @!P2 IMAD.MOV.U32 R5, RZ, RZ, R25 ;  /* 0x000000ffff05a224 */ /* 0x000fe200078e0019 */
[----:B------:R-:W-:Y:S01]  /*23300*/  @!P0 LEA.HI.X R7, R37, R41, R45, 0x2, P4 ;  /* 0x0000002925078211 */ /* 0x000fe200020f142d */
[----:B------:R-:W-:-:S03]  /*23310*/  @!P0 IMAD.MOV.U32 R27, RZ, RZ, R26 ;  /* 0x000000ffff1b8224 */ /* 0x000fc600078e001a */
[----:B------:R0:W-:Y:S01]  /*23320*/  @!P2 ST.E.64 desc[UR54][R2.64], R4 ;  /* 0x000000040200a985 */ /* 0x0001e2000c101b36 */
[----:B------:R-:W-:Y:S01]  /*23330*/  ISETP.GE.AND P2, PT, R0, UR4, PT ;  /* 0x0000000400007c0c */ /* 0x000fe2000bf46270 */
[----:B------:R-:W-:-:S05]  /*23340*/  @!P0 IMAD.MOV.U32 R26, RZ, RZ, R28 ;  /* 0x000000ffff1a8224 */ /* 0x000fca00078e001c */
[----:B------:R1:W-:Y:S01]  /*23350*/  @!P0 ST.E.64 desc[UR54][R6.64], R26 ;  /* 0x0000001a06008985 */ /* 0x0003e2000c101b36 */
[C---:B0-----:R-:W-:Y:S01]  /*23360*/  @!P3 LEA R2, P5, R14.reuse, R43, 0x2 ;  /* 0x0000002b0e02b211 */ /* 0x041fe200078a10ff */
[----:B------:R-:W-:Y:S02]  /*23370*/  @!P3 IMAD.MOV.U32 R4, RZ, RZ, R106 ;  /* 0x000000ffff04b224 */ /* 0x000fe400078e006a */
[----:B------:R-:W-:Y:S01]  /*23380*/  @!P3 IMAD.MOV.U32 R5, RZ, RZ, R29 ;  /* 0x000000ffff05b224 */ /* 0x000fe200078e001d */
[----:B------:R-:W-:Y:S02]  /*23390*/  @!P3 LEA.HI.X R3, R14, R41, R36, 0x2, P5 ;  /* 0x000000290e03b211 */ /* 0x000fe400028f1424 */
[----:B-1----:R-:W-:-:S03]  /*233a0*/  @!P1 LEA R6, P0, R9, R43, 0x2 ;  /* 0x0000002b09069211 */ /* 0x002fc600078010ff */
[----:B------:R0:W-:Y:S01]  /*233b0*/  @!P3 ST.E.64 desc[UR54][R2.64], R4 ;  /* 0x000000040200b985 */ /* 0x0001e2000c101b36 */
[----:B------:R-:W-:Y:S01]  /*233c0*/  @!P1 LEA.HI.X R7, R9, R41, R12, 0x2, P0 ;  /* 0x0000002909079211 */ /* 0x000fe200000f140c */
[C---:B------:R-:W-:Y:S01]  /*233d0*/  VIADD R10, R44.reuse, 0xa8 ;  /* 0x000000a82c0a7836 */ /* 0x040fe20000000000 */
[----:B------:R-:W-:Y:S02]  /*233e0*/  ISETP.GE.AND P3, PT, R15, UR4, PT ;  /* 0x000000040f007c0c */ /* 0x000fe4000bf66270 */
[----:B------:R-:W-:Y:S01]  /*233f0*/  ISETP.GE.AND P0, PT, R13, UR4, PT ;  /* 0x000000040d007c0c */ /* 0x000fe2000bf06270 */
[----:B------:R-:W-:Y:S01]  /*23400*/  VIADD R12, R44, 0xb0 ;  /* 0x000000b02c0c7836 */ /* 0x000fe20000000000 */
[----:B0-----:R-:W-:Y:S01]  /*23410*/  @!P1 MOV R4, R107 ;  /* 0x0000006b00049202 */ /* 0x001fe20000000f00 */
[----:B------:R-:W-:Y:S01]  /*23420*/  @!P1 IMAD.MOV.U32 R5, RZ, RZ, R105 ;  /* 0x000000ffff059224 */ /* 0x000fe200078e0069 */
[----:B------:R-:W-:-:S04]  /*23430*/  @!P2 LEA R2, P4, R0, R43, 0x2 ;  /* 0x0000002b0002a211 */ /* 0x000fc800078810ff */
[----:B------:R0:W-:Y:S01]  /*23440*/  @!P1 ST.E.64 desc[UR54][R6.64], R4 ;  /* 0x0000000406009985 */ /* 0x0001e2000c101b36 */
[----:B------:R-:W-:Y:S01]  /*23450*/  ISETP.GE.AND P1, PT, R10, UR4, PT ;  /* 0x000000040a007c0c */ /* 0x000fe2000bf26270 */
[----:B0-----:R-:W-:Y:S02]  /*23460*/  @!P2 IMAD.MOV.U32 R4, RZ, RZ, R110 ;  /* 0x000000ffff04a224 */ /* 0x001fe400078e006e */
[----:B------:R-:W-:Y:S02]  /*23470*/  @!P2 IMAD.MOV.U32 R5, RZ, RZ, R108 ;  /* 0x000000ffff05a224 */ /* 0x000fe400078e006c */
[----:B------:R-:W-:Y:S01]  /*23480*/  VIADD R14, R44, 0xb8 ;  /* 0x000000b82c0e7836 */ /* 0x000fe20000000000 */
[----:B---3--:R-:W-:-:S05]  /*23490*/  @!P2 LEA.HI.X R3, R0, R41, R8, 0x2, P4 ;  /* 0x000000290003a211 */ /* 0x008fca00020f1408 */
[----:B------:R0:W-:Y:S01]  /*234a0*/  @!P2 ST.E.64 desc[UR54][R2.64], R4 ;  /* 0x000000040200a985 */ /* 0x0001e2000c101b36 */
[----:B------:R-:W-:Y:S02]  /*234b0*/  ISETP.GE.AND P2, PT, R12, UR4, PT ;  /* 0x000000040c007c0c */ /* 0x000fe4000bf46270 */
[-C--:B------:R-:W-:Y:S02]  /*234c0*/  @!P3 LEA R8, P5, R15, R43.reuse, 0x2 ;  /* 0x0000002b0f08b211 */ /* 0x080fe400078a10ff */
[----:B------:R-:W-:Y:S02]  /*234d0*/  SHF.R.S32.HI R0, RZ, 0x1f, R13 ;  /* 0x0000001fff007819 */ /* 0x000fe4000001140d */
[----:B------:R-:W-:-:S04]  /*234e0*/  @!P0 LEA R6, P4, R13, R43, 0x2 ;  /* 0x0000002b0d068211 */ /* 0x000fc800078810ff */
[----:B------:R-:W-:Y:S02]  /*234f0*/  @!P0 LEA.HI.X R7, R13, R41, R0, 0x2, P4 ;  /* 0x000000290d078211 */ /* 0x000fe400020f1400 */
[C---:B0-----:R-:W-:Y:S02]  /*23500*/  @!P1 LEA R4, P4, R10.reuse, R43, 0x2 ;  /* 0x0000002b0a049211 */ /* 0x041fe400078810ff */
[-C--:B------:R-:W-:Y:S02]  /*23510*/  @!P3 LEA.HI.X R9, R15, R41.reuse, R11, 0x2, P5 ;  /* 0x000000290f09b211 */ /* 0x080fe400028f140b */
[----:B------:R-:W-:Y:S02]  /*23520*/  SHF.R.S32.HI R11, RZ, 0x1f, R10 ;  /* 0x0000001fff0b7819 */ /* 0x000fe4000001140a */
[----:B------:R-:W-:Y:S02]  /*23530*/  SHF.R.S32.HI R0, RZ, 0x1f, R12 ;  /* 0x0000001fff007819 */ /* 0x000fe4000001140c */
[----:B------:R-:W-:-:S02]  /*23540*/  @!P1 LEA.HI.X R5, R10, R41, R11, 0x2, P4 ;  /* 0x000000290a059211 */ /* 0x000fc400020f140b */
[----:B------:R-:W-:Y:S01]  /*23550*/  @!P2 LEA R2, P4, R12, R43, 0x2 ;  /* 0x0000002b0c02a211 */ /* 0x000fe200078810ff */
[----:B------:R-:W-:-:S03]  /*23560*/  @!P3 IMAD.MOV.U32 R13, RZ, RZ, R109 ;  /* 0x000000ffff0db224 */ /* 0x000fc600078e006d */
[----:B------:R-:W-:Y:S01]  /*23570*/  @!P2 LEA.HI.X R3, R12, R41, R0, 0x2, P4 ;  /* 0x000000290c03a211 */ /* 0x000fe200020f1400 */
[----:B------:R-:W-:Y:S01]  /*23580*/  @!P3 IMAD.MOV.U32 R12, RZ, RZ, R111 ;  /* 0x000000ffff0cb224 */ /* 0x000fe200078e006f */
[----:B------:R-:W-:-:S04]  /*23590*/  ISETP.GE.AND P5, PT, R14, UR4, PT ;  /* 0x000000040e007c0c */ /* 0x000fc8000bfa6270 */
[----:B------:R0:W-:Y:S01]  /*235a0*/  @!P3 ST.E.64 desc[UR54][R8.64], R12 ;  /* 0x0000000c0800b985 */ /* 0x0001e2000c101b36 */
[----:B------:R-:W-:Y:S02]  /*235b0*/  SHF.R.S32.HI R0, RZ, 0x1f, R14 ;  /* 0x0000001fff007819 */ /* 0x000fe4000001140e */
[----:B0-----:R-:W-:Y:S01]  /*235c0*/  @!P0 MOV R8, R114 ;  /* 0x0000007200088202 */ /* 0x001fe20000000f00 */
[----:B------:R-:W-:-:S05]  /*235d0*/  @!P0 IMAD.MOV.U32 R9, RZ, RZ, R112 ;  /* 0x000000ffff098224 */ /* 0x000fca00078e0070 */
[C---:B------:R-:W-:Y:S01]  /*235e0*/  @!P5 LEA R10, P4, R14.reuse, R43, 0x2 ;  /* 0x0000002b0e0ad211 */ /* 0x040fe200078810ff */
[----:B------:R0:W-:Y:S03]  /*235f0*/  @!P0 ST.E.64 desc[UR54][R6.64], R8 ;  /* 0x0000000806008985 */ /* 0x0001e6000c101b36 */
[----:B------:R-:W-:Y:S01]  /*23600*/  @!P5 LEA.HI.X R11, R14, R41, R0, 0x2, P4 ;  /* 0x000000290e0bd211 */ /* 0x000fe200020f1400 */
[----:B0-----:R-:W-:Y:S02]  /*23610*/  @!P1 IMAD.MOV.U32 R6, RZ, RZ, R115 ;  /* 0x000000ffff069224 */ /* 0x001fe400078e0073 */
[----:B------:R-:W-:-:S05]  /*23620*/  @!P1 IMAD.MOV.U32 R7, RZ, RZ, R113 ;  /* 0x000000ffff079224 */ /* 0x000fca00078e0071 */
[----:B------:R0:W-:Y:S02]  /*23630*/  @!P1 ST.E.64 desc[UR54][R4.64], R6 ;  /* 0x0000000604009985 */ /* 0x0001e4000c101b36 */
[----:B0-----:R-:W-:Y:S02]  /*23640*/  @!P2 IMAD.MOV.U32 R4, RZ, RZ, R118 ;  /* 0x000000ffff04a224 */ /* 0x001fe400078e0076 */
[----:B------:R-:W-:Y:S02]  /*23650*/  @!P2 IMAD.MOV.U32 R5, RZ, RZ, R116 ;  /* 0x000000ffff05a224 */ /* 0x000fe400078e0074 */
[----:B------:R-:W-:Y:S02]  /*23660*/  @!P5 IMAD.MOV.U32 R6, RZ, RZ, R119 ;  /* 0x000000ffff06d224 */ /* 0x000fe400078e0077 */
[----:B------:R-:W-:Y:S01]  /*23670*/  @!P5 IMAD.MOV.U32 R7, RZ, RZ, R117 ;  /* 0x000000ffff07d224 */ /* 0x000fe200078e0075 */
[----:B------:R3:W-:Y:S04]  /*23680*/  @!P2 ST.E.64 desc[UR54][R2.64], R4 ;  /* 0x000000040200a985 */ /* 0x0007e8000c101b36 */
[----:B------:R3:W-:Y:S02]  /*23690*/  @!P5 ST.E.64 desc[UR54][R10.64], R6 ;  /* 0x000000060a00d985 */ /* 0x0007e4000c101b36 */
.L_x_517:
[----:B------:R-:W-:Y:S05]  /*236a0*/  BSYNC B1 ;  /* 0x0000000000017941 */ /* 0x000fea0003800000 */
.L_x_516:
[----:B------:R-:W-:-:S03]  /*236b0*/  UMOV UR4, 0xffffffff ;  /* 0xffffffff00047882 */ /* 0x000fc60000000000 */
[----:B------:R-:W-:Y:S05]  /*236c0*/  BRA.DIV UR4, `(.L_x_518) ;  /* 0x000000ce04847947 */ /* 0x000fea000b800000 */
[----:B0-----:R-:W0:Y:S04]  /*236d0*/  SHFL.IDX PT, R42, R42, 0x1, 0x1c1f ;  /* 0x003c1f002a2a7f89 */ /* 0x001e2800000e0000 */
[----:B------:R4:W0:Y:S02]  /*236e0*/  SHFL.IDX PT, R14, R40, 0x1, 0x1c1f ;  /* 0x003c1f00280e7f89 */ /* 0x00082400000e0000 */
.L_x_812:
[----:B------:R-:W-:-:S13]  /*236f0*/  ISETP.GE.AND P0, PT, R39, R38, PT ;  /* 0x000000262700720c */ /* 0x000fda0003f06270 */
[----:B------:R-:W-:Y:S05]  /*23700*/  @P0 BRA `(.L_x_514) ;  /* 0x0000001800a00947 */ /* 0x000fea0003800000 */
[----:B------:R-:W5:Y:S01]  /*23710*/  LDL R58, [R1+0xc0] ;  /* 0x0000c000013a7983 */ /* 0x000f620000100800 */
[----:B------:R-:W-:-:S03]  /*23720*/  ULDC UR4, c[0x0][0xac8] ;  /* 0x0002b20000047ab9 */ /* 0x000fc60000000800 */
[----:B------:R-:W5:Y:S04]  /*23730*/  LDL R46, [R1+0xb0] ;  /* 0x0000b000012e7983 */ /* 0x000f680000100800 */
[----:B----4-:R-:W4:Y:S04]  /*23740*/  LDL R40, [R1+0xa0] ;  /* 0x0000a00001287983 */ /* 0x010f280000100800 */
[----:B------:R-:W4:Y:S04]  /*23750*/  LDL R21, [R1+0x44] ;  /* 0x0000440001157983 */ /* 0x000f280000100800 */
[----:B------:R-:W4:Y:S04]  /*23760*/  LDL R12, [R1] ;  /* 0x00000000010c7983 */ /* 0x000f280000100800 */
[----:B------:R-:W4:Y:S04]  /*23770*/  LDL R60, [R1+0x74] ;  /* 0x00007400013c7983 */ /* 0x000f280000100800 */
        /* <DEDUP_REMOVED lines=10> */
[----:B--2---:R-:W2:Y:S04]  /*23820*/  LDL R43, [R1+0xac] ;  /* 0x0000ac00012b7983 */ /* 0x004ea80000100800 */
[----:B------:R-:W2:Y:S04]  /*23830*/  LDL R9, [R1+0x48] ;  /* 0x0000480001097983 */ /* 0x000ea80000100800 */
[----:B------:R-:W2:Y:S04]  /*23840*/  LDL R59, [R1+0x60] ;  /* 0x00006000013b7983 */ /* 0x000ea80000100800 */
[----:B------:R-:W2:Y:S04]  /*23850*/  LDL R24, [R1+0xa8] ;  /* 0x0000a80001187983 */ /* 0x000ea80000100800 */
[----:B---3--:R-:W3:Y:S04]  /*23860*/  LDL R10, [R1+0x80] ;  /* 0x00008000010a7983 */ /* 0x008ee80000100800 */
[----:B------:R-:W3:Y:S04]  /*23870*/  LDL R11, [R1+0x98] ;  /* 0x00009800010b7983 */ /* 0x000ee80000100800 */
        /* <DEDUP_REMOVED lines=9> */
[----:B-1----:R-:W3:Y:S04]  /*23910*/  LDL R41, [R1+0x94] ;  /* 0x0000940001297983 */ /* 0x002ee80000100800 */
[----:B------:R-:W3:Y:S04]  /*23920*/  LDL R25, [R1+0x34] ;  /* 0x0000340001197983 */ /* 0x000ee80000100800 */
[----:B------:R-:W3:Y:S04]  /*23930*/  LDL R29, [R1+0x8c] ;  /* 0x00008c00011d7983 */ /* 0x000ee80000100800 */
[----:B------:R-:W3:Y:S04]  /*23940*/  LDL R0, [R1+0x30] ;  /* 0x0000300001007983 */ /* 0x000ee80000100800 */
[----:B------:R-:W3:Y:S04]  /*23950*/  LDL R27, [R1+0x88] ;  /* 0x00008800011b7983 */ /* 0x000ee80000100800 */
[----:B------:R-:W3:Y:S04]  /*23960*/  LDL R20, [R1+0x2c] ;  /* 0x00002c0001147983 */ /* 0x000ee80000100800 */
[----:B------:R-:W3:Y:S04]  /*23970*/  LDL R26, [R1+0x84] ;  /* 0x00008400011a7983 */ /* 0x000ee80000100800 */
[----:B------:R-:W3:Y:S01]  /*23980*/  LDL R15, [R1+0x1c] ;  /* 0x00001c00010f7983 */ /* 0x000ee20000100800 */
[----:B-----5:R-:W-:-:S02]  /*23990*/  IMAD.MOV.U32 R86, RZ, RZ, R58 ;  /* 0x000000ffff567224 */ /* 0x020fc400078e003a */
[----:B------:R-:W-:Y:S02]  /*239a0*/  IMAD.MOV.U32 R58, RZ, RZ, R46 ;  /* 0x000000ffff3a7224 */ /* 0x000fe400078e002e */
[----:B----4-:R-:W-:Y:S02]  /*239b0*/  IMAD.MOV.U32 R46, RZ, RZ, R40 ;  /* 0x000000ffff2e7224 */ /* 0x010fe400078e0028 */
[----:B------:R-:W-:Y:S02]  /*239c0*/  IMAD.MOV.U32 R40, RZ, RZ, R21 ;  /* 0x000000ffff287224 */ /* 0x000fe400078e0015 */
[----:B------:R-:W4:Y:S01]  /*239d0*/  LDL R21, [R1+0x7c] ;  /* 0x00007c0001157983 */ /* 0x000f220000100800 */
[----:B------:R-:W-:Y:S02]  /*239e0*/  ISETP.GE.AND P4, PT, R12, UR4, PT ;  /* 0x000000040c007c0c */ /* 0x000fe4000bf86270 */
[----:B------:R-:W-:Y:S02]  /*239f0*/  ISETP.GE.AND P1, PT, R60, UR4, PT ;  /* 0x000000043c007c0c */ /* 0x000fe4000bf26270 */
[----:B------:R-:W-:-:S09]  /*23a00*/  ISETP.GE.AND P2, PT, R85, UR4, PT ;  /* 0x0000000455007c0c */ /* 0x000fd2000bf46270 */
[-C--:B0-----:R-:W-:Y:S01]  /*23a10*/  @!P4 MOV R4, R14.reuse ;  /* 0x0000000e0004c202 */ /* 0x081fe20000000f00 */
[----:B------:R-:W-:Y:S01]  /*23a20*/  @!P4 IMAD.MOV.U32 R5, RZ, RZ, R42 ;  /* 0x000000ffff05c224 */ /* 0x000fe200078e002a */
[----:B------:R-:W-:Y:S01]  /*23a30*/  ISETP.GE.AND P3, PT, R62, UR4, PT ;  /* 0x000000043e007c0c */ /* 0x000fe2000bf66270 */
[----:B------:R-:W-:Y:S02]  /*23a40*/  @!P4 IMAD.MOV.U32 R6, RZ, RZ, R32 ;  /* 0x000000ffff06c224 */ /* 0x000fe400078e0020 */
[----:B------:R-:W-:Y:S01]  /*23a50*/  @!P4 IMAD.WIDE R4, R12, 0x4, R4 ;  /* 0x000000040c04c825 */ /* 0x000fe200078e0204 */
[----:B------:R-:W-:-:S03]  /*23a60*/  @!P1 LEA R2, P0, R60, R14, 0x2 ;  /* 0x0000000e3c029211 */ /* 0x000fc600078010ff */
[----:B------:R-:W-:Y:S01]  /*23a70*/  @!P4 IMAD.MOV.U32 R7, RZ, RZ, R30 ;  /* 0x000000ffff07c224 */ /* 0x000fe200078e001e */
[----:B------:R-:W-:-:S04]  /*23a80*/  @!P1 LEA.HI.X R3, R60, R42, R84, 0x2, P0 ;  /* 0x0000002a3c039211 */ /* 0x000fc800000f1454 */
[----:B------:R0:W-:Y:S01]  /*23a90*/  @!P4 ST.E.64 desc[UR54][R4.64], R6 ;  /* 0x000000060400c985 */ /* 0x0001e2000c101b36 */
[----:B------:R-:W-:Y:S01]  /*23aa0*/  ISETP.GE.AND P0, PT, R63, UR4, PT ;  /* 0x000000043f007c0c */ /* 0x000fe2000bf06270 */
[----:B------:R-:W-:Y:S01]  /*23ab0*/  IMAD.MOV.U32 R84, RZ, RZ, R56 ;  /* 0x000000ffff547224 */ /* 0x000fe200078e0038 */
[----:B------:R-:W-:Y:S01]  /*23ac0*/  MOV R56, R44 ;  /* 0x0000002c00387202 */ /* 0x000fe20000000f00 */
[----:B------:R-:W-:Y:S02]  /*23ad0*/  IMAD.MOV.U32 R44, RZ, RZ, R37 ;  /* 0x000000ffff2c7224 */ /* 0x000fe400078e0025 */
[----:B0-----:R-:W-:Y:S01]  /*23ae0*/  @!P1 IMAD.MOV.U32 R4, RZ, RZ, R33 ;  /* 0x000000ffff049224 */ /* 0x001fe200078e0021 */
[----:B------:R-:W-:Y:S02]  /*23af0*/  @!P1 MOV R5, R31 ;  /* 0x0000001f00059202 */ /* 0x000fe40000000f00 */
[----:B------:R-:W-:Y:S01]  /*23b00*/  @!P2 LEA R6, P4, R85, R14, 0x2 ;  /* 0x0000000e5506a211 */ /* 0x000fe200078810ff */
[----:B------:R-:W-:-:S02]  /*23b10*/  IMAD.MOV.U32 R37, RZ, RZ, R8 ;  /* 0x000000ffff257224 */ /* 0x000fc400078e0008 */
[----:B------:R0:W-:Y:S01]  /*23b20*/  @!P1 ST.E.64 desc[UR54][R2.64], R4 ;  /* 0x0000000402009985 */ /* 0x0001e2000c101b36 */
[----:B------:R-:W-:Y:S02]  /*23b30*/  @!P2 LEA.HI.X R7, R85, R42, R86, 0x2, P4 ;  /* 0x0000002a5507a211 */ /* 0x000fe400020f1456 */
[----:B------:R-:W-:Y:S01]  /*23b40*/  ISETP.GE.AND P1, PT, R61, UR4, PT ;  /* 0x000000043d007c0c */ /* 0x000fe2000bf26270 */
[----:B------:R-:W-:Y:S01]  /*23b50*/  IMAD.MOV.U32 R60, RZ, RZ, R48 ;  /* 0x000000ffff3c7224 */ /* 0x000fe200078e0030 */
[----:B------:R-:W-:Y:S01]  /*23b60*/  @!P3 LEA R8, P5, R62, R14, 0x2 ;  /* 0x0000000e3e08b211 */ /* 0x000fe200078a10ff */
[----:B--2---:R-:W-:Y:S02]  /*23b70*/  IMAD.MOV.U32 R48, RZ, RZ, R43 ;  /* 0x000000ffff307224 */ /* 0x004fe400078e002b */
[----:B------:R-:W-:Y:S02]  /*23b80*/  IMAD.MOV.U32 R43, RZ, RZ, R9 ;  /* 0x000000ffff2b7224 */ /* 0x000fe400078e0009 */
[----:B0-----:R-:W-:-:S02]  /*23b90*/  @!P2 IMAD.MOV.U32 R2, RZ, RZ, R52 ;  /* 0x000000ffff02a224 */ /* 0x001fc400078e0034 */
[----:B------:R-:W-:Y:S01]  /*23ba0*/  @!P2 IMAD.MOV.U32 R3, RZ, RZ, R34 ;  /* 0x000000ffff03a224 */ /* 0x000fe200078e0022 */
[----:B------:R-:W-:Y:S01]  /*23bb0*/  @!P3 LEA.HI.X R9, R62, R42, R84, 0x2, P5 ;  /* 0x0000002a3e09b211 */ /* 0x000fe200028f1454 */
[----:B------:R-:W-:-:S03]  /*23bc0*/  IMAD.MOV.U32 R62, RZ, RZ, R56 ;  /* 0x000000ffff3e7224 */ /* 0x000fc600078e0038 */
[----:B------:R0:W-:Y:S01]  /*23bd0*/  @!P2 ST.E.64 desc[UR54][R6.64], R2 ;  /* 0x000000020600a985 */ /* 0x0001e2000c101b36 */
[----:B------:R-:W-:Y:S01]  /*23be0*/  ISETP.GE.AND P2, PT, R59, UR4, PT ;  /* 0x000000043b007c0c */ /* 0x000fe2000bf46270 */
[----:B------:R-:W-:Y:S02]  /*23bf0*/  IMAD.MOV.U32 R84, RZ, RZ, R60 ;  /* 0x000000ffff547224 */ /* 0x000fe400078e003c */
[----:B------:R-:W-:Y:S02]  /*23c00*/  IMAD.MOV.U32 R56, RZ, RZ, R24 ;  /* 0x000000ffff387224 */ /* 0x000fe400078e0018 */
[----:B------:R-:W-:Y:S02]  /*23c10*/  @!P3 IMAD.MOV.U32 R34, RZ, RZ, R53 ;  /* 0x000000ffff22b224 */ /* 0x000fe400078e0035 */
[----:B------:R-:W-:Y:S02]  /*23c20*/  IMAD.MOV.U32 R60, RZ, RZ, R58 ;  /* 0x000000ffff3c7224 */ /* 0x000fe400078e003a */
[----:B---3--:R-:W-:Y:S01]  /*23c30*/  IMAD.MOV.U32 R24, RZ, RZ, R10 ;  /* 0x000000ffff187224 */ /* 0x008fe200078e000a */
[----:B------:R-:W-:Y:S01]  /*23c40*/  @!P0 LEA R10, P4, R63, R14, 0x2 ;  /* 0x0000000e3f0a8211 */ /* 0x000fe200078810ff */
[----:B------:R-:W-:-:S02]  /*23c50*/  IMAD.MOV.U32 R58, RZ, RZ, R48 ;  /* 0x000000ffff3a7224 */ /* 0x000fc400078e0030 */
[----:B------:R-:W-:Y:S01]  /*23c60*/  IMAD.MOV.U32 R48, RZ, RZ, R46 ;  /* 0x000000ffff307224 */ /* 0x000fe200078e002e */
[----:B------:R-:W-:Y:S01]  /*23c70*/  MOV R46, R44 ;  /* 0x0000002c002e7202 */ /* 0x000fe20000000f00 */
[----:B------:R-:W-:Y:S01]  /*23c80*/  IMAD.MOV.U32 R44, RZ, RZ, R11 ;  /* 0x000000ffff2c7224 */ /* 0x000fe200078e000b */
[----:B------:R1:W-:Y:S01]  /*23c90*/  @!P3 ST.E.64 desc[UR54][R8.64], R34 ;  /* 0x000000220800b985 */ /* 0x0003e2000c101b36 */
[----:B------:R-:W-:Y:S01]  /*23ca0*/  ISETP.GE.AND P3, PT, R57, UR4, PT ;  /* 0x0000000439007c0c */ /* 0x000fe2000bf66270 */
[----:B0-----:R-:W-:Y:S01]  /*23cb0*/  @!P0 IMAD.MOV.U32 R2, RZ, RZ, R64 ;  /* 0x000000ffff028224 */ /* 0x001fe200078e0040 */
[----:B------:R-:W-:Y:S01]  /*23cc0*/  @!P1 LEA R4, P5, R61, R14, 0x2 ;  /* 0x0000000e3d049211 */ /* 0x000fe200078a10ff */
[----:B------:R-:W-:Y:S01]  /*23cd0*/  @!P0 IMAD.MOV.U32 R3, RZ, RZ, R54 ;  /* 0x000000ffff038224 */ /* 0x000fe200078e0036 */
[-C--:B------:R-:W-:Y:S01]  /*23ce0*/  @!P0 LEA.HI.X R11, R63, R42.reuse, R84, 0x2, P4 ;  /* 0x0000002a3f0b8211 */ /* 0x080fe200020f1454 */
[----:B------:R-:W-:Y:S01]  /*23cf0*/  @!P1 IMAD.MOV.U32 R54, RZ, RZ, R65 ;  /* 0x000000ffff369224 */ /* 0x000fe200078e0041 */
[----:B------:R-:W-:-:S02]  /*23d00*/  @!P1 LEA.HI.X R5, R61, R42, R62, 0x2, P5 ;  /* 0x0000002a3d059211 */ /* 0x000fc400028f143e */
[----:B------:R-:W-:Y:S01]  /*23d10*/  @!P2 LEA R6, P4, R59, R14, 0x2 ;  /* 0x0000000e3b06a211 */ /* 0x000fe200078810ff */
[----:B------:R0:W-:Y:S01]  /*23d20*/  @!P0 ST.E.64 desc[UR54][R10.64], R2 ;  /* 0x000000020a008985 */ /* 0x0001e2000c101b36 */
[----:B------:R-:W-:Y:S02]  /*23d30*/  ISETP.GE.AND P0, PT, R51, UR4, PT ;  /* 0x0000000433007c0c */ /* 0x000fe4000bf06270 */
[----:B------:R-:W-:Y:S01]  /*23d40*/  @!P2 LEA.HI.X R7, R59, R42, R60, 0x2, P4 ;  /* 0x0000002a3b07a211 */ /* 0x000fe200020f143c */
[----:B------:R2:W-:Y:S01]  /*23d50*/  @!P1 ST.E.64 desc[UR54][R4.64], R54 ;  /* 0x0000003604009985 */ /* 0x0005e2000c101b36 */
[----:B------:R-:W-:Y:S02]  /*23d60*/  ISETP.GE.AND P1, PT, R49, UR4, PT ;  /* 0x0000000431007c0c */ /* 0x000fe4000bf26270 */
[C---:B-1----:R-:W-:Y:S02]  /*23d70*/  @!P3 LEA R8, P5, R57.reuse, R14, 0x2 ;  /* 0x0000000e3908b211 */ /* 0x042fe400078a10ff */
[----:B0-----:R-:W-:Y:S01]  /*23d80*/  @!P2 MOV R2, R68 ;  /* 0x000000440002a202 */ /* 0x001fe20000000f00 */
[----:B------:R-:W-:Y:S01]  /*23d90*/  @!P2 IMAD.MOV.U32 R3, RZ, RZ, R66 ;  /* 0x000000ffff03a224 */ /* 0x000fe200078e0042 */
[----:B------:R-:W-:Y:S01]  /*23da0*/  @!P3 LEA.HI.X R9, R57, R42, R58, 0x2, P5 ;  /* 0x0000002a3909b211 */ /* 0x000fe200028f143a */
[----:B------:R-:W-:-:S03]  /*23db0*/  @!P3 IMAD.MOV.U32 R66, RZ, RZ, R122 ;  /* 0x000000ffff42b224 */ /* 0x000fc600078e007a */
[----:B------:R0:W-:Y:S01]  /*23dc0*/  @!P2 ST.E.64 desc[UR54][R6.64], R2 ;  /* 0x000000020600a985 */ /* 0x0001e2000c101b36 */
[----:B------:R-:W-:Y:S02]  /*23dd0*/  ISETP.GE.AND P2, PT, R47, UR4, PT ;  /* 0x000000042f007c0c */ /* 0x000fe4000bf46270 */
[-C--:B------:R-:W-:Y:S01]  /*23de0*/  @!P0 LEA R10, P5, R51, R14.reuse, 0x2 ;  /* 0x0000000e330a8211 */ /* 0x080fe200078a10ff */
[----:B------:R1:W-:Y:S01]  /*23df0*/  @!P3 ST.E.64 desc[UR54][R8.64], R66 ;  /* 0x000000420800b985 */ /* 0x0003e2000c101b36 */
[----:B------:R-:W-:Y:S01]  /*23e00*/  ISETP.GE.AND P4, PT, R45, UR4, PT ;  /* 0x000000042d007c0c */ /* 0x000fe2000bf86270 */
[----:B------:R-:W-:Y:S01]  /*23e10*/  @!P0 IMAD.MOV.U32 R122, RZ, RZ, R125 ;  /* 0x000000ffff7a8224 */ /* 0x000fe200078e007d */
[----:B--2---:R-:W-:Y:S02]  /*23e20*/  @!P1 LEA R4, P3, R49, R14, 0x2 ;  /* 0x0000000e31049211 */ /* 0x004fe400078610ff */
[-C--:B------:R-:W-:Y:S01]  /*23e30*/  @!P0 LEA.HI.X R11, R51, R42.reuse, R56, 0x2, P5 ;  /* 0x0000002a330b8211 */ /* 0x080fe200028f1438 */
[----:B------:R-:W-:Y:S01]  /*23e40*/  @!P1 IMAD.MOV.U32 R125, RZ, RZ, R124 ;  /* 0x000000ffff7d9224 */ /* 0x000fe200078e007c */
[----:B------:R-:W-:Y:S01]  /*23e50*/  @!P1 LEA.HI.X R5, R49, R42, R50, 0x2, P3 ;  /* 0x0000002a31059211 */ /* 0x000fe200018f1432 */
[----:B------:R-:W-:-:S02]  /*23e60*/  @!P1 IMAD.MOV.U32 R124, RZ, RZ, R126 ;  /* 0x000000ffff7c9224 */ /* 0x000fc400078e007e */
[----:B------:R-:W-:Y:S01]  /*23e70*/  @!P0 ST.E.64 desc[UR54][R10.64], R122 ;  /* 0x0000007a0a008985 */ /* 0x000fe2000c101b36 */
[----:B0-----:R-:W-:Y:S02]  /*23e80*/  @!P2 LEA R2, P3, R47, R14, 0x2 ;  /* 0x0000000e2f02a211 */ /* 0x001fe400078610ff */
[----:B------:R-:W-:Y:S01]  /*23e90*/  ISETP.GE.AND P0, PT, R43, UR4, PT ;  /* 0x000000042b007c0c */ /* 0x000fe2000bf06270 */
[----:B------:R-:W-:Y:S01]  /*23ea0*/  @!P2 IMAD.MOV.U32 R126, RZ, RZ, R69 ;  /* 0x000000ffff7ea224 */ /* 0x000fe200078e0045 */
[----:B------:R-:W-:Y:S01]  /*23eb0*/  @!P2 LEA.HI.X R3, R47, R42, R48, 0x2, P3 ;  /* 0x0000002a2f03a211 */ /* 0x000fe200018f1430 */
[----:B------:R-:W-:Y:S01]  /*23ec0*/  @!P1 ST.E.64 desc[UR54][R4.64], R124 ;  /* 0x0000007c04009985 */ /* 0x000fe2000c101b36 */
[----:B------:R-:W-:Y:S02]  /*23ed0*/  ISETP.GE.AND P1, PT, R40, UR4, PT ;  /* 0x0000000428007c0c */ /* 0x000fe4000bf26270 */
[----:B------:R-:W-:Y:S01]  /*23ee0*/  @!P4 LEA R6, P5, R45, R14, 0x2 ;  /* 0x0000000e2d06c211 */ /* 0x000fe200078a10ff */
[----:B------:R0:W-:Y:S01]  /*23ef0*/  @!P2 ST.E.64 desc[UR54][R2.64], R126 ;  /* 0x0000007e0200a985 */ /* 0x0001e2000c101b36 */
[----:B------:R-:W-:-:S02]  /*23f00*/  ISETP.GE.AND P2, PT, R36, UR4, PT ;  /* 0x0000000424007c0c */ /* 0x000fc4000bf46270 */
[----:B------:R-:W-:-:S03]  /*23f10*/  @!P4 LEA.HI.X R7, R45, R42, R46, 0x2, P5 ;  /* 0x0000002a2d07c211 */ /* 0x000fc600028f142e */
[C---:B-1----:R-:W-:Y:S01]  /*23f20*/  @!P0 LEA R8, P3, R43.reuse, R14, 0x2 ;  /* 0x0000000e2b088211 */ /* 0x042fe200078610ff */
[----:B0-----:R-:W-:Y:S01]  /*23f30*/  @!P4 IMAD.MOV.U32 R2, RZ, RZ, R70 ;  /* 0x000000ffff02c224 */ /* 0x001fe200078e0046 */
[----:B------:R-:W-:Y:S01]  /*23f40*/  @!P4 MOV R3, R128 ;  /* 0x000000800003c202 */ /* 0x000fe20000000f00 */
[----:B------:R-:W-:Y:S01]  /*23f50*/  @!P0 IMAD.MOV.U32 R70, RZ, RZ, R73 ;  /* 0x000000ffff468224 */ /* 0x000fe200078e0049 */
[----:B------:R-:W-:-:S03]  /*23f60*/  @!P0 LEA.HI.X R9, R43, R42, R44, 0x2, P3 ;  /* 0x0000002a2b098211 */ /* 0x000fc600018f142c */
[----:B------:R0:W-:Y:S01]  /*23f70*/  @!P4 ST.E.64 desc[UR54][R6.64], R2 ;  /* 0x000000020600c985 */ /* 0x0001e2000c101b36 */
[----:B------:R-:W-:Y:S02]  /*23f80*/  ISETP.GE.AND P4, PT, R28, UR4, PT ;  /* 0x000000041c007c0c */ /* 0x000fe4000bf86270 */
[C---:B------:R-:W-:Y:S01]  /*23f90*/  @!P1 LEA R4, P5, R40.reuse, R14, 0x2 ;  /* 0x0000000e28049211 */ /* 0x040fe200078a10ff */
[----:B------:R-:W-:Y:S01]  /*23fa0*/  @!P1 IMAD.MOV.U32 R73, RZ, RZ, R72 ;  /* 0x000000ffff499224 */ /* 0x000fe200078e0048 */
[----:B------:R-:W-:Y:S01]  /*23fb0*/  ISETP.GE.AND P3, PT, R13, UR4, PT ;  /* 0x000000040d007c0c */ /* 0x000fe2000bf66270 */
[----:B------:R-:W-:Y:S01]  /*23fc0*/  @!P0 ST.E.64 desc[UR54][R8.64], R70 ;  /* 0x0000004608008985 */ /* 0x000fe2000c101b36 */
[----:B------:R-:W-:Y:S01]  /*23fd0*/  @!P1 LEA.HI.X R5, R40, R42, R41, 0x2, P5 ;  /* 0x0000002a28059211 */ /* 0x000fe200028f1429 */
[----:B------:R-:W-:Y:S01]  /*23fe0*/  @!P1 IMAD.MOV.U32 R72, RZ, RZ, R74 ;  /* 0x000000ffff489224 */ /* 0x000fe200078e004a */
[----:B------:R-:W-:-:S04]  /*23ff0*/  @!P2 LEA R10, P0, R36, R14, 0x2 ;  /* 0x0000000e240aa211 */ /* 0x000fc800078010ff */
[----:B------:R1:W-:Y:S01]  /*24000*/  @!P1 ST.E.64 desc[UR54][R4.64], R72 ;  /* 0x0000004804009985 */ /* 0x0003e2000c101b36 */
[----:B------:R-:W-:Y:S02]  /*24010*/  @!P2 LEA.HI.X R11, R36, R42, R37, 0x2, P0 ;  /* 0x0000002a240ba211 */ /* 0x000fe400000f1425 */
[C---:B0-----:R-:W-:Y:S02]  /*24020*/  @!P4 LEA R2, P1, R28.reuse, R14, 0x2 ;  /* 0x0000000e1c02c211 */ /* 0x041fe400078210ff */
[----:B------:R-:W-:Y:S02]  /*24030*/  ISETP.GE.AND P0, PT, R25, UR4, PT ;  /* 0x0000000419007c0c */ /* 0x000fe4000bf06270 */
[----:B------:R-:W-:Y:S02]  /*24040*/  @!P4 LEA.HI.X R3, R28, R42, R29, 0x2, P1 ;  /* 0x0000002a1c03c211 */ /* 0x000fe400008f141d */
[----:B------:R-:W-:Y:S01]  /*24050*/  ISETP.GE.AND P1, PT, R0, UR4, PT ;  /* 0x0000000400007c0c */ /* 0x000fe2000bf26270 */
[----:B------:R-:W-:Y:S01]  /*24060*/  @!P2 IMAD.MOV.U32 R74, RZ, RZ, R77 ;  /* 0x000000ffff4aa224 */ /* 0x000fe200078e004d */
[----:B------:R-:W-:Y:S01]  /*24070*/  @!P3 LEA R6, P5, R13, R14, 0x2 ;  /* 0x0000000e0d06b211 */ /* 0x000fe200078a10ff */
[----:B------:R-:W-:-:S02]  /*24080*/  @!P4 IMAD.MOV.U32 R77, RZ, RZ, R76 ;  /* 0x000000ffff4dc224 */ /* 0x000fc400078e004c */
[----:B------:R-:W-:Y:S01]  /*24090*/  @!P4 IMAD.MOV.U32 R76, RZ, RZ, R78 ;  /* 0x000000ffff4cc224 */ /* 0x000fe200078e004e */
[----:B------:R-:W-:Y:S01]  /*240a0*/  @!P3 LEA.HI.X R7, R13, R42, R27, 0x2, P5 ;  /* 0x0000002a0d07b211 */ /* 0x000fe200028f141b */
[----:B------:R-:W-:Y:S01]  /*240b0*/  VIADD R13, R12, 0xa8 ;  /* 0x000000a80c0d7836 */ /* 0x000fe20000000000 */
[----:B------:R-:W-:Y:S01]  /*240c0*/  @!P3 MOV R78, R81 ;  /* 0x00000051004eb202 */ /* 0x000fe20000000f00 */
[----:B------:R0:W-:Y:S01]  /*240d0*/  @!P2 ST.E.64 desc[UR54][R10.64], R74 ;  /* 0x0000004a0a00a985 */ /* 0x0001e2000c101b36 */
[----:B-1----:R-:W-:Y:S01]  /*240e0*/  @!P0 LEA R4, P2, R25, R14, 0x2 ;  /* 0x0000000e19048211 */ /* 0x002fe200078410ff */
[----:B------:R-:W-:Y:S02]  /*240f0*/  @!P0 IMAD.MOV.U32 R81, RZ, RZ, R80 ;  /* 0x000000ffff518224 */ /* 0x000fe400078e0050 */
[----:B------:R1:W-:Y:S01]  /*24100*/  @!P4 ST.E.64 desc[UR54][R2.64], R76 ;  /* 0x0000004c0200c985 */ /* 0x0003e2000c101b36 */
[----:B------:R-:W-:Y:S01]  /*24110*/  ISETP.GE.AND P4, PT, R20, UR4, PT ;  /* 0x0000000414007c0c */ /* 0x000fe2000bf86270 */
[----:B------:R-:W-:-:S02]  /*24120*/  @!P0 IMAD.MOV.U32 R80, RZ, RZ, R82 ;  /* 0x000000ffff508224 */ /* 0x000fc400078e0052 */
[----:B------:R2:W-:Y:S01]  /*24130*/  @!P3 ST.E.64 desc[UR54][R6.64], R78 ;  /* 0x0000004e0600b985 */ /* 0x0005e2000c101b36 */
[----:B------:R-:W-:Y:S02]  /*24140*/  ISETP.GE.AND P3, PT, R13, UR4, PT ;  /* 0x000000040d007c0c */ /* 0x000fe4000bf66270 */
[----:B------:R-:W-:Y:S02]  /*24150*/  @!P0 LEA.HI.X R5, R25, R42, R26, 0x2, P2 ;  /* 0x0000002a19058211 */ /* 0x000fe400010f141a */
[----:B------:R-:W-:Y:S01]  /*24160*/  @!P1 LEA R8, P2, R0, R14, 0x2 ;  /* 0x0000000e00089211 */ /* 0x000fe200078410ff */
[----:B0-----:R-:W-:Y:S01]  /*24170*/  VIADD R11, R12, 0xb0 ;  /* 0x000000b00c0b7836 */ /* 0x001fe20000000000 */
[----:B------:R-:W-:Y:S01]  /*24180*/  ISETP.GE.AND P5, PT, R15, UR4, PT ;  /* 0x000000040f007c0c */ /* 0x000fe2000bfa6270 */
[----:B------:R-:W-:Y:S01]  /*24190*/  @!P0 ST.E.64 desc[UR54][R4.64], R80 ;  /* 0x0000005004008985 */ /* 0x000fe2000c101b36 */
[----:B------:R-:W-:Y:S01]  /*241a0*/  @!P1 LEA.HI.X R9, R0, R42, R24, 0x2, P2 ;  /* 0x0000002a00099211 */ /* 0x000fe200010f1418 */
[----:B------:R-:W-:Y:S01]  /*241b0*/  @!P1 IMAD.MOV.U32 R82, RZ, RZ, R130 ;  /* 0x000000ffff529224 */ /* 0x000fe200078e0082 */
[----:B------:R-:W-:-:S02]  /*241c0*/  ISETP.GE.AND P0, PT, R11, UR4, PT ;  /* 0x000000040b007c0c */ /* 0x000fc4000bf06270 */
[----:B------:R-:W-:Y:S02]  /*241d0*/  SHF.R.S32.HI R0, RZ, 0x1f, R13 ;  /* 0x0000001fff007819 */ /* 0x000fe4000001140d */
[----:B------:R0:W-:Y:S01]  /*241e0*/  @!P1 ST.E.64 desc[UR54][R8.64], R82 ;  /* 0x0000005208009985 */ /* 0x0001e2000c101b36 */
[-C--:B-1----:R-:W-:Y:S02]  /*241f0*/  @!P4 LEA R2, P1, R20, R14.reuse, 0x2 ;  /* 0x0000000e1402c211 */ /* 0x082fe400078210ff */
[----:B--2---:R-:W-:Y:S01]  /*24200*/  @!P3 LEA R6, P2, R13, R14, 0x2 ;  /* 0x0000000e0d06b211 */ /* 0x004fe200078410ff */
[----:B------:R-:W-:-:S03]  /*24210*/  @!P4 IMAD.MOV.U32 R128, RZ, RZ, R131 ;  /* 0x000000ffff80c224 */ /* 0x000fc600078e0083 */
[----:B------:R-:W-:Y:S02]  /*24220*/  @!P3 LEA.HI.X R7, R13, R42, R0, 0x2, P2 ;  /* 0x0000002a0d07b211 */ /* 0x000fe400010f1400 */
[----:B------:R-:W-:Y:S02]  /*24230*/  SHF.R.S32.HI R13, RZ, 0x1f, R15 ;  /* 0x0000001fff0d7819 */ /* 0x000fe4000001140f */
[----:B------:R-:W-:Y:S02]  /*24240*/  SHF.R.S32.HI R0, RZ, 0x1f, R11 ;  /* 0x0000001fff007819 */ /* 0x000fe4000001140b */
[----:B------:R-:W-:Y:S01]  /*24250*/  @!P0 LEA R10, P2, R11, R14, 0x2 ;  /* 0x0000000e0b0a8211 */ /* 0x000fe200078410ff */
[----:B0-----:R-:W-:-:S03]  /*24260*/  VIADD R9, R12, 0xb8 ;  /* 0x000000b80c097836 */ /* 0x001fc60000000000 */
[-C--:B------:R-:W-:Y:S02]  /*24270*/  @!P0 LEA.HI.X R11, R11, R42.reuse, R0, 0x2, P2 ;  /* 0x0000002a0b0b8211 */ /* 0x080fe400010f1400 */
[----:B----4-:R-:W-:Y:S02]  /*24280*/  @!P4 LEA.HI.X R3, R20, R42, R21, 0x2, P1 ;  /* 0x0000002a1403c211 */ /* 0x010fe400008f1415 */
[----:B------:R-:W-:-:S03]  /*24290*/  @!P5 LEA R4, P1, R15, R14, 0x2 ;  /* 0x0000000e0f04d211 */ /* 0x000fc600078210ff */
[----:B------:R0:W-:Y:S01]  /*242a0*/  @!P4 ST.E.64 desc[UR54][R2.64], R128 ;  /* 0x000000800200c985 */ /* 0x0001e2000c101b36 */
[----:B------:R-:W-:Y:S01]  /*242b0*/  @!P5 LEA.HI.X R5, R15, R42, R13, 0x2, P1 ;  /* 0x0000002a0f05d211 */ /* 0x000fe200008f140d */
[----:B0-----:R-:W-:Y:S02]  /*242c0*/  @!P5 IMAD.MOV.U32 R2, RZ, RZ, R134 ;  /* 0x000000ffff02d224 */ /* 0x001fe400078e0086 */
[----:B------:R-:W-:Y:S01]  /*242d0*/  @!P5 IMAD.MOV.U32 R3, RZ, RZ, R132 ;  /* 0x000000ffff03d224 */ /* 0x000fe200078e0084 */
[----:B------:R-:W-:-:S04]  /*242e0*/  @!P3 MOV R132, R135 ;  /* 0x000000870084b202 */ /* 0x000fc80000000f00 */
[----:B------:R0:W-:Y:S04]  /*242f0*/  @!P5 ST.E.64 desc[UR54][R4.64], R2 ;  /* 0x000000020400d985 */ /* 0x0001e8000c101b36 */
[----:B------:R0:W-:Y:S04]  /*24300*/  @!P3 ST.E.64 desc[UR54][R6.64], R132 ;  /* 0x000000840600b985 */ /* 0x0001e8000c101b36 */
[----:B------:R0:W-:Y:S01]  /*24310*/  @!P0 ST.E.64 desc[UR54][R10.64], R92 ;  /* 0x0000005c0a008985 */ /* 0x0001e2000c101b36 */
[----:B------:R-:W-:-:S13]  /*24320*/  ISETP.GE.AND P0, PT, R9, UR4, PT ;  /* 0x0000000409007c0c */ /* 0x000fda000bf06270 */
[----:B0-----:R-:W-:Y:S05]  /*24330*/  @P0 BRA `(.L_x_514) ;  /* 0x0000000c00940947 */ /* 0x001fea0003800000 */
[----:B------:R-:W-:Y:S02]  /*24340*/  LEA R14, P0, R9, R14, 0x2 ;  /* 0x0000000e090e7211 */ /* 0x000fe400078010ff */
[----:B------:R-:W-:-:S04]  /*24350*/  SHF.R.S32.HI R0, RZ, 0x1f, R9 ;  /* 0x0000001fff007819 */ /* 0x000fc80000011409 */
[----:B------:R-:W-:-:S05]  /*24360*/  LEA.HI.X R15, R9, R42, R0, 0x2, P0 ;  /* 0x0000002a090f7211 */ /* 0x000fca00000f1400 */
[----:B------:R0:W-:Y:S01]  /*24370*/  ST.E.64 desc[UR54][R14.64], R94 ;  /* 0x0000005e0e007985 */ /* 0x0001e2000c101b36 */
[----:B------:R-:W-:Y:S05]  /*24380*/  BRA `(.L_x_514) ;  /* 0x0000000c00807947 */ /* 0x000fea0003800000 */
.L_x_500:
[----:B------:R-:W2:Y:S01]  /*24390*/  LDL.LU R4, [R1+0x8] ;  /* 0x0000080001047983 */ /* 0x000ea20000300800 */
[----:B------:R-:W-:Y:S01]  /*243a0*/  ULDC.64 UR6, c[0x0][0xc08] ;  /* 0x0003020000067ab9 */ /* 0x000fe20000000a00 */
[----:B------:R-:W-:Y:S02]  /*243b0*/  ULDC.64 UR4, c[0x0][0xc00] ;  /* 0x0003000000047ab9 */ /* 0x000fe40000000a00 */
[----:B------:R-:W3:Y:S01]  /*243c0*/  LDL.LU R0, [R1+0xc] ;  /* 0x00000c0001007983 */ /* 0x000ee20000300800 */
[----:B------:R-:W-:Y:S01]  /*243d0*/  ISETP.NE.U32.AND P1, PT, RZ, UR6, PT ;  /* 0x00000006ff007c0c */ /* 0x000fe2000bf25070 */
[----:B------:R-:W-:Y:S01]  /*243e0*/  IMAD.MOV.U32 R13, RZ, RZ, RZ ;  /* 0x000000ffff0d7224 */ /* 0x000fe200078e00ff */
[----:B------:R-:W-:Y:S02]  /*243f0*/  ISETP.NE.U32.AND P0, PT, RZ, UR4, PT ;  /* 0x00000004ff007c0c */ /* 0x000fe4000bf05070 */
[----:B------:R-:W-:Y:S02]  /*24400*/  ISETP.NE.AND.EX P1, PT, RZ, UR7, PT, P1 ;  /* 0x00000007ff007c0c */ /* 0x000fe4000bf25310 */
[----:B------:R-:W-:Y:S01]  /*24410*/  ISETP.NE.AND.EX P0, PT, RZ, UR5, PT, P0 ;  /* 0x00000005ff007c0c */ /* 0x000fe2000bf05300 */
[----:B------:R-:W1:Y:S01]  /*24420*/  S2R R28, SR_TID.X ;  /* 0x00000000001c7919 */ /* 0x000e620000002100 */
[----:B--2---:R-:W-:Y:S01]  /*24430*/  IADD3 R2, P2, R4, UR4, RZ ;  /* 0x0000000404027c10 */ /* 0x004fe2000ff5e0ff */
[----:B------:R-:W-:-:S03]  /*24440*/  ULDC UR4, c[0x0][0xa88] ;  /* 0x0002a20000047ab9 */ /* 0x000fc60000000800 */
[----:B---3--:R-:W-:-:S05]  /*24450*/  IADD3.X R3, R0, UR5, RZ, P2, !PT ;  /* 0x0000000500037c10 */ /* 0x008fca00097fe4ff */
[----:B------:R-:W-:Y:S01]  /*24460*/  @P1 IADD3 R4, P2, R4, UR6, RZ ;  /* 0x0000000604041c10 */ /* 0x000fe2000ff5e0ff */
[----:B------:R-:W-:Y:S01]  /*24470*/  IMAD.U32 R20, RZ, RZ, UR4 ;  /* 0x00000004ff147e24 */ /* 0x000fe2000f8e00ff */
[----:B------:R2:W5:Y:S02]  /*24480*/  @P0 LDG.E R13, desc[UR54][R2.64] ;  /* 0x00000036020d0981 */ /* 0x000564000c1e1900 */
[----:B------:R-:W-:-:S05]  /*24490*/  @P1 IADD3.X R5, R0, UR7, RZ, P2, !PT ;  /* 0x0000000700051c10 */ /* 0x000fca00097fe4ff */
[----:B------:R2:W5:Y:S01]  /*244a0*/  @P1 LDG.E R20, desc[UR54][R4.64] ;  /* 0x0000003604141981 */ /* 0x000562000c1e1900 */
[----:B-1----:R-:W-:Y:S01]  /*244b0*/  VIADD R0, R28, 0xffffff80 ;  /* 0xffffff801c007836 */ /* 0x002fe20000000000 */
[----:B------:R-:W-:-:S04]  /*244c0*/  ISETP.GT.AND P2, PT, R165, 0x1, PT ;  /* 0x00000001a500780c */ /* 0x000fc80003f44270 */
[----:B------:R-:W-:Y:S01]  /*244d0*/  ISETP.GT.AND P3, PT, R0, 0x7f, PT ;  /* 0x0000007f0000780c */ /* 0x000fe20003f64270 */
[----:B------:R-:W-:-:S12]  /*244e0*/  @P1 BRA `(.L_x_519) ;  /* 0x0000000000101947 */ /* 0x000fd80003800000 */
[----:B------:R-:W-:Y:S05]  /*244f0*/  @!P0 BRA `(.L_x_519) ;  /* 0x00000000000c8947 */ /* 0x000fea0003800000 */
[----:B--2---:R-:W2:Y:S04]  /*24500*/  LDG.E R5, desc[UR54][R2.64] ;  /* 0x0000003602057981 */ /* 0x004ea8000c1e1900 */
[----:B-----5:R-:W2:Y:S02]  /*24510*/  LDG.E R20, desc[UR54][R2.64+0x4] ;  /* 0x0000043602147981 */ /* 0x020ea4000c1e1900 */
[----:B--2---:R-:W-:-:S07]  /*24520*/  IMAD.IADD R20, R20, 0x1, -R5 ;  /* 0x0000000114147824 */ /* 0x004fce00078e0a05 */
.L_x_519:
[----:B------:R-:W3:Y:S01]  /*24530*/  LDL.LU R0, [R1+0x14] ;  /* 0x0000140001007983 */ /* 0x000ee20000300800 */
[----:B------:R-:W-:Y:S01]  /*24540*/  BSSY B1, `(.L_x_520) ;  /* 0x0000038000017945 */ /* 0x000fe20003800000 */
[----:B------:R-:W-:Y:S02]  /*24550*/  SEL R237, R237, RZ, !P0 ;  /* 0x000000ffeded7207 */ /* 0x000fe40004000000 */
[----:B-----5:R-:W-:Y:S02]  /*24560*/  SHF.R.S32.HI R12, RZ, 0x1f, R13 ;  /* 0x0000001fff0c7819 */ /* 0x020fe4000001140d */
[----:B---3--:R-:W-:Y:S01]  /*24570*/  SEL R14, R0, RZ, !P0 ;  /* 0x000000ff000e7207 */ /* 0x008fe20004000000 */
[----:B------:R-:W-:Y:S06]  /*24580*/  @P3 BRA `(.L_x_521) ;  /* 0x0000000000cc3947 */ /* 0x000fec0003800000 */
[----:B------:R-:W3:Y:S01]  /*24590*/  LDL R0, [R1+0x18] ;  /* 0x0000180001007983 */ /* 0x000ee20000100800 */
[----:B------:R-:W2:Y:S02]  /*245a0*/  LDC R25, c[0x0][0xbe8] ;  /* 0x0002fa00ff197b82 */ /* 0x000ea40000000800 */
[----:B--2---:R-:W-:Y:S02]  /*245b0*/  IMAD R2, R20, R25, RZ ;  /* 0x0000001914027224 */ /* 0x004fe400078e02ff */
[----:B---3--:R-:W-:-:S04]  /*245c0*/  IMAD R0, R0, 0x80, R28 ;  /* 0x0000008000007824 */ /* 0x008fc800078e021c */
[----:B------:R-:W-:-:S05]  /*245d0*/  VIADD R21, R0, 0xffffff80 ;  /* 0xffffff8000157836 */ /* 0x000fca0000000000 */
[----:B------:R-:W-:-:S13]  /*245e0*/  ISETP.GE.AND P0, PT, R21, R2, PT ;  /* 0x000000021500720c */ /* 0x000fda0003f06270 */
[----:B------:R-:W-:Y:S05]  /*245f0*/  @P0 BRA `(.L_x_521) ;  /* 0x0000000000b00947 */ /* 0x000fea0003800000 */
[----:B------:R-:W2:Y:S01]  /*24600*/  LDL.LU R30, [R1+0x24] ;  /* 0x00002400011e7983 */ /* 0x000ea20000300800 */
[----:B------:R-:W-:Y:S01]  /*24610*/  ISETP.GT.AND P3, PT, R165, 0x1, PT ;  /* 0x00000001a500780c */ /* 0x000fe20003f64270 */
[----:B------:R-:W1:Y:S01]  /*24620*/  LDC.64 R26, c[0x0][0xba8] ;  /* 0x0002ea00ff1a7b82 */ /* 0x000e620000000a00 */
[----:B------:R-:W-:Y:S01]  /*24630*/  MOV R0, 0x9b8 ;  /* 0x000009b800007802 */ /* 0x000fe20000000f00 */
[----:B------:R-:W-:Y:S01]  /*24640*/  IMAD.MOV.U32 R15, RZ, RZ, R21 ;  /* 0x000000ffff0f7224 */ /* 0x000fe200078e0015 */
[----:B------:R-:W-:Y:S02]  /*24650*/  ISETP.NE.AND P0, PT, R25, 0x1, PT ;  /* 0x000000011900780c */ /* 0x000fe40003f05270 */
[----:B------:R-:W-:-:S04]  /*24660*/  SEL R24, R0, 0x978, P3 ;  /* 0x0000097800187807 */ /* 0x000fc80001800000 */
[----:B------:R-:W3:Y:S08]  /*24670*/  LDC.64 R6, c[0x0][R24+0x220] ;  /* 0x0000880018067b82 */ /* 0x000ef00000000a00 */
[----:B------:R-:W4:Y:S08]  /*24680*/  LDC.64 R2, c[0x0][R24+0x218] ;  /* 0x0000860018027b82 */ /* 0x000f300000000a00 */
[----:B------:R-:W5:Y:S08]  /*24690*/  LDC.64 R8, c[0x0][R24+0x228] ;  /* 0x00008a0018087b82 */ /* 0x000f700000000a00 */
[----:B------:R-:W0:Y:S08]  /*246a0*/  LDC.64 R4, c[0x0][R24+0x210] ;  /* 0x0000840018047b82 */ /* 0x000e300000000a00 */
[----:B------:R-:W4:Y:S08]  /*246b0*/  @P0 LDC R0, c[0x0][0xbec] ;  /* 0x0002fb00ff000b82 */ /* 0x000f300000000800 */
[----:B------:R-:W5:Y:S01]  /*246c0*/  @P0 LDC R31, c[0x0][0xbf0] ;  /* 0x0002fc00ff1f0b82 */ /* 0x000f620000000800 */
[----:B---3--:R-:W-:-:S07]  /*246d0*/  IMAD R7, R7, R237, RZ ;  /* 0x000000ed07077224 */ /* 0x008fce00078e02ff */
[----:B-1----:R-:W1:Y:S01]  /*246e0*/  @!P3 LDC R26, c[0x0][0xb50] ;  /* 0x0002d400ff1abb82 */ /* 0x002e620000000800 */
[----:B------:R-:W-:Y:S02]  /*246f0*/  IMAD R7, R6, R14, R7 ;  /* 0x0000000e06077224 */ /* 0x000fe400078e0207 */
[----:B----4-:R-:W-:-:S05]  /*24700*/  @P0 IMAD.HI.U32 R0, R21, R0, RZ ;  /* 0x0000000015000227 */ /* 0x010fca00078e00ff */
[----:B------:R-:W3:Y:S01]  /*24710*/  @!P3 LDC R27, c[0x0][0xb54] ;  /* 0x0002d500ff1bbb82 */ /* 0x000ee20000000800 */
[-C--:B------:R-:W-:Y:S02]  /*24720*/  IMAD R29, R3, R235.reuse, RZ ;  /* 0x000000eb031d7224 */ /* 0x080fe400078e02ff */
[----:B------:R-:W-:Y:S01]  /*24730*/  IMAD.WIDE.U32 R10, R2, R235, RZ ;  /* 0x000000eb020a7225 */ /* 0x000fe200078e00ff */
[----:B-----5:R-:W-:-:S03]  /*24740*/  @P0 SHF.R.U32.HI R15, RZ, R31, R0 ;  /* 0x0000001fff0f0219 */ /* 0x020fc60000011600 */
[----:B------:R-:W-:-:S04]  /*24750*/  IMAD.WIDE.U32 R2, R6, R237, RZ ;  /* 0x000000ed06027225 */ /* 0x000fc800078e00ff */
[----:B------:R-:W-:Y:S01]  /*24760*/  IMAD.IADD R11, R29, 0x1, R11 ;  /* 0x000000011d0b7824 */ /* 0x000fe200078e020b */
[----:B------:R-:W-:Y:S01]  /*24770*/  IADD3 R10, P0, P1, R2, R10, R13 ;  /* 0x0000000a020a7210 */ /* 0x000fe2000791e00d */
[----:B------:R-:W-:Y:S02]  /*24780*/  IMAD.MOV R0, RZ, RZ, -R15 ;  /* 0x000000ffff007224 */ /* 0x000fe400078e0a0f */
[----:B------:R-:W-:Y:S02]  /*24790*/  IMAD.IADD R6, R3, 0x1, R7 ;  /* 0x0000000103067824 */ /* 0x000fe400078e0207 */
[----:B------:R-:W-:-:S03]  /*247a0*/  IMAD R7, R25, R0, R21 ;  /* 0x0000000019077224 */ /* 0x000fc600078e0215 */
[----:B------:R-:W-:Y:S02]  /*247b0*/  IADD3.X R0, R6, R11, R12, P0, P1 ;  /* 0x0000000b06007210 */ /* 0x000fe400007e240c */
[----:B--2---:R-:W-:-:S05]  /*247c0*/  SEL R31, R30, RZ, P3 ;  /* 0x000000ff1e1f7207 */ /* 0x004fca0001800000 */
[----:B------:R-:W-:-:S04]  /*247d0*/  IMAD.WIDE.U32 R2, R8, R31, RZ ;  /* 0x0000001f08027225 */ /* 0x000fc800078e00ff */
[----:B------:R-:W-:Y:S01]  /*247e0*/  IMAD R9, R9, R31, RZ ;  /* 0x0000001f09097224 */ /* 0x000fe200078e02ff */
[----:B------:R-:W-:Y:S02]  /*247f0*/  IADD3 R2, P0, P1, R15, R10, R2 ;  /* 0x0000000a0f027210 */ /* 0x000fe4000791e002 */
[----:B------:R-:W-:Y:S01]  /*24800*/  SHF.R.S32.HI R15, RZ, 0x1f, R15 ;  /* 0x0000001fff0f7819 */ /* 0x000fe2000001140f */
[----:B------:R-:W-:Y:S01]  /*24810*/  IMAD.IADD R3, R9, 0x1, R3 ;  /* 0x0000000109037824 */ /* 0x000fe200078e0203 */
[----:B------:R-:W-:-:S04]  /*24820*/  SHF.R.S32.HI R9, RZ, 0x1f, R7 ;  /* 0x0000001fff097819 */ /* 0x000fc80000011407 */
[----:B------:R-:W-:Y:S01]  /*24830*/  IADD3.X R3, R15, R0, R3, P0, P1 ;  /* 0x000000000f037210 */ /* 0x000fe200007e2403 */
[----:B0-----:R-:W-:-:S04]  /*24840*/  IMAD R0, R5, R7, RZ ;  /* 0x0000000705007224 */ /* 0x001fc800078e02ff */
[C---:B------:R-:W-:Y:S02]  /*24850*/  IMAD R9, R4.reuse, R9, R0 ;  /* 0x0000000904097224 */ /* 0x040fe400078e0200 */
[----:B------:R-:W-:-:S04]  /*24860*/  IMAD.WIDE.U32 R2, R4, R7, R2 ;  /* 0x0000000704027225 */ /* 0x000fc800078e0002 */
[----:B------:R-:W-:Y:S01]  /*24870*/  IMAD.IADD R0, R3, 0x1, R9 ;  /* 0x0000000103007824 */ /* 0x000fe200078e0209 */
[----:B-1----:R-:W-:Y:S01]  /*24880*/  LEA R4, P0, R2, R26, 0x2 ;  /* 0x0000001a02047211 */ /* 0x002fe200078010ff */
[----:B------:R-:W-:-:S03]  /*24890*/  IMAD.MOV.U32 R3, RZ, RZ, -0x800000 ;  /* 0xff800000ff037424 */ /* 0x000fc600078e00ff */
[----:B---3--:R-:W-:-:S05]  /*248a0*/  LEA.HI.X R5, R2, R27, R0, 0x2, P0 ;  /* 0x0000001b02057211 */ /* 0x008fca00000f1400 */
[----:B------:R1:W-:Y:S04]  /*248b0*/  STG.E desc[UR54][R4.64], R3 ;  /* 0x0000000304007986 */ /* 0x0003e8000c101936 */
.L_x_521:
[----:B------:R-:W-:Y:S05]  /*248c0*/  BSYNC B1 ;  /* 0x0000000000017941 */ /* 0x000fea0003800000 */
.L_x_520:
[----:B------:R-:W-:Y:S05]  /*248d0*/  @P2 BRA `(.L_x_514) ;  /* 0x00000008002c2947 */ /* 0x000fea0003800000 */
[----:B------:R-:W3:Y:S01]  /*248e0*/  LDL R26, [R1+0x18] ;  /* 0x00001800011a7983 */ /* 0x000ee20000100800 */
[----:B------:R-:W4:Y:S01]  /*248f0*/  LDC R21, c[0x0][0xbe8] ;  /* 0x0002fa00ff157b82 */ /* 0x000f220000000800 */
[----:B-12---:R-:W-:Y:S01]  /*24900*/  IADD3 R4, R28, -0x80, RZ ;  /* 0xffffff801c047810 */ /* 0x006fe20007ffe0ff */
[----:B------:R-:W-:Y:S01]  /*24910*/  ULDC.64 UR4, c[0x0][0xaa0] ;  /* 0x0002a80000047ab9 */ /* 0x000fe20000000a00 */
[----:B------:R-:W-:Y:S01]  /*24920*/  ULDC.64 UR6, c[0x0][0xaf0] ;  /* 0x0002bc0000067ab9 */ /* 0x000fe20000000a00 */
[----:B------:R-:W-:Y:S01]  /*24930*/  IMAD R0, R12, UR4, RZ ;  /* 0x000000040c007c24 */ /* 0x000fe2000f8e02ff */
[----:B------:R-:W-:-:S03]  /*24940*/  SHF.R.S32.HI R3, RZ, 0x1f, R4 ;  /* 0x0000001fff037819 */ /* 0x000fc60000011404 */
[----:B------:R-:W-:Y:S01]  /*24950*/  IMAD R5, R13, UR5, R0 ;  /* 0x000000050d057c24 */ /* 0x000fe2000f8e0200 */
[----:B------:R-:W-:Y:S01]  /*24960*/  LEA.HI R7, R3, R4, RZ, 0x3 ;  /* 0x0000000403077211 */ /* 0x000fe200078f18ff */
[----:B------:R-:W-:Y:S01]  /*24970*/  IMAD.WIDE.U32 R2, R13, UR4, RZ ;  /* 0x000000040d027c25 */ /* 0x000fe2000f8e00ff */
[----:B------:R-:W-:Y:S02]  /*24980*/  ULDC.64 UR4, c[0x0][0xae8] ;  /* 0x0002ba0000047ab9 */ /* 0x000fe40000000a00 */
[----:B------:R-:W-:Y:S01]  /*24990*/  LOP3.LUT R9, R7, 0xfffffff8, RZ, 0xc0, !PT ;  /* 0xfffffff807097812 */ /* 0x000fe200078ec0ff */
[----:B------:R-:W-:Y:S01]  /*249a0*/  IMAD.IADD R3, R3, 0x1, R5 ;  /* 0x0000000103037824 */ /* 0x000fe200078e0205 */
[----:B------:R-:W-:-:S03]  /*249b0*/  SHF.R.S32.HI R8, RZ, 0x3, R7 ;  /* 0x00000003ff087819 */ /* 0x000fc60000011407 */
[----:B------:R-:W-:Y:S02]  /*249c0*/  IMAD.IADD R13, R4, 0x1, -R9 ;  /* 0x00000001040d7824 */ /* 0x000fe400078e0a09 */
[----:B------:R-:W-:Y:S01]  /*249d0*/  IMAD.WIDE.U32 R2, R235, UR4, R2 ;  /* 0x00000004eb027c25 */ /* 0x000fe2000f8e0002 */
[----:B----4-:R-:W-:-:S03]  /*249e0*/  ISETP.NE.AND P0, PT, R21, 0x1, PT ;  /* 0x000000011500780c */ /* 0x010fc60003f05270 */
[----:B------:R-:W-:Y:S02]  /*249f0*/  IMAD R0, R13, 0x20, R8 ;  /* 0x000000200d007824 */ /* 0x000fe400078e0208 */
[----:B------:R-:W-:Y:S01]  /*24a00*/  IMAD R3, R235, UR5, R3 ;  /* 0x00000005eb037c24 */ /* 0x000fe2000f8e0203 */
[----:B------:R-:W-:Y:S01]  /*24a10*/  ULDC.64 UR4, c[0x0][0xae0] ;  /* 0x0002b80000047ab9 */ /* 0x000fe20000000a00 */
[----:B------:R-:W-:Y:S02]  /*24a20*/  IMAD R4, R14, UR6, RZ ;  /* 0x000000060e047c24 */ /* 0x000fe4000f8e02ff */
[----:B------:R-:W-:-:S04]  /*24a30*/  IMAD.WIDE.U32 R2, R237, UR6, R2 ;  /* 0x00000006ed027c25 */ /* 0x000fc8000f8e0002 */
[----:B------:R-:W-:Y:S01]  /*24a40*/  IMAD R7, R237, UR7, R4 ;  /* 0x00000007ed077c24 */ /* 0x000fe2000f8e0204 */
[----:B------:R-:W1:Y:S03]  /*24a50*/  @P0 LDC R6, c[0x0][0xbec] ;  /* 0x0002fb00ff060b82 */ /* 0x000e660000000800 */
[----:B------:R-:W-:-:S05]  /*24a60*/  IMAD.IADD R3, R3, 0x1, R7 ;  /* 0x0000000103037824 */ /* 0x000fca00078e0207 */
[----:B------:R-:W2:Y:S01]  /*24a70*/  @P0 LDC R11, c[0x0][0xbf0] ;  /* 0x0002fc00ff0b0b82 */ /* 0x000ea20000000800 */
[----:B---3--:R-:W-:-:S04]  /*24a80*/  IMAD R9, R26, 0x80, R0 ;  /* 0x000000801a097824 */ /* 0x008fc800078e0200 */
[----:B-1----:R-:W-:-:S04]  /*24a90*/  @P0 IMAD.HI.U32 R0, R9, R6, RZ ;  /* 0x0000000609000227 */ /* 0x002fc800078e00ff */
[----:B------:R-:W-:Y:S01]  /*24aa0*/  IMAD.MOV.U32 R5, RZ, RZ, R9 ;  /* 0x000000ffff057224 */ /* 0x000fe200078e0009 */
[----:B--2---:R-:W-:-:S04]  /*24ab0*/  @P0 SHF.R.U32.HI R5, RZ, R11, R0 ;  /* 0x0000000bff050219 */ /* 0x004fc80000011600 */
[--C-:B------:R-:W-:Y:S01]  /*24ac0*/  SHF.R.S32.HI R0, RZ, 0x1f, R5.reuse ;  /* 0x0000001fff007819 */ /* 0x100fe20000011405 */
[----:B------:R-:W-:Y:S02]  /*24ad0*/  IMAD.MOV R4, RZ, RZ, -R5 ;  /* 0x000000ffff047224 */ /* 0x000fe400078e0a05 */
[----:B------:R-:W-:-:S04]  /*24ae0*/  IMAD.WIDE.U32 R2, R5, UR4, R2 ;  /* 0x0000000405027c25 */ /* 0x000fc8000f8e0002 */
[----:B------:R-:W-:Y:S02]  /*24af0*/  IMAD R0, R0, UR4, RZ ;  /* 0x0000000400007c24 */ /* 0x000fe4000f8e02ff */
[----:B------:R-:W-:Y:S02]  /*24b00*/  IMAD R7, R21, R4, R9 ;  /* 0x0000000415077224 */ /* 0x000fe400078e0209 */
[----:B------:R-:W-:Y:S01]  /*24b10*/  IMAD R5, R5, UR5, R0 ;  /* 0x0000000505057c24 */ /* 0x000fe2000f8e0200 */
[----:B------:R-:W-:Y:S02]  /*24b20*/  ULDC.64 UR4, c[0x0][0xad8] ;  /* 0x0002b60000047ab9 */ /* 0x000fe40000000a00 */
[----:B------:R-:W-:Y:S02]  /*24b30*/  SHF.R.S32.HI R0, RZ, 0x1f, R7 ;  /* 0x0000001fff007819 */ /* 0x000fe40000011407 */
[----:B------:R-:W-:-:S03]  /*24b40*/  IADD3 R3, R3, R5, RZ ;  /* 0x0000000503037210 */ /* 0x000fc60007ffe0ff */
[----:B------:R-:W-:Y:S02]  /*24b50*/  IMAD R0, R0, UR4, RZ ;  /* 0x0000000400007c24 */ /* 0x000fe4000f8e02ff */
[----:B------:R-:W-:-:S04]  /*24b60*/  IMAD.WIDE.U32 R4, R7, UR4, R2 ;  /* 0x0000000407047c25 */ /* 0x000fc8000f8e0002 */
[----:B------:R-:W-:Y:S01]  /*24b70*/  IMAD R9, R7, UR5, R0 ;  /* 0x0000000507097c24 */ /* 0x000fe2000f8e0200 */
[----:B------:R-:W-:Y:S01]  /*24b80*/  ULDC.64 UR4, c[0x0][0xa80] ;  /* 0x0002a00000047ab9 */ /* 0x000fe20000000a00 */
[----:B------:R-:W-:Y:S01]  /*24b90*/  IMAD.SHL.U32 R7, R13, 0x8, RZ ;  /* 0x000000080d077824 */ /* 0x000fe200078e00ff */
[C---:B------:R-:W-:Y:S01]  /*24ba0*/  LEA R2, P0, R4.reuse, UR4, 0x1 ;  /* 0x0000000404027c11 */ /* 0x040fe2000f8008ff */
[----:B------:R-:W-:Y:S01]  /*24bb0*/  IMAD.IADD R3, R5, 0x1, R9 ;  /* 0x0000000105037824 */ /* 0x000fe200078e0209 */
[----:B------:R-:W-:Y:S01]  /*24bc0*/  UMOV UR4, 0xffffffff ;  /* 0xffffffff00047882 */ /* 0x000fe20000000000 */
[C---:B------:R-:W-:Y:S01]  /*24bd0*/  VIADD R9, R7.reuse, 0x80 ;  /* 0x0000008007097836 */ /* 0x040fe20000000000 */
[----:B------:R-:W-:Y:S01]  /*24be0*/  SHF.R.S32.HI R25, RZ, 0x1f, R7 ;  /* 0x0000001fff197819 */ /* 0x000fe20000011407 */
[----:B------:R-:W-:Y:S01]  /*24bf0*/  VIADD R5, R7, 0x40 ;  /* 0x0000004007057836 */ /* 0x000fe20000000000 */
[----:B------:R-:W-:Y:S02]  /*24c00*/  LEA.HI.X R3, R4, UR5, R3, 0x1, P0 ;  /* 0x0000000504037c11 */ /* 0x000fe400080f0c03 */
[----:B------:R-:W-:-:S02]  /*24c10*/  SHF.R.S32.HI R10, RZ, 0x1f, R9 ;  /* 0x0000001fff0a7819 */ /* 0x000fc40000011409 */
[----:B------:R-:W-:Y:S01]  /*24c20*/  SHF.R.S32.HI R24, RZ, 0x1f, R5 ;  /* 0x0000001fff187819 */ /* 0x000fe20000011405 */
[----:B------:R-:W-:Y:S06]  /*24c30*/  BRA.DIV UR4, `(.L_x_522) ;  /* 0x000000ba04707947 */ /* 0x000fec000b800000 */
[----:B------:R1:W2:Y:S04]  /*24c40*/  SHFL.IDX PT, R0, R3, RZ, 0x181f ;  /* 0x00181fff03007589 */ /* 0x0002a800000e0000 */
[----:B------:R1:W3:Y:S02]  /*24c50*/  SHFL.IDX PT, R14, R2, RZ, 0x181f ;  /* 0x00181fff020e7589 */ /* 0x0002e400000e0000 */
.L_x_815:
[----:B------:R-:W-:Y:S01]  /*24c60*/  IMAD R21, R20, R21, RZ ;  /* 0x0000001514157224 */ /* 0x000fe200078e02ff */
[----:B------:R-:W-:Y:S01]  /*24c70*/  BSSY B1, `(.L_x_523) ;  /* 0x0000011000017945 */ /* 0x000fe20003800000 */
[----:B------:R-:W-:-:S05]  /*24c80*/  IMAD R6, R26, 0x80, R8 ;  /* 0x000000801a067824 */ /* 0x000fca00078e0208 */
[----:B------:R-:W-:-:S13]  /*24c90*/  ISETP.GE.AND P0, PT, R6, R21, PT ;  /* 0x000000150600720c */ /* 0x000fda0003f06270 */
[----:B------:R-:W-:Y:S05]  /*24ca0*/  @P0 BRA `(.L_x_524) ;  /* 0x0000000000340947 */ /* 0x000fea0003800000 */
[----:B------:R-:W-:Y:S02]  /*24cb0*/  ULDC UR4, c[0x0][0xac8] ;  /* 0x0002b20000047ab9 */ /* 0x000fe40000000800 */
[----:B------:R-:W-:Y:S02]  /*24cc0*/  ISETP.GE.AND P3, PT, R7, UR4, PT ;  /* 0x0000000407007c0c */ /* 0x000fe4000bf66270 */
[----:B------:R-:W-:Y:S02]  /*24cd0*/  ISETP.GE.AND P4, PT, R5, UR4, PT ;  /* 0x0000000405007c0c */ /* 0x000fe4000bf86270 */
[----:B------:R-:W-:-:S09]  /*24ce0*/  ISETP.GE.AND P5, PT, R9, UR4, PT ;  /* 0x0000000409007c0c */ /* 0x000fd2000bfa6270 */
[-C--:B---3--:R-:W-:Y:S02]  /*24cf0*/  @!P3 LEA R12, P0, R7, R14.reuse, 0x1 ;  /* 0x0000000e070cb211 */ /* 0x088fe400078008ff */
[-C--:B------:R-:W-:Y:S02]  /*24d00*/  @!P4 LEA R26, P1, R5, R14.reuse, 0x1 ;  /* 0x0000000e051ac211 */ /* 0x080fe400078208ff */
[----:B------:R-:W-:Y:S02]  /*24d10*/  @!P5 LEA R14, P2, R9, R14, 0x1 ;  /* 0x0000000e090ed211 */ /* 0x000fe400078408ff */
[-C--:B--2---:R-:W-:Y:S02]  /*24d20*/  @!P3 LEA.HI.X R13, R7, R0.reuse, R25, 0x1, P0 ;  /* 0x00000000070db211 */ /* 0x084fe400000f0c19 */
[-C--:B------:R-:W-:Y:S02]  /*24d30*/  @!P4 LEA.HI.X R27, R5, R0.reuse, R24, 0x1, P1 ;  /* 0x00000000051bc211 */ /* 0x080fe400008f0c18 */
[----:B------:R-:W-:Y:S01]  /*24d40*/  @!P5 LEA.HI.X R15, R9, R0, R10, 0x1, P2 ;  /* 0x00000000090fd211 */ /* 0x000fe200010f0c0a */
[----:B------:R4:W-:Y:S04]  /*24d50*/  @!P3 ST.E.128 desc[UR54][R12.64], RZ ;  /* 0x000000ff0c00b985 */ /* 0x0009e8000c101d36 */
[----:B------:R4:W-:Y:S04]  /*24d60*/  @!P4 ST.E.128 desc[UR54][R26.64], RZ ;  /* 0x000000ff1a00c985 */ /* 0x0009e8000c101d36 */
[----:B------:R4:W-:Y:S02]  /*24d70*/  @!P5 ST.E.128 desc[UR54][R14.64], RZ ;  /* 0x000000ff0e00d985 */ /* 0x0009e4000c101d36 */
.L_x_524:
[----:B------:R-:W-:Y:S05]  /*24d80*/  BSYNC B1 ;  /* 0x0000000000017941 */ /* 0x000fea0003800000 */
.L_x_523:
[----:B------:R-:W-:-:S03]  /*24d90*/  UMOV UR4, 0xffffffff ;  /* 0xffffffff00047882 */ /* 0x000fc60000000000 */
[----:B------:R-:W-:Y:S05]  /*24da0*/  BRA.DIV UR4, `(.L_x_525) ;  /* 0x000000ba04487947 */ /* 0x000fea000b800000 */
[----:B--2---:R2:W0:Y:S04]  /*24db0*/  SHFL.IDX PT, R0, R3, 0x1, 0x181f ;  /* 0x00381f0003007f89 */ /* 0x00442800000e0000 */
[----:B---34-:R2:W3:Y:S02]  /*24dc0*/  SHFL.IDX PT, R14, R2, 0x1, 0x181f ;  /* 0x00381f00020e7f89 */ /* 0x0184e400000e0000 */
.L_x_819:
        /* <DEDUP_REMOVED lines=17> */
.L_x_527:
[----:B------:R-:W-:Y:S05]  /*24ee0*/  BSYNC B1 ;  /* 0x0000000000017941 */ /* 0x000fea0003800000 */
.L_x_526:
[----:B------:R-:W-:-:S03]  /*24ef0*/  UMOV UR4, 0xffffffff ;  /* 0xffffffff00047882 */ /* 0x000fc60000000000 */
[----:B------:R-:W-:Y:S05]  /*24f00*/  BRA.DIV UR4, `(.L_x_528) ;  /* 0x000000ba04387947 */ /* 0x000fea000b800000 */
[----:B0-----:R0:W0:Y:S04]  /*24f10*/  SHFL.IDX PT, R0, R3, 0x2, 0x181f ;  /* 0x00581f0003007f89 */ /* 0x00102800000e0000 */
[----:B---34-:R3:W4:Y:S02]  /*24f20*/  SHFL.IDX PT, R14, R2, 0x2, 0x181f ;  /* 0x00581f00020e7f89 */ /* 0x01872400000e0000 */
.L_x_823:
        /* <DEDUP_REMOVED lines=17> */
.L_x_530:
[----:B------:R-:W-:Y:S05]  /*25040*/  BSYNC B1 ;  /* 0x0000000000017941 */ /* 0x000fea0003800000 */
.L_x_529:
[----:B------:R-:W-:-:S03]  /*25050*/  UMOV UR4, 0xffffffff ;  /* 0xffffffff00047882 */ /* 0x000fc60000000000 */
[----:B------:R-:W-:Y:S05]  /*25060*/  BRA.DIV UR4, `(.L_x_531) ;  /* 0x000000ba04287947 */ /* 0x000fea000b800000 */
[----:B0-----:R0:W0:Y:S04]  /*25070*/  SHFL.IDX PT, R0, R3, 0x3, 0x181f ;  /* 0x00781f0003007f89 */ /* 0x00102800000e0000 */
[----:B----4-:R4:W0:Y:S02]  /*25080*/  SHFL.IDX PT, R14, R2, 0x3, 0x181f ;  /* 0x00781f00020e7f89 */ /* 0x01082400000e0000 */
.L_x_827:
[----:B-1234-:R-:W-:-:S04]  /*25090*/  IADD3 R2, R6, 0x60, RZ ;  /* 0x0000006006027810 */ /* 0x01efc80007ffe0ff */
[----:B------:R-:W-:-:S13]  /*250a0*/  ISETP.GE.AND P0, PT, R2, R21, PT ;  /* 0x000000150200720c */ /* 0x000fda0003f06270 */
[----:B------:R-:W-:Y:S05]  /*250b0*/  @P0 BRA `(.L_x_514) ;  /* 0x0000000000340947 */ /* 0x000fea0003800000 */
[----:B------:R-:W-:Y:S02]  /*250c0*/  ULDC UR4, c[0x0][0xac8] ;  /* 0x0002b20000047ab9 */ /* 0x000fe40000000800 */
[----:B------:R-:W-:Y:S02]  /*250d0*/  ISETP.GE.AND P3, PT, R7, UR4, PT ;  /* 0x0000000407007c0c */ /* 0x000fe4000bf66270 */
[----:B------:R-:W-:Y:S02]  /*250e0*/  ISETP.GE.AND P4, PT, R5, UR4, PT ;  /* 0x0000000405007c0c */ /* 0x000fe4000bf86270 */
[----:B------:R-:W-:-:S09]  /*250f0*/  ISETP.GE.AND P5, PT, R9, UR4, PT ;  /* 0x0000000409007c0c */ /* 0x000fd2000bfa6270 */
[-C--:B0-----:R-:W-:Y:S02]  /*25100*/  @!P3 LEA R2, P0, R7, R14.reuse, 0x1 ;  /* 0x0000000e0702b211 */ /* 0x081fe400078008ff */
[-C--:B------:R-:W-:Y:S02]  /*25110*/  @!P4 LEA R4, P1, R5, R14.reuse, 0x1 ;  /* 0x0000000e0504c211 */ /* 0x080fe400078208ff */
[----:B------:R-:W-:Y:S02]  /*25120*/  @!P5 LEA R14, P2, R9, R14, 0x1 ;  /* 0x0000000e090ed211 */ /* 0x000fe400078408ff */
[-C--:B------:R-:W-:Y:S02]  /*25130*/  @!P3 LEA.HI.X R3, R7, R0.reuse, R25, 0x1, P0 ;  /* 0x000000000703b211 */ /* 0x080fe400000f0c19 */
[-C--:B------:R-:W-:Y:S02]  /*25140*/  @!P4 LEA.HI.X R5, R5, R0.reuse, R24, 0x1, P1 ;  /* 0x000000000505c211 */ /* 0x080fe400008f0c18 */
[----:B------:R-:W-:Y:S01]  /*25150*/  @!P5 LEA.HI.X R15, R9, R0, R10, 0x1, P2 ;  /* 0x00000000090fd211 */ /* 0x000fe200010f0c0a */
[----:B------:R3:W-:Y:S04]  /*25160*/  @!P3 ST.E.128 desc[UR54][R2.64], RZ ;  /* 0x000000ff0200b985 */ /* 0x0007e8000c101d36 */
[----:B------:R3:W-:Y:S04]  /*25170*/  @!P4 ST.E.128 desc[UR54][R4.64], RZ ;  /* 0x000000ff0400c985 */ /* 0x0007e8000c101d36 */
[----:B------:R3:W-:Y:S02]  /*25180*/  @!P5 ST.E.128 desc[UR54][R14.64], RZ ;  /* 0x000000ff0e00d985 */ /* 0x0007e4000c101d36 */
.L_x_514:
[----:B------:R-:W-:Y:S05]  /*25190*/  BSYNC B0 ;  /* 0x0000000000007941 */ /* 0x000fea0003800000 */
.L_x_499:
[----:B------:R-:W-:Y:S02]  /*251a0*/  ULDC UR4, c[0x0][0xc3c] ;  /* 0x00030f0000047ab9 */ /* 0x000fe40000000800 */
[----:B------:R-:W-:-:S13]  /*251b0*/  ISETP.GE.AND P0, PT, R151, UR4, PT ;  /* 0x0000000497007c0c */ /* 0x000fda000bf06270 */
[----:B------:R-:W-:Y:S05]  /*251c0*/  @!P0 BRA `(.L_x_532) ;  /* 0xfffffdc400808947 */ /* 0x000fea000383ffff */
[----:B------:R-:W-:Y:S05]  /*251d0*/  BRA `(.L_x_328) ;  /* 0x0000007800707947 */ /* 0x000fea0003800000 */
.L_x_326:
        /* <DEDUP_REMOVED lines=16> */
[----:B-1----:R2:W-:Y:S04]  /*252e0*/  STL.64 [R1], R4 ;  /* 0x0000000401007387 */ /* 0x0025e80000100a00 */
[----:B------:R2:W-:Y:S01]  /*252f0*/  STL.64 [R1+0x8], R6 ;  /* 0x0000080601007387 */ /* 0x0005e20000100a00 */
[----:B------:R-:W-:Y:S06]  /*25300*/  BAR.ARV 0x4, 0x180 ;  /* 0x0106000000007b1d */ /* 0x000fec0000002000 */
[----:B------:R-:W-:Y:S05]  /*25310*/  BRA `(.L_x_534) ;  /* 0x0000000800a87947 */ /* 0x000fea0003800000 */
.L_x_533:
[----:B------:R-:W1:Y:S01]  /*25320*/  S2R R0, SR_TID.X ;  /* 0x0000000000007919 */ /* 0x000e620000002100 */
[----:B------:R-:W-:Y:S01]  /*25330*/  ULDC UR4, c[0x0][0xc3c] ;  /* 0x00030f0000047ab9 */ /* 0x000fe20000000800 */
[----:B------:R-:W-:Y:S01]  /*25340*/  IMAD.MOV.U32 R9, RZ, RZ, RZ ;  /* 0x000000ffff097224 */ /* 0x000fe200078e00ff */
[----:B------:R-:W2:Y:S01]  /*25350*/  S2UR UR6, SR_CTAID.X ;  /* 0x00000000000679c3 */ /* 0x000ea20000002500 */
[----:B------:R-:W-:Y:S01]  /*25360*/  ULDC UR5, c[0x0][0xc38] ;  /* 0x00030e0000057ab9 */ /* 0x000fe20000000800 */
[----:B-1----:R-:W-:-:S04]  /*25370*/  LOP3.LUT R0, R0, 0x1f, RZ, 0xc0, !PT ;  /* 0x0000001f00007812 */ /* 0x002fc800078ec0ff */
[----:B------:R-:W-:-:S04]  /*25380*/  ISETP.NE.AND P0, PT, R0, 0x1f, PT ;  /* 0x0000001f0000780c */ /* 0x000fc80003f05270 */
[----:B------:R-:W-:-:S13]  /*25390*/  ISETP.GE.OR P1, PT, R0, UR4, !P0 ;  /* 0x0000000400007c0c */ /* 0x000fda000c726670 */
[----:B0-----:R-:W0:Y:S08]  /*253a0*/  @!P1 LDC.64 R2, c[0x0][0xc80] ;  /* 0x00032000ff029b82 */ /* 0x001e300000000a00 */
[----:B------:R-:W1:Y:S01]  /*253b0*/  @!P1 LDC.64 R4, c[0x0][0xc78] ;  /* 0x00031e00ff049b82 */ /* 0x000e620000000a00 */
[----:B0-----:R-:W-:-:S05]  /*253c0*/  @!P1 IMAD.WIDE.U32 R2, R0, 0x4, R2 ;  /* 0x0000000400029825 */ /* 0x001fca00078e0002 */
[----:B------:R1:W3:Y:S02]  /*253d0*/  @!P1 LDG.E R6, desc[UR54][R2.64] ;  /* 0x0000003602069981 */ /* 0x0002e4000c1e1900 */
[----:B-1----:R-:W-:-:S05]  /*253e0*/  @!P1 IMAD.WIDE.U32 R2, R0, 0x4, R4 ;  /* 0x0000000400029825 */ /* 0x002fca00078e0004 */
[----:B------:R-:W3:Y:S01]  /*253f0*/  @!P1 LDG.E R9, desc[UR54][R2.64] ;  /* 0x0000003602099981 */ /* 0x000ee2000c1e1900 */
[C---:B------:R-:W-:Y:S01]  /*25400*/  ISETP.NE.AND P1, PT, R0.reuse, RZ, PT ;  /* 0x000000ff0000720c */ /* 0x040fe20003f25270 */
[----:B------:R-:W-:Y:S01]  /*25410*/  UMOV UR4, URZ ;  /* 0x0000003f00047c82 */ /* 0x000fe20008000000 */
[C---:B------:R-:W-:Y:S02]  /*25420*/  ISETP.GE.U32.AND P2, PT, R0.reuse, 0x2, PT ;  /* 0x000000020000780c */ /* 0x040fe40003f46070 */
[C---:B------:R-:W-:Y:S02]  /*25430*/  ISETP.GE.U32.AND P3, PT, R0.reuse, 0x4, PT ;  /* 0x000000040000780c */ /* 0x040fe40003f66070 */
[C---:B------:R-:W-:Y:S02]  /*25440*/  ISETP.GE.U32.AND P4, PT, R0.reuse, 0x8, PT ;  /* 0x000000080000780c */ /* 0x040fe40003f86070 */
[----:B------:R-:W-:Y:S01]  /*25450*/  ISETP.GE.U32.AND P5, PT, R0, 0x10, PT ;  /* 0x000000100000780c */ /* 0x000fe20003fa6070 */
[----:B---3--:R-:W-:-:S05]  /*25460*/  IMAD R4, R6, R9, RZ ;  /* 0x0000000906047224 */ /* 0x008fca00078e02ff */
        /* <DEDUP_REMOVED lines=15> */
[----:B------:R-:W0:Y:S02]  /*25560*/  SHFL.IDX PT, R4, R2, 0x1f, 0x1f ;  /* 0x03e01f0002047f89 */ /* 0x000e2400000e0000 */
[----:B0-----:R-:W-:-:S05]  /*25570*/  IMAD R7, R4, UR5, RZ ;  /* 0x0000000504077c24 */ /* 0x001fca000f8e02ff */
[----:B--2---:R-:W-:Y:S02]  /*25580*/  ISETP.GT.AND P6, PT, R7, UR6, PT ;  /* 0x0000000607007c0c */ /* 0x004fe4000bfc4270 */
[----:B------:R-:W-:-:S11]  /*25590*/  MOV R4, R7 ;  /* 0x0000000700047202 */ /* 0x000fd60000000f00 */
[----:B------:R-:W-:Y:S05]  /*255a0*/  @P6 BRA `(.L_x_535) ;  /* 0x0000000000a46947 */ /* 0x000fea0003800000 */
[----:B------:R-:W-:Y:S01]  /*255b0*/  IMAD.MOV.U32 R7, RZ, RZ, R4 ;  /* 0x000000ffff077224 */ /* 0x000fe200078e0004 */
[----:B------:R-:W-:Y:S01]  /*255c0*/  UMOV UR4, URZ ;  /* 0x0000003f00047c82 */ /* 0x000fe20008000000 */
[----:B------:R-:W-:-:S05]  /*255d0*/  ULDC UR5, c[0x0][0xc38] ;  /* 0x00030e0000057ab9 */ /* 0x000fca0000000800 */
.L_x_537:
[----:B------:R-:W0:Y:S01]  /*255e0*/  LDC R2, c[0x0][0xc3c] ;  /* 0x00030f00ff027b82 */ /* 0x000e220000000800 */
[----:B------:R-:W-:Y:S01]  /*255f0*/  ULDC UR7, c[0x0][0xc3c] ;  /* 0x00030f0000077ab9 */ /* 0x000fe20000000800 */
[----:B------:R-:W-:Y:S01]  /*25600*/  UIADD3 UR4, UR4, 0x1f, URZ ;  /* 0x0000001f04047890 */ /* 0x000fe2000fffe03f */
[----:B------:R-:W-:-:S05]  /*25610*/  IMAD.U32 R3, RZ, RZ, UR7 ;  /* 0x00000007ff037e24 */ /* 0x000fca000f8e00ff */
[----:B------:R1:W-:Y:S01]  /*25620*/  STL [R1+0xc], R3 ;  /* 0x00000c0301007387 */ /* 0x0003e20000100800 */
[----:B0-----:R-:W-:-:S13]  /*25630*/  ISETP.LE.AND P6, PT, R2, UR4, PT ;  /* 0x0000000402007c0c */ /* 0x001fda000bfc3270 */
[----:B-1----:R-:W-:Y:S05]  /*25640*/  @P6 BRA `(.L_x_536) ;  /* 0x0000000400a46947 */ /* 0x002fea0003800000 */
[----:B------:R-:W-:Y:S02]  /*25650*/  VIADD R9, R0, UR4 ;  /* 0x0000000400097c36 */ /* 0x000fe40008000000 */
[----:B------:R-:W-:-:S03]  /*25660*/  IMAD.MOV.U32 R6, RZ, RZ, RZ ;  /* 0x000000ffff067224 */ /* 0x000fc600078e00ff */
[----:B------:R-:W-:-:S13]  /*25670*/  ISETP.GE.OR P6, PT, R9, R2, !P0 ;  /* 0x000000020900720c */ /* 0x000fda00047c6670 */
        /* <DEDUP_REMOVED lines=15> */
[----:B0-----:R-:W-:-:S04]  /*25770*/  SEL R8, R8, RZ, P3 ;  /* 0x000000ff08087207 */ /* 0x001fc80001800000 */
[----:B------:R-:W-:-:S05]  /*25780*/  IADD3 R8, R5, R8, RZ ;  /* 0x0000000805087210 */ /* 0x000fca0007ffe0ff */
[----:B------:R-:W0:Y:S02]  /*25790*/  SHFL.UP PT, R2, R8, 0x8, RZ ;  /* 0x0500000008027989 */ /* 0x000e2400000e00ff */
[----:B0-----:R-:W-:-:S05]  /*257a0*/  SEL R3, R2, RZ, P4 ;  /* 0x000000ff02037207 */ /* 0x001fca0002000000 */
[----:B------:R-:W-:-:S05]  /*257b0*/  IMAD.IADD R3, R8, 0x1, R3 ;  /* 0x0000000108037824 */ /* 0x000fca00078e0203 */
[----:B------:R-:W0:Y:S02]  /*257c0*/  SHFL.UP PT, R2, R3, 0x10, RZ ;  /* 0x0600000003027989 */ /* 0x000e2400000e00ff */
[----:B0-----:R-:W-:-:S05]  /*257d0*/  SEL R2, R2, RZ, P5 ;  /* 0x000000ff02027207 */ /* 0x001fca0002800000 */
[----:B------:R-:W-:-:S05]  /*257e0*/  IMAD.IADD R2, R3, 0x1, R2 ;  /* 0x0000000103027824 */ /* 0x000fca00078e0202 */
[----:B------:R-:W0:Y:S02]  /*257f0*/  SHFL.IDX PT, R4, R2, 0x1f, 0x1f ;  /* 0x03e01f0002047f89 */ /* 0x000e2400000e0000 */
[----:B0-----:R-:W-:-:S04]  /*25800*/  IMAD R4, R4, UR5, RZ ;  /* 0x0000000504047c24 */ /* 0x001fc8000f8e02ff */
[----:B------:R-:W-:-:S05]  /*25810*/  IMAD.IADD R7, R4, 0x1, R7 ;  /* 0x0000000104077824 */ /* 0x000fca00078e0207 */
[----:B------:R-:W-:-:S13]  /*25820*/  ISETP.GT.AND P6, PT, R7, UR6, PT ;  /* 0x0000000607007c0c */ /* 0x000fda000bfc4270 */
[----:B------:R-:W-:Y:S05]  /*25830*/  @!P6 BRA `(.L_x_537) ;  /* 0xfffffffc0068e947 */ /* 0x000fea000383ffff */
.L_x_535:
[----:B------:R-:W-:-:S04]  /*25840*/  IMAD.IADD R11, R7, 0x1, -R4 ;  /* 0x00000001070b7824 */ /* 0x000fc800078e0a04 */
[----:B------:R-:W-:-:S05]  /*25850*/  IMAD R3, R2, UR5, R11 ;  /* 0x0000000502037c24 */ /* 0x000fca000f8e020b */
[----:B------:R-:W-:-:S13]  /*25860*/  ISETP.GT.AND P0, PT, R3, UR6, PT ;  /* 0x0000000603007c0c */ /* 0x000fda000bf04270 */
[----:B------:R-:W-:-:S04]  /*25870*/  VOTE.ANY R10, PT, !P0 ;  /* 0x00000000000a7806 */ /* 0x000fc800040e0100 */
[----:B------:R0:W1:Y:S01]  /*25880*/  POPC R5, R10 ;  /* 0x0000000a00057309 */ /* 0x0000620000000000 */
[----:B------:R-:W-:Y:S01]  /*25890*/  ISETP.NE.AND P0, PT, R10, RZ, PT ;  /* 0x000000ff0a00720c */ /* 0x000fe20003f05270 */
[----:B0-----:R-:W-:Y:S01]  /*258a0*/  IMAD.MOV.U32 R10, RZ, RZ, RZ ;  /* 0x000000ffff0a7224 */ /* 0x001fe200078e00ff */
[----:B-1----:R-:W0:Y:S04]  /*258b0*/  SHFL.IDX PT, R6, R6, R5, 0x1f ;  /* 0x00001f0506067589 */ /* 0x002e2800000e0000 */
[----:B------:R-:W1:Y:S01]  /*258c0*/  SHFL.IDX PT, R8, R9, R5, 0x1f ;  /* 0x00001f0509087589 */ /* 0x000e6200000e0000 */
[----:B0-----:R-:W-:-:S04]  /*258d0*/  IABS R4, R6 ;  /* 0x0000000600047213 */ /* 0x001fc80000000000 */
[----:B------:R-:W0:Y:S01]  /*258e0*/  I2F.RP R13, R4 ;  /* 0x00000004000d7306 */ /* 0x000e220000209400 */
[----:B-1----:R-:W-:-:S07]  /*258f0*/  IABS R7, R8 ;  /* 0x0000000800077213 */ /* 0x002fce0000000000 */
[----:B------:R-:W-:Y:S08]  /*25900*/  I2F.RP R12, R7 ;  /* 0x00000007000c7306 */ /* 0x000ff00000209400 */
[----:B0-----:R-:W0:Y:S02]  /*25910*/  MUFU.RCP R13, R13 ;  /* 0x0000000d000d7308 */ /* 0x001e240000001000 */
[----:B0-----:R-:W-:-:S06]  /*25920*/  VIADD R3, R13, 0xffffffe ;  /* 0x0ffffffe0d037836 */ /* 0x001fcc0000000000 */
[----:B------:R-:W0:Y:S02]  /*25930*/  F2I.FTZ.U32.TRUNC.NTZ R3, R3 ;  /* 0x0000000300037305 */ /* 0x000e24000021f000 */
[----:B0-----:R-:W-:Y:S01]  /*25940*/  IMAD.MOV R15, RZ, RZ, -R3 ;  /* 0x000000ffff0f7224 */ /* 0x001fe200078e0a03 */
[----:B------:R-:W-:Y:S06]  /*25950*/  @!P0 BRA `(.L_x_538) ;  /* 0x0000000000088947 */ /* 0x000fec0003800000 */
[----:B------:R-:W-:-:S05]  /*25960*/  IADD3 R9, R5, -0x1, RZ ;  /* 0xffffffff05097810 */ /* 0x000fca0007ffe0ff */
[----:B------:R0:W1:Y:S02]  /*25970*/  SHFL.IDX PT, R10, R2, R9, 0x1f ;  /* 0x00001f09020a7589 */ /* 0x00006400000e0000 */
.L_x_538:
[----:B-1----:R-:W-:Y:S01]  /*25980*/  IMAD R10, R10, UR5, R11 ;  /* 0x000000050a0a7c24 */ /* 0x002fe2000f8e020b */
[----:B------:R-:W1:Y:S01]  /*25990*/  MUFU.RCP R12, R12 ;  /* 0x0000000c000c7308 */ /* 0x000e620000001000 */
[----:B0-----:R-:W-:Y:S02]  /*259a0*/  IMAD R9, R15, R4, RZ ;  /* 0x000000040f097224 */ /* 0x001fe400078e02ff */
[----:B------:R-:W-:Y:S01]  /*259b0*/  IMAD.MOV.U32 R2, RZ, RZ, RZ ;  /* 0x000000ffff027224 */ /* 0x000fe200078e00ff */
[----:B------:R0:W-:Y:S03]  /*259c0*/  STL [R1], R10 ;  /* 0x0000000a01007387 */ /* 0x0001e60000100800 */
[----:B------:R-:W-:Y:S01]  /*259d0*/  IMAD.HI.U32 R2, R3, R9, R2 ;  /* 0x0000000903027227 */ /* 0x000fe200078e0002 */
[----:B------:R-:W-:Y:S02]  /*259e0*/  IADD3 R9, -R10, UR6, RZ ;  /* 0x000000060a097c10 */ /* 0x000fe4000fffe1ff */
[----:B------:R-:W-:-:S02]  /*259f0*/  IABS R3, R6 ;  /* 0x0000000600037213 */ /* 0x000fc40000000000 */
[----:B------:R-:W-:-:S03]  /*25a00*/  IABS R11, R9 ;  /* 0x00000009000b7213 */ /* 0x000fc60000000000 */
[----:B------:R-:W-:Y:S02]  /*25a10*/  IMAD.MOV R3, RZ, RZ, -R3 ;  /* 0x000000ffff037224 */ /* 0x000fe400078e0a03 */
[----:B0-----:R-:W-:-:S04]  /*25a20*/  IMAD.HI.U32 R10, R2, R11, RZ ;  /* 0x0000000b020a7227 */ /* 0x001fc800078e00ff */
[----:B------:R-:W-:Y:S02]  /*25a30*/  IMAD R11, R10, R3, R11 ;  /* 0x000000030a0b7224 */ /* 0x000fe400078e020b */
[----:B-1----:R-:W-:-:S03]  /*25a40*/  VIADD R3, R12, 0xffffffe ;  /* 0x0ffffffe0c037836 */ /* 0x002fc60000000000 */
[----:B------:R-:W-:-:S03]  /*25a50*/  ISETP.GT.U32.AND P1, PT, R4, R11, PT ;  /* 0x0000000b0400720c */ /* 0x000fc60003f24070 */
[----:B------:R-:W0:Y:S10]  /*25a60*/  F2I.FTZ.U32.TRUNC.NTZ R3, R3 ;  /* 0x0000000300037305 */ /* 0x000e34000021f000 */
[----:B------:R-:W-:-:S02]  /*25a70*/  @!P1 IMAD.IADD R11, R11, 0x1, -R4 ;  /* 0x000000010b0b9824 */ /* 0x000fc400078e0a04 */
[----:B------:R-:W-:Y:S01]  /*25a80*/  @!P1 VIADD R10, R10, 0x1 ;  /* 0x000000010a0a9836 */ /* 0x000fe20000000000 */
[----:B------:R-:W-:Y:S01]  /*25a90*/  ISETP.NE.AND P1, PT, R6, RZ, PT ;  /* 0x000000ff0600720c */ /* 0x000fe20003f25270 */
[----:B0-----:R-:W-:Y:S01]  /*25aa0*/  IMAD.MOV R2, RZ, RZ, -R3 ;  /* 0x000000ffff027224 */ /* 0x001fe200078e0a03 */
[----:B------:R-:W-:-:S03]  /*25ab0*/  ISETP.GE.U32.AND P0, PT, R11, R4, PT ;  /* 0x000000040b00720c */ /* 0x000fc60003f06070 */
[----:B------:R-:W-:Y:S02]  /*25ac0*/  IMAD R11, R2, R7, RZ ;  /* 0x00000007020b7224 */ /* 0x000fe400078e02ff */
[----:B------:R-:W-:-:S04]  /*25ad0*/  IMAD.MOV.U32 R2, RZ, RZ, RZ ;  /* 0x000000ffff027224 */ /* 0x000fc800078e00ff */
[----:B------:R-:W-:Y:S01]  /*25ae0*/  IMAD.HI.U32 R4, R3, R11, R2 ;  /* 0x0000000b03047227 */ /* 0x000fe200078e0002 */
[----:B------:R-:W-:-:S03]  /*25af0*/  LOP3.LUT R2, R9, R6, RZ, 0x3c, !PT ;  /* 0x0000000609027212 */ /* 0x000fc600078e3cff */
[----:B------:R-:W-:Y:S02]  /*25b00*/  @P0 IADD3 R10, R10, 0x1, RZ ;  /* 0x000000010a0a0810 */ /* 0x000fe40007ffe0ff */
        /* <DEDUP_REMOVED lines=8> */
[----:B------:R-:W-:-:S05]  /*25b90*/  IMAD R2, R4, R2, R3 ;  /* 0x0000000204027224 */ /* 0x000fca00078e0203 */
[----:B------:R-:W-:-:S13]  /*25ba0*/  ISETP.GT.U32.AND P1, PT, R7, R2, PT ;  /* 0x000000020700720c */ /* 0x000fda0003f24070 */
[----:B------:R-:W-:Y:S02]  /*25bb0*/  @!P1 IMAD.IADD R2, R2, 0x1, -R7 ;  /* 0x0000000102029824 */ /* 0x000fe400078e0a07 */
[----:B------:R-:W-:Y:S01]  /*25bc0*/  @!P1 VIADD R4, R4, 0x1 ;  /* 0x0000000104049836 */ /* 0x000fe20000000000 */
[----:B------:R-:W-:Y:S02]  /*25bd0*/  ISETP.NE.AND P1, PT, R8, RZ, PT ;  /* 0x000000ff0800720c */ /* 0x000fe40003f25270 */
[----:B------:R-:W-:Y:S02]  /*25be0*/  ISETP.GE.U32.AND P0, PT, R2, R7, PT ;  /* 0x000000070200720c */ /* 0x000fe40003f06070 */
[----:B------:R-:W-:-:S04]  /*25bf0*/  LOP3.LUT R2, R10, R8, RZ, 0x3c, !PT ;  /* 0x000000080a027212 */ /* 0x000fc800078e3cff */
[----:B------:R-:W-:Y:S01]  /*25c00*/  ISETP.GE.AND P2, PT, R2, RZ, PT ;  /* 0x000000ff0200720c */ /* 0x000fe20003f46270 */
[----:B------:R-:W-:-:S06]  /*25c10*/  VIADD R2, R5, UR4 ;  /* 0x0000000405027c36 */ /* 0x000fcc0008000000 */
[----:B------:R-:W-:-:S06]  /*25c20*/  @P0 VIADD R4, R4, 0x1 ;  /* 0x0000000104040836 */ /* 0x000fcc0000000000 */
[----:B------:R-:W-:Y:S01]  /*25c30*/  @!P2 IMAD.MOV R4, RZ, RZ, -R4 ;  /* 0x000000ffff04a224 */ /* 0x000fe200078e0a04 */
[----:B------:R-:W-:-:S05]  /*25c40*/  @!P1 LOP3.LUT R4, RZ, R8, RZ, 0x33, !PT ;  /* 0x00000008ff049212 */ /* 0x000fca00078e33ff */
[----:B------:R-:W-:-:S04]  /*25c50*/  IMAD.MOV R3, RZ, RZ, -R4 ;  /* 0x000000ffff037224 */ /* 0x000fc800078e0a04 */
[C---:B------:R-:W-:Y:S01]  /*25c60*/  IMAD R10, R8.reuse, R3, R10 ;  /* 0x00000003080a7224 */ /* 0x040fe200078e020a */
[----:B------:R-:W-:Y:S01]  /*25c70*/  LEA R3, R8, R4, 0x18 ;  /* 0x0000000408037211 */ /* 0x000fe200078ec0ff */
[----:B------:R-:W-:-:S04]  /*25c80*/  IMAD.IADD R4, R9, 0x1, -R6 ;  /* 0x0000000109047824 */ /* 0x000fc800078e0a06 */
[----:B------:R-:W-:Y:S01]  /*25c90*/  IMAD R3, R10, 0x10000, R3 ;  /* 0x000100000a037824 */ /* 0x000fe200078e0203 */
[----:B------:R1:W-:Y:S04]  /*25ca0*/  STL [R1+0x4], R4 ;  /* 0x0000040401007387 */ /* 0x0003e80000100800 */
[----:B------:R1:W-:Y:S04]  /*25cb0*/  STL [R1+0xc], R2 ;  /* 0x00000c0201007387 */ /* 0x0003e80000100800 */
[----:B------:R1:W-:Y:S01]  /*25cc0*/  STL [R1+0x8], R3 ;  /* 0x0000080301007387 */ /* 0x0003e20000100800 */
[----:B------:R-:W-:Y:S05]  /*25cd0*/  BRA `(.L_x_539) ;  /* 0x0000000000107947 */ /* 0x000fea0003800000 */
.L_x_536:
[----:B------:R-:W-:Y:S01]  /*25ce0*/  IMAD.U32 R2, RZ, RZ, UR6 ;  /* 0x00000006ff027e24 */ /* 0x000fe2000f8e00ff */
[----:B------:R0:W-:Y:S04]  /*25cf0*/  STL [R1+0x4], RZ ;  /* 0x000004ff01007387 */ /* 0x0001e80000100800 */
[----:B------:R0:W-:Y:S04]  /*25d00*/  STL [R1+0x8], RZ ;  /* 0x000008ff01007387 */ /* 0x0001e80000100800 */
[----:B------:R0:W-:Y:S02]  /*25d10*/  STL [R1], R2 ;  /* 0x0000000201007387 */ /* 0x0001e40000100800 */
.L_x_539:
[----:B-1----:R-:W2:Y:S04]  /*25d20*/  LDL R4, [R1] ;  /* 0x0000000001047983 */ /* 0x002ea80000100800 */
[----:B------:R-:W2:Y:S04]  /*25d30*/  LDL R5, [R1+0x4] ;  /* 0x0000040001057983 */ /* 0x000ea80000100800 */
[----:B------:R-:W2:Y:S04]  /*25d40*/  LDL R6, [R1+0x8] ;  /* 0x0000080001067983 */ /* 0x000ea80000100800 */
[----:B------:R-:W2:Y:S01]  /*25d50*/  LDL R7, [R1+0xc] ;  /* 0x00000c0001077983 */ /* 0x000ea20000100800 */
[----:B------:R-:W-:-:S13]  /*25d60*/  ISETP.NE.AND P0, PT, R0, RZ, PT ;  /* 0x000000ff0000720c */ /* 0x000fda0003f05270 */
[----:B------:R-:W1:Y:S01]  /*25d70*/  @!P0 S2R R3, SR_CgaCtaId ;  /* 0x0000000000038919 */ /* 0x000e620000008800 */
[----:B------:R-:W-:-:S04]  /*25d80*/  @!P0 MOV R0, 0x400 ;  /* 0x0000040000008802 */ /* 0x000fc80000000f00 */
[----:B-1----:R-:W-:-:S05]  /*25d90*/  @!P0 LEA R0, R3, R0, 0x18 ;  /* 0x0000000003008211 */ /* 0x002fca00078ec0ff */
[----:B--2---:R1:W-:Y:S01]  /*25da0*/  @!P0 STS.128 [R0+0x334d0], R4 ;  /* 0x0334d00400008388 */ /* 0x0043e20000000c00 */
[----:B------:R-:W-:Y:S06]  /*25db0*/  BAR.ARV 0x5, 0x180 ;  /* 0x0146000000007b1d */ /* 0x000fec0000002000 */
.L_x_534:
[----:B-1----:R-:W3:Y:S01]  /*25dc0*/  LDL R0, [R1+0xc] ;  /* 0x00000c0001007983 */ /* 0x002ee20000100800 */
[----:B------:R-:W-:Y:S01]  /*25dd0*/  ULDC UR4, c[0x0][0xc3c] ;  /* 0x00030f0000047ab9 */ /* 0x000fe20000000800 */
[----:B------:R-:W-:Y:S01]  /*25de0*/  IMAD.MOV.U32 R19, RZ, RZ, RZ ;  /* 0x000000ffff137224 */ /* 0x000fe200078e00ff */
[----:B---3--:R-:W-:Y:S01]  /*25df0*/  ISETP.GE.AND P0, PT, R0, UR4, PT ;  /* 0x0000000400007c0c */ /* 0x008fe2000bf06270 */
[----:B------:R-:W-:-:S05]  /*25e00*/  IMAD.MOV.U32 R0, RZ, RZ, 0x1 ;  /* 0x00000001ff007424 */ /* 0x000fca00078e00ff */
[----:B------:R1:W-:Y:S04]  /*25e10*/  STL [R1+0x18], R0 ;  /* 0x0000180001007387 */ /* 0x0003e80000100800 */
[----:B------:R1:W-:Y:S03]  /*25e20*/  STL [R1+0x5c], RZ ;  /* 0x00005cff01007387 */ /* 0x0003e60000100800 */
[----:B------:R-:W-:Y:S05]  /*25e30*/  @P0 BRA `(.L_x_540) ;  /* 0x00000068005c0947 */ /* 0x000fea0003800000 */
[----:B------:R-:W3:Y:S01]  /*25e40*/  S2R R9, SR_TID.X ;  /* 0x0000000000097919 */ /* 0x000ee20000002100 */
[----:B------:R-:W4:Y:S01]  /*25e50*/  S2UR UR5, SR_CgaCtaId ;  /* 0x00000000000579c3 */ /* 0x000f220000008800 */
[----:B------:R-:W-:Y:S01]  /*25e60*/  UMOV UR4, 0x400 ;  /* 0x0000040000047882 */ /* 0x000fe20000000000 */
[----:B------:R-:W-:Y:S01]  /*25e70*/  BSSY B7, `(.L_x_540) ;  /* 0x0000693000077945 */ /* 0x000fe20003800000 */
[----:B------:R-:W-:Y:S01]  /*25e80*/  IMAD.MOV.U32 R19, RZ, RZ, RZ ;  /* 0x000000ffff137224 */ /* 0x000fe200078e00ff */
[----:B------:R-:W-:Y:S01]  /*25e90*/  ULDC.64 UR40, c[0x0][0x198] ;  /* 0x0000660000287ab9 */ /* 0x000fe20000000a00 */
[----:B------:R-:W-:Y:S02]  /*25ea0*/  ULOP3.LUT UR37, UR36, 0x1, URZ, 0xfc, !UPT ;  /* 0x0000000124257892 */ /* 0x000fe4000f8efc3f */
[----:B------:R-:W-:Y:S01]  /*25eb0*/  ULOP3.LUT UR39, UR36, 0x2, URZ, 0xfc, !UPT ;  /* 0x0000000224277892 */ /* 0x000fe2000f8efc3f */
[----:B------:R-:W-:Y:S01]  /*25ec0*/  ULDC UR38, c[0x0][0xc] ;  /* 0x0000030000267ab9 */ /* 0x000fe20000000800 */
[----:B----4-:R-:W-:-:S06]  /*25ed0*/  ULEA UR4, UR5, UR4, 0x18 ;  /* 0x0000000405047291 */ /* 0x010fcc000f8ec03f */
[----:B------:R-:W-:Y:S01]  /*25ee0*/  IMAD.U32 R18, RZ, RZ, UR4 ;  /* 0x00000004ff127e24 */ /* 0x000fe2000f8e00ff */
[----:B---3--:R-:W-:Y:S01]  /*25ef0*/  SHF.R.U32.HI R3, RZ, 0x1, R9 ;  /* 0x00000001ff037819 */ /* 0x008fe20000011609 */
[C---:B--2---:R-:W-:Y:S01]  /*25f00*/  IMAD.SHL.U32 R4, R9.reuse, 0x40, RZ ;  /* 0x0000004009047824 */ /* 0x044fe200078e00ff */
[C---:B------:R-:W-:Y:S01]  /*25f10*/  LOP3.LUT R8, R9.reuse, 0x7f, RZ, 0xc0, !PT ;  /* 0x0000007f09087812 */ /* 0x040fe200078ec0ff */
[----:B------:R-:W-:-:S03]  /*25f20*/  IMAD.SHL.U32 R5, R9, 0x2, RZ ;  /* 0x0000000209057824 */ /* 0x000fc600078e00ff */
[----:B-1----:R-:W-:-:S04]  /*25f30*/  LOP3.LUT R0, R4, 0x180, RZ, 0xc0, !PT ;  /* 0x0000018004007812 */ /* 0x002fc800078ec0ff */
[----:B------:R-:W-:Y:S02]  /*25f40*/  LOP3.LUT R3, R0, 0x30, R3, 0xf8, !PT ;  /* 0x0000003000037812 */ /* 0x000fe400078ef803 */
[----:B------:R-:W-:-:S04]  /*25f50*/  SHF.L.U32 R0, R9, 0x4, RZ ;  /* 0x0000000409007819 */ /* 0x000fc800000006ff */
[----:B0-----:R-:W-:-:S04]  /*25f60*/  LOP3.LUT R2, R0, 0x1b0, RZ, 0xc0, !PT ;  /* 0x000001b000027812 */ /* 0x001fc800078ec0ff */
[----:B------:R-:W-:Y:S01]  /*25f70*/  LOP3.LUT R6, R2, 0x30, R5, 0x78, !PT ;  /* 0x0000003002067812 */ /* 0x000fe200078e7805 */
[----:B------:R-:W-:-:S05]  /*25f80*/  IMAD.SHL.U32 R2, R8, 0x10, RZ ;  /* 0x0000001008027824 */ /* 0x000fca00078e00ff */
[----:B------:R-:W-:Y:S01]  /*25f90*/  LOP3.LUT R7, R2, 0x600, RZ, 0xc0, !PT ;  /* 0x0000060002077812 */ /* 0x000fe200078ec0ff */
[----:B------:R-:W-:-:S05]  /*25fa0*/  IMAD.SHL.U32 R2, R9, 0x8, RZ ;  /* 0x0000000809027824 */ /* 0x000fca00078e00ff */
[----:B------:R-:W-:Y:S01]  /*25fb0*/  LOP3.LUT R5, R3, 0x30, R2, 0x78, !PT ;  /* 0x0000003003057812 */ /* 0x000fe200078e7802 */
[----:B------:R-:W-:Y:S01]  /*25fc0*/  IMAD.SHL.U32 R2, R9, 0x20, RZ ;  /* 0x0000002009027824 */ /* 0x000fe200078e00ff */
[----:B------:R-:W-:Y:S02]  /*25fd0*/  LOP3.LUT R3, R7, 0x40, R0, 0xf8, !PT ;  /* 0x0000004007037812 */ /* 0x000fe400078ef800 */
[----:B------:R-:W-:Y:S02]  /*25fe0*/  LOP3.LUT R5, R5, 0x640, R4, 0xf8, !PT ;  /* 0x0000064005057812 */ /* 0x000fe400078ef804 */
[----:B------:R-:W-:Y:S02]  /*25ff0*/  LOP3.LUT R3, R3, R6, RZ, 0xfc, !PT ;  /* 0x0000000603037212 */ /* 0x000fe400078efcff */
[----:B------:R-:W-:Y:S01]  /*26000*/  LOP3.LUT R6, R2, 0x80, RZ, 0xc0, !PT ;  /* 0x0000008002067812 */ /* 0x000fe200078ec0ff */
[----:B------:R-:W-:Y:S01]  /*26010*/  STL [R1+0x30], R5 ;  /* 0x0000300501007387 */ /* 0x000fe20000100800 */
[--C-:B------:R-:W-:Y:S01]  /*26020*/  LOP3.LUT R7, R7, 0x60, R2.reuse, 0xf8, !PT ;  /* 0x0000006007077812 */ /* 0x100fe200078ef802 */
[----:B------:R-:W-:Y:S01]  /*26030*/  IMAD.IADD R3, R18, 0x1, R3 ;  /* 0x0000000112037824 */ /* 0x000fe200078e0203 */
[----:B------:R-:W-:Y:S01]  /*26040*/  LOP3.LUT R6, R6, 0x10, R9, 0xf8, !PT ;  /* 0x0000001006067812 */ /* 0x000fe200078ef809 */
[----:B------:R-:W-:Y:S01]  /*26050*/  IMAD.SHL.U32 R9, R9, 0x4, RZ ;  /* 0x0000000409097824 */ /* 0x000fe200078e00ff */
[----:B------:R-:W-:-:S02]  /*26060*/  LOP3.LUT R7, R7, 0x100, R2, 0xf8, !PT ;  /* 0x0000010007077812 */ /* 0x000fc400078ef802 */
[----:B------:R-:W-:Y:S02]  /*26070*/  LOP3.LUT R0, R0, 0x30, RZ, 0xc0, !PT ;  /* 0x0000003000007812 */ /* 0x000fe400078ec0ff */
[----:B------:R-:W-:-:S04]  /*26080*/  LOP3.LUT R6, R6, 0x10, R9, 0x78, !PT ;  /* 0x0000001006067812 */ /* 0x000fc800078e7809 */
[----:B------:R-:W-:-:S05]  /*26090*/  LOP3.LUT R4, R7, R6, RZ, 0xfc, !PT ;  /* 0x0000000607047212 */ /* 0x000fca00078efcff */
[----:B------:R0:W-:Y:S04]  /*260a0*/  STL [R1+0x2c], R4 ;  /* 0x00002c0401007387 */ /* 0x0001e80000100800 */
[----:B------:R1:W-:Y:S04]  /*260b0*/  STL [R1+0x3c], R3 ;  /* 0x00003c0301007387 */ /* 0x0003e80000100800 */
[----:B------:R-:W-:Y:S01]  /*260c0*/  STL [R1+0x5c], RZ ;  /* 0x00005cff01007387 */ /* 0x000fe20000100800 */
[----:B0-----:R-:W-:-:S04]  /*260d0*/  SHF.R.U32.HI R4, RZ, 0x2, R8 ;  /* 0x00000002ff047819 */ /* 0x001fc80000011608 */
[----:B------:R-:W-:Y:S01]  /*260e0*/  LOP3.LUT R4, R4, 0x60, R2, 0xf8, !PT ;  /* 0x0000006004047812 */ /* 0x000fe200078ef802 */
[----:B-1----:R-:W-:Y:S01]  /*260f0*/  IMAD.MOV.U32 R3, RZ, RZ, 0x1 ;  /* 0x00000001ff037424 */ /* 0x002fe200078e00ff */
[----:B------:R-:W-:-:S05]  /*26100*/  MOV R2, 0x1 ;  /* 0x0000000100027802 */ /* 0x000fca0000000f00 */
[----:B------:R0:W-:Y:S04]  /*26110*/  STL [R1+0x1c], R2 ;  /* 0x00001c0201007387 */ /* 0x0001e80000100800 */
[----:B------:R1:W-:Y:S04]  /*26120*/  STL [R1+0x14], RZ ;  /* 0x000014ff01007387 */ /* 0x0003e80000100800 */
[----:B------:R1:W-:Y:S01]  /*26130*/  STL [R1+0x18], R3 ;  /* 0x0000180301007387 */ /* 0x0003e20000100800 */
[C---:B0-----:R-:W-:Y:S02]  /*26140*/  LOP3.LUT R2, R0.reuse, 0x40, RZ, 0xfc, !PT ;  /* 0x0000004000027812 */ /* 0x041fe400078efcff */
[----:B------:R-:W-:-:S07]  /*26150*/  LOP3.LUT R0, R0, 0x80, RZ, 0xfc, !PT ;  /* 0x0000008000007812 */ /* 0x000fce00078efcff */
.L_x_658:
[----:B------:R-:W2:Y:S01]  /*26160*/  LDL R0, [R1+0xc] ;  /* 0x00000c0001007983 */ /* 0x000ea20000100800 */
[----:B-1----:R-:W2:Y:S01]  /*26170*/  LDC.64 R2, c[0x0][0xc88] ;  /* 0x00032200ff027b82 */ /* 0x002ea20000000a00 */
[----:B------:R-:W-:Y:S05]  /*26180*/  YIELD ;  /* 0x0000000000007946 */ /* 0x000fea0003800000 */
[----:B------:R-:W-:Y:S01]  /*26190*/  ULDC.64 UR4, c[0x0][0xa28] ;  /* 0x00028a0000047ab9 */ /* 0x000fe20000000a00 */
[----:B------:R-:W-:Y:S02]  /*261a0*/  CS2R R8, SRZ ;  /* 0x0000000000087805 */ /* 0x000fe4000001ff00 */
[----:B------:R-:W-:Y:S01]  /*261b0*/  ISETP.NE.U32.AND P0, PT, RZ, UR4, PT ;  /* 0x00000004ff007c0c */ /* 0x000fe2000bf05070 */
[----:B------:R-:W-:Y:S01]  /*261c0*/  ULDC.64 UR10, c[0x0][0xa18] ;  /* 0x00028600000a7ab9 */ /* 0x000fe20000000a00 */
[----:B------:R-:W-:Y:S01]  /*261d0*/  ULDC.64 UR8, c[0x0][0xa10] ;  /* 0x0002840000087ab9 */ /* 0x000fe20000000a00 */
[----:B------:R-:W-:Y:S01]  /*261e0*/  ULDC.64 UR6, c[0x0][0xa08] ;  /* 0x0002820000067ab9 */ /* 0x000fe20000000a00 */
[----:B--2---:R-:W-:-:S05]  /*261f0*/  IMAD.WIDE R2, R0, 0x4, R2 ;  /* 0x0000000400027825 */ /* 0x004fca00078e0202 */
[----:B------:R-:W2:Y:S01]  /*26200*/  LDG.E R15, desc[UR54][R2.64] ;  /* 0x00000036020f7981 */ /* 0x000ea2000c1e1900 */
[----:B------:R-:W-:Y:S02]  /*26210*/  ISETP.NE.AND.EX P0, PT, RZ, UR5, PT, P0 ;  /* 0x00000005ff007c0c */ /* 0x000fe4000bf05300 */
[----:B--2---:R-:W-:Y:S01]  /*26220*/  SHF.R.S32.HI R0, RZ, 0x1f, R15 ;  /* 0x0000001fff007819 */ /* 0x004fe2000001140f */
[----:B------:R-:W-:-:S10]  /*26230*/  IMAD.SHL.U32 R14, R15, 0x4, RZ ;  /* 0x000000040f0e7824 */ /* 0x000fd400078e00ff */
[C---:B------:R-:W-:Y:S01]  /*26240*/  @P0 LEA R2, P1, R15.reuse, UR4, 0x2 ;  /* 0x000000040f020c11 */ /* 0x040fe2000f8210ff */
[----:B------:R-:W-:Y:S03]  /*26250*/  STL [R1+0x34], R15 ;  /* 0x0000340f01007387 */ /* 0x000fe60000100800 */
[C-C-:B------:R-:W-:Y:S01]  /*26260*/  @P0 LEA.HI.X R3, R15.reuse, UR5, R0.reuse, 0x2, P1 ;  /* 0x000000050f030c11 */ /* 0x140fe200088f1400 */
[----:B------:R-:W-:Y:S01]  /*26270*/  ULDC.64 UR4, c[0x0][0xa00] ;  /* 0x0002800000047ab9 */ /* 0x000fe20000000a00 */
[----:B------:R-:W-:Y:S01]  /*26280*/  SHF.L.U64.HI R13, R15, 0x2, R0 ;  /* 0x000000020f0d7819 */ /* 0x000fe20000010200 */
[----:B0-----:R0:W-:Y:S01]  /*26290*/  STL [R1+0x50], R0 ;  /* 0x0000500001007387 */ /* 0x0011e20000100800 */
[----:B------:R-:W-:-:S03]  /*262a0*/  ISETP.NE.U32.AND P1, PT, RZ, UR4, PT ;  /* 0x00000004ff007c0c */ /* 0x000fc6000bf25070 */
[----:B------:R1:W5:Y:S01]  /*262b0*/  @P0 LDG.E R8, desc[UR54][R2.64] ;  /* 0x0000003602080981 */ /* 0x000362000c1e1900 */
[----:B------:R-:W-:Y:S01]  /*262c0*/  ISETP.NE.AND.EX P1, PT, RZ, UR5, PT, P1 ;  /* 0x00000005ff007c0c */ /* 0x000fe2000bf25310 */
[----:B------:R-:W-:Y:S01]  /*262d0*/  IMAD.MOV.U32 R12, RZ, RZ, RZ ;  /* 0x000000ffff0c7224 */ /* 0x000fe200078e00ff */
[----:B------:R-:W-:Y:S01]  /*262e0*/  ISETP.NE.U32.AND P3, PT, RZ, UR10, PT ;  /* 0x0000000aff007c0c */ /* 0x000fe2000bf65070 */
[----:B------:R-:W-:Y:S01]  /*262f0*/  STL [R1+0x24], R14 ;  /* 0x0000240e01007387 */ /* 0x000fe20000100800 */
[----:B------:R-:W-:Y:S01]  /*26300*/  ISETP.NE.U32.AND P0, PT, RZ, UR6, PT ;  /* 0x00000006ff007c0c */ /* 0x000fe2000bf05070 */
[----:B0-----:R-:W-:Y:S01]  /*26310*/  IMAD.MOV.U32 R0, RZ, RZ, RZ ;  /* 0x000000ffff007224 */ /* 0x001fe200078e00ff */
[----:B------:R-:W-:Y:S01]  /*26320*/  ISETP.NE.U32.AND P2, PT, RZ, UR8, PT ;  /* 0x00000008ff007c0c */ /* 0x000fe2000bf45070 */
[----:B------:R-:W-:Y:S01]  /*26330*/  STL [R1+0x38], R13 ;  /* 0x0000380d01007387 */ /* 0x000fe20000100800 */
[C---:B------:R-:W-:Y:S02]  /*26340*/  IADD3 R6, P5, R14.reuse, UR6, RZ ;  /* 0x000000060e067c10 */ /* 0x040fe4000ffbe0ff */
[----:B-1----:R-:W-:-:S02]  /*26350*/  IADD3 R2, P4, R14, UR4, RZ ;  /* 0x000000040e027c10 */ /* 0x002fc4000ff9e0ff */
[----:B------:R-:W-:Y:S02]  /*26360*/  ISETP.NE.AND.EX P3, PT, RZ, UR11, PT, P3 ;  /* 0x0000000bff007c0c */ /* 0x000fe4000bf65330 */
[C---:B------:R-:W-:Y:S02]  /*26370*/  IADD3.X R3, R13.reuse, UR5, RZ, P4, !PT ;  /* 0x000000050d037c10 */ /* 0x040fe4000a7fe4ff */
[----:B------:R-:W-:Y:S02]  /*26380*/  IADD3 R4, P4, R14, UR8, RZ ;  /* 0x000000080e047c10 */ /* 0x000fe4000ff9e0ff */
[----:B------:R-:W-:Y:S01]  /*26390*/  ISETP.NE.AND.EX P0, PT, RZ, UR7, PT, P0 ;  /* 0x00000007ff007c0c */ /* 0x000fe2000bf05300 */
[----:B------:R-:W2:Y:S01]  /*263a0*/  @P1 LDG.E R9, desc[UR54][R2.64] ;  /* 0x0000003602091981 */ /* 0x000ea2000c1e1900 */
[----:B------:R-:W-:Y:S01]  /*263b0*/  IADD3.X R5, R13, UR9, RZ, P4, !PT ;  /* 0x000000090d057c10 */ /* 0x000fe2000a7fe4ff */
[----:B------:R-:W-:Y:S01]  /*263c0*/  ULDC UR4, c[0x0][0x288] ;  /* 0x0000a20000047ab9 */ /* 0x000fe20000000800 */
[----:B------:R-:W-:-:S02]  /*263d0*/  ISETP.NE.AND.EX P2, PT, RZ, UR9, PT, P2 ;  /* 0x00000009ff007c0c */ /* 0x000fc4000bf45320 */
[----:B------:R-:W-:Y:S02]  /*263e0*/  IADD3.X R7, R13, UR7, RZ, P5, !PT ;  /* 0x000000070d077c10 */ /* 0x000fe4000affe4ff */
[----:B------:R-:W-:-:S04]  /*263f0*/  @P3 IADD3 R10, P4, R14, UR10, RZ ;  /* 0x0000000a0e0a3c10 */ /* 0x000fc8000ff9e0ff */
[----:B------:R-:W-:Y:S01]  /*26400*/  @P3 IADD3.X R11, R13, UR11, RZ, P4, !PT ;  /* 0x0000000b0d0b3c10 */ /* 0x000fe2000a7fe4ff */
[----:B------:R-:W5:Y:S04]  /*26410*/  @P0 LDG.E R12, desc[UR54][R6.64] ;  /* 0x00000036060c0981 */ /* 0x000f68000c1e1900 */
[----:B------:R-:W5:Y:S04]  /*26420*/  @P2 LDG.E R0, desc[UR54][R4.64] ;  /* 0x0000003604002981 */ /* 0x000f68000c1e1900 */
[----:B--2---:R0:W-:Y:S02]  /*26430*/  STL [R1+0x40], R9 ;  /* 0x0000400901007387 */ /* 0x0041e40000100800 */
[----:B0-----:R-:W-:Y:S01]  /*26440*/  IMAD.U32 R9, RZ, RZ, UR4 ;  /* 0x00000004ff097e24 */ /* 0x001fe2000f8e00ff */
[----:B------:R-:W-:-:S05]  /*26450*/  ULDC.64 UR4, c[0x0][0x418] ;  /* 0x0001060000047ab9 */ /* 0x000fca0000000a00 */
[----:B------:R0:W2:Y:S01]  /*26460*/  @P3 LDG.E R9, desc[UR54][R10.64] ;  /* 0x000000360a093981 */ /* 0x0000a2000c1e1900 */
[----:B------:R-:W-:-:S03]  /*26470*/  UISETP.NE.U32.AND UP0, UPT, UR4, URZ, UPT ;  /* 0x0000003f0400728c */ /* 0x000fc6000bf05070 */
[----:B------:R-:W-:Y:S01]  /*26480*/  ULDC UR4, c[0x0][0x424] ;  /* 0x0001090000047ab9 */ /* 0x000fe20000000800 */
[----:B------:R-:W-:-:S03]  /*26490*/  UISETP.NE.AND.EX UP0, UPT, UR5, URZ, UPT, UP0 ;  /* 0x0000003f0500728c */ /* 0x000fc6000bf05300 */
[----:B------:R-:W-:Y:S01]  /*264a0*/  ULDC UR5, c[0x0][0x2f0] ;  /* 0x0000bc0000057ab9 */ /* 0x000fe20000000800 */
[----:B------:R-:W-:-:S04]  /*264b0*/  USEL UR4, UR4, 0x1, UP0 ;  /* 0x0000000104047887 */ /* 0x000fc80008000000 */
[----:B------:R-:W-:-:S03]  /*264c0*/  UIMAD UR4, UR4, UR5, URZ ;  /* 0x00000005040472a4 */ /* 0x000fc6000f8e023f */
[----:B------:R-:W-:Y:S02]  /*264d0*/  ULDC UR5, c[0x0][0x348] ;  /* 0x0000d20000057ab9 */ /* 0x000fe40000000800 */
[----:B0-----:R-:W-:Y:S01]  /*264e0*/  IMAD.U32 R10, RZ, RZ, UR5 ;  /* 0x00000005ff0a7e24 */ /* 0x001fe2000f8e00ff */
[----:B--2---:R0:W-:Y:S02]  /*264f0*/  STL [R1+0x54], R9 ;  /* 0x0000540901007387 */ /* 0x0041e40000100800 */
[----:B0-----:R-:W-:Y:S01]  /*26500*/  MOV R9, UR4 ;  /* 0x0000000400097c02 */ /* 0x001fe20008000f00 */
[----:B------:R-:W-:Y:S06]  /*26510*/  @P3 BRA `(.L_x_541) ;  /* 0x0000000000143947 */ /* 0x000fec0003800000 */
[----:B------:R-:W-:Y:S05]  /*26520*/  @!P1 BRA `(.L_x_541) ;  /* 0x0000000000109947 */ /* 0x000fea0003800000 */
[----:B------:R-:W2:Y:S04]  /*26530*/  LDG.E R11, desc[UR54][R2.64] ;  /* 0x00000036020b7981 */ /* 0x000ea8000c1e1900 */
[----:B------:R-:W2:Y:S02]  /*26540*/  LDG.E R2, desc[UR54][R2.64+0x4] ;  /* 0x0000043602027981 */ /* 0x000ea4000c1e1900 */
[----:B--2---:R-:W-:-:S05]  /*26550*/  IMAD.IADD R2, R2, 0x1, -R11 ;  /* 0x0000000102027824 */ /* 0x004fca00078e0a0b */
[----:B------:R0:W-:Y:S02]  /*26560*/  STL [R1+0x54], R2 ;  /* 0x0000540201007387 */ /* 0x0001e40000100800 */
.L_x_541:
[----:B------:R-:W2:Y:S01]  /*26570*/  LDL.LU R3, [R1+0x8] ;  /* 0x0000080001037983 */ /* 0x000ea20000300800 */
[----:B------:R-:W-:Y:S01]  /*26580*/  IMAD.MOV.U32 R11, RZ, RZ, R15 ;  /* 0x000000ffff0b7224 */ /* 0x000fe200078e000f */
[----:B------:R-:W-:Y:S02]  /*26590*/  ULDC.64 UR4, c[0x0][0xa20] ;  /* 0x0002880000047ab9 */ /* 0x000fe40000000a00 */
[----:B------:R-:W-:Y:S02]  /*265a0*/  ISETP.NE.U32.AND P1, PT, RZ, UR4, PT ;  /* 0x00000004ff007c0c */ /* 0x000fe4000bf25070 */
[----:B------:R1:W-:Y:S02]  /*265b0*/  STL [R1+0x8], R11 ;  /* 0x0000080b01007387 */ /* 0x0003e40000100800 */
[----:B------:R-:W-:Y:S02]  /*265c0*/  ISETP.NE.AND.EX P1, PT, RZ, UR5, PT, P1 ;  /* 0x00000005ff007c0c */ /* 0x000fe4000bf25310 */
[----:B--2---:R-:W-:-:S02]  /*265d0*/  LOP3.LUT R17, R3, 0xff000000, RZ, 0xc0, !PT ;  /* 0xff00000003117812 */ /* 0x004fc400078ec0ff */
[C---:B0-----:R-:W-:Y:S02]  /*265e0*/  LOP3.LUT R2, R3.reuse, 0xff0000, RZ, 0xc0, !PT ;  /* 0x00ff000003027812 */ /* 0x041fe400078ec0ff */
[----:B------:R-:W-:Y:S02]  /*265f0*/  SHF.R.U32.HI R17, RZ, 0x8, R17 ;  /* 0x00000008ff117819 */ /* 0x000fe40000011611 */
[----:B------:R-:W-:Y:S02]  /*26600*/  LOP3.LUT R16, R3, 0xffff, RZ, 0xc0, !PT ;  /* 0x0000ffff03107812 */ /* 0x000fe400078ec0ff */
[----:B------:R-:W-:Y:S01]  /*26610*/  LEA.HI R17, R2, R17, RZ, 0x10 ;  /* 0x0000001102117211 */ /* 0x000fe200078f80ff */
[----:B-----5:R-:W-:-:S05]  /*26620*/  IMAD.IADD R2, R12, 0x1, R8 ;  /* 0x000000010c027824 */ /* 0x020fca00078e0208 */
[----:B------:R1:W-:Y:S01]  /*26630*/  STL [R1+0x28], R2 ;  /* 0x0000280201007387 */ /* 0x0003e20000100800 */
[----:B------:R-:W-:Y:S05]  /*26640*/  @!P1 BRA `(.L_x_542) ;  /* 0x0000000000109947 */ /* 0x000fea0003800000 */
[----:B-1----:R-:W-:-:S04]  /*26650*/  IADD3 R2, P0, R14, UR4, RZ ;  /* 0x000000040e027c10 */ /* 0x002fc8000ff1e0ff */
[----:B------:R-:W-:-:S05]  /*26660*/  IADD3.X R3, R13, UR5, RZ, P0, !PT ;  /* 0x000000050d037c10 */ /* 0x000fca00087fe4ff */
[----:B------:R0:W5:Y:S01]  /*26670*/  LDG.E R9, desc[UR54][R2.64] ;  /* 0x0000003602097981 */ /* 0x000162000c1e1900 */
[----:B------:R-:W-:Y:S05]  /*26680*/  BRA `(.L_x_543) ;  /* 0x0000000000107947 */ /* 0x000fea0003800000 */
.L_x_542:
[----:B------:R-:W-:Y:S05]  /*26690*/  @!P0 BRA `(.L_x_543) ;  /* 0x00000000000c8947 */ /* 0x000fea0003800000 */
[----:B------:R-:W2:Y:S04]  /*266a0*/  LDG.E R9, desc[UR54][R6.64] ;  /* 0x0000003606097981 */ /* 0x000ea8000c1e1900 */
[----:B------:R-:W2:Y:S02]  /*266b0*/  LDG.E R6, desc[UR54][R6.64+0x4] ;  /* 0x0000043606067981 */ /* 0x000ea4000c1e1900 */
[----:B--2---:R-:W-:-:S07]  /*266c0*/  IMAD.IADD R9, R6, 0x1, -R9 ;  /* 0x0000000106097824 */ /* 0x004fce00078e0a09 */
.L_x_543:
[----:B01----:R-:W2:Y:S01]  /*266d0*/  @P2 LDG.E R2, desc[UR54][R4.64] ;  /* 0x0000003604022981 */ /* 0x003ea2000c1e1900 */
[----:B-----5:R-:W-:-:S03]  /*266e0*/  IMAD.IADD R8, R9, 0x1, -R8 ;  /* 0x0000000109087824 */ /* 0x020fc600078e0a08 */
[----:B------:R-:W2:Y:S01]  /*266f0*/  @P2 LDG.E R4, desc[UR54][R4.64+0x4] ;  /* 0x0000043604042981 */ /* 0x000ea2000c1e1900 */
[----:B------:R-:W-:Y:S01]  /*26700*/  BSSY B0, `(.L_x_544) ;  /* 0x0000029000007945 */ /* 0x000fe20003800000 */
[----:B------:R-:W-:Y:S02]  /*26710*/  LOP3.LUT R21, R17, 0xff, RZ, 0xc0, !PT ;  /* 0x000000ff11157812 */ /* 0x000fe400078ec0ff */
[----:B------:R-:W-:Y:S01]  /*26720*/  SHF.R.U32.HI R17, RZ, 0x10, R17 ;  /* 0x00000010ff117819 */ /* 0x000fe20000011611 */
[----:B--2---:R-:W-:-:S04]  /*26730*/  @P2 IMAD.IADD R10, R4, 0x1, -R2 ;  /* 0x00000001040a2824 */ /* 0x004fc800078e0a02 */
[----:B------:R-:W-:-:S05]  /*26740*/  IMAD.IADD R2, R8, 0x1, R10 ;  /* 0x0000000108027824 */ /* 0x000fca00078e020a */
[C---:B------:R-:W-:Y:S02]  /*26750*/  IADD3 R20, R2.reuse, 0x9f, RZ ;  /* 0x0000009f02147810 */ /* 0x040fe40007ffe0ff */
[----:B------:R-:W-:-:S03]  /*26760*/  ISETP.GE.AND P1, PT, R2, 0x1, PT ;  /* 0x000000010200780c */ /* 0x000fc60003f26270 */
[----:B------:R-:W-:-:S05]  /*26770*/  IMAD.HI R20, R20, 0x66666667, RZ ;  /* 0x6666666714147827 */ /* 0x000fca00078e02ff */
[----:B------:R-:W-:-:S04]  /*26780*/  SHF.R.U32.HI R2, RZ, 0x1f, R20 ;  /* 0x0000001fff027819 */ /* 0x000fc80000011614 */
[----:B------:R-:W-:Y:S01]  /*26790*/  LEA.HI.SX32 R20, R20, R2, 0x1a ;  /* 0x0000000214147211 */ /* 0x000fe200078fd2ff */
[----:B------:R-:W-:Y:S01]  /*267a0*/  IMAD.MOV.U32 R2, RZ, RZ, RZ ;  /* 0x000000ffff027224 */ /* 0x000fe200078e00ff */
[----:B------:R-:W-:Y:S06]  /*267b0*/  @!P1 BRA `(.L_x_545) ;  /* 0x0000000000749947 */ /* 0x000fec0003800000 */
[----:B------:R-:W-:Y:S01]  /*267c0*/  ISETP.NE.AND P0, PT, R17, RZ, PT ;  /* 0x000000ff1100720c */ /* 0x000fe20003f05270 */
[----:B------:R-:W-:-:S03]  /*267d0*/  ULDC UR4, c[0x0][0x9f0] ;  /* 0x00027c0000047ab9 */ /* 0x000fc60000000800 */
[----:B------:R-:W-:-:S04]  /*267e0*/  SEL R3, R17, UR4, P0 ;  /* 0x0000000411037c07 */ /* 0x000fc80008000000 */
[-C--:B------:R-:W-:Y:S02]  /*267f0*/  IABS R4, R3.reuse ;  /* 0x0000000300047213 */ /* 0x080fe40000000000 */
[----:B------:R-:W-:Y:S02]  /*26800*/  IADD3 R2, R3, -0x1, R20 ;  /* 0xffffffff03027810 */ /* 0x000fe40007ffe014 */
[----:B------:R-:W0:Y:S02]  /*26810*/  I2F.RP R6, R4 ;  /* 0x0000000400067306 */ /* 0x000e240000209400 */
[----:B------:R-:W-:-:S04]  /*26820*/  LOP3.LUT R5, R2, R3, RZ, 0x3c, !PT ;  /* 0x0000000302057212 */ /* 0x000fc800078e3cff */
[----:B------:R-:W-:Y:S02]  /*26830*/  ISETP.GE.AND P4, PT, R5, RZ, PT ;  /* 0x000000ff0500720c */ /* 0x000fe40003f86270 */
[----:B0-----:R-:W0:Y:S02]  /*26840*/  MUFU.RCP R6, R6 ;  /* 0x0000000600067308 */ /* 0x001e240000001000 */
[----:B0-----:R-:W-:-:S06]  /*26850*/  VIADD R6, R6, 0xffffffe ;  /* 0x0ffffffe06067836 */ /* 0x001fcc0000000000 */
[----:B------:R0:W1:Y:S02]  /*26860*/  F2I.FTZ.U32.TRUNC.NTZ R7, R6 ;  /* 0x0000000600077305 */ /* 0x000064000021f000 */
[----:B0-----:R-:W-:Y:S02]  /*26870*/  IMAD.MOV.U32 R6, RZ, RZ, RZ ;  /* 0x000000ffff067224 */ /* 0x001fe400078e00ff */
[----:B-1----:R-:W-:-:S04]  /*26880*/  IMAD.MOV R5, RZ, RZ, -R7 ;  /* 0x000000ffff057224 */ /* 0x002fc800078e0a07 */
[----:B------:R-:W-:-:S04]  /*26890*/  IMAD R5, R5, R4, RZ ;  /* 0x0000000405057224 */ /* 0x000fc800078e02ff */
[----:B------:R-:W-:Y:S01]  /*268a0*/  IMAD.HI.U32 R7, R7, R5, R6 ;  /* 0x0000000507077227 */ /* 0x000fe200078e0006 */
[----:B------:R-:W-:Y:S02]  /*268b0*/  IABS R5, R2 ;  /* 0x0000000200057213 */ /* 0x000fe40000000000 */
[----:B------:R-:W-:-:S05]  /*268c0*/  IABS R2, R3 ;  /* 0x0000000300027213 */ /* 0x000fca0000000000 */
[----:B------:R-:W-:-:S04]  /*268d0*/  IMAD.MOV R2, RZ, RZ, -R2 ;  /* 0x000000ffff027224 */ /* 0x000fc800078e0a02 */
[----:B------:R-:W-:Y:S02]  /*268e0*/  IMAD.MOV.U32 R6, RZ, RZ, R2 ;  /* 0x000000ffff067224 */ /* 0x000fe400078e0002 */
[----:B------:R-:W-:-:S04]  /*268f0*/  IMAD.HI.U32 R2, R7, R5, RZ ;  /* 0x0000000507027227 */ /* 0x000fc800078e00ff */
[----:B------:R-:W-:-:S05]  /*26900*/  IMAD R5, R2, R6, R5 ;  /* 0x0000000602057224 */ /* 0x000fca00078e0205 */
[----:B------:R-:W-:-:S13]  /*26910*/  ISETP.GT.U32.AND P3, PT, R4, R5, PT ;  /* 0x000000050400720c */ /* 0x000fda0003f64070 */
[----:B------:R-:W-:Y:S01]  /*26920*/  @!P3 IMAD.IADD R5, R5, 0x1, -R4 ;  /* 0x000000010505b824 */ /* 0x000fe200078e0a04 */
[----:B------:R-:W-:Y:S02]  /*26930*/  @!P3 IADD3 R2, R2, 0x1, RZ ;  /* 0x000000010202b810 */ /* 0x000fe40007ffe0ff */
[----:B------:R-:W-:Y:S02]  /*26940*/  ISETP.NE.AND P3, PT, R3, RZ, PT ;  /* 0x000000ff0300720c */ /* 0x000fe40003f65270 */
[----:B------:R-:W-:-:S13]  /*26950*/  ISETP.GE.U32.AND P0, PT, R5, R4, PT ;  /* 0x000000040500720c */ /* 0x000fda0003f06070 */
[----:B------:R-:W-:-:S04]  /*26960*/  @P0 VIADD R2, R2, 0x1 ;  /* 0x0000000102020836 */ /* 0x000fc80000000000 */
[----:B------:R-:W-:Y:S01]  /*26970*/  @!P4 IMAD.MOV R2, RZ, RZ, -R2 ;  /* 0x000000ffff02c224 */ /* 0x000fe200078e0a02 */
[----:B------:R-:W-:-:S07]  /*26980*/  @!P3 LOP3.LUT R2, RZ, R3, RZ, 0x33, !PT ;  /* 0x00000003ff02b212 */ /* 0x000fce00078e33ff */
.L_x_545:
[----:B------:R-:W-:Y:S05]  /*26990*/  BSYNC B0 ;  /* 0x0000000000007941 */ /* 0x000fea0003800000 */
.L_x_544:
[-C--:B------:R-:W-:Y:S01]  /*269a0*/  IMAD R3, R21, R2.reuse, RZ ;  /* 0x0000000215037224 */ /* 0x080fe200078e02ff */
[----:B------:R-:W-:Y:S04]  /*269b0*/  BSSY B0, `(.L_x_546) ;  /* 0x000015f000007945 */ /* 0x000fe80003800000 */
[C---:B------:R-:W-:Y:S01]  /*269c0*/  VIADDMNMX R2, R3.reuse, R2, R20, PT ;  /* 0x0000000203027246 */ /* 0x040fe20003800114 */
[----:B------:R-:W-:-:S04]  /*269d0*/  IMAD R3, R3, 0xa0, -R8 ;  /* 0x000000a003037824 */ /* 0x000fc800078e0a08 */
[----:B------:R-:W-:Y:S01]  /*269e0*/  IMAD R8, R2, 0xa0, -R8 ;  /* 0x000000a002087824 */ /* 0x000fe200078e0a08 */
[----:B------:R-:W-:-:S04]  /*269f0*/  VIMNMX R2, RZ, R3, !PT ;  /* 0x00000003ff027248 */ /* 0x000fc80007fe0100 */
[----:B------:R-:W-:-:S04]  /*26a00*/  VIMNMX R10, R8, R10, PT ;  /* 0x0000000a080a7248 */ /* 0x000fc80003fe0100 */
[----:B------:R-:W-:Y:S01]  /*26a10*/  ISETP.GT.AND P0, PT, R10, R2, PT ;  /* 0x000000020a00720c */ /* 0x000fe20003f04270 */
[----:B------:R-:W-:-:S05]  /*26a20*/  IMAD.WIDE.U32 R2, R2, -0x33333333, RZ ;  /* 0xcccccccd02027825 */ /* 0x000fca00078e00ff */
[----:B------:R-:W-:-:S05]  /*26a30*/  SHF.R.U32.HI R3, RZ, 0x7, R3 ;  /* 0x00000007ff037819 */ /* 0x000fca0000011603 */
[----:B------:R-:W-:Y:S02]  /*26a40*/  IMAD.MOV.U32 R9, RZ, RZ, R3 ;  /* 0x000000ffff097224 */ /* 0x000fe400078e0003 */
[----:B------:R-:W-:-:S04]  /*26a50*/  @P0 VIADD R10, R10, 0x9f ;  /* 0x0000009f0a0a0836 */ /* 0x000fc80000000000 */
[----:B------:R-:W-:-:S05]  /*26a60*/  @P0 IMAD.HI R2, R10, 0x66666667, RZ ;  /* 0x666666670a020827 */ /* 0x000fca00078e02ff */
[----:B------:R-:W-:-:S04]  /*26a70*/  @P0 SHF.R.U32.HI R4, RZ, 0x1f, R2 ;  /* 0x0000001fff040819 */ /* 0x000fc80000011602 */
[----:B------:R-:W-:Y:S02]  /*26a80*/  @P0 LEA.HI.SX32 R9, R2, R4, 0x1a ;  /* 0x0000000402090211 */ /* 0x000fe400078fd2ff */
[----:B------:R-:W-:Y:S02]  /*26a90*/  PLOP3.LUT P0, PT, PT, PT, PT, 0x80, 0x0 ;  /* 0x000000000000781c */ /* 0x000fe40003f0f070 */
[----:B------:R-:W-:-:S13]  /*26aa0*/  ISETP.GT.AND P3, PT, R9, R3, PT ;  /* 0x000000030900720c */ /* 0x000fda0003f64270 */
[----:B------:R-:W-:Y:S05]  /*26ab0*/  @!P3 BRA `(.L_x_547) ;  /* 0x000000140038b947 */ /* 0x000fea0003800000 */
[----:B------:R-:W-:Y:S01]  /*26ac0*/  UMOV UR4, 0xffffffff ;  /* 0xffffffff00047882 */ /* 0x000fe20000000000 */
[----:B------:R-:W-:Y:S02]  /*26ad0*/  SEL R2, R11, RZ, !P2 ;  /* 0x000000ff0b027207 */ /* 0x000fe40005000000 */
[----:B------:R-:W-:Y:S05]  /*26ae0*/  BRA.DIV UR4, `(.L_x_548) ;  /* 0x0000009e04d07947 */ /* 0x000fea000b800000 */
[----:B------:R-:W0:Y:S02]  /*26af0*/  S2R R4, SR_TID.X ;  /* 0x0000000000047919 */ /* 0x000e240000002100 */
[----:B0-----:R-:W-:-:S04]  /*26b00*/  SHF.R.U32.HI R4, RZ, 0x5, R4 ;  /* 0x00000005ff047819 */ /* 0x001fc80000011604 */
[----:B------:R-:W-:-:S05]  /*26b10*/  LOP3.LUT R4, R4, 0x3, RZ, 0xc0, !PT ;  /* 0x0000000304047812 */ /* 0x000fca00078ec0ff */
[----:B------:R0:W1:Y:S02]  /*26b20*/  SHFL.IDX PT, R14, R4, RZ, 0x1f ;  /* 0x00001fff040e7589 */ /* 0x00006400000e0000 */
.L_x_830:
[----:B-1----:R-:W-:Y:S02]  /*26b30*/  ISETP.NE.AND P0, PT, R14, RZ, PT ;  /* 0x000000ff0e00720c */ /* 0x002fe40003f05270 */
[----:B------:R-:W-:-:S11]  /*26b40*/  PLOP3.LUT P6, PT, PT, PT, PT, 0x8, 0x0 ;  /* 0x000000000000781c */ /* 0x000fd60003fce170 */
[----:B------:R-:W-:Y:S05]  /*26b50*/  @P0 BRA `(.L_x_549) ;  /* 0x00000000000c0947 */ /* 0x000fea0003800000 */
[----:B------:R-:W-:-:S03]  /*26b60*/  UMOV UR4, 0xffffffff ;  /* 0xffffffff00047882 */ /* 0x000fc60000000000 */
[----:B------:R-:W-:Y:S05]  /*26b70*/  BRA.DIV UR4, `(.L_x_550) ;  /* 0x0000009e04e07947 */ /* 0x000fea000b800000 */
[----:B------:R-:W-:-:S13]  /*26b80*/  ELECT P6, URZ, PT ;  /* 0x00000000003f782f */ /* 0x000fda00038c0000 */
.L_x_549:
[----:B0-----:R-:W2:Y:S01]  /*26b90*/  LDL R4, [R1+0x5c] ;  /* 0x00005c0001047983 */ /* 0x001ea20000100800 */
[----:B------:R-:W-:Y:S01]  /*26ba0*/  BSSY B1, `(.L_x_551) ;  /* 0x0000008000017945 */ /* 0x000fe20003800000 */
[----:B--2---:R-:W-:-:S05]  /*26bb0*/  VIADD R4, R4, 0x1 ;  /* 0x0000000104047836 */ /* 0x004fca0000000000 */
[----:B------:R-:W-:-:S04]  /*26bc0*/  LEA.HI R5, R4, R4, RZ, 0x1 ;  /* 0x0000000404057211 */ /* 0x000fc800078f08ff */
[----:B------:R-:W-:-:S05]  /*26bd0*/  LOP3.LUT R5, R5, 0xfffffffe, RZ, 0xc0, !PT ;  /* 0xfffffffe05057812 */ /* 0x000fca00078ec0ff */
[----:B------:R-:W-:-:S05]  /*26be0*/  IMAD.IADD R4, R4, 0x1, -R5 ;  /* 0x0000000104047824 */ /* 0x000fca00078e0a05 */
[----:B------:R-:W-:-:S04]  /*26bf0*/  SHF.L.U32 R4, R4, 0x1f, RZ ;  /* 0x0000001f04047819 */ /* 0x000fc800000006ff */
[----:B------:R-:W0:Y:S02]  /*26c00*/  SYNCS.PHASECHK.TRANS64.TRYWAIT P0, [R18+URZ+0x33420], R4 ;  /* 0x03342004120075a7 */ /* 0x000e24000800017f */
[----:B0-----:R-:W-:Y:S05]  /*26c10*/  @!P0 BRA `(.L_x_552) ;  /* 0x0000009c00d88947 */ /* 0x001fea0003800000 */
.L_x_833:
[----:B------:R-:W-:Y:S05]  /*26c20*/  BSYNC B1 ;  /* 0x0000000000017941 */ /* 0x000fea0003800000 */
.L_x_551:
[----:B------:R-:W-:Y:S04]  /*26c30*/  BSSY B1, `(.L_x_553) ;  /* 0x000008e000017945 */ /* 0x000fe80003800000 */
[----:B------:R-:W-:Y:S05]  /*26c40*/  @!P6 BRA `(.L_x_554) ;  /* 0x000000080030e947 */ /* 0x000fea0003800000 */
[----:B------:R-:W2:Y:S04]  /*26c50*/  LDL R7, [R1+0x14] ;  /* 0x0000140001077983 */ /* 0x000ea80000100800 */
[----:B------:R-:W3:Y:S01]  /*26c60*/  LDL R6, [R1+0x1c] ;  /* 0x00001c0001067983 */ /* 0x000ee20000100800 */
[----:B------:R-:W1:Y:S01]  /*26c70*/  S2R R5, SR_TID.X ;  /* 0x0000000000057919 */ /* 0x000e620000002100 */
[----:B------:R-:W-:Y:S01]  /*26c80*/  BSSY B2, `(.L_x_555) ;  /* 0x0000007000027945 */ /* 0x000fe20003800000 */
[----:B-1----:R-:W-:-:S04]  /*26c90*/  LOP3.LUT R5, R5, 0x7f, RZ, 0xc0, !PT ;  /* 0x0000007f05057812 */ /* 0x002fc800078ec0ff */
[----:B------:R-:W-:Y:S01]  /*26ca0*/  ISETP.NE.AND P2, PT, R5, RZ, PT ;  /* 0x000000ff0500720c */ /* 0x000fe20003f45270 */
[----:B--2---:R-:W-:Y:S01]  /*26cb0*/  IMAD R7, R7, 0x8, R18 ;  /* 0x0000000807077824 */ /* 0x004fe200078e0212 */
[----:B---3--:R-:W-:-:S04]  /*26cc0*/  SHF.L.U32 R10, R6, 0x1f, RZ ;  /* 0x0000001f060a7819 */ /* 0x008fc800000006ff */
[----:B------:R-:W1:Y:S02]  /*26cd0*/  SYNCS.PHASECHK.TRANS64.TRYWAIT P0, [R7+URZ+0x334a0], R10 ;  /* 0x0334a00a070075a7 */ /* 0x000e64000800017f */
[----:B-1----:R-:W-:Y:S05]  /*26ce0*/  @!P0 BRA `(.L_x_556) ;  /* 0x0000009c00b88947 */ /* 0x002fea0003800000 */
.L_x_834:
[----:B------:R-:W-:Y:S05]  /*26cf0*/  BSYNC B2 ;  /* 0x0000000000027941 */ /* 0x000fea0003800000 */
.L_x_555:
[----:B------:R-:W-:Y:S04]  /*26d00*/  BSSY B2, `(.L_x_557) ;  /* 0x0000009000027945 */ /* 0x000fe80003800000 */
[----:B------:R-:W-:Y:S05]  /*26d10*/  @P2 BRA `(.L_x_558) ;  /* 0x00000000001c2947 */ /* 0x000fea0003800000 */
[----:B0-----:R-:W0:Y:S02]  /*26d20*/  S2R R4, SR_TID.X ;  /* 0x0000000000047919 */ /* 0x001e240000002100 */
[----:B0-----:R-:W-:Y:S02]  /*26d30*/  LOP3.LUT R5, R4, 0x1f, RZ, 0xc0, !PT ;  /* 0x0000001f04057812 */ /* 0x001fe400078ec0ff */
[----:B------:R-:W-:Y:S02]  /*26d40*/  MOV R4, 0x7800 ;  /* 0x0000780000047802 */ /* 0x000fe40000000f00 */
[----:B------:R-:W-:Y:S02]  /*26d50*/  ISETP.NE.AND P0, PT, R5, RZ, PT ;  /* 0x000000ff0500720c */ /* 0x000fe40003f05270 */
[----:B------:R2:W-:Y:S11]  /*26d60*/  SYNCS.ARRIVE.TRANS64 RZ, [R7+URZ+0x33490], R4 ;  /* 0x0334900407ff79a7 */ /* 0x0005f6000800003f */
[----:B--2---:R-:W-:Y:S05]  /*26d70*/  @!P0 BRA `(.L_x_558) ;  /* 0x0000000000048947 */ /* 0x004fea0003800000 */
[----:B------:R-:W-:Y:S01]  /*26d80*/  BPT.TRAP 0x1 ;  /* 0x000000040000795c */ /* 0x000fe20000300000 */
.L_x_558:
[----:B------:R-:W-:Y:S05]  /*26d90*/  BSYNC B2 ;  /* 0x0000000000027941 */ /* 0x000fea0003800000 */
.L_x_557:
[----:B0-----:R-:W2:Y:S01]  /*26da0*/  LDL R4, [R1+0x14] ;  /* 0x0000140001047983 */ /* 0x001ea20000100800 */
[----:B------:R-:W-:Y:S01]  /*26db0*/  IMAD.MOV.U32 R14, RZ, RZ, RZ ;  /* 0x000000ffff0e7224 */ /* 0x000fe200078e00ff */
[----:B------:R-:W-:Y:S01]  /*26dc0*/  UIADD3 UR4, UP0, UR40, 0x570, URZ ;  /* 0x0000057028047890 */ /* 0x000fe2000ff1e03f */
[----:B------:R-:W-:Y:S01]  /*26dd0*/  IMAD R5, R9, 0xa0, R0 ;  /* 0x000000a009057824 */ /* 0x000fe200078e0200 */
[----:B------:R-:W-:Y:S01]  /*26de0*/  PLOP3.LUT P0, PT, PT, PT, PT, 0x80, 0x0 ;  /* 0x000000000000781c */ /* 0x000fe20003f0f070 */
[----:B------:R-:W-:Y:S01]  /*26df0*/  UMOV UR6, 0x0 ;  /* 0x0000000000067882 */ /* 0x000fe20000000000 */
[----:B------:R-:W-:Y:S01]  /*26e00*/  R2UR UR10, R14 ;  /* 0x000000000e0a72ca */ /* 0x000fe200000e0000 */
[----:B------:R-:W-:Y:S01]  /*26e10*/  VIADD R5, R5, 0xffffff60 ;  /* 0xffffff6005057836 */ /* 0x000fe20000000000 */
[----:B------:R-:W-:Y:S01]  /*26e20*/  UIADD3.X UR5, URZ, UR41, URZ, UP0, !UPT ;  /* 0x000000293f057290 */ /* 0x000fe200087fe43f */
[----:B------:R-:W-:Y:S01]  /*26e30*/  UMOV UR7, 0x12f00000 ;  /* 0x12f0000000077882 */ /* 0x000fe20000000000 */
[----:B--2---:R-:W-:-:S02]  /*26e40*/  IMAD R8, R4, 0x7800, R18 ;  /* 0x0000780004087824 */ /* 0x004fc400078e0212 */
[----:B------:R-:W-:Y:S02]  /*26e50*/  VIADD R4, R7, 0x33490 ;  /* 0x0003349007047836 */ /* 0x000fe40000000000 */
[----:B------:R-:W-:-:S07]  /*26e60*/  VIADD R6, R8, 0x24200 ;  /* 0x0002420008067836 */ /* 0x000fce0000000000 */
.L_x_559:
[----:B------:R-:W-:-:S13]  /*26e70*/  @P0 ELECT P3, URZ, PT ;  /* 0x00000000003f082f */ /* 0x000fda0003860000 */
[----:B------:R-:W-:Y:S02]  /*26e80*/  @P3 R2UR UR13, R2 ;  /* 0x00000000020d32ca */ /* 0x000fe400000e0000 */
[----:B------:R-:W-:Y:S02]  /*26e90*/  @P3 R2UR UR12, R16 ;  /* 0x00000000100c32ca */ /* 0x000fe400000e0000 */
[----:B------:R-:W-:Y:S02]  /*26ea0*/  @P3 R2UR UR11, R5 ;  /* 0x00000000050b32ca */ /* 0x000fe400000e0000 */
[----:B------:R-:W-:Y:S02]  /*26eb0*/  @P3 R2UR UR9, R4 ;  /* 0x00000000040932ca */ /* 0x000fe400000e0000 */
[----:B------:R-:W-:Y:S02]  /*26ec0*/  @P3 R2UR UR8, R6 ;  /* 0x00000000060832ca */ /* 0x000fe400000e0000 */
[----:B------:R-:W-:-:S02]  /*26ed0*/  @P3 PLOP3.LUT P0, PT, P3, PT, PT, 0x8, 0x0 ;  /* 0x000000000000381c */ /* 0x000fc40001f0e170 */
[----:B------:R-:W-:-:S09]  /*26ee0*/  PLOP3.LUT P3, PT, PT, PT, PT, 0x8, 0x0 ;  /* 0x000000000000781c */ /* 0x000fd20003f6e170 */
[----:B------:R0:W-:Y:S02]  /*26ef0*/  UTMALDG.4D [UR8], [UR4], desc[UR6] ;  /* 0x00000608040075b4 */ /* 0x0001e40008019000 */
[----:B0-----:R-:W-:Y:S05]  /*26f00*/  @P0 BRA.U.ANY `(.L_x_559) ;  /* 0xfffffffd00d80947 */ /* 0x001fea000393ffff */
[----:B------:R-:W-:Y:S01]  /*26f10*/  IMAD.MOV.U32 R13, RZ, RZ, 0x40 ;  /* 0x00000040ff0d7424 */ /* 0x000fe200078e00ff */
[----:B------:R-:W-:Y:S01]  /*26f20*/  PLOP3.LUT P0, PT, PT, PT, PT, 0x80, 0x0 ;  /* 0x000000000000781c */ /* 0x000fe20003f0f070 */
[----:B------:R-:W-:Y:S01]  /*26f30*/  VIADD R6, R8, 0x26a00 ;  /* 0x00026a0008067836 */ /* 0x000fe20000000000 */
[----:B------:R-:W-:Y:S01]  /*26f40*/  UMOV UR6, 0x0 ;  /* 0x0000000000067882 */ /* 0x000fe20000000000 */
[----:B------:R-:W-:Y:S01]  /*26f50*/  UMOV UR7, 0x12f00000 ;  /* 0x12f0000000077882 */ /* 0x000fe20000000000 */
[----:B------:R-:W-:-:S15]  /*26f60*/  R2UR UR10, R13 ;  /* 0x000000000d0a72ca */ /* 0x000fde00000e0000 */
.L_x_560:
        /* <DEDUP_REMOVED lines=12> */
[----:B------:R-:W-:Y:S01]  /*27030*/  UMOV UR6, 0x0 ;  /* 0x0000000000067882 */ /* 0x000fe20000000000 */
[----:B------:R-:W-:Y:S01]  /*27040*/  IADD3 R6, R8, 0x29200, RZ ;  /* 0x0002920008067810 */ /* 0x000fe20007ffe0ff */
[----:B------:R-:W-:Y:S01]  /*27050*/  UMOV UR7, 0x12f00000 ;  /* 0x12f0000000077882 */ /* 0x000fe20000000000 */
[----:B------:R-:W-:-:S15]  /*27060*/  R2UR UR10, R12 ;  /* 0x000000000c0a72ca */ /* 0x000fde00000e0000 */
.L_x_561:
        /* <DEDUP_REMOVED lines=10> */
[----:B------:R-:W0:Y:S01]  /*27110*/  SYNCS.PHASECHK.TRANS64.TRYWAIT P0, [R7+URZ+0x334c0], R10 ;  /* 0x0334c00a070075a7 */ /* 0x000e22000800017f */
[----:B------:R-:W-:Y:S04]  /*27120*/  BSSY B2, `(.L_x_562) ;  /* 0x0000002000027945 */ /* 0x000fe80003800000 */
[----:B0-----:R-:W-:Y:S05]  /*27130*/  @!P0 BRA `(.L_x_563) ;  /* 0x0000009800b88947 */ /* 0x001fea0003800000 */
.L_x_835:
[----:B------:R-:W-:Y:S05]  /*27140*/  BSYNC B2 ;  /* 0x0000000000027941 */ /* 0x000fea0003800000 */
.L_x_562:
[----:B------:R-:W-:Y:S01]  /*27150*/  BSSY B2, `(.L_x_564) ;  /* 0x000000b000027945 */ /* 0x000fe20003800000 */
[----:B01----:R-:W-:Y:S02]  /*27160*/  IMAD.MOV.U32 R10, RZ, RZ, 0x0 ;  /* 0x00000000ff0a7424 */ /* 0x003fe400078e00ff */
[----:B------:R-:W-:Y:S01]  /*27170*/  IMAD.MOV.U32 R11, RZ, RZ, 0x12f00000 ;  /* 0x12f00000ff0b7424 */ /* 0x000fe200078e00ff */
[----:B------:R-:W-:Y:S06]  /*27180*/  @P2 BRA `(.L_x_565) ;  /* 0x00000000001c2947 */ /* 0x000fec0003800000 */
[----:B------:R-:W0:Y:S02]  /*27190*/  S2R R4, SR_TID.X ;  /* 0x0000000000047919 */ /* 0x000e240000002100 */
[----:B0-----:R-:W-:Y:S01]  /*271a0*/  LOP3.LUT R6, R4, 0x1f, RZ, 0xc0, !PT ;  /* 0x0000001f04067812 */ /* 0x001fe200078ec0ff */
[----:B------:R-:W-:-:S03]  /*271b0*/  IMAD.MOV.U32 R4, RZ, RZ, 0x7800 ;  /* 0x00007800ff047424 */ /* 0x000fc600078e00ff */
[----:B------:R-:W-:Y:S01]  /*271c0*/  ISETP.NE.AND P0, PT, R6, RZ, PT ;  /* 0x000000ff0600720c */ /* 0x000fe20003f05270 */
[----:B------:R0:W-:-:S12]  /*271d0*/  SYNCS.ARRIVE.TRANS64 RZ, [R7+URZ+0x334b0], R4 ;  /* 0x0334b00407ff79a7 */ /* 0x0001d8000800003f */
[----:B0-----:R-:W-:Y:S05]  /*271e0*/  @!P0 BRA `(.L_x_565) ;  /* 0x0000000000048947 */ /* 0x001fea0003800000 */
[----:B------:R-:W-:Y:S01]  /*271f0*/  BPT.TRAP 0x1 ;  /* 0x000000040000795c */ /* 0x000fe20000300000 */
.L_x_565:
[----:B------:R-:W-:Y:S05]  /*27200*/  BSYNC B2 ;  /* 0x0000000000027941 */ /* 0x000fea0003800000 */
.L_x_564:
[----:B------:R-:W-:Y:S01]  /*27210*/  R2UR UR10, R14 ;  /* 0x000000000e0a72ca */ /* 0x000fe200000e0000 */
[----:B------:R-:W-:Y:S01]  /*27220*/  UIADD3 UR4, UP0, UR40, 0x670, URZ ;  /* 0x0000067028047890 */ /* 0x000fe2000ff1e03f */
[----:B------:R-:W-:Y:S01]  /*27230*/  R2UR UR6, R10 ;  /* 0x000000000a0672ca */ /* 0x000fe200000e0000 */
[----:B------:R-:W-:Y:S01]  /*27240*/  VIADD R7, R7, 0x334b0 ;  /* 0x000334b007077836 */ /* 0x000fe20000000000 */
[----:B------:R-:W-:Y:S01]  /*27250*/  R2UR UR7, R11 ;  /* 0x000000000b0772ca */ /* 0x000fe200000e0000 */
[----:B------:R-:W-:Y:S01]  /*27260*/  VIADD R4, R8, 0xf200 ;  /* 0x0000f20008047836 */ /* 0x000fe20000000000 */
[----:B------:R-:W-:Y:S01]  /*27270*/  PLOP3.LUT P0, PT, PT, PT, PT, 0x80, 0x0 ;  /* 0x000000000000781c */ /* 0x000fe20003f0f070 */
[----:B------:R-:W-:-:S12]  /*27280*/  UIADD3.X UR5, URZ, UR41, URZ, UP0, !UPT ;  /* 0x000000293f057290 */ /* 0x000fd800087fe43f */
.L_x_566:
        /* <DEDUP_REMOVED lines=15> */
.L_x_567:
        /* <DEDUP_REMOVED lines=15> */
.L_x_568:
        /* <DEDUP_REMOVED lines=9> */
[----:B-1----:R-:W-:Y:S05]  /*27500*/  @P0 BRA.U.ANY `(.L_x_568) ;  /* 0xfffffffd00d80947 */ /* 0x002fea000393ffff */
.L_x_554:
[----:B------:R-:W-:Y:S05]  /*27510*/  BSYNC B1 ;  /* 0x0000000000017941 */ /* 0x000fea0003800000 */
.L_x_553:
[----:B0-----:R-:W2:Y:S04]  /*27520*/  LDL.LU R4, [R1+0x14] ;  /* 0x0000140001047983 */ /* 0x001ea80000300800 */
[----:B------:R-:W3:Y:S01]  /*27530*/  LDL.LU R6, [R1+0x1c] ;  /* 0x00001c0001067983 */ /* 0x000ee20000300800 */
[----:B------:R-:W-:Y:S01]  /*27540*/  VIADD R9, R9, 0xfffffffe ;  /* 0xfffffffe09097836 */ /* 0x000fe20000000000 */
[----:B------:R-:W-:-:S04]  /*27550*/  PLOP3.LUT P0, PT, PT, PT, PT, 0x8, 0x0 ;  /* 0x000000000000781c */ /* 0x000fc80003f0e170 */
[----:B------:R-:W-:Y:S02]  /*27560*/  ISETP.GE.AND P3, PT, R9, R3, PT ;  /* 0x000000030900720c */ /* 0x000fe40003f66270 */
[----:B--2---:R-:W-:-:S04]  /*27570*/  IADD3 R4, R4, 0x1, RZ ;  /* 0x0000000104047810 */ /* 0x004fc80007ffe0ff */
[----:B------:R-:W-:-:S04]  /*27580*/  ISETP.NE.AND P2, PT, R4, 0x2, PT ;  /* 0x000000020400780c */ /* 0x000fc80003f45270 */
[----:B------:R-:W-:Y:S02]  /*27590*/  SEL R5, RZ, 0x1, P2 ;  /* 0x00000001ff057807 */ /* 0x000fe40001000000 */
[----:B------:R-:W-:Y:S02]  /*275a0*/  SEL R4, R4, RZ, P2 ;  /* 0x000000ff04047207 */ /* 0x000fe40001000000 */
[----:B---3--:R-:W-:-:S03]  /*275b0*/  LOP3.LUT R6, R6, R5, RZ, 0x3c, !PT ;  /* 0x0000000506067212 */ /* 0x008fc600078e3cff */
[----:B------:R0:W-:Y:S04]  /*275c0*/  STL [R1+0x14], R4 ;  /* 0x0000140401007387 */ /* 0x0001e80000100800 */
[----:B------:R0:W-:Y:S01]  /*275d0*/  STL [R1+0x1c], R6 ;  /* 0x00001c0601007387 */ /* 0x0001e20000100800 */
[----:B------:R-:W-:Y:S05]  /*275e0*/  @!P3 BRA `(.L_x_547) ;  /* 0x00000008006cb947 */ /* 0x000fea0003800000 */
.L_x_585:
[----:B------:R-:W-:Y:S05]  /*275f0*/  YIELD ;  /* 0x0000000000007946 */ /* 0x000fea0003800000 */
[----:B------:R-:W-:Y:S04]  /*27600*/  BSSY B1, `(.L_x_569) ;  /* 0x000008d000017945 */ /* 0x000fe80003800000 */
[----:B-1----:R-:W-:Y:S05]  /*27610*/  @!P6 BRA `(.L_x_570) ;  /* 0x00000008002ce947 */ /* 0x002fea0003800000 */
[----:B0-----:R-:W2:Y:S04]  /*27620*/  LDL R6, [R1+0x14] ;  /* 0x0000140001067983 */ /* 0x001ea80000100800 */
[----:B------:R-:W3:Y:S01]  /*27630*/  LDL R5, [R1+0x1c] ;  /* 0x00001c0001057983 */ /* 0x000ee20000100800 */
[----:B------:R-:W0:Y:S01]  /*27640*/  S2R R4, SR_TID.X ;  /* 0x0000000000047919 */ /* 0x000e220000002100 */
[----:B------:R-:W-:Y:S01]  /*27650*/  BSSY B2, `(.L_x_571) ;  /* 0x0000007000027945 */ /* 0x000fe20003800000 */
[----:B0-----:R-:W-:-:S04]  /*27660*/  LOP3.LUT R4, R4, 0x7f, RZ, 0xc0, !PT ;  /* 0x0000007f04047812 */ /* 0x001fc800078ec0ff */
[----:B------:R-:W-:Y:S01]  /*27670*/  ISETP.NE.AND P3, PT, R4, RZ, PT ;  /* 0x000000ff0400720c */ /* 0x000fe20003f65270 */
[----:B--2---:R-:W-:Y:S01]  /*27680*/  IMAD R8, R6, 0x8, R18 ;  /* 0x0000000806087824 */ /* 0x004fe200078e0212 */
[----:B---3--:R-:W-:-:S04]  /*27690*/  SHF.L.U32 R7, R5, 0x1f, RZ ;  /* 0x0000001f05077819 */ /* 0x008fc800000006ff */
[----:B------:R-:W0:Y:S02]  /*276a0*/  SYNCS.PHASECHK.TRANS64.TRYWAIT P2, [R8+URZ+0x334a0], R7 ;  /* 0x0334a007080075a7 */ /* 0x000e24000804017f */
[----:B0-----:R-:W-:Y:S05]  /*276b0*/  @!P2 BRA `(.L_x_572) ;  /* 0x00000094006ca947 */ /* 0x001fea0003800000 */
.L_x_836:
[----:B------:R-:W-:Y:S05]  /*276c0*/  BSYNC B2 ;  /* 0x0000000000027941 */ /* 0x000fea0003800000 */
.L_x_571:
        /* <DEDUP_REMOVED lines=9> */
.L_x_574:
[----:B------:R-:W-:Y:S05]  /*27760*/  BSYNC B2 ;  /* 0x0000000000027941 */ /* 0x000fea0003800000 */
.L_x_573:
[----:B------:R-:W2:Y:S01]  /*27770*/  LDL R4, [R1+0x14] ;  /* 0x0000140001047983 */ /* 0x000ea20000100800 */
[----:B------:R-:W-:Y:S01]  /*27780*/  IMAD.MOV.U32 R12, RZ, RZ, RZ ;  /* 0x000000ffff0c7224 */ /* 0x000fe200078e00ff */
[----:B------:R-:W-:Y:S01]  /*27790*/  UIADD3 UR4, UP0, UR40, 0x570, URZ ;  /* 0x0000057028047890 */ /* 0x000fe2000ff1e03f */
[----:B------:R-:W-:Y:S01]  /*277a0*/  PLOP3.LUT P2, PT, PT, PT, PT, 0x80, 0x0 ;  /* 0x000000000000781c */ /* 0x000fe20003f4f070 */
[----:B------:R-:W-:Y:S01]  /*277b0*/  IMAD R5, R9, 0xa0, R0 ;  /* 0x000000a009057824 */ /* 0x000fe200078e0200 */
[----:B------:R-:W-:Y:S01]  /*277c0*/  UMOV UR6, 0x0 ;  /* 0x0000000000067882 */ /* 0x000fe20000000000 */
[----:B------:R-:W-:Y:S01]  /*277d0*/  R2UR UR10, R12 ;  /* 0x000000000c0a72ca */ /* 0x000fe200000e0000 */
[----:B------:R-:W-:Y:S01]  /*277e0*/  UIADD3.X UR5, URZ, UR41, URZ, UP0, !UPT ;  /* 0x000000293f057290 */ /* 0x000fe200087fe43f */
[----:B------:R-:W-:Y:S01]  /*277f0*/  UMOV UR7, 0x12f00000 ;  /* 0x12f0000000077882 */ /* 0x000fe20000000000 */
[----:B--2---:R-:W-:Y:S02]  /*27800*/  IMAD R6, R4, 0x7800, R18 ;  /* 0x0000780004067824 */ /* 0x004fe400078e0212 */
[----:B------:R-:W-:-:S02]  /*27810*/  VIADD R4, R8, 0x33490 ;  /* 0x0003349008047836 */ /* 0x000fc40000000000 */
[----:B------:R-:W-:-:S08]  /*27820*/  VIADD R10, R6, 0x24200 ;  /* 0x00024200060a7836 */ /* 0x000fd00000000000 */
.L_x_575:
        /* <DEDUP_REMOVED lines=10> */
[----:B------:R-:W-:Y:S01]  /*278d0*/  IMAD.MOV.U32 R14, RZ, RZ, 0x40 ;  /* 0x00000040ff0e7424 */ /* 0x000fe200078e00ff */
[----:B------:R-:W-:Y:S01]  /*278e0*/  PLOP3.LUT P2, PT, PT, PT, PT, 0x80, 0x0 ;  /* 0x000000000000781c */ /* 0x000fe20003f4f070 */
[----:B------:R-:W-:Y:S01]  /*278f0*/  UMOV UR6, 0x0 ;  /* 0x0000000000067882 */ /* 0x000fe20000000000 */
[----:B------:R-:W-:Y:S01]  /*27900*/  IADD3 R10, R6, 0x26a00, RZ ;  /* 0x00026a00060a7810 */ /* 0x000fe20007ffe0ff */
[----:B------:R-:W-:Y:S01]  /*27910*/  UMOV UR7, 0x12f00000 ;  /* 0x12f0000000077882 */ /* 0x000fe20000000000 */
[----:B------:R-:W-:-:S15]  /*27920*/  R2UR UR10, R14 ;  /* 0x000000000e0a72ca */ /* 0x000fde00000e0000 */
.L_x_576:
        /* <DEDUP_REMOVED lines=16> */
.L_x_577:
        /* <DEDUP_REMOVED lines=10> */
[----:B------:R-:W1:Y:S01]  /*27ad0*/  SYNCS.PHASECHK.TRANS64.TRYWAIT P2, [R8+URZ+0x334c0], R7 ;  /* 0x0334c007080075a7 */ /* 0x000e62000804017f */
[----:B------:R-:W-:Y:S04]  /*27ae0*/  BSSY B2, `(.L_x_578) ;  /* 0x0000002000027945 */ /* 0x000fe80003800000 */
[----:B-1----:R-:W-:Y:S05]  /*27af0*/  @!P2 BRA `(.L_x_579) ;  /* 0x000000900070a947 */ /* 0x002fea0003800000 */
.L_x_837:
[----:B------:R-:W-:Y:S05]  /*27b00*/  BSYNC B2 ;  /* 0x0000000000027941 */ /* 0x000fea0003800000 */
.L_x_578:
        /* <DEDUP_REMOVED lines=11> */
.L_x_581:
[----:B------:R-:W-:Y:S05]  /*27bc0*/  BSYNC B2 ;  /* 0x0000000000027941 */ /* 0x000fea0003800000 */
.L_x_580:
        /* <DEDUP_REMOVED lines=8> */
.L_x_582:
        /* <DEDUP_REMOVED lines=10> */
[----:B------:R-:W-:Y:S02]  /*27cf0*/  R2UR UR10, R14 ;  /* 0x000000000e0a72ca */ /* 0x000fe400000e0000 */
[----:B------:R-:W-:Y:S02]  /*27d00*/  R2UR UR6, R10 ;  /* 0x000000000a0672ca */ /* 0x000fe400000e0000 */
[----:B------:R-:W-:Y:S02]  /*27d10*/  R2UR UR7, R11 ;  /* 0x000000000b0772ca */ /* 0x000fe400000e0000 */
[----:B------:R-:W-:Y:S02]  /*27d20*/  PLOP3.LUT P2, PT, PT, PT, PT, 0x80, 0x0 ;  /* 0x000000000000781c */ /* 0x000fe40003f4f070 */
[----:B------:R-:W-:-:S11]  /*27d30*/  IADD3 R4, R6, 0x11a00, RZ ;  /* 0x00011a0006047810 */ /* 0x000fd60007ffe0ff */
.L_x_583:
        /* <DEDUP_REMOVED lines=15> */
.L_x_584:
        /* <DEDUP_REMOVED lines=10> */
.L_x_570:
[----:B------:R-:W-:Y:S05]  /*27ed0*/  BSYNC B1 ;  /* 0x0000000000017941 */ /* 0x000fea0003800000 */
.L_x_569:
[----:B0-----:R-:W2:Y:S04]  /*27ee0*/  LDL.LU R4, [R1+0x14] ;  /* 0x0000140001047983 */ /* 0x001ea80000300800 */
[----:B------:R-:W3:Y:S01]  /*27ef0*/  LDL.LU R7, [R1+0x1c] ;  /* 0x00001c0001077983 */ /* 0x000ee20000300800 */
[C---:B------:R-:W-:Y:S01]  /*27f00*/  ISETP.GT.AND P3, PT, R9.reuse, R3, PT ;  /* 0x000000030900720c */ /* 0x040fe20003f64270 */
[----:B------:R-:W-:Y:S02]  /*27f10*/  VIADD R9, R9, 0xffffffff ;  /* 0xffffffff09097836 */ /* 0x000fe40000000000 */
[----:B--2---:R-:W-:-:S05]  /*27f20*/  VIADD R4, R4, 0x1 ;  /* 0x0000000104047836 */ /* 0x004fca0000000000 */
[----:B------:R-:W-:-:S04]  /*27f30*/  ISETP.NE.AND P2, PT, R4, 0x2, PT ;  /* 0x000000020400780c */ /* 0x000fc80003f45270 */
[----:B------:R-:W-:Y:S02]  /*27f40*/  SEL R5, RZ, 0x1, P2 ;  /* 0x00000001ff057807 */ /* 0x000fe40001000000 */
[----:B------:R-:W-:Y:S02]  /*27f50*/  SEL R4, R4, RZ, P2 ;  /* 0x000000ff04047207 */ /* 0x000fe40001000000 */
[----:B---3--:R-:W-:-:S05]  /*27f60*/  LOP3.LUT R7, R7, R5, RZ, 0x3c, !PT ;  /* 0x0000000507077212 */ /* 0x008fca00078e3cff */
[----:B------:R1:W-:Y:S04]  /*27f70*/  STL [R1+0x1c], R7 ;  /* 0x00001c0701007387 */ /* 0x0003e80000100800 */
[----:B------:R1:W-:Y:S01]  /*27f80*/  STL [R1+0x14], R4 ;  /* 0x0000140401007387 */ /* 0x0003e20000100800 */
[----:B------:R-:W-:Y:S05]  /*27f90*/  @P3 BRA `(.L_x_585) ;  /* 0xfffffff400943947 */ /* 0x000fea000383ffff */
.L_x_547:
[----:B------:R-:W-:Y:S05]  /*27fa0*/  BSYNC B0 ;  /* 0x0000000000007941 */ /* 0x000fea0003800000 */
.L_x_546:
[----:B------:R-:W-:Y:S05]  /*27fb0*/  @!P0 WARPSYNC.ALL ;  /* 0x0000000000008948 */ /* 0x000fea0003800000 */
[----:B------:R-:W-:Y:S01]  /*27fc0*/  @!P0 BAR.SYNC.DEFER_BLOCKING 0xc, 0x180 ;  /* 0x0306000000008b1d */ /* 0x000fe20000010000 */
[----:B------:R-:W-:-:S05]  /*27fd0*/  IMAD.MOV.U32 R0, RZ, RZ, RZ ;  /* 0x000000ffff007224 */ /* 0x000fca00078e00ff */
[----:B------:R-:W-:Y:S04]  /*27fe0*/  BSSY B0, `(.L_x_586) ;  /* 0x000001f000007945 */ /* 0x000fe80003800000 */
[----:B------:R-:W-:Y:S05]  /*27ff0*/  @!P1 BRA `(.L_x_587) ;  /* 0x0000000000749947 */ /* 0x000fea0003800000 */
[----:B------:R-:W-:-:S13]  /*28000*/  ISETP.NE.AND P0, PT, R17, RZ, PT ;  /* 0x000000ff1100720c */ /* 0x000fda0003f05270 */
[----:B------:R-:W2:Y:S02]  /*28010*/  @!P0 LDC R17, c[0x0][0x9f0] ;  /* 0x00027c00ff118b82 */ /* 0x000ea40000000800 */
[----:B--2---:R-:W-:-:S04]  /*28020*/  IABS R0, R17 ;  /* 0x0000001100007213 */ /* 0x004fc80000000000 */
[----:B------:R-:W2:Y:S08]  /*28030*/  I2F.RP R2, R0 ;  /* 0x0000000000027306 */ /* 0x000eb00000209400 */
[----:B--2---:R-:W2:Y:S02]  /*28040*/  MUFU.RCP R2, R2 ;  /* 0x0000000200027308 */ /* 0x004ea40000001000 */
[----:B--2---:R-:W-:-:S06]  /*28050*/  VIADD R2, R2, 0xffffffe ;  /* 0x0ffffffe02027836 */ /* 0x004fcc0000000000 */
[----:B------:R-:W2:Y:S02]  /*28060*/  F2I.FTZ.U32.TRUNC.NTZ R3, R2 ;  /* 0x0000000200037305 */ /* 0x000ea4000021f000 */
[----:B--2---:R-:W-:-:S04]  /*28070*/  IMAD.MOV R2, RZ, RZ, -R3 ;  /* 0x000000ffff027224 */ /* 0x004fc800078e0a03 */
[----:B01----:R-:W-:Y:S02]  /*28080*/  IMAD R4, R2, R0, RZ ;  /* 0x0000000002047224 */ /* 0x003fe400078e02ff */
[----:B------:R-:W-:-:S04]  /*28090*/  IMAD.MOV.U32 R2, RZ, RZ, RZ ;  /* 0x000000ffff027224 */ /* 0x000fc800078e00ff */
[----:B------:R-:W-:Y:S01]  /*280a0*/  IMAD.HI.U32 R6, R3, R4, R2 ;  /* 0x0000000403067227 */ /* 0x000fe200078e0002 */
[-C--:B------:R-:W-:Y:S02]  /*280b0*/  IABS R2, R17.reuse ;  /* 0x0000001100027213 */ /* 0x080fe40000000000 */
[----:B------:R-:W-:Y:S02]  /*280c0*/  IADD3 R4, R20, -0x1, R17 ;  /* 0xffffffff14047810 */ /* 0x000fe40007ffe011 */
[----:B------:R-:W-:Y:S02]  /*280d0*/  IADD3 R2, RZ, -R2, RZ ;  /* 0x80000002ff027210 */ /* 0x000fe40007ffe0ff */
[----:B------:R-:W-:Y:S02]  /*280e0*/  IABS R3, R4 ;  /* 0x0000000400037213 */ /* 0x000fe40000000000 */
[----:B------:R-:W-:Y:S01]  /*280f0*/  LOP3.LUT R4, R4, R17, RZ, 0x3c, !PT ;  /* 0x0000001104047212 */ /* 0x000fe200078e3cff */
[----:B------:R-:W-:-:S02]  /*28100*/  IMAD.MOV.U32 R5, RZ, RZ, R2 ;  /* 0x000000ffff057224 */ /* 0x000fc400078e0002 */
[----:B------:R-:W-:Y:S01]  /*28110*/  IMAD.HI.U32 R2, R6, R3, RZ ;  /* 0x0000000306027227 */ /* 0x000fe200078e00ff */
[----:B------:R-:W-:-:S03]  /*28120*/  ISETP.GE.AND P2, PT, R4, RZ, PT ;  /* 0x000000ff0400720c */ /* 0x000fc60003f46270 */
        /* <DEDUP_REMOVED lines=10> */
.L_x_587:
[----:B------:R-:W-:Y:S05]  /*281d0*/  BSYNC B0 ;  /* 0x0000000000007941 */ /* 0x000fea0003800000 */
.L_x_586:
[----:B------:R-:W-:-:S05]  /*281e0*/  IMAD R3, R21, R0, RZ ;  /* 0x0000000015037224 */ /* 0x000fca00078e02ff */
[----:B------:R-:W-:Y:S01]  /*281f0*/  VIADDMNMX R2, R3, R0, R20, PT ;  /* 0x0000000003027246 */ /* 0x000fe20003800114 */
[----:B------:R2:W-:Y:S03]  /*28200*/  STL [R1+0x20], R3 ;  /* 0x0000200301007387 */ /* 0x0005e60000100800 */
[----:B------:R-:W-:Y:S01]  /*28210*/  ISETP.GT.AND P0, PT, R2, R3, PT ;  /* 0x000000030200720c */ /* 0x000fe20003f04270 */
[----:B------:R2:W-:-:S12]  /*28220*/  STL [R1+0x44], R2 ;  /* 0x0000440201007387 */ /* 0x0005d80000100800 */
[----:B--2---:R-:W-:Y:S05]  /*28230*/  @P0 BRA `(.L_x_588) ;  /* 0x0000000000480947 */ /* 0x004fea0003800000 */
[----:B------:R-:W2:Y:S02]  /*28240*/  S2R R2, SR_TID.X ;  /* 0x0000000000027919 */ /* 0x000ea40000002100 */
[----:B--2---:R-:W-:-:S04]  /*28250*/  LOP3.LUT R2, R2, 0x7f, RZ, 0xc0, !PT ;  /* 0x0000007f02027812 */ /* 0x004fc800078ec0ff */
[----:B------:R-:W-:-:S13]  /*28260*/  ISETP.NE.AND P0, PT, R2, RZ, PT ;  /* 0x000000ff0200720c */ /* 0x000fda0003f05270 */
[----:B------:R-:W-:Y:S05]  /*28270*/  @P0 BRA `(.L_x_589) ;  /* 0x0000003400e00947 */ /* 0x000fea0003800000 */
[----:B------:R-:W2:Y:S01]  /*28280*/  S2R R3, SR_LANEID ;  /* 0x0000000000037919 */ /* 0x000ea20000000000 */
[----:B------:R-:W-:Y:S01]  /*28290*/  VOTEU.ANY UR4, UPT, PT ;  /* 0x0000000000047886 */ /* 0x000fe200038e0100 */
[----:B01----:R-:W0:Y:S01]  /*282a0*/  LDC.64 R4, c[0x0][0xc60] ;  /* 0x00031800ff047b82 */ /* 0x003e220000000a00 */
[----:B------:R-:W2:Y:S08]  /*282b0*/  FLO.U32 R0, UR4 ;  /* 0x0000000400007d00 */ /* 0x000eb000080e0000 */
[----:B------:R-:W0:Y:S01]  /*282c0*/  POPC R2, UR4 ;  /* 0x0000000400027d09 */ /* 0x000e220008000000 */
[----:B--2---:R-:W-:-:S13]  /*282d0*/  ISETP.EQ.U32.AND P0, PT, R0, R3, PT ;  /* 0x000000030000720c */ /* 0x004fda0003f02070 */
[----:B0-----:R-:W2:Y:S01]  /*282e0*/  @P0 ATOMG.E.ADD.STRONG.GPU PT, R5, desc[UR54][R4.64], R2 ;  /* 0x00000002040509a8 */ /* 0x001ea200081ee1f6 */
[----:B------:R-:W0:Y:S02]  /*282f0*/  S2R R3, SR_LTMASK ;  /* 0x0000000000037919 */ /* 0x000e240000003900 */
[----:B0-----:R-:W-:-:S06]  /*28300*/  LOP3.LUT R3, R3, UR4, RZ, 0xc0, !PT ;  /* 0x0000000403037c12 */ /* 0x001fcc000f8ec0ff */
[----:B------:R-:W0:Y:S01]  /*28310*/  POPC R3, R3 ;  /* 0x0000000300037309 */ /* 0x000e220000000000 */
[----:B--2---:R-:W0:Y:S02]  /*28320*/  SHFL.IDX PT, R0, R5, R0, 0x1f ;  /* 0x00001f0005007589 */ /* 0x004e2400000e0000 */
[----:B0-----:R-:W-:-:S05]  /*28330*/  IADD3 R0, R0, UR38, R3 ;  /* 0x0000002600007c10 */ /* 0x001fca000fffe003 */
[----:B------:R2:W-:Y:S01]  /*28340*/  STL [R1], R0 ;  /* 0x0000000001007387 */ /* 0x0005e20000100800 */
[----:B------:R-:W-:Y:S05]  /*28350*/  BRA `(.L_x_589) ;  /* 0x0000003400a87947 */ /* 0x000fea0003800000 */
.L_x_588:
        /* <DEDUP_REMOVED lines=8> */
[----:B01----:R-:W-:Y:S01]  /*283e0*/  MOV R4, UR6 ;  /* 0x0000000600047c02 */ /* 0x003fe20008000f00 */
[----:B------:R-:W-:Y:S01]  /*283f0*/  IMAD.U32 R5, RZ, RZ, UR7 ;  /* 0x00000007ff057e24 */ /* 0x000fe2000f8e00ff */
[----:B------:R-:W0:Y:S01]  /*28400*/  LDC.64 R2, c[0x4][R2] ;  /* 0x0100000002027b82 */ /* 0x000e220000000a00 */
[----:B------:R-:W-:Y:S01]  /*28410*/  IMAD.U32 R6, RZ, RZ, UR8 ;  /* 0x00000008ff067e24 */ /* 0x000fe2000f8e00ff */
[----:B------:R-:W-:Y:S01]  /*28420*/  MOV R13, RZ ;  /* 0x000000ff000d7202 */ /* 0x000fe20000000f00 */
[----:B------:R-:W-:Y:S02]  /*28430*/  IMAD.U32 R7, RZ, RZ, UR9 ;  /* 0x00000009ff077e24 */ /* 0x000fe4000f8e00ff */
[----:B------:R-:W-:-:S02]  /*28440*/  IMAD.U32 R10, RZ, RZ, UR4 ;  /* 0x00000004ff0a7e24 */ /* 0x000fc4000f8e00ff */
[----:B------:R-:W-:Y:S02]  /*28450*/  IMAD.U32 R11, RZ, RZ, UR5 ;  /* 0x00000005ff0b7e24 */ /* 0x000fe4000f8e00ff */
[----:B------:R-:W-:Y:S02]  /*28460*/  IMAD.MOV.U32 R8, RZ, RZ, 0x70 ;  /* 0x00000070ff087424 */ /* 0x000fe400078e00ff */
[----:B------:R-:W-:-:S07]  /*28470*/  IMAD.MOV.U32 R12, RZ, RZ, 0x1 ;  /* 0x00000001ff0c7424 */ /* 0x000fce00078e00ff */
[----:B------:R-:W-:-:S07]  /*28480*/  LEPC R20, `(.L_x_591) ;  /* 0x000000001014794e */ /* 0x000fce0000000000 */
[----:B0-----:R-:W-:Y:S05]  /*28490*/  CALL.ABS.NOINC R2 ;  /* 0x0000000002007343 */ /* 0x001fea0003c00000 */
.L_x_591:
[----:B------:R-:W-:Y:S05]  /*284a0*/  BSYNC B6 ;  /* 0x0000000000067941 */ /* 0x000fea0003800000 */
.L_x_590:
        /* <DEDUP_REMOVED lines=12> */
[----:B01----:R-:W-:Y:S01]  /*28570*/  IMAD.U32 R4, RZ, RZ, UR6 ;  /* 0x00000006ff047e24 */ /* 0x003fe2000f8e00ff */
[----:B------:R-:W-:Y:S01]  /*28580*/  MOV R8, 0x70 ;  /* 0x0000007000087802 */ /* 0x000fe20000000f00 */
[----:B------:R-:W0:Y:S01]  /*28590*/  LDC.64 R2, c[0x4][R2] ;  /* 0x0100000002027b82 */ /* 0x000e220000000a00 */
[----:B------:R-:W-:Y:S02]  /*285a0*/  IMAD.U32 R5, RZ, RZ, UR7 ;  /* 0x00000007ff057e24 */ /* 0x000fe4000f8e00ff */
[----:B------:R-:W-:Y:S02]  /*285b0*/  IMAD.U32 R6, RZ, RZ, UR8 ;  /* 0x00000008ff067e24 */ /* 0x000fe4000f8e00ff */
[----:B------:R-:W-:-:S02]  /*285c0*/  IMAD.U32 R7, RZ, RZ, UR9 ;  /* 0x00000009ff077e24 */ /* 0x000fc4000f8e00ff */
[----:B------:R-:W-:Y:S02]  /*285d0*/  IMAD.U32 R10, RZ, RZ, UR4 ;  /* 0x00000004ff0a7e24 */ /* 0x000fe4000f8e00ff */
[----:B------:R-:W-:Y:S02]  /*285e0*/  IMAD.U32 R11, RZ, RZ, UR5 ;  /* 0x00000005ff0b7e24 */ /* 0x000fe4000f8e00ff */
[----:B------:R-:W-:Y:S02]  /*285f0*/  IMAD.MOV.U32 R12, RZ, RZ, 0x1 ;  /* 0x00000001ff0c7424 */ /* 0x000fe400078e00ff */
[----:B------:R-:W-:-:S07]  /*28600*/  IMAD.MOV.U32 R13, RZ, RZ, RZ ;  /* 0x000000ffff0d7224 */ /* 0x000fce00078e00ff */
[----:B------:R-:W-:-:S07]  /*28610*/  LEPC R20, `(.L_x_593) ;  /* 0x000000001014794e */ /* 0x000fce0000000000 */
[----:B0-2---:R-:W-:Y:S05]  /*28620*/  CALL.ABS.NOINC R2 ;  /* 0x0000000002007343 */ /* 0x005fea0003c00000 */
.L_x_593:
[----:B------:R-:W-:Y:S05]  /*28630*/  BSYNC B6 ;  /* 0x0000000000067941 */ /* 0x000fea0003800000 */
.L_x_592:
        /* <DEDUP_REMOVED lines=8> */
[----:B01----:R-:W-:Y:S01]  /*286c0*/  IMAD.U32 R4, RZ, RZ, UR6 ;  /* 0x00000006ff047e24 */ /* 0x003fe2000f8e00ff */
[----:B------:R-:W-:Y:S01]  /*286d0*/  MOV R10, UR4 ;  /* 0x00000004000a7c02 */ /* 0x000fe20008000f00 */
[----:B------:R-:W0:Y:S01]  /*286e0*/  LDC.64 R2, c[0x4][R2] ;  /* 0x0100000002027b82 */ /* 0x000e220000000a00 */
[----:B------:R-:W-:Y:S02]  /*286f0*/  IMAD.U32 R5, RZ, RZ, UR7 ;  /* 0x00000007ff057e24 */ /* 0x000fe4000f8e00ff */
[----:B------:R-:W-:Y:S02]  /*28700*/  IMAD.U32 R6, RZ, RZ, UR8 ;  /* 0x00000008ff067e24 */ /* 0x000fe4000f8e00ff */
[----:B------:R-:W-:-:S02]  /*28710*/  IMAD.U32 R7, RZ, RZ, UR9 ;  /* 0x00000009ff077e24 */ /* 0x000fc4000f8e00ff */
[----:B------:R-:W-:Y:S02]  /*28720*/  IMAD.U32 R11, RZ, RZ, UR5 ;  /* 0x00000005ff0b7e24 */ /* 0x000fe4000f8e00ff */
[----:B------:R-:W-:Y:S02]  /*28730*/  IMAD.MOV.U32 R8, RZ, RZ, 0x70 ;  /* 0x00000070ff087424 */ /* 0x000fe400078e00ff */
[----:B------:R-:W-:Y:S02]  /*28740*/  IMAD.MOV.U32 R12, RZ, RZ, 0x1 ;  /* 0x00000001ff0c7424 */ /* 0x000fe400078e00ff */
[----:B------:R-:W-:-:S07]  /*28750*/  IMAD.MOV.U32 R13, RZ, RZ, RZ ;  /* 0x000000ffff0d7224 */ /* 0x000fce00078e00ff */
[----:B------:R-:W-:-:S07]  /*28760*/  LEPC R20, `(.L_x_595) ;  /* 0x000000001014794e */ /* 0x000fce0000000000 */
[----:B0-2---:R-:W-:Y:S05]  /*28770*/  CALL.ABS.NOINC R2 ;  /* 0x0000000002007343 */ /* 0x005fea0003c00000 */
.L_x_595:
[----:B------:R-:W-:Y:S05]  /*28780*/  BSYNC B6 ;  /* 0x0000000000067941 */ /* 0x000fea0003800000 */
.L_x_594:
[----:B------:R-:W-:Y:S01]  /*28790*/  LOP3.LUT P6, RZ, R17, 0x1, RZ, 0xc0, !PT ;  /* 0x0000000111ff7812 */ /* 0x000fe200078cc0ff */
[----:B------:R-:W-:-:S12]  /*287a0*/  BSSY B6, `(.L_x_596) ;  /* 0x0000012000067945 */ /* 0x000fd80003800000 */
        /* <DEDUP_REMOVED lines=17> */
.L_x_597:
[----:B------:R-:W-:Y:S05]  /*288c0*/  BSYNC B6 ;  /* 0x0000000000067941 */ /* 0x000fea0003800000 */
.L_x_596:
[----:B------:R-:W3:Y:S01]  /*288d0*/  LDL.LU R2, [R1+0x24] ;  /* 0x0000240001027983 */ /* 0x000ee20000300800 */
[----:B------:R-:W-:-:S03]  /*288e0*/  ULDC.64 UR4, c[0x0][0x9f8] ;  /* 0x00027e0000047ab9 */ /* 0x000fc60000000a00 */
[----:B--2---:R-:W2:Y:S04]  /*288f0*/  LDL.LU R17, [R1+0x38] ;  /* 0x0000380001117983 */ /* 0x004ea80000300800 */
[----:B------:R-:W4:Y:S01]  /*28900*/  LDL R8, [R1+0x8] ;  /* 0x0000080001087983 */ /* 0x000f220000100800 */
[----:B------:R-:W-:-:S04]  /*28910*/  ISETP.NE.U32.AND P0, PT, RZ, UR4, PT ;  /* 0x00000004ff007c0c */ /* 0x000fc8000bf05070 */
[----:B------:R-:W-:-:S13]  /*28920*/  ISETP.NE.AND.EX P0, PT, RZ, UR5, PT, P0 ;  /* 0x00000005ff007c0c */ /* 0x000fda000bf05300 */
[----:B---3--:R-:W-:-:S04]  /*28930*/  @P0 IADD3 R2, P1, R2, UR4, RZ ;  /* 0x0000000402020c10 */ /* 0x008fc8000ff3e0ff */
[----:B--2---:R-:W-:Y:S01]  /*28940*/  @P0 IADD3.X R3, R17, UR5, RZ, P1, !PT ;  /* 0x0000000511030c10 */ /* 0x004fe20008ffe4ff */
[----:B------:R-:W-:-:S04]  /*28950*/  ULDC.64 UR4, c[0x0][0xa08] ;  /* 0x0002820000047ab9 */ /* 0x000fc80000000a00 */
[----:B----4-:R2:W3:Y:S02]  /*28960*/  @P0 LDG.E R8, desc[UR54][R2.64] ;  /* 0x0000003602080981 */ /* 0x0104e4000c1e1900 */
[----:B--2---:R-:W2:Y:S01]  /*28970*/  LDC.64 R2, c[0x0][0x418] ;  /* 0x00010600ff027b82 */ /* 0x004ea20000000a00 */
[----:B---3--:R-:W-:Y:S01]  /*28980*/  SHF.R.S32.HI R9, RZ, 0x1f, R8 ;  /* 0x0000001fff097819 */ /* 0x008fe20000011408 */
[----:B------:R3:W-:Y:S01]  /*28990*/  @P0 STL [R1+0x8], R8 ;  /* 0x0000080801000387 */ /* 0x0007e20000100800 */
[----:B--2---:R-:W-:Y:S01]  /*289a0*/  LOP3.LUT P0, RZ, R2, UR4, RZ, 0xfc, !PT ;  /* 0x0000000402ff7c12 */ /* 0x004fe2000f80fcff */
[----:B------:R-:W-:Y:S02]  /*289b0*/  UMOV UR4, 0xffffffff ;  /* 0xffffffff00047882 */ /* 0x000fe40000000000 */
[----:B------:R3:W-:Y:S01]  /*289c0*/  STL [R1+0x24], R9 ;  /* 0x0000240901007387 */ /* 0x0007e20000100800 */
[----:B------:R-:W-:-:S04]  /*289d0*/  LOP3.LUT P0, RZ, R3, UR5, RZ, 0xfc, P0 ;  /* 0x0000000503ff7c12 */ /* 0x000fc8000800fcff */
[----:B------:R-:W-:Y:S01]  /*289e0*/  SEL R17, R8, RZ, !P0 ;  /* 0x000000ff08117207 */ /* 0x000fe20004000000 */
[----:B------:R-:W-:Y:S08]  /*289f0*/  BRA.DIV UR4, `(.L_x_598) ;  /* 0x0000008204c47947 */ /* 0x000ff0000b800000 */
[----:B------:R-:W2:Y:S02]  /*28a00*/  S2R R0, SR_TID.X ;  /* 0x0000000000007919 */ /* 0x000ea40000002100 */
[----:B--2---:R-:W-:-:S04]  /*28a10*/  SHF.R.U32.HI R0, RZ, 0x5, R0 ;  /* 0x00000005ff007819 */ /* 0x004fc80000011600 */
[----:B------:R-:W-:-:S05]  /*28a20*/  LOP3.LUT R0, R0, 0x3, RZ, 0xc0, !PT ;  /* 0x0000000300007812 */ /* 0x000fca00078ec0ff */
[----:B------:R2:W4:Y:S02]  /*28a30*/  SHFL.IDX PT, R14, R0, RZ, 0x1f ;  /* 0x00001fff000e7589 */ /* 0x00052400000e0000 */
.L_x_840:
[----:B--2---:R-:W2:Y:S01]  /*28a40*/  LDL.LU R0, [R1+0x10] ;  /* 0x0000100001007983 */ /* 0x004ea20000300800 */
[----:B------:R-:W-:Y:S02]  /*28a50*/  PLOP3.LUT P1, PT, PT, PT, PT, 0x8, 0x0 ;  /* 0x000000000000781c */ /* 0x000fe40003f2e170 */
[----:B----4-:R-:W-:Y:S02]  /*28a60*/  ISETP.NE.AND P0, PT, R14, RZ, PT ;  /* 0x000000ff0e00720c */ /* 0x010fe40003f05270 */
[----:B--2---:R-:W-:-:S09]  /*28a70*/  LOP3.LUT R0, R0, 0xfffffffe, RZ, 0xc0, !PT ;  /* 0xfffffffe00007812 */ /* 0x004fd200078ec0ff */
[----:B------:R-:W-:-:S05]  /*28a80*/  @P1 LOP3.LUT R0, R0, 0x1, RZ, 0xfc, !PT ;  /* 0x0000000100001812 */ /* 0x000fca00078efcff */
[----:B------:R2:W-:Y:S01]  /*28a90*/  STL [R1+0x10], R0 ;  /* 0x0000100001007387 */ /* 0x0005e20000100800 */
[----:B------:R-:W-:Y:S05]  /*28aa0*/  @P0 BRA `(.L_x_599) ;  /* 0x0000000400ac0947 */ /* 0x000fea0003800000 */
[----:B------:R-:W-:-:S03]  /*28ab0*/  UMOV UR4, 0xffffffff ;  /* 0xffffffff00047882 */ /* 0x000fc60000000000 */
[----:B------:R-:W-:Y:S05]  /*28ac0*/  BRA.DIV UR4, `(.L_x_600) ;  /* 0x0000008204c47947 */ /* 0x000fea000b800000 */
[----:B------:R-:W-:-:S13]  /*28ad0*/  ELECT P6, URZ, PT ;  /* 0x00000000003f782f */ /* 0x000fda00038c0000 */
.L_x_843:
[----:B------:R-:W-:Y:S05]  /*28ae0*/  @!P6 BRA `(.L_x_599) ;  /* 0x00000004009ce947 */ /* 0x000fea0003800000 */
[----:B--2---:R-:W2:Y:S01]  /*28af0*/  LDL R0, [R1+0x44] ;  /* 0x0000440001007983 */ /* 0x004ea20000100800 */
[----:B------:R-:W-:-:S04]  /*28b00*/  ISETP.NE.U32.AND P0, PT, R2, RZ, PT ;  /* 0x000000ff0200720c */ /* 0x000fc80003f05070 */
[----:B------:R-:W-:Y:S01]  /*28b10*/  ISETP.NE.AND.EX P0, PT, R3, RZ, PT, P0 ;  /* 0x000000ff0300720c */ /* 0x000fe20003f05300 */
[----:B--2---:R-:W-:-:S12]  /*28b20*/  VIADD R0, R0, 0xffffffff ;  /* 0xffffffff00007836 */ /* 0x004fd80000000000 */
[----:B------:R-:W-:Y:S05]  /*28b30*/  @!P0 BRA `(.L_x_601) ;  /* 0x0000000000448947 */ /* 0x000fea0003800000 */
[----:B-1----:R-:W1:Y:S01]  /*28b40*/  LDC R7, c[0x0][0x43c] ;  /* 0x00010f00ff077b82 */ /* 0x002e620000000800 */
[----:B------:R-:W-:Y:S01]  /*28b50*/  ULDC.64 UR4, c[0x0][0x428] ;  /* 0x00010a0000047ab9 */ /* 0x000fe20000000a00 */
[----:B-1----:R-:W-:-:S13]  /*28b60*/  ISETP.NE.AND P0, PT, R7, 0x1, PT ;  /* 0x000000010700780c */ /* 0x002fda0003f05270 */
[----:B0-----:R-:W0:Y:S02]  /*28b70*/  @P0 LDC.64 R4, c[0x0][0x440] ;  /* 0x00011000ff040b82 */ /* 0x001e240000000a00 */
[----:B0-----:R-:W-:-:S04]  /*28b80*/  @P0 IMAD.HI.U32 R6, R0, R4, RZ ;  /* 0x0000000400060227 */ /* 0x001fc800078e00ff */
[----:B------:R-:W-:Y:S01]  /*28b90*/  IMAD.MOV.U32 R4, RZ, RZ, R0 ;  /* 0x000000ffff047224 */ /* 0x000fe200078e0000 */
[----:B------:R-:W-:Y:S01]  /*28ba0*/  @P0 SHF.R.U32.HI R4, RZ, R5, R6 ;  /* 0x00000005ff040219 */ /* 0x000fe20000011606 */
[----:B------:R-:W-:-:S03]  /*28bb0*/  IMAD R6, R9, UR4, RZ ;  /* 0x0000000409067c24 */ /* 0x000fc6000f8e02ff */
[----:B------:R-:W-:Y:S01]  /*28bc0*/  IADD3 R5, -R4, RZ, RZ ;  /* 0x000000ff04057210 */ /* 0x000fe20007ffe1ff */
[----:B------:R-:W-:-:S04]  /*28bd0*/  IMAD R6, R8, UR5, R6 ;  /* 0x0000000508067c24 */ /* 0x000fc8000f8e0206 */
[----:B------:R-:W-:Y:S01]  /*28be0*/  IMAD R0, R7, R5, R0 ;  /* 0x0000000507007224 */ /* 0x000fe200078e0200 */
[----:B------:R-:W-:-:S03]  /*28bf0*/  SHF.R.S32.HI R5, RZ, 0x1f, R4 ;  /* 0x0000001fff057819 */ /* 0x000fc60000011404 */
[----:B------:R-:W-:-:S04]  /*28c00*/  IMAD.WIDE.U32 R4, R8, UR4, R4 ;  /* 0x0000000408047c25 */ /* 0x000fc8000f8e0004 */
[----:B------:R-:W-:Y:S01]  /*28c10*/  IMAD.IADD R5, R5, 0x1, R6 ;  /* 0x0000000105057824 */ /* 0x000fe200078e0206 */
[----:B------:R-:W-:-:S04]  /*28c20*/  LEA R2, P0, R4, R2, 0x2 ;  /* 0x0000000204027211 */ /* 0x000fc800078010ff */
[----:B------:R-:W-:-:S05]  /*28c30*/  LEA.HI.X R3, R4, R3, R5, 0x2, P0 ;  /* 0x0000000304037211 */ /* 0x000fca00000f1405 */
[----:B------:R2:W5:Y:S04]  /*28c40*/  LDG.E R17, desc[UR54][R2.64] ;  /* 0x0000003602117981 */ /* 0x000568000c1e1900 */
.L_x_601:
[----:B--2---:R-:W0:Y:S01]  /*28c50*/  LDL R3, [R1+0x18] ;  /* 0x0000180001037983 */ /* 0x004e220000100800 */
[----:B------:R-:W-:Y:S01]  /*28c60*/  IMAD R2, R19, 0x8, R18 ;  /* 0x0000000813027824 */ /* 0x000fe200078e0212 */
[----:B---3--:R-:W2:Y:S02]  /*28c70*/  S2R R8, SR_TID.X ;  /* 0x0000000000087919 */ /* 0x008ea40000002100 */
[----:B--2---:R-:W-:-:S04]  /*28c80*/  LOP3.LUT R8, R8, 0x7f, RZ, 0xc0, !PT ;  /* 0x0000007f08087812 */ /* 0x004fc800078ec0ff */
[----:B------:R-:W-:Y:S02]  /*28c90*/  ISETP.NE.AND P1, PT, R8, RZ, PT ;  /* 0x000000ff0800720c */ /* 0x000fe40003f25270 */
[----:B01----:R-:W-:-:S04]  /*28ca0*/  SHF.L.U32 R4, R3, 0x1f, RZ ;  /* 0x0000001f03047819 */ /* 0x003fc800000006ff */
[----:B------:R-:W0:Y:S02]  /*28cb0*/  SYNCS.PHASECHK.TRANS64.TRYWAIT P0, [R2+URZ+0x33480], R4 ;  /* 0x03348004020075a7 */ /* 0x000e24000800017f */
[----:B0-----:R-:W-:Y:S05]  /*28cc0*/  @!P0 BRA `(.L_x_602) ;  /* 0x0000008000648947 */ /* 0x001fea0003800000 */
.L_x_844:
        /* <DEDUP_REMOVED lines=8> */
.L_x_603:
[----:B------:R-:W2:Y:S01]  /*28d50*/  LDL R5, [R1+0x28] ;  /* 0x0000280001057983 */ /* 0x000ea20000100800 */
[----:B------:R-:W-:Y:S01]  /*28d60*/  IMAD R3, R19, 0x7800, R18 ;  /* 0x0000780013037824 */ /* 0x000fe200078e0212 */
[----:B------:R-:W-:Y:S01]  /*28d70*/  R2UR UR9, R2 ;  /* 0x00000000020972ca */ /* 0x000fe200000e0000 */
[----:B------:R-:W-:Y:S01]  /*28d80*/  UIADD3 UR4, UP0, UR40, 0x470, URZ ;  /* 0x0000047028047890 */ /* 0x000fe2000ff1e03f */
[----:B------:R-:W-:Y:S01]  /*28d90*/  R2UR UR12, R16 ;  /* 0x00000000100c72ca */ /* 0x000fe200000e0000 */
[----:B------:R-:W-:Y:S01]  /*28da0*/  UMOV UR10, URZ ;  /* 0x0000003f000a7c82 */ /* 0x000fe20008000000 */
[----:B------:R-:W-:Y:S01]  /*28db0*/  R2UR UR15, R3 ;  /* 0x00000000030f72ca */ /* 0x000fe200000e0000 */
[----:B------:R-:W-:Y:S01]  /*28dc0*/  UIADD3.X UR5, URZ, UR41, URZ, UP0, !UPT ;  /* 0x000000293f057290 */ /* 0x000fe200087fe43f */
[----:B-----5:R-:W-:Y:S01]  /*28dd0*/  R2UR UR13, R17 ;  /* 0x00000000110d72ca */ /* 0x020fe200000e0000 */
[----:B------:R-:W-:Y:S01]  /*28de0*/  UMOV UR6, 0x0 ;  /* 0x0000000000067882 */ /* 0x000fe20000000000 */
[----:B------:R-:W-:Y:S01]  /*28df0*/  UMOV UR7, 0x14f00000 ;  /* 0x14f0000000077882 */ /* 0x000fe20000000000 */
[----:B------:R-:W-:-:S04]  /*28e00*/  UMOV UR16, 0x40 ;  /* 0x0000004000107882 */ /* 0x000fc80000000000 */
[----:B------:R-:W-:-:S04]  /*28e10*/  UIADD3 UR9, UR9, 0x33470, URZ ;  /* 0x0003347009097890 */ /* 0x000fc8000fffe03f */
[----:B------:R-:W-:Y:S02]  /*28e20*/  UIADD3 UR8, UR15, 0xf200, URZ ;  /* 0x0000f2000f087890 */ /* 0x000fe4000fffe03f */
[----:B------:R-:W-:Y:S02]  /*28e30*/  UIADD3 UR14, UR15, 0x11a00, URZ ;  /* 0x00011a000f0e7890 */ /* 0x000fe4000fffe03f */
[----:B------:R-:W-:Y:S01]  /*28e40*/  UIADD3 UR15, UR15, 0x14200, URZ ;  /* 0x000142000f0f7890 */ /* 0x000fe2000fffe03f */
[----:B--2---:R-:W-:-:S05]  /*28e50*/  IMAD R0, R0, 0xa0, R5 ;  /* 0x000000a000007824 */ /* 0x004fca00078e0205 */
[----:B------:R-:W-:-:S13]  /*28e60*/  R2UR UR11, R0 ;  /* 0x00000000000b72ca */ /* 0x000fda00000e0000 */
[----:B------:R1:W-:Y:S02]  /*28e70*/  UTMALDG.4D [UR8], [UR4], desc[UR6] ;  /* 0x00000608040075b4 */ /* 0x0003e40008019000 */
[----:B-1----:R-:W-:Y:S01]  /*28e80*/  UMOV UR8, UR14 ;  /* 0x0000000e00087c82 */ /* 0x002fe20008000000 */
[----:B------:R-:W-:Y:S01]  /*28e90*/  UMOV UR10, UR16 ;  /* 0x00000010000a7c82 */ /* 0x000fe20008000000 */
[----:B------:R-:W-:Y:S01]  /*28ea0*/  UMOV UR14, 0x80 ;  /* 0x00000080000e7882 */ /* 0x000fe20000000000 */
[----:B------:R1:W-:Y:S02]  /*28eb0*/  UTMALDG.4D [UR8], [UR4], desc[UR6] ;  /* 0x00000608040075b4 */ /* 0x0003e40008019000 */
[----:B-1----:R-:W-:Y:S01]  /*28ec0*/  UMOV UR8, UR15 ;  /* 0x0000000f00087c82 */ /* 0x002fe20008000000 */
[----:B------:R-:W-:Y:S02]  /*28ed0*/  UMOV UR10, UR14 ;  /* 0x0000000e000a7c82 */ /* 0x000fe40008000000 */
[----:B------:R1:W-:Y:S01]  /*28ee0*/  UTMALDG.4D [UR8], [UR4], desc[UR6] ;  /* 0x00000608040075b4 */ /* 0x0003e20008019000 */
[----:B------:R-:W2:Y:S02]  /*28ef0*/  SYNCS.PHASECHK.TRANS64.TRYWAIT P0, [R2+URZ+0x33440], R4 ;  /* 0x03344004020075a7 */ /* 0x000ea4000800017f */
[----:B-12---:R-:W-:Y:S05]  /*28f00*/  @!P0 BRA `(.L_x_604) ;  /* 0x0000007c00e88947 */ /* 0x006fea0003800000 */
.L_x_845:
        /* <DEDUP_REMOVED lines=8> */
.L_x_605:
[----:B01----:R-:W2:Y:S01]  /*28f90*/  LDL.LU R4, [R1+0x10] ;  /* 0x0000100001047983 */ /* 0x003ea20000300800 */
[----:B------:R-:W-:Y:S01]  /*28fa0*/  R2UR UR15, R3 ;  /* 0x00000000030f72ca */ /* 0x000fe200000e0000 */
[----:B------:R-:W-:Y:S01]  /*28fb0*/  UIADD3 UR4, UP0, UR40, 0x370, URZ ;  /* 0x0000037028047890 */ /* 0x000fe2000ff1e03f */
[----:B------:R-:W-:Y:S01]  /*28fc0*/  R2UR UR9, R2 ;  /* 0x00000000020972ca */ /* 0x000fe200000e0000 */
[----:B------:R-:W-:Y:S01]  /*28fd0*/  UMOV UR10, URZ ;  /* 0x0000003f000a7c82 */ /* 0x000fe20008000000 */
[----:B------:R-:W-:Y:S01]  /*28fe0*/  R2UR UR11, R0 ;  /* 0x00000000000b72ca */ /* 0x000fe200000e0000 */
[----:B------:R-:W-:Y:S01]  /*28ff0*/  UIADD3.X UR5, URZ, UR41, URZ, UP0, !UPT ;  /* 0x000000293f057290 */ /* 0x000fe200087fe43f */
[----:B------:R-:W-:Y:S01]  /*29000*/  R2UR UR12, R16 ;  /* 0x00000000100c72ca */ /* 0x000fe200000e0000 */
[----:B------:R-:W-:Y:S01]  /*29010*/  UMOV UR6, 0x0 ;  /* 0x0000000000067882 */ /* 0x000fe20000000000 */
[----:B------:R-:W-:Y:S01]  /*29020*/  R2UR UR13, R17 ;  /* 0x00000000110d72ca */ /* 0x000fe200000e0000 */
[----:B------:R-:W-:Y:S01]  /*29030*/  UMOV UR7, 0x14f00000 ;  /* 0x14f0000000077882 */ /* 0x000fe20000000000 */
[----:B------:R-:W-:Y:S01]  /*29040*/  PLOP3.LUT P0, PT, PT, PT, PT, 0x80, 0x0 ;  /* 0x000000000000781c */ /* 0x000fe20003f0f070 */
[----:B------:R-:W-:-:S02]  /*29050*/  UMOV UR16, 0x40 ;  /* 0x0000004000107882 */ /* 0x000fc40000000000 */
[----:B------:R-:W-:Y:S02]  /*29060*/  UIADD3 UR8, UR15, 0x24200, URZ ;  /* 0x000242000f087890 */ /* 0x000fe4000fffe03f */
[----:B------:R-:W-:Y:S02]  /*29070*/  UIADD3 UR9, UR9, 0x33430, URZ ;  /* 0x0003343009097890 */ /* 0x000fe4000fffe03f */
[----:B------:R-:W-:Y:S02]  /*29080*/  UIADD3 UR14, UR15, 0x26a00, URZ ;  /* 0x00026a000f0e7890 */ /* 0x000fe4000fffe03f */
[----:B------:R-:W-:-:S05]  /*29090*/  UIADD3 UR15, UR15, 0x29200, URZ ;  /* 0x000292000f0f7890 */ /* 0x000fca000fffe03f */
[----:B------:R0:W-:Y:S02]  /*290a0*/  UTMALDG.4D [UR8], [UR4], desc[UR6] ;  /* 0x00000608040075b4 */ /* 0x0001e40008019000 */
[----:B0-----:R-:W-:Y:S01]  /*290b0*/  UMOV UR8, UR14 ;  /* 0x0000000e00087c82 */ /* 0x001fe20008000000 */
[----:B------:R-:W-:Y:S01]  /*290c0*/  UMOV UR10, UR16 ;  /* 0x00000010000a7c82 */ /* 0x000fe20008000000 */
[----:B------:R-:W-:Y:S01]  /*290d0*/  UMOV UR14, 0x80 ;  /* 0x00000080000e7882 */ /* 0x000fe20000000000 */
[----:B------:R0:W-:Y:S02]  /*290e0*/  UTMALDG.4D [UR8], [UR4], desc[UR6] ;  /* 0x00000608040075b4 */ /* 0x0001e40008019000 */
[----:B0-----:R-:W-:Y:S01]  /*290f0*/  UMOV UR8, UR15 ;  /* 0x0000000f00087c82 */ /* 0x001fe20008000000 */
[----:B------:R-:W-:Y:S02]  /*29100*/  UMOV UR10, UR14 ;  /* 0x0000000e000a7c82 */ /* 0x000fe40008000000 */
[----:B------:R4:W-:Y:S01]  /*29110*/  UTMALDG.4D [UR8], [UR4], desc[UR6] ;  /* 0x00000608040075b4 */ /* 0x0009e20008019000 */
[----:B--2---:R-:W-:-:S04]  /*29120*/  LOP3.LUT R4, R4, 0xfffffffe, RZ, 0xc0, !PT ;  /* 0xfffffffe04047812 */ /* 0x004fc800078ec0ff */
[----:B------:R-:W-:-:S05]  /*29130*/  @P0 LOP3.LUT R4, R4, 0x1, RZ, 0xfc, !PT ;  /* 0x0000000104040812 */ /* 0x000fca00078efcff */
[----:B------:R4:W-:Y:S01]  /*29140*/  STL [R1+0x10], R4 ;  /* 0x0000100401007387 */ /* 0x0009e20000100800 */
[----:B------:R-:W-:Y:S01]  /*29150*/  NOP ;  /* 0x0000000000007918 */ /* 0x000fe20000000000 */
.L_x_599:
[----:B------:R-:W2:Y:S04]  /*29160*/  LDL.LU R3, [R1+0x40] ;  /* 0x0000400001037983 */ /* 0x000ea80000300800 */
[----:B------:R-:W5:Y:S04]  /*29170*/  LDL.LU R5, [R1+0x34] ;  /* 0x0000340001057983 */ /* 0x000f680000300800 */
[----:B01--4-:R-:W4:Y:S01]  /*29180*/  LDL.LU R4, [R1+0x50] ;  /* 0x0000500001047983 */ /* 0x013f220000300800 */
[----:B------:R-:W-:Y:S05]  /*29190*/  WARPSYNC.ALL ;  /* 0x0000000000007948 */ /* 0x000fea0003800000 */
[----:B------:R-:W-:Y:S01]  /*291a0*/  ULDC.64 UR6, c[0x0][0xa00] ;  /* 0x0002800000067ab9 */ /* 0x000fe20000000a00 */
[----:B------:R-:W-:Y:S01]  /*291b0*/  ULDC.64 UR4, c[0x0][0x298] ;  /* 0x0000a60000047ab9 */ /* 0x000fe20000000a00 */
[----:B------:R-:W-:Y:S01]  /*291c0*/  BAR.SYNC.DEFER_BLOCKING 0x8, 0x180 ;  /* 0x0206000000007b1d */ /* 0x000fe20000010000 */
[----:B------:R-:W-:Y:S01]  /*291d0*/  ISETP.NE.U32.AND P0, PT, RZ, UR6, PT ;  /* 0x00000006ff007c0c */ /* 0x000fe2000bf05070 */
[----:B------:R-:W-:-:S03]  /*291e0*/  VIADD R2, R18, 0x1e200 ;  /* 0x0001e20012027836 */ /* 0x000fc60000000000 */
[----:B------:R-:W-:Y:S01]  /*291f0*/  ISETP.NE.AND.EX P0, PT, RZ, UR7, PT, P0 ;  /* 0x00000007ff007c0c */ /* 0x000fe2000bf05300 */
[----:B------:R-:W-:Y:S01]  /*29200*/  BSSY B6, `(.L_x_606) ;  /* 0x000001e000067945 */ /* 0x000fe20003800000 */
[----:B------:R-:W-:Y:S02]  /*29210*/  LOP3.LUT P1, RZ, R2, 0x1bf, RZ, 0xc0, !PT ;  /* 0x000001bf02ff7812 */ /* 0x000fe4000782c0ff */
[----:B--2---:R-:W-:Y:S02]  /*29220*/  SHF.R.S32.HI R0, RZ, 0x1f, R3 ;  /* 0x0000001fff007819 */ /* 0x004fe40000011403 */
[----:B-----5:R-:W-:-:S03]  /*29230*/  SEL R5, R5, RZ, !P0 ;  /* 0x000000ff05057207 */ /* 0x020fc60004000000 */
[----:B------:R-:W-:Y:S01]  /*29240*/  IMAD R0, R0, UR4, RZ ;  /* 0x0000000400007c24 */ /* 0x000fe2000f8e02ff */
[----:B----4-:R-:W-:-:S03]  /*29250*/  SEL R4, R4, RZ, !P0 ;  /* 0x000000ff04047207 */ /* 0x010fc60004000000 */
[C---:B------:R-:W-:Y:S02]  /*29260*/  IMAD R0, R3.reuse, UR5, R0 ;  /* 0x0000000503007c24 */ /* 0x040fe4000f8e0200 */
[----:B------:R-:W-:-:S04]  /*29270*/  IMAD.WIDE.U32 R2, R3, UR4, RZ ;  /* 0x0000000403027c25 */ /* 0x000fc8000f8e00ff */
[----:B------:R-:W-:Y:S01]  /*29280*/  IMAD.IADD R0, R3, 0x1, R0 ;  /* 0x0000000103007824 */ /* 0x000fe200078e0200 */
[----:B------:R0:W-:Y:S04]  /*29290*/  STL.64 [R1+0x48], R2 ;  /* 0x0000480201007387 */ /* 0x0001e80000100a00 */
[----:B------:R0:W-:Y:S04]  /*292a0*/  STL [R1+0x34], R5 ;  /* 0x0000340501007387 */ /* 0x0001e80000100800 */
[----:B------:R0:W-:Y:S04]  /*292b0*/  STL [R1+0x40], R4 ;  /* 0x0000400401007387 */ /* 0x0001e80000100800 */
[----:B------:R0:W-:Y:S01]  /*292c0*/  STL [R1+0x38], R0 ;  /* 0x0000380001007387 */ /* 0x0001e20000100800 */
[----:B------:R-:W-:Y:S05]  /*292d0*/  @!P1 BRA `(.L_x_607) ;  /* 0x0000000000409947 */ /* 0x000fea0003800000 */
[----:B0-----:R-:W-:Y:S01]  /*292e0*/  MOV R2, 0x0 ;  /* 0x0000000000027802 */ /* 0x001fe20000000f00 */
[----:B------:R-:W-:Y:S01]  /*292f0*/  ULDC.64 UR4, c[0x4][0x98] ;  /* 0x0100260000047ab9 */ /* 0x000fe20000000a00 */
[----:B------:R-:W-:Y:S01]  /*29300*/  ULDC.64 UR6, c[0x4][0xa0] ;  /* 0x0100280000067ab9 */ /* 0x000fe20000000a00 */
[----:B------:R-:W-:Y:S01]  /*29310*/  ULDC.64 UR8, c[0x4][0x28] ;  /* 0x01000a0000087ab9 */ /* 0x000fe20000000a00 */
[----:B------:R-:W-:Y:S01]  /*29320*/  IMAD.U32 R4, RZ, RZ, UR4 ;  /* 0x00000004ff047e24 */ /* 0x000fe2000f8e00ff */
[----:B------:R-:W-:Y:S01]  /*29330*/  MOV R5, UR5 ;  /* 0x0000000500057c02 */ /* 0x000fe20008000f00 */
[----:B------:R-:W0:Y:S01]  /*29340*/  LDC.64 R2, c[0x4][R2] ;  /* 0x0100000002027b82 */ /* 0x000e220000000a00 */
[----:B------:R-:W-:Y:S02]  /*29350*/  IMAD.U32 R6, RZ, RZ, UR6 ;  /* 0x00000006ff067e24 */ /* 0x000fe4000f8e00ff */
[----:B------:R-:W-:Y:S02]  /*29360*/  IMAD.U32 R7, RZ, RZ, UR7 ;  /* 0x00000007ff077e24 */ /* 0x000fe4000f8e00ff */
[----:B------:R-:W-:-:S02]  /*29370*/  IMAD.U32 R10, RZ, RZ, UR8 ;  /* 0x00000008ff0a7e24 */ /* 0x000fc4000f8e00ff */
[----:B------:R-:W-:Y:S02]  /*29380*/  IMAD.U32 R11, RZ, RZ, UR9 ;  /* 0x00000009ff0b7e24 */ /* 0x000fe4000f8e00ff */
[----:B---3--:R-:W-:Y:S02]  /*29390*/  IMAD.MOV.U32 R8, RZ, RZ, 0x70 ;  /* 0x00000070ff087424 */ /* 0x008fe400078e00ff */
[----:B------:R-:W-:Y:S02]  /*293a0*/  IMAD.MOV.U32 R12, RZ, RZ, 0x1 ;  /* 0x00000001ff0c7424 */ /* 0x000fe400078e00ff */
[----:B------:R-:W-:-:S07]  /*293b0*/  IMAD.MOV.U32 R13, RZ, RZ, RZ ;  /* 0x000000ffff0d7224 */ /* 0x000fce00078e00ff */
[----:B------:R-:W-:-:S07]  /*293c0*/  LEPC R20, `(.L_x_607) ;  /* 0x000000001014794e */ /* 0x000fce0000000000 */
[----:B0-----:R-:W-:Y:S05]  /*293d0*/  CALL.ABS.NOINC R2 ;  /* 0x0000000002007343 */ /* 0x001fea0003c00000 */
.L_x_607:
[----:B------:R-:W-:Y:S05]  /*293e0*/  BSYNC B6 ;  /* 0x0000000000067941 */ /* 0x000fea0003800000 */
.L_x_606:
[----:B0-----:R-:W2:Y:S01]  /*293f0*/  LDL.LU R0, [R1+0x40] ;  /* 0x0000400001007983 */ /* 0x001ea20000300800 */
[----:B---3--:R-:W0:Y:S01]  /*29400*/  LDC R8, c[0x0][0x448] ;  /* 0x00011200ff087b82 */ /* 0x008e220000000800 */
[----:B------:R-:W-:Y:S01]  /*29410*/  ULDC.64 UR4, c[0x0][0x2d8] ;  /* 0x0000b60000047ab9 */ /* 0x000fe20000000a00 */
[----:B------:R-:W-:Y:S01]  /*29420*/  ULDC.64 UR6, c[0x0][0x280] ;  /* 0x0000a00000067ab9 */ /* 0x000fe20000000a00 */
[----:B------:R-:W3:Y:S04]  /*29430*/  LDL.LU R4, [R1+0x38] ;  /* 0x0000380001047983 */ /* 0x000ee80000300800 */
[----:B------:R-:W3:Y:S04]  /*29440*/  LDL.LU.64 R2, [R1+0x48] ;  /* 0x0000480001027983 */ /* 0x000ee80000300a00 */
[----:B------:R-:W4:Y:S04]  /*29450*/  LDL.LU R6, [R1+0x34] ;  /* 0x0000340001067983 */ /* 0x000f280000300800 */
[----:B------:R-:W4:Y:S01]  /*29460*/  LDL.LU R5, [R1+0x4] ;  /* 0x0000040001057983 */ /* 0x000f220000300800 */
[----:B0-----:R-:W-:Y:S01]  /*29470*/  ISETP.NE.AND P0, PT, R8, 0x1, PT ;  /* 0x000000010800780c */ /* 0x001fe20003f05270 */
[----:B------:R-:W0:-:S12]  /*29480*/  S2R R9, SR_TID.X ;  /* 0x0000000000097919 */ /* 0x000e180000002100 */
[----:B------:R-:W1:Y:S01]  /*29490*/  @P0 LDC R7, c[0x0][0x450] ;  /* 0x00011400ff070b82 */ /* 0x000e620000000800 */
[----:B0-----:R-:W-:-:S04]  /*294a0*/  SHF.L.U32 R9, R9, 0x4, RZ ;  /* 0x0000000409097819 */ /* 0x001fc800000006ff */
[----:B------:R-:W-:-:S04]  /*294b0*/  LOP3.LUT R9, R9, 0x30, RZ, 0xc0, !PT ;  /* 0x0000003009097812 */ /* 0x000fc800078ec0ff */
[C---:B------:R-:W-:Y:S02]  /*294c0*/  LOP3.LUT R11, R9.reuse, 0x40, RZ, 0xfc, !PT ;  /* 0x00000040090b7812 */ /* 0x040fe400078efcff */
[----:B------:R-:W-:Y:S02]  /*294d0*/  LOP3.LUT R9, R9, 0x80, RZ, 0xfc, !PT ;  /* 0x0000008009097812 */ /* 0x000fe400078efcff */
[----:B---3--:R-:W-:Y:S02]  /*294e0*/  MOV R3, R4 ;  /* 0x0000000400037202 */ /* 0x008fe40000000f00 */
[----:B------:R-:W0:Y:S01]  /*294f0*/  S2R R4, SR_TID.X ;  /* 0x0000000000047919 */ /* 0x000e220000002100 */
[----:B------:R-:W-:-:S04]  /*29500*/  IMAD.WIDE.U32 R2, R16, UR4, R2 ;  /* 0x0000000410027c25 */ /* 0x000fc8000f8e0002 */
[----:B------:R-:W-:Y:S01]  /*29510*/  IMAD R3, R16, UR5, R3 ;  /* 0x0000000510037c24 */ /* 0x000fe2000f8e0203 */
[----:B------:R-:W-:Y:S02]  /*29520*/  ULDC.64 UR4, c[0x0][0x2e0] ;  /* 0x0000b80000047ab9 */ /* 0x000fe40000000a00 */
[----:B--2---:R-:W-:Y:S02]  /*29530*/  IMAD R0, R0, UR4, RZ ;  /* 0x0000000400007c24 */ /* 0x004fe4000f8e02ff */
[----:B----4-:R-:W-:-:S04]  /*29540*/  IMAD.WIDE.U32 R2, R6, UR4, R2 ;  /* 0x0000000406027c25 */ /* 0x010fc8000f8e0002 */
[----:B------:R-:W-:Y:S01]  /*29550*/  IMAD R0, R6, UR5, R0 ;  /* 0x0000000506007c24 */ /* 0x000fe2000f8e0200 */
[----:B------:R-:W-:Y:S01]  /*29560*/  ULDC.64 UR4, c[0x0][0x2d0] ;  /* 0x0000b40000047ab9 */ /* 0x000fe20000000a00 */
[C---:B0-----:R-:W-:Y:S01]  /*29570*/  LOP3.LUT R6, R4.reuse, 0x7f, RZ, 0xc0, !PT ;  /* 0x0000007f04067812 */ /* 0x041fe200078ec0ff */
[----:B------:R-:W-:-:S03]  /*29580*/  IMAD.SHL.U32 R4, R4, 0x20, RZ ;  /* 0x0000002004047824 */ /* 0x000fc600078e00ff */
[----:B------:R-:W-:-:S04]  /*29590*/  SHF.R.U32.HI R6, RZ, 0x2, R6 ;  /* 0x00000002ff067819 */ /* 0x000fc80000011606 */
[----:B------:R-:W-:Y:S02]  /*295a0*/  LOP3.LUT R4, R6, 0x60, R4, 0xf8, !PT ;  /* 0x0000006006047812 */ /* 0x000fe400078ef804 */
[----:B------:R-:W0:Y:S01]  /*295b0*/  @P0 LDC R6, c[0x0][0x44c] ;  /* 0x00011300ff060b82 */ /* 0x000e220000000800 */
[----:B------:R-:W-:Y:S02]  /*295c0*/  IMAD.SHL.U32 R5, R5, 0x80, RZ ;  /* 0x0000008005057824 */ /* 0x000fe400078e00ff */
[----:B------:R-:W-:-:S03]  /*295d0*/  IMAD.IADD R3, R3, 0x1, R0 ;  /* 0x0000000103037824 */ /* 0x000fc600078e0200 */
[----:B------:R-:W-:-:S05]  /*295e0*/  LOP3.LUT R0, R4, R5, RZ, 0xfc, !PT ;  /* 0x0000000504007212 */ /* 0x000fca00078efcff */
[----:B------:R-:W-:Y:S02]  /*295f0*/  IMAD.MOV.U32 R4, RZ, RZ, R0 ;  /* 0x000000ffff047224 */ /* 0x000fe400078e0000 */
[----:B0-----:R-:W-:-:S05]  /*29600*/  @P0 IMAD.HI.U32 R6, R0, R6, RZ ;  /* 0x0000000600060227 */ /* 0x001fca00078e00ff */
[----:B-1----:R-:W-:-:S05]  /*29610*/  @P0 SHF.R.U32.HI R4, RZ, R7, R6 ;  /* 0x00000007ff040219 */ /* 0x002fca0000011606 */
[----:B------:R-:W-:-:S04]  /*29620*/  IMAD.MOV R6, RZ, RZ, -R4 ;  /* 0x000000ffff067224 */ /* 0x000fc800078e0a04 */
[----:B------:R-:W-:Y:S01]  /*29630*/  IMAD R0, R8, R6, R0 ;  /* 0x0000000608007224 */ /* 0x000fe200078e0200 */
[----:B------:R-:W-:Y:S01]  /*29640*/  SHF.R.S32.HI R6, RZ, 0x1f, R4 ;  /* 0x0000001fff067819 */ /* 0x000fe20000011404 */
[----:B------:R-:W-:-:S04]  /*29650*/  IMAD.WIDE.U32 R2, R4, UR4, R2 ;  /* 0x0000000404027c25 */ /* 0x000fc8000f8e0002 */
[----:B------:R-:W-:-:S04]  /*29660*/  IMAD R6, R6, UR4, RZ ;  /* 0x0000000406067c24 */ /* 0x000fc8000f8e02ff */
[----:B------:R-:W-:Y:S01]  /*29670*/  IMAD R4, R4, UR5, R6 ;  /* 0x0000000504047c24 */ /* 0x000fe2000f8e0206 */
[----:B------:R-:W-:-:S03]  /*29680*/  ULDC.64 UR4, c[0x0][0x2c8] ;  /* 0x0000b20000047ab9 */ /* 0x000fc60000000a00 */
[----:B------:R-:W-:Y:S01]  /*29690*/  IMAD.IADD R3, R3, 0x1, R4 ;  /* 0x0000000103037824 */ /* 0x000fe200078e0204 */
[----:B------:R-:W-:Y:S01]  /*296a0*/  SHF.R.S32.HI R4, RZ, 0x1f, R0 ;  /* 0x0000001fff047819 */ /* 0x000fe20000011400 */
[----:B------:R-:W-:-:S04]  /*296b0*/  IMAD.WIDE.U32 R2, R0, UR4, R2 ;  /* 0x0000000400027c25 */ /* 0x000fc8000f8e0002 */
[----:B------:R-:W-:Y:S01]  /*296c0*/  IMAD R4, R4, UR4, RZ ;  /* 0x0000000404047c24 */ /* 0x000fe2000f8e02ff */
[----:B------:R-:W-:Y:S02]  /*296d0*/  ULDC UR4, c[0x0][0x2b8] ;  /* 0x0000ae0000047ab9 */ /* 0x000fe40000000800 */
[----:B------:R-:W-:Y:S02]  /*296e0*/  ISETP.GE.AND P2, PT, R9, UR4, PT ;  /* 0x0000000409007c0c */ /* 0x000fe4000bf46270 */
[----:B------:R0:W5:Y:S01]  /*296f0*/  LDL R9, [R1+0x3c] ;  /* 0x00003c0001097983 */ /* 0x0001620000100800 */
[----:B------:R-:W1:Y:S01]  /*29700*/  S2R R7, SR_TID.X ;  /* 0x0000000000077919 */ /* 0x000e620000002100 */
[----:B------:R-:W-:Y:S01]  /*29710*/  IMAD R0, R0, UR5, R4 ;  /* 0x0000000500007c24 */ /* 0x000fe2000f8e0204 */
[----:B------:R-:W-:Y:S02]  /*29720*/  IADD3 R4, P3, R2, UR6, RZ ;  /* 0x0000000602047c10 */ /* 0x000fe4000ff7e0ff */
[----:B------:R-:W-:-:S02]  /*29730*/  ISETP.GE.AND P1, PT, R11, UR4, PT ;  /* 0x000000040b007c0c */ /* 0x000fc4000bf26270 */
[----:B------:R-:W-:Y:S01]  /*29740*/  IADD3.X R3, R3, UR7, R0, P3, !PT ;  /* 0x0000000703037c10 */ /* 0x000fe20009ffe400 */
        /* <DEDUP_REMOVED lines=9> */
[----:B------:R-:W0:Y:S03]  /*297e0*/  SHFL.IDX PT, R7, R4, RZ, 0x1c1f ;  /* 0x001c1fff04077589 */ /* 0x000e2600000e0000 */
[----:B------:R-:W-:-:S04]  /*297f0*/  IMAD.IADD R0, R11, 0x1, R5 ;  /* 0x000000010b007824 */ /* 0x000fc800078e0205 */
[----:B------:R-:W-:Y:S02]  /*29800*/  VIADD R5, R0, 0x20 ;  /* 0x0000002000057836 */ /* 0x000fe40000000000 */
[----:B--2---:R-:W-:Y:S02]  /*29810*/  IMAD R2, R6, R8, RZ ;  /* 0x0000000806027224 */ /* 0x004fe400078e02ff */
[----:B------:R-:W1:Y:S03]  /*29820*/  SHFL.IDX PT, R6, R3, RZ, 0x1c1f ;  /* 0x001c1fff03067589 */ /* 0x000e6600000e0000 */
[----:B------:R-:W-:-:S13]  /*29830*/  ISETP.GE.AND P4, PT, R0, R2, PT ;  /* 0x000000020000720c */ /* 0x000fda0003f86270 */
[----:B0-----:R-:W-:-:S05]  /*29840*/  @!P4 IADD3 R7, P3, R10, R7, RZ ;  /* 0x000000070a07c210 */ /* 0x001fca0007f7e0ff */
[----:B-1----:R-:W-:Y:S01]  /*29850*/  @!P4 IMAD.X R6, RZ, RZ, R6, P3 ;  /* 0x000000ffff06c224 */ /* 0x002fe200018e0606 */
[----:B------:R-:W-:Y:S02]  /*29860*/  ISETP.GE.AND P3, PT, R5, R2, PT ;  /* 0x000000020500720c */ /* 0x000fe40003f66270 */
[----:B------:R-:W0:Y:S02]  /*29870*/  SHFL.IDX PT, R5, R4, 0x1, 0x1c1f ;  /* 0x003c1f0004057f89 */ /* 0x000e2400000e0000 */
[----:B------:R-:W-:-:S04]  /*29880*/  @!P4 LOP3.LUT R7, R7, R6, RZ, 0x3c, !PT ;  /* 0x000000060707c212 */ /* 0x000fc800078e3cff */
[----:B------:R-:W-:-:S04]  /*29890*/  @!P4 LOP3.LUT R6, R7, R6, RZ, 0x3c, !PT ;  /* 0x000000060706c212 */ /* 0x000fc800078e3cff */
[----:B------:R-:W-:-:S05]  /*298a0*/  @!P4 LOP3.LUT R7, R7, R6, RZ, 0x3c, !PT ;  /* 0x000000060707c212 */ /* 0x000fca00078e3cff */
[----:B-----5:R-:W-:Y:S04]  /*298b0*/  @!P4 LDGSTS.E.BYPASS.LTC128B.128 [R9+0x1e200], desc[UR54][R6.64], !P0 ;  /* 0x1e2000000609cfae */ /* 0x020fe8000c101d76 */
[----:B------:R-:W-:Y:S04]  /*298c0*/  @!P4 LDGSTS.E.BYPASS.LTC128B.128 [R9+0x20200], desc[UR54][R6.64+0x40], !P1 ;  /* 0x202000400609cfae */ /* 0x000fe8000c901d76 */
[----:B------:R1:W-:Y:S01]  /*298d0*/  @!P4 LDGSTS.E.BYPASS.LTC128B.128 [R9+0x22200], desc[UR54][R6.64+0x80], !P2 ;  /* 0x222000800609cfae */ /* 0x0003e2000d101d76 */
[----:B0-----:R-:W-:-:S03]  /*298e0*/  @!P3 IADD3 R5, P4, R10, R5, RZ ;  /* 0x000000050a05b210 */ /* 0x001fc60007f9e0ff */
[----:B-1----:R-:W0:Y:S02]  /*298f0*/  SHFL.IDX PT, R6, R3, 0x1, 0x1c1f ;  /* 0x003c1f0003067f89 */ /* 0x002e2400000e0000 */
[----:B0-----:R-:W-:-:S04]  /*29900*/  @!P3 IMAD.X R6, RZ, RZ, R6, P4 ;  /* 0x000000ffff06b224 */ /* 0x001fc800020e0606 */
[----:B------:R-:W-:Y:S02]  /*29910*/  @!P3 IMAD.MOV.U32 R7, RZ, RZ, R6 ;  /* 0x000000ffff07b224 */ /* 0x000fe400078e0006 */
[----:B------:R-:W-:Y:S02]  /*29920*/  @!P3 IMAD.MOV.U32 R6, RZ, RZ, R5 ;  /* 0x000000ffff06b224 */ /* 0x000fe400078e0005 */
[----:B------:R-:W-:-:S03]  /*29930*/  VIADD R5, R0, 0x40 ;  /* 0x0000004000057836 */ /* 0x000fc60000000000 */
[----:B------:R-:W-:Y:S04]  /*29940*/  @!P3 LDGSTS.E.BYPASS.LTC128B.128 [R9+0x1ea00], desc[UR54][R6.64], !P0 ;  /* 0x1ea000000609bfae */ /* 0x000fe8000c101d76 */
[----:B------:R-:W-:Y:S04]  /*29950*/  @!P3 LDGSTS.E.BYPASS.LTC128B.128 [R9+0x20a00], desc[UR54][R6.64+0x40], !P1 ;  /* 0x20a000400609bfae */ /* 0x000fe8000c901d76 */
[----:B------:R0:W-:Y:S01]  /*29960*/  @!P3 LDGSTS.E.BYPASS.LTC128B.128 [R9+0x22a00], desc[UR54][R6.64+0x80], !P2 ;  /* 0x22a000800609bfae */ /* 0x0001e2000d101d76 */
[----:B------:R-:W-:-:S03]  /*29970*/  ISETP.GE.AND P3, PT, R5, R2, PT ;  /* 0x000000020500720c */ /* 0x000fc60003f66270 */
[----:B------:R-:W1:Y:S04]  /*29980*/  SHFL.IDX PT, R5, R4, 0x2, 0x1c1f ;  /* 0x005c1f0004057f89 */ /* 0x000e6800000e0000 */
[----:B0-----:R-:W0:Y:S06]  /*29990*/  SHFL.IDX PT, R6, R3, 0x2, 0x1c1f ;  /* 0x005c1f0003067f89 */ /* 0x001e2c00000e0000 */
[----:B-1----:R-:W-:-:S04]  /*299a0*/  @!P3 IADD3 R5, P4, R10, R5, RZ ;  /* 0x000000050a05b210 */ /* 0x002fc80007f9e0ff */
[----:B0-----:R-:W-:-:S05]  /*299b0*/  @!P3 IADD3.X R6, RZ, R6, RZ, P4, !PT ;  /* 0x00000006ff06b210 */ /* 0x001fca00027fe4ff */
[----:B------:R-:W-:Y:S02]  /*299c0*/  @!P3 IMAD.MOV.U32 R7, RZ, RZ, R6 ;  /* 0x000000ffff07b224 */ /* 0x000fe400078e0006 */
[----:B------:R-:W-:Y:S02]  /*299d0*/  @!P3 IMAD.MOV.U32 R6, RZ, RZ, R5 ;  /* 0x000000ffff06b224 */ /* 0x000fe400078e0005 */
[----:B------:R0:W1:Y:S04]  /*299e0*/  SHFL.IDX PT, R5, R3, 0x3, 0x1c1f ;  /* 0x007c1f0003057f89 */ /* 0x00006800000e0000 */
[----:B------:R0:W-:Y:S04]  /*299f0*/  @!P3 LDGSTS.E.BYPASS.LTC128B.128 [R9+0x1f200], desc[UR54][R6.64], !P0 ;  /* 0x1f2000000609bfae */ /* 0x0001e8000c101d76 */
[----:B------:R0:W-:Y:S04]  /*29a00*/  @!P3 LDGSTS.E.BYPASS.LTC128B.128 [R9+0x21200], desc[UR54][R6.64+0x40], !P1 ;  /* 0x212000400609bfae */ /* 0x0001e8000c901d76 */
[----:B------:R0:W-:Y:S04]  /*29a10*/  @!P3 LDGSTS.E.BYPASS.LTC128B.128 [R9+0x23200], desc[UR54][R6.64+0x80], !P2 ;  /* 0x232000800609bfae */ /* 0x0001e8000d101d76 */
[----:B------:R0:W2:Y:S02]  /*29a20*/  SHFL.IDX PT, R3, R4, 0x3, 0x1c1f ;  /* 0x007c1f0004037f89 */ /* 0x0000a400000e0000 */
.L_x_854:
[----:B------:R-:W-:Y:S01]  /*29a30*/  VIADD R0, R0, 0x60 ;  /* 0x0000006000007836 */ /* 0x000fe20000000000 */
[----:B------:R-:W-:Y:S04]  /*29a40*/  BSSY B0, `(.L_x_609) ;  /* 0x000000b000007945 */ /* 0x000fe80003800000 */
[----:B------:R-:W-:-:S13]  /*29a50*/  ISETP.GE.AND P3, PT, R0, R2, PT ;  /* 0x000000020000720c */ /* 0x000fda0003f66270 */
[----:B------:R-:W-:Y:S05]  /*29a60*/  @P3 BRA `(.L_x_610) ;  /* 0x0000000000203947 */ /* 0x000fea0003800000 */
[----:B--2---:R-:W-:-:S05]  /*29a70*/  IADD3 R2, P3, R10, R3, RZ ;  /* 0x000000030a027210 */ /* 0x004fca0007f7e0ff */
[----:B01----:R-:W-:-:S05]  /*29a80*/  IMAD.X R3, RZ, RZ, R5, P3 ;  /* 0x000000ffff037224 */ /* 0x003fca00018e0605 */
[----:B------:R-:W-:Y:S01]  /*29a90*/  @!PT LDS RZ, [RZ] ;  /* 0x00000000fffff984 */ /* 0x000fe20000000800 */
[----:B------:R-:W-:Y:S01]  /*29aa0*/  @!PT LDS RZ, [RZ] ;  /* 0x00000000fffff984 */ /* 0x000fe20000000800 */
[----:B------:R-:W-:Y:S01]  /*29ab0*/  @!PT LDS RZ, [RZ] ;  /* 0x00000000fffff984 */ /* 0x000fe20000000800 */
[----:B------:R4:W-:Y:S04]  /*29ac0*/  LDGSTS.E.BYPASS.LTC128B.128 [R9+0x1fa00], desc[UR54][R2.64], !P0 ;  /* 0x1fa0000002097fae */ /* 0x0009e8000c101d76 */
[----:B------:R4:W-:Y:S04]  /*29ad0*/  LDGSTS.E.BYPASS.LTC128B.128 [R9+0x21a00], desc[UR54][R2.64+0x40], !P1 ;  /* 0x21a0004002097fae */ /* 0x0009e8000c901d76 */
[----:B------:R4:W-:Y:S02]  /*29ae0*/  LDGSTS.E.BYPASS.LTC128B.128 [R9+0x23a00], desc[UR54][R2.64+0x80], !P2 ;  /* 0x23a0008002097fae */ /* 0x0009e4000d101d76 */
.L_x_610:
[----:B------:R-:W-:Y:S05]  /*29af0*/  BSYNC B0 ;  /* 0x0000000000007941 */ /* 0x000fea0003800000 */
.L_x_609:
[----:B------:R-:W-:Y:S01]  /*29b00*/  NOP ;  /* 0x0000000000007918 */ /* 0x000fe20000000000 */
[----:B------:R-:W-:-:S13]  /*29b10*/  PLOP3.LUT P0, PT, PT, PT, PT, 0x80, 0x0 ;  /* 0x000000000000781c */ /* 0x000fda0003f0f070 */
.L_x_611:
[----:B------:R-:W-:Y:S02]  /*29b20*/  PLOP3.LUT P1, PT, P1, P0, PT, 0xa2, 0x0 ;  /* 0x000000000000781c */ /* 0x000fe40000f21472 */
[----:B------:R-:W-:-:S08]  /*29b30*/  @P0 R2UR P1, UR4, R18 ;  /* 0x00000000120402ca */ /* 0x000fd00000020000 */
[----:B------:R-:W-:-:S05]  /*29b40*/  @P0 PLOP3.LUT P0, PT, P1, PT, PT, 0x80, 0x0 ;  /* 0x000000000000081c */ /* 0x000fca0000f0f070 */
[----:B------:R-:W-:Y:S01]  /*29b50*/  @!P1 SYNCS.ARRIVE.TRANS64.RED.A0T1 RZ, [UR4+0x33400], RZ ;  /* 0x033400ffffff99a7 */ /* 0x000fe20008200404 */
[----:B------:R-:W-:Y:S07]  /*29b60*/  @!P1 ARRIVES.LDGSTSBAR.64.TRANSCNT [UR4+0x33400] ;  /* 0x03340000ff0099b0 */ /* 0x000fee0008000a84 */
[----:B------:R-:W-:Y:S05]  /*29b70*/  @P0 BRA.U.ANY `(.L_x_611) ;  /* 0xfffffffd00e80947 */ /* 0x000fea000393ffff */
[----:B----4-:R-:W4:Y:S02]  /*29b80*/  LDL.LU R2, [R1+0x5c] ;  /* 0x00005c0001027983 */ /* 0x010f240000300800 */
[----:B----4-:R-:W-:-:S05]  /*29b90*/  VIADD R2, R2, 0x1 ;  /* 0x0000000102027836 */ /* 0x010fca0000000000 */
        /* <DEDUP_REMOVED lines=8> */
[----:B------:R-:W5:Y:S03]  /*29c20*/  SYNCS.PHASECHK.TRANS64.TRYWAIT P0, [R18+URZ+0x33420], R0 ;  /* 0x03342000120075a7 */ /* 0x000f66000800017f */
[----:B----45:R-:W-:Y:S05]  /*29c30*/  @!P0 BRA `(.L_x_613) ;  /* 0x00000078001c8947 */ /* 0x030fea0003800000 */
.L_x_855:
[----:B------:R-:W-:Y:S05]  /*29c40*/  BSYNC B0 ;  /* 0x0000000000007941 */ /* 0x000fea0003800000 */
.L_x_612:
[----:B------:R-:W5:Y:S04]  /*29c50*/  LDL.LU R2, [R1+0x44] ;  /* 0x0000440001027983 */ /* 0x000f680000300800 */
[----:B0-2---:R-:W2:Y:S01]  /*29c60*/  LDL R3, [R1+0x20] ;  /* 0x0000200001037983 */ /* 0x005ea20000100800 */
[----:B-----5:R-:W-:-:S05]  /*29c70*/  VIADD R2, R2, 0xfffffffe ;  /* 0xfffffffe02027836 */ /* 0x020fca0000000000 */
[----:B--2---:R-:W-:-:S13]  /*29c80*/  ISETP.GE.AND P0, PT, R2, R3, PT ;  /* 0x000000030200720c */ /* 0x004fda0003f06270 */
[----:B------:R-:W-:Y:S05]  /*29c90*/  @!P0 BRA `(.L_x_614) ;  /* 0x0000001000e48947 */ /* 0x000fea0003800000 */
[----:B------:R0:W5:Y:S01]  /*29ca0*/  LDL.LU R8, [R1+0x18] ;  /* 0x0000180001087983 */ /* 0x0001620000300800 */
[----:B----4-:R-:W-:-:S07]  /*29cb0*/  MOV R0, R19 ;  /* 0x0000001300007202 */ /* 0x010fce0000000f00 */
.L_x_638:
[----:B------:R-:W2:Y:S01]  /*29cc0*/  LDL R3, [R1+0x10] ;  /* 0x0000100001037983 */ /* 0x000ea20000100800 */
[----:B------:R-:W-:Y:S01]  /*29cd0*/  VIADD R19, R0, 0x1 ;  /* 0x0000000100137836 */ /* 0x000fe20000000000 */
[----:B------:R-:W-:Y:S05]  /*29ce0*/  YIELD ;  /* 0x0000000000007946 */ /* 0x000fea0003800000 */
[C---:B------:R-:W-:Y:S01]  /*29cf0*/  ISETP.NE.AND P0, PT, R19.reuse, 0x2, PT ;  /* 0x000000021300780c */ /* 0x040fe20003f05270 */
[----:B------:R-:W-:Y:S03]  /*29d00*/  BSSY B0, `(.L_x_615) ;  /* 0x00000a8000007945 */ /* 0x000fe60003800000 */
[----:B------:R-:W-:-:S02]  /*29d10*/  SEL R19, R19, RZ, P0 ;  /* 0x000000ff13137207 */ /* 0x000fc40000000000 */
[----:B--2---:R-:W-:Y:S02]  /*29d20*/  LOP3.LUT P1, RZ, R3, 0x1, RZ, 0xc0, !PT ;  /* 0x0000000103ff7812 */ /* 0x004fe4000782c0ff */
[----:B------:R-:W-:-:S04]  /*29d30*/  SEL R3, RZ, 0x1, P0 ;  /* 0x00000001ff037807 */ /* 0x000fc80000000000 */
[----:B---3-5:R-:W-:-:S05]  /*29d40*/  LOP3.LUT R9, R8, R3, RZ, 0x3c, !PT ;  /* 0x0000000308097212 */ /* 0x028fca00078e3cff */
[----:B------:R2:W-:Y:S02]  /*29d50*/  STL [R1+0x18], R9 ;  /* 0x0000180901007387 */ /* 0x0005e40000100800 */
[----:B------:R-:W-:Y:S05]  /*29d60*/  @!P1 BRA `(.L_x_616) ;  /* 0x0000000800849947 */ /* 0x000fea0003800000 */
[----:B------:R-:W-:Y:S01]  /*29d70*/  ULDC.64 UR4, c[0x0][0x418] ;  /* 0x0001060000047ab9 */ /* 0x000fe20000000a00 */
[----:B------:R-:W-:Y:S01]  /*29d80*/  IMAD.MOV.U32 R3, RZ, RZ, R2 ;  /* 0x000000ffff037224 */ /* 0x000fe200078e0002 */
[----:B------:R-:W-:-:S04]  /*29d90*/  ISETP.NE.U32.AND P0, PT, RZ, UR4, PT ;  /* 0x00000004ff007c0c */ /* 0x000fc8000bf05070 */
[----:B------:R-:W-:-:S13]  /*29da0*/  ISETP.NE.AND.EX P0, PT, RZ, UR5, PT, P0 ;  /* 0x00000005ff007c0c */ /* 0x000fda000bf05300 */
[----:B------:R-:W-:Y:S05]  /*29db0*/  @!P0 BRA `(.L_x_617) ;  /* 0x00000000004c8947 */ /* 0x000fea0003800000 */
[----:B------:R-:W3:Y:S01]  /*29dc0*/  LDL R10, [R1+0x24] ;  /* 0x00002400010a7983 */ /* 0x000ee20000100800 */
[----:B------:R-:W4:Y:S01]  /*29dd0*/  LDC R6, c[0x0][0x43c] ;  /* 0x00010f00ff067b82 */ /* 0x000f220000000800 */
[----:B------:R-:W-:Y:S02]  /*29de0*/  ULDC.64 UR6, c[0x0][0x428] ;  /* 0x00010a0000067ab9 */ /* 0x000fe40000000a00 */
[----:B------:R-:W2:Y:S01]  /*29df0*/  LDL R7, [R1+0x8] ;  /* 0x0000080001077983 */ /* 0x000ea20000100800 */
[----:B----4-:R-:W-:-:S13]  /*29e00*/  ISETP.NE.AND P0, PT, R6, 0x1, PT ;  /* 0x000000010600780c */ /* 0x010fda0003f05270 */
[----:B-1----:R-:W1:Y:S02]  /*29e10*/  @P0 LDC.64 R4, c[0x0][0x440] ;  /* 0x00011000ff040b82 */ /* 0x002e640000000a00 */
[----:B-1----:R-:W-:-:S04]  /*29e20*/  @P0 IMAD.HI.U32 R3, R2, R4, RZ ;  /* 0x0000000402030227 */ /* 0x002fc800078e00ff */
[----:B------:R-:W-:Y:S01]  /*29e30*/  IMAD.MOV.U32 R4, RZ, RZ, R2 ;  /* 0x000000ffff047224 */ /* 0x000fe200078e0002 */
[----:B------:R-:W-:-:S04]  /*29e40*/  @P0 SHF.R.U32.HI R4, RZ, R5, R3 ;  /* 0x00000005ff040219 */ /* 0x000fc80000011603 */
[--C-:B------:R-:W-:Y:S01]  /*29e50*/  SHF.R.S32.HI R5, RZ, 0x1f, R4.reuse ;  /* 0x0000001fff057819 */ /* 0x100fe20000011404 */
[----:B------:R-:W-:-:S04]  /*29e60*/  IMAD.MOV R3, RZ, RZ, -R4 ;  /* 0x000000ffff037224 */ /* 0x000fc800078e0a04 */
[----:B------:R-:W-:Y:S02]  /*29e70*/  IMAD R3, R6, R3, R2 ;  /* 0x0000000306037224 */ /* 0x000fe400078e0202 */
[----:B---3--:R-:W-:-:S04]  /*29e80*/  IMAD R6, R10, UR6, RZ ;  /* 0x000000060a067c24 */ /* 0x008fc8000f8e02ff */
[C---:B--2---:R-:W-:Y:S02]  /*29e90*/  IMAD R6, R7.reuse, UR7, R6 ;  /* 0x0000000707067c24 */ /* 0x044fe4000f8e0206 */
[----:B------:R-:W-:-:S04]  /*29ea0*/  IMAD.WIDE.U32 R4, R7, UR6, R4 ;  /* 0x0000000607047c25 */ /* 0x000fc8000f8e0004 */
[----:B------:R-:W-:Y:S01]  /*29eb0*/  IMAD.IADD R5, R6, 0x1, R5 ;  /* 0x0000000106057824 */ /* 0x000fe200078e0205 */
[----:B------:R-:W-:-:S04]  /*29ec0*/  LEA R6, P0, R4, UR4, 0x2 ;  /* 0x0000000404067c11 */ /* 0x000fc8000f8010ff */
[----:B------:R-:W-:-:S05]  /*29ed0*/  LEA.HI.X R7, R4, UR5, R5, 0x2, P0 ;  /* 0x0000000504077c11 */ /* 0x000fca00080f1405 */
[----:B------:R3:W5:Y:S04]  /*29ee0*/  LDG.E R17, desc[UR54][R6.64] ;  /* 0x0000003606117981 */ /* 0x000768000c1e1900 */
.L_x_617:
[----:B---3--:R-:W-:Y:S01]  /*29ef0*/  IMAD R6, R19, 0x8, R18 ;  /* 0x0000000813067824 */ /* 0x008fe200078e0212 */
[----:B-1----:R-:W-:Y:S01]  /*29f00*/  SHF.L.U32 R5, R9, 0x1f, RZ ;  /* 0x0000001f09057819 */ /* 0x002fe200000006ff */
[----:B------:R-:W1:Y:S01]  /*29f10*/  S2R R4, SR_TID.X ;  /* 0x0000000000047919 */ /* 0x000e620000002100 */
[----:B------:R-:W-:Y:S02]  /*29f20*/  BSSY B1, `(.L_x_618) ;  /* 0x0000005000017945 */ /* 0x000fe40003800000 */
[----:B------:R-:W3:Y:S01]  /*29f30*/  SYNCS.PHASECHK.TRANS64.TRYWAIT P0, [R6+URZ+0x33480], R5 ;  /* 0x03348005060075a7 */ /* 0x000ee2000800017f */
[----:B-1----:R-:W-:-:S04]  /*29f40*/  LOP3.LUT R4, R4, 0x7f, RZ, 0xc0, !PT ;  /* 0x0000007f04047812 */ /* 0x002fc800078ec0ff */
[----:B------:R-:W-:Y:S01]  /*29f50*/  ISETP.NE.AND P1, PT, R4, RZ, PT ;  /* 0x000000ff0400720c */ /* 0x000fe20003f25270 */
[----:B---3--:R-:W-:-:S12]  /*29f60*/  @!P0 BRA `(.L_x_619) ;  /* 0x0000007400648947 */ /* 0x008fd80003800000 */
.L_x_856:
[----:B------:R-:W-:Y:S05]  /*29f70*/  BSYNC B1 ;  /* 0x0000000000017941 */ /* 0x000fea0003800000 */
.L_x_618:
[----:B------:R-:W-:Y:S04]  /*29f80*/  BSSY B1, `(.L_x_620) ;  /* 0x0000009000017945 */ /* 0x000fe80003800000 */
[----:B------:R-:W-:Y:S05]  /*29f90*/  @P1 BRA `(.L_x_621) ;  /* 0x00000000001c1947 */ /* 0x000fea0003800000 */
[----:B------:R-:W3:Y:S02]  /*29fa0*/  S2R R4, SR_TID.X ;  /* 0x0000000000047919 */ /* 0x000ee40000002100 */
[----:B---3--:R-:W-:Y:S01]  /*29fb0*/  LOP3.LUT R7, R4, 0x1f, RZ, 0xc0, !PT ;  /* 0x0000001f04077812 */ /* 0x008fe200078ec0ff */
[----:B------:R-:W-:-:S03]  /*29fc0*/  IMAD.MOV.U32 R4, RZ, RZ, 0x7800 ;  /* 0x00007800ff047424 */ /* 0x000fc600078e00ff */
[----:B------:R-:W-:Y:S01]  /*29fd0*/  ISETP.NE.AND P0, PT, R7, RZ, PT ;  /* 0x000000ff0700720c */ /* 0x000fe20003f05270 */
[----:B------:R3:W-:-:S12]  /*29fe0*/  SYNCS.ARRIVE.TRANS64 RZ, [R6+URZ+0x33470], R4 ;  /* 0x0334700406ff79a7 */ /* 0x0007d8000800003f */
[----:B---3--:R-:W-:Y:S05]  /*29ff0*/  @!P0 BRA `(.L_x_621) ;  /* 0x0000000000048947 */ /* 0x008fea0003800000 */
[----:B------:R-:W-:Y:S01]  /*2a000*/  BPT.TRAP 0x1 ;  /* 0x000000040000795c */ /* 0x000fe20000300000 */
.L_x_621:
[----:B------:R-:W-:Y:S05]  /*2a010*/  BSYNC B1 ;  /* 0x0000000000017941 */ /* 0x000fea0003800000 */
.L_x_620:
[----:B------:R-:W3:Y:S01]  /*2a020*/  LDL R7, [R1+0x28] ;  /* 0x0000280001077983 */ /* 0x000ee20000100800 */
[----:B------:R-:W-:Y:S01]  /*2a030*/  MOV R14, RZ ;  /* 0x000000ff000e7202 */ /* 0x000fe20000000f00 */
[----:B------:R-:W-:Y:S01]  /*2a040*/  IMAD R4, R19, 0x7800, R18 ;  /* 0x0000780013047824 */ /* 0x000fe200078e0212 */
[----:B------:R-:W-:Y:S01]  /*2a050*/  UIADD3 UR4, UP0, UR40, 0x470, URZ ;  /* 0x0000047028047890 */ /* 0x000fe2000ff1e03f */
[----:B------:R-:W-:Y:S01]  /*2a060*/  PLOP3.LUT P0, PT, PT, PT, PT, 0x80, 0x0 ;  /* 0x000000000000781c */ /* 0x000fe20003f0f070 */
[----:B------:R-:W-:Y:S01]  /*2a070*/  UMOV UR6, 0x0 ;  /* 0x0000000000067882 */ /* 0x000fe20000000000 */
[----:B------:R-:W-:Y:S01]  /*2a080*/  R2UR UR10, R14 ;  /* 0x000000000e0a72ca */ /* 0x000fe200000e0000 */
[----:B--2---:R-:W-:Y:S01]  /*2a090*/  VIADD R9, R4, 0xf200 ;  /* 0x0000f20004097836 */ /* 0x004fe20000000000 */
[----:B------:R-:W-:Y:S01]  /*2a0a0*/  UIADD3.X UR5, URZ, UR41, URZ, UP0, !UPT ;  /* 0x000000293f057290 */ /* 0x000fe200087fe43f */
[----:B------:R-:W-:Y:S01]  /*2a0b0*/  UMOV UR7, 0x14f00000 ;  /* 0x14f0000000077882 */ /* 0x000fe20000000000 */
[----:B---3--:R-:W-:-:S02]  /*2a0c0*/  IMAD R7, R3, 0xa0, R7 ;  /* 0x000000a003077824 */ /* 0x008fc400078e0207 */
[----:B------:R-:W-:-:S09]  /*2a0d0*/  VIADD R3, R6, 0x33470 ;  /* 0x0003347006037836 */ /* 0x000fd20000000000 */
.L_x_622:
[----:B------:R-:W-:-:S13]  /*2a0e0*/  @P0 ELECT P2, URZ, PT ;  /* 0x00000000003f082f */ /* 0x000fda0003840000 */
[----:B-----5:R-:W-:Y:S02]  /*2a0f0*/  @P2 R2UR UR13, R17 ;  /* 0x00000000110d22ca */ /* 0x020fe400000e0000 */
[----:B------:R-:W-:Y:S02]  /*2a100*/  @P2 R2UR UR12, R16 ;  /* 0x00000000100c22ca */ /* 0x000fe400000e0000 */
[----:B------:R-:W-:Y:S02]  /*2a110*/  @P2 R2UR UR11, R7 ;  /* 0x00000000070b22ca */ /* 0x000fe400000e0000 */
[----:B------:R-:W-:Y:S02]  /*2a120*/  @P2 R2UR UR9, R3 ;  /* 0x00000000030922ca */ /* 0x000fe400000e0000 */
[----:B------:R-:W-:Y:S02]  /*2a130*/  @P2 R2UR UR8, R9 ;  /* 0x00000000090822ca */ /* 0x000fe400000e0000 */
[----:B------:R-:W-:-:S02]  /*2a140*/  @P2 PLOP3.LUT P0, PT, P2, PT, PT, 0x8, 0x0 ;  /* 0x000000000000281c */ /* 0x000fc4000170e170 */
[----:B------:R-:W-:-:S09]  /*2a150*/  PLOP3.LUT P2, PT, PT, PT, PT, 0x8, 0x0 ;  /* 0x000000000000781c */ /* 0x000fd20003f4e170 */
[----:B------:R2:W-:Y:S02]  /*2a160*/  UTMALDG.4D [UR8], [UR4], desc[UR6] ;  /* 0x00000608040075b4 */ /* 0x0005e40008019000 */
[----:B--2---:R-:W-:Y:S05]  /*2a170*/  @P0 BRA.U.ANY `(.L_x_622) ;  /* 0xfffffffd00d80947 */ /* 0x004fea000393ffff */
[----:B------:R-:W-:Y:S01]  /*2a180*/  IMAD.MOV.U32 R13, RZ, RZ, 0x40 ;  /* 0x00000040ff0d7424 */ /* 0x000fe200078e00ff */
[----:B------:R-:W-:Y:S01]  /*2a190*/  PLOP3.LUT P0, PT, PT, PT, PT, 0x80, 0x0 ;  /* 0x000000000000781c */ /* 0x000fe20003f0f070 */
[----:B------:R-:W-:Y:S01]  /*2a1a0*/  VIADD R9, R4, 0x11a00 ;  /* 0x00011a0004097836 */ /* 0x000fe20000000000 */
[----:B------:R-:W-:Y:S01]  /*2a1b0*/  UMOV UR6, 0x0 ;  /* 0x0000000000067882 */ /* 0x000fe20000000000 */
[----:B------:R-:W-:Y:S01]  /*2a1c0*/  UMOV UR7, 0x14f00000 ;  /* 0x14f0000000077882 */ /* 0x000fe20000000000 */
[----:B------:R-:W-:-:S15]  /*2a1d0*/  R2UR UR10, R13 ;  /* 0x000000000d0a72ca */ /* 0x000fde00000e0000 */
.L_x_623:
        /* <DEDUP_REMOVED lines=16> */
.L_x_624:
        /* <DEDUP_REMOVED lines=10> */
[----:B------:R-:W2:Y:S01]  /*2a380*/  SYNCS.PHASECHK.TRANS64.TRYWAIT P0, [R6+URZ+0x33440], R5 ;  /* 0x03344005060075a7 */ /* 0x000ea2000800017f */
[----:B------:R-:W-:Y:S04]  /*2a390*/  BSSY B1, `(.L_x_625) ;  /* 0x0000002000017945 */ /* 0x000fe80003800000 */
[----:B--2---:R-:W-:Y:S05]  /*2a3a0*/  @!P0 BRA `(.L_x_626) ;  /* 0x0000007000688947 */ /* 0x004fea0003800000 */
.L_x_857:
[----:B------:R-:W-:Y:S05]  /*2a3b0*/  BSYNC B1 ;  /* 0x0000000000017941 */ /* 0x000fea0003800000 */
.L_x_625:
[----:B------:R-:W-:Y:S01]  /*2a3c0*/  BSSY B1, `(.L_x_627) ;  /* 0x000000b000017945 */ /* 0x000fe20003800000 */
[----:B------:R-:W-:Y:S01]  /*2a3d0*/  IMAD.MOV.U32 R10, RZ, RZ, 0x0 ;  /* 0x00000000ff0a7424 */ /* 0x000fe200078e00ff */
[----:B------:R-:W-:Y:S02]  /*2a3e0*/  MOV R11, 0x14f00000 ;  /* 0x14f00000000b7802 */ /* 0x000fe40000000f00 */
        /* <DEDUP_REMOVED lines=8> */
.L_x_628:
[----:B------:R-:W-:Y:S05]  /*2a470*/  BSYNC B1 ;  /* 0x0000000000017941 */ /* 0x000fea0003800000 */
.L_x_627:
[----:B------:R-:W-:Y:S01]  /*2a480*/  R2UR UR10, R14 ;  /* 0x000000000e0a72ca */ /* 0x000fe200000e0000 */
[----:B------:R-:W-:Y:S01]  /*2a490*/  UIADD3 UR4, UP0, UR40, 0x370, URZ ;  /* 0x0000037028047890 */ /* 0x000fe2000ff1e03f */
[----:B------:R-:W-:Y:S01]  /*2a4a0*/  R2UR UR6, R10 ;  /* 0x000000000a0672ca */ /* 0x000fe200000e0000 */
[----:B-12---:R-:W-:Y:S01]  /*2a4b0*/  VIADD R6, R6, 0x33430 ;  /* 0x0003343006067836 */ /* 0x006fe20000000000 */
[----:B------:R-:W-:Y:S01]  /*2a4c0*/  R2UR UR7, R11 ;  /* 0x000000000b0772ca */ /* 0x000fe200000e0000 */
[----:B------:R-:W-:Y:S01]  /*2a4d0*/  VIADD R3, R4, 0x24200 ;  /* 0x0002420004037836 */ /* 0x000fe20000000000 */
[----:B------:R-:W-:Y:S01]  /*2a4e0*/  PLOP3.LUT P0, PT, PT, PT, PT, 0x80, 0x0 ;  /* 0x000000000000781c */ /* 0x000fe20003f0f070 */
[----:B------:R-:W-:-:S12]  /*2a4f0*/  UIADD3.X UR5, URZ, UR41, URZ, UP0, !UPT ;  /* 0x000000293f057290 */ /* 0x000fd800087fe43f */
.L_x_629:
        /* <DEDUP_REMOVED lines=10> */
[----:B------:R-:W-:Y:S01]  /*2a5a0*/  R2UR UR10, R13 ;  /* 0x000000000d0a72ca */ /* 0x000fe200000e0000 */
[----:B------:R-:W-:Y:S01]  /*2a5b0*/  VIADD R3, R4, 0x26a00 ;  /* 0x00026a0004037836 */ /* 0x000fe20000000000 */
[----:B------:R-:W-:Y:S02]  /*2a5c0*/  R2UR UR6, R10 ;  /* 0x000000000a0672ca */ /* 0x000fe400000e0000 */
[----:B------:R-:W-:Y:S02]  /*2a5d0*/  R2UR UR7, R11 ;  /* 0x000000000b0772ca */ /* 0x000fe400000e0000 */
[----:B------:R-:W-:-:S13]  /*2a5e0*/  PLOP3.LUT P0, PT, PT, PT, PT, 0x80, 0x0 ;  /* 0x000000000000781c */ /* 0x000fda0003f0f070 */
.L_x_630:
        /* <DEDUP_REMOVED lines=15> */
.L_x_631:
        /* <DEDUP_REMOVED lines=9> */
[----:B---3--:R-:W-:Y:S05]  /*2a770*/  @P0 BRA.U.ANY `(.L_x_631) ;  /* 0xfffffffd00d80947 */ /* 0x008fea000393ffff */
.L_x_616:
[----:B------:R-:W-:Y:S05]  /*2a780*/  BSYNC B0 ;  /* 0x0000000000007941 */ /* 0x000fea0003800000 */
.L_x_615:
[----:B------:R-:W-:-:S06]  /*2a790*/  UISETP.NE.AND UP0, UPT, UR37, 0x3, UPT ;  /* 0x000000032500788c */ /* 0x000fcc000bf05270 */
[----:B------:R-:W-:-:S13]  /*2a7a0*/  PLOP3.LUT P0, PT, PT, PT, UP0, 0x80, 0x0 ;  /* 0x000000000000781c */ /* 0x000fda0003f0f008 */
[----:B------:R-:W-:Y:S05]  /*2a7b0*/  @!P0 BRA `(.L_x_632) ;  /* 0x0000000000048947 */ /* 0x000fea0003800000 */
[----:B------:R-:W-:Y:S01]  /*2a7c0*/  BPT.TRAP 0x1 ;  /* 0x000000040000795c */ /* 0x000fe20000300000 */
.L_x_632:
[----:B------:R-:W-:Y:S01]  /*2a7d0*/  IMAD.U32 R3, RZ, RZ, UR39 ;  /* 0x00000027ff037e24 */ /* 0x000fe2000f8e00ff */
[----:B------:R-:W-:Y:S01]  /*2a7e0*/  LOP3.LUT R4, R8, 0x1, RZ, 0x3c, !PT ;  /* 0x0000000108047812 */ /* 0x000fe200078e3cff */
[----:B------:R-:W-:Y:S03]  /*2a7f0*/  BSSY B0, `(.L_x_633) ;  /* 0x0000006000007945 */ /* 0x000fe60003800000 */
[----:B------:R-:W-:Y:S01]  /*2a800*/  ISETP.NE.AND P1, PT, R3, 0x3, PT ;  /* 0x000000030300780c */ /* 0x000fe20003f25270 */
[----:B------:R-:W-:Y:S01]  /*2a810*/  IMAD R3, R0, 0x8, R18 ;  /* 0x0000000800037824 */ /* 0x000fe200078e0212 */
[----:B------:R-:W-:-:S04]  /*2a820*/  SHF.L.U32 R4, R4, 0x1f, RZ ;  /* 0x0000001f04047819 */ /* 0x000fc800000006ff */
[----:B------:R-:W3:Y:S02]  /*2a830*/  SYNCS.PHASECHK.TRANS64.TRYWAIT P0, [R3+URZ+0x33470], R4 ;  /* 0x03347004030075a7 */ /* 0x000ee4000800017f */
[----:B---3--:R-:W-:Y:S05]  /*2a840*/  @!P0 BRA `(.L_x_634) ;  /* 0x0000006c00548947 */ /* 0x008fea0003800000 */
.L_x_858:
[----:B------:R-:W-:Y:S05]  /*2a850*/  BSYNC B0 ;  /* 0x0000000000007941 */ /* 0x000fea0003800000 */
.L_x_633:
[----:B------:R-:W-:Y:S05]  /*2a860*/  @!P1 BRA `(.L_x_635) ;  /* 0x0000000000049947 */ /* 0x000fea0003800000 */
[----:B------:R-:W-:Y:S01]  /*2a870*/  BPT.TRAP 0x1 ;  /* 0x000000040000795c */ /* 0x000fe20000300000 */
.L_x_635:
[----:B---3--:R-:W-:Y:S01]  /*2a880*/  SHF.L.U32 R4, R8, 0x1f, RZ ;  /* 0x0000001f08047819 */ /* 0x008fe200000006ff */
[----:B------:R-:W-:-:S03]  /*2a890*/  IMAD R10, R0, 0x7800, RZ ;  /* 0x00007800000a7824 */ /* 0x000fc600078e02ff */
[----:B------:R-:W3:Y:S02]  /*2a8a0*/  SYNCS.PHASECHK.TRANS64.TRYWAIT P0, [R3+URZ+0x33460], R4 ;  /* 0x03346004030075a7 */ /* 0x000ee4000800017f */
[----:B---3--:R-:W-:Y:S05]  /*2a8b0*/  @!P0 BRA `(.L_x_636) ;  /* 0x0000006c004c8947 */ /* 0x008fea0003800000 */
.L_x_859:
[----:B------:R-:W4:Y:S04]  /*2a8c0*/  LDL R0, [R1+0x30] ;  /* 0x0000300001007983 */ /* 0x000f280000100800 */
[----:B------:R-:W5:Y:S01]  /*2a8d0*/  LDL R11, [R1+0x2c] ;  /* 0x00002c00010b7983 */ /* 0x000f620000100800 */
[----:B------:R-:W-:Y:S05]  /*2a8e0*/  WARPSYNC.ALL ;  /* 0x0000000000007948 */ /* 0x000fea0003800000 */
[----:B----4-:R-:W-:-:S04]  /*2a8f0*/  LOP3.LUT R0, R10, R0, RZ, 0xfc, !PT ;  /* 0x000000000a007212 */ /* 0x010fc800078efcff */
[----:B------:R-:W-:Y:S02]  /*2a900*/  IADD3 R0, R18, R0, RZ ;  /* 0x0000000012007210 */ /* 0x000fe40007ffe0ff */
[----:B-----5:R-:W-:-:S03]  /*2a910*/  LOP3.LUT R12, R10, R11, RZ, 0xfc, !PT ;  /* 0x0000000b0a0c7212 */ /* 0x020fc600078efcff */
[----:B-1-3--:R-:W1:Y:S02]  /*2a920*/  LDSM.16.MT88.4 R4, [R0+0xf200] ;  /* 0x00f200000004783b */ /* 0x00ae640000004200 */
[----:B------:R-:W-:Y:S01]  /*2a930*/  IMAD.IADD R12, R18, 0x1, R12 ;  /* 0x00000001120c7824 */ /* 0x000fe200078e020c */
[C-C-:B-1----:R-:W-:Y:S02]  /*2a940*/  PRMT R8, R4.reuse, 0x6420, R5.reuse ;  /* 0x0000642004087816 */ /* 0x142fe40000000005 */
[----:B--2---:R-:W-:Y:S02]  /*2a950*/  PRMT R9, R4, 0x7531, R5 ;  /* 0x0000753104097816 */ /* 0x004fe40000000005 */
[C-C-:B------:R-:W-:Y:S02]  /*2a960*/  PRMT R10, R6.reuse, 0x6420, R7.reuse ;  /* 0x00006420060a7816 */ /* 0x140fe40000000007 */
[----:B------:R-:W-:-:S05]  /*2a970*/  PRMT R11, R6, 0x7531, R7 ;  /* 0x00007531060b7816 */ /* 0x000fca0000000007 */
[----:B------:R-:W-:Y:S04]  /*2a980*/  STSM.16.M88.4 [R12+0x200], R8 ;  /* 0x000200080c007844 */ /* 0x000fe80000000200 */
[----:B------:R-:W1:Y:S02]  /*2a990*/  LDSM.16.MT88.4 R4, [R0+0x11a00] ;  /* 0x011a00000004783b */ /* 0x000e640000004200 */
[C-C-:B-1----:R-:W-:Y:S02]  /*2a9a0*/  PRMT R8, R4.reuse, 0x6420, R5.reuse ;  /* 0x0000642004087816 */ /* 0x142fe40000000005 */
[----:B------:R-:W-:Y:S02]  /*2a9b0*/  PRMT R9, R4, 0x7531, R5 ;  /* 0x0000753104097816 */ /* 0x000fe40000000005 */
[----:B------:R-:W-:-:S02]  /*2a9c0*/  PRMT R10, R6, 0x6420, R7 ;  /* 0x00006420060a7816 */ /* 0x000fc40000000007 */
        /* <DEDUP_REMOVED lines=88> */
.L_x_637:
[----:B------:R-:W3:Y:S01]  /*2af50*/  S2R R0, SR_TID.X ;  /* 0x0000000000007919 */ /* 0x000ee20000002100 */
[----:B--2---:R2:W-:Y:S01]  /*2af60*/  SYNCS.ARRIVE.TRANS64.A1T0 RZ, [R3+URZ+0x33450], RZ ;  /* 0x033450ff03ff79a7 */ /* 0x0045e2000810003f */
[----:B-1----:R1:W5:Y:S01]  /*2af70*/  LDL R8, [R1+0x18] ;  /* 0x0000180001087983 */ /* 0x0023620000100800 */
[----:B---3--:R-:W-:-:S03]  /*2af80*/  LOP3.LUT R4, R0, 0x7f, RZ, 0xc0, !PT ;  /* 0x0000007f00047812 */ /* 0x008fc600078ec0ff */
[----:B------:R-:W3:Y:S01]  /*2af90*/  LDL R0, [R1+0x20] ;  /* 0x0000200001007983 */ /* 0x000ee20000100800 */
[----:B------:R-:W-:Y:S01]  /*2afa0*/  BAR.SYNC.DEFER_BLOCKING 0x2, 0x80 ;  /* 0x0082000000007b1d */ /* 0x000fe20000010000 */
[----:B------:R-:W-:-:S13]  /*2afb0*/  ISETP.NE.AND P0, PT, R4, RZ, PT ;  /* 0x000000ff0400720c */ /* 0x000fda0003f05270 */
[----:B--2---:R-:W-:-:S05]  /*2afc0*/  @!P0 VIADD R3, R3, 0x33480 ;  /* 0x0003348003038836 */ /* 0x004fca0000000000 */
[----:B------:R-:W-:-:S04]  /*2afd0*/  @!P0 PRMT R3, RZ, 0x654, R3 ;  /* 0x00000654ff038816 */ /* 0x000fc80000000003 */
[----:B------:R1:W-:Y:S01]  /*2afe0*/  @!P0 SYNCS.ARRIVE.TRANS64.RED.A1T0 RZ, [R3+URZ], RZ ;  /* 0x000000ff03ff89a7 */ /* 0x0003e2000810043f */
[C---:B---3--:R-:W-:Y:S01]  /*2aff0*/  ISETP.GT.AND P0, PT, R2.reuse, R0, PT ;  /* 0x000000000200720c */ /* 0x048fe20003f04270 */
[----:B------:R-:W-:Y:S02]  /*2b000*/  VIADD R2, R2, 0xffffffff ;  /* 0xffffffff02027836 */ /* 0x000fe40000000000 */
[----:B------:R-:W-:-:S10]  /*2b010*/  IMAD.MOV.U32 R0, RZ, RZ, R19 ;  /* 0x000000ffff007224 */ /* 0x000fd400078e0013 */
[----:B-1----:R-:W-:Y:S05]  /*2b020*/  @P0 BRA `(.L_x_638) ;  /* 0xffffffec00240947 */ /* 0x002fea000383ffff */
.L_x_614:
[----:B------:R-:W2:Y:S01]  /*2b030*/  S2R R3, SR_TID.X ;  /* 0x0000000000037919 */ /* 0x000ea20000002100 */
[----:B------:R-:W-:Y:S01]  /*2b040*/  BSSY B0, `(.L_x_639) ;  /* 0x0000011000007945 */ /* 0x000fe20003800000 */
[----:B--2---:R-:W-:-:S04]  /*2b050*/  LOP3.LUT R3, R3, 0x7f, RZ, 0xc0, !PT ;  /* 0x0000007f03037812 */ /* 0x004fc800078ec0ff */
[----:B------:R-:W-:-:S13]  /*2b060*/  ISETP.NE.AND P0, PT, R3, RZ, PT ;  /* 0x000000ff0300720c */ /* 0x000fda0003f05270 */
[----:B------:R-:W-:Y:S05]  /*2b070*/  @P0 BRA `(.L_x_640) ;  /* 0x0000000000340947 */ /* 0x000fea0003800000 */
[----:B------:R-:W2:Y:S01]  /*2b080*/  S2R R3, SR_LANEID ;  /* 0x0000000000037919 */ /* 0x000ea20000000000 */
[----:B------:R-:W-:Y:S01]  /*2b090*/  VOTEU.ANY UR4, UPT, PT ;  /* 0x0000000000047886 */ /* 0x000fe200038e0100 */
[----:B-1----:R-:W1:Y:S01]  /*2b0a0*/  LDC.64 R4, c[0x0][0xc60] ;  /* 0x00031800ff047b82 */ /* 0x002e620000000a00 */
[----:B----4-:R-:W2:Y:S08]  /*2b0b0*/  FLO.U32 R0, UR4 ;  /* 0x0000000400007d00 */ /* 0x010eb000080e0000 */
[----:B------:R-:W1:Y:S01]  /*2b0c0*/  POPC R2, UR4 ;  /* 0x0000000400027d09 */ /* 0x000e620008000000 */
[----:B--2---:R-:W-:-:S13]  /*2b0d0*/  ISETP.EQ.U32.AND P1, PT, R0, R3, PT ;  /* 0x000000030000720c */ /* 0x004fda0003f22070 */
[----:B-1----:R-:W2:Y:S01]  /*2b0e0*/  @P1 ATOMG.E.ADD.STRONG.GPU PT, R5, desc[UR54][R4.64], R2 ;  /* 0x00000002040519a8 */ /* 0x002ea200081ee1f6 */
[----:B------:R-:W1:Y:S02]  /*2b0f0*/  S2R R3, SR_LTMASK ;  /* 0x0000000000037919 */ /* 0x000e640000003900 */
[----:B-1----:R-:W-:-:S06]  /*2b100*/  LOP3.LUT R3, R3, UR4, RZ, 0xc0, !PT ;  /* 0x0000000403037c12 */ /* 0x002fcc000f8ec0ff */
[----:B------:R-:W1:Y:S01]  /*2b110*/  POPC R3, R3 ;  /* 0x0000000300037309 */ /* 0x000e620000000000 */
[----:B--2---:R-:W1:Y:S02]  /*2b120*/  SHFL.IDX PT, R0, R5, R0, 0x1f ;  /* 0x00001f0005007589 */ /* 0x004e6400000e0000 */
[----:B-1----:R-:W-:-:S05]  /*2b130*/  IADD3 R0, R0, UR38, R3 ;  /* 0x0000002600007c10 */ /* 0x002fca000fffe003 */
[----:B------:R2:W-:Y:S02]  /*2b140*/  STL [R1], R0 ;  /* 0x0000000001007387 */ /* 0x0005e40000100800 */
.L_x_640:
[----:B------:R-:W-:Y:S05]  /*2b150*/  BSYNC B0 ;  /* 0x0000000000007941 */ /* 0x000fea0003800000 */
.L_x_639:
[----:B------:R-:W-:-:S06]  /*2b160*/  UISETP.NE.AND UP0, UPT, UR37, 0x3, UPT ;  /* 0x000000032500788c */ /* 0x000fcc000bf05270 */
[----:B------:R-:W-:-:S13]  /*2b170*/  PLOP3.LUT P1, PT, PT, PT, UP0, 0x80, 0x0 ;  /* 0x000000000000781c */ /* 0x000fda0003f2f008 */
[----:B------:R-:W-:Y:S05]  /*2b180*/  @!P1 BRA `(.L_x_641) ;  /* 0x0000000000049947 */ /* 0x000fea0003800000 */
[----:B------:R-:W-:Y:S01]  /*2b190*/  BPT.TRAP 0x1 ;  /* 0x000000040000795c */ /* 0x000fe20000300000 */
.L_x_641:
[----:B------:R-:W3:Y:S01]  /*2b1a0*/  LDL R2, [R1+0x18] ;  /* 0x0000180001027983 */ /* 0x000ee20000100800 */
[----:B--2-4-:R-:W-:Y:S01]  /*2b1b0*/  IMAD.U32 R0, RZ, RZ, UR39 ;  /* 0x00000027ff007e24 */ /* 0x014fe2000f8e00ff */
[----:B------:R-:W-:Y:S01]  /*2b1c0*/  BSSY B0, `(.L_x_642) ;  /* 0x0000007000007945 */ /* 0x000fe20003800000 */
[----:B------:R-:W-:-:S03]  /*2b1d0*/  IMAD R3, R19, 0x8, R18 ;  /* 0x0000000813037824 */ /* 0x000fc600078e0212 */
[----:B------:R-:W-:Y:S02]  /*2b1e0*/  ISETP.NE.AND P2, PT, R0, 0x3, PT ;  /* 0x000000030000780c */ /* 0x000fe40003f45270 */
[----:B---3--:R-:W-:-:S04]  /*2b1f0*/  LOP3.LUT R0, R2, 0x1, RZ, 0x3c, !PT ;  /* 0x0000000102007812 */ /* 0x008fc800078e3cff */
[----:B------:R-:W-:-:S04]  /*2b200*/  SHF.L.U32 R0, R0, 0x1f, RZ ;  /* 0x0000001f00007819 */ /* 0x000fc800000006ff */
[----:B------:R-:W2:Y:S02]  /*2b210*/  SYNCS.PHASECHK.TRANS64.TRYWAIT P1, [R3+URZ+0x33470], R0 ;  /* 0x03347000030075a7 */ /* 0x000ea4000802017f */
[----:B--2---:R-:W-:Y:S05]  /*2b220*/  @!P1 BRA `(.L_x_643) ;  /* 0x0000006400049947 */ /* 0x004fea0003800000 */
.L_x_860:
[----:B------:R-:W-:Y:S05]  /*2b230*/  BSYNC B0 ;  /* 0x0000000000007941 */ /* 0x000fea0003800000 */
.L_x_642:
[----:B------:R-:W-:Y:S05]  /*2b240*/  @!P2 BRA `(.L_x_644) ;  /* 0x000000000004a947 */ /* 0x000fea0003800000 */
[----:B------:R-:W-:Y:S01]  /*2b250*/  BPT.TRAP 0x1 ;  /* 0x000000040000795c */ /* 0x000fe20000300000 */
.L_x_644:
[----:B--2---:R-:W2:Y:S02]  /*2b260*/  LDL R0, [R1+0x18] ;  /* 0x0000180001007983 */ /* 0x004ea40000100800 */
[----:B--2---:R-:W-:-:S04]  /*2b270*/  SHF.L.U32 R0, R0, 0x1f, RZ ;  /* 0x0000001f00007819 */ /* 0x004fc800000006ff */
[----:B------:R-:W2:Y:S02]  /*2b280*/  SYNCS.PHASECHK.TRANS64.TRYWAIT P1, [R3+URZ+0x33460], R0 ;  /* 0x03346000030075a7 */ /* 0x000ea4000802017f */
[----:B--2---:R-:W-:Y:S05]  /*2b290*/  @!P1 BRA `(.L_x_645) ;  /* 0x0000006000fc9947 */ /* 0x004fea0003800000 */
.L_x_861:
[----:B------:R-:W2:Y:S04]  /*2b2a0*/  LDL R4, [R1+0x30] ;  /* 0x0000300001047983 */ /* 0x000ea80000100800 */
[----:B------:R-:W3:Y:S01]  /*2b2b0*/  LDL R10, [R1+0x2c] ;  /* 0x00002c00010a7983 */ /* 0x000ee20000100800 */
[----:B------:R-:W-:Y:S01]  /*2b2c0*/  IMAD R2, R19, 0x7800, RZ ;  /* 0x0000780013027824 */ /* 0x000fe200078e02ff */
[----:B------:R-:W-:Y:S05]  /*2b2d0*/  WARPSYNC.ALL ;  /* 0x0000000000007948 */ /* 0x000fea0003800000 */
[----:B--2---:R-:W-:-:S02]  /*2b2e0*/  LOP3.LUT R0, R2, R4, RZ, 0xfc, !PT ;  /* 0x0000000402007212 */ /* 0x004fc400078efcff */
[----:B---3--:R-:W-:-:S03]  /*2b2f0*/  LOP3.LUT R2, R2, R10, RZ, 0xfc, !PT ;  /* 0x0000000a02027212 */ /* 0x008fc600078efcff */
[C---:B------:R-:W-:Y:S01]  /*2b300*/  IMAD.IADD R0, R18.reuse, 0x1, R0 ;  /* 0x0000000112007824 */ /* 0x040fe200078e0200 */
[----:B------:R-:W-:-:S04]  /*2b310*/  IADD3 R2, R18, R2, RZ ;  /* 0x0000000212027210 */ /* 0x000fc80007ffe0ff */
[----:B-1----:R-:W1:Y:S02]  /*2b320*/  LDSM.16.MT88.4 R4, [R0+0xf200] ;  /* 0x00f200000004783b */ /* 0x002e640000004200 */
[C-C-:B-1---5:R-:W-:Y:S02]  /*2b330*/  PRMT R8, R4.reuse, 0x6420, R5.reuse ;  /* 0x0000642004087816 */ /* 0x162fe40000000005 */
[----:B------:R-:W-:Y:S02]  /*2b340*/  PRMT R9, R4, 0x7531, R5 ;  /* 0x0000753104097816 */ /* 0x000fe40000000005 */
        /* <DEDUP_REMOVED lines=95> */
.L_x_646:
[----:B-1----:R-:W3:Y:S01]  /*2b940*/  LDL.LU R2, [R1+0x18] ;  /* 0x0000180001027983 */ /* 0x002ee20000300800 */
[----:B--2---:R1:W-:Y:S01]  /*2b950*/  SYNCS.ARRIVE.TRANS64.A1T0 RZ, [R3+URZ+0x33450], RZ ;  /* 0x033450ff03ff79a7 */ /* 0x0043e2000810003f */
[----:B------:R-:W-:Y:S02]  /*2b960*/  VIADD R19, R19, 0x1 ;  /* 0x0000000113137836 */ /* 0x000fe40000000000 */
[----:B-1----:R-:W-:-:S05]  /*2b970*/  @!P0 VIADD R3, R3, 0x33480 ;  /* 0x0003348003038836 */ /* 0x002fca0000000000 */
[----:B------:R-:W-:Y:S01]  /*2b980*/  @!P0 PRMT R3, RZ, 0x654, R3 ;  /* 0x00000654ff038816 */ /* 0x000fe20000000003 */
[----:B------:R-:W-:Y:S06]  /*2b990*/  BAR.SYNC.DEFER_BLOCKING 0x2, 0x80 ;  /* 0x0082000000007b1d */ /* 0x000fec0000010000 */
[----:B------:R1:W-:Y:S01]  /*2b9a0*/  @!P0 SYNCS.ARRIVE.TRANS64.RED.A1T0 RZ, [R3+URZ], RZ ;  /* 0x000000ff03ff89a7 */ /* 0x0003e2000810043f */
[----:B------:R-:W-:-:S04]  /*2b9b0*/  ISETP.NE.AND P0, PT, R19, 0x2, PT ;  /* 0x000000021300780c */ /* 0x000fc80003f05270 */
[----:B------:R-:W-:Y:S02]  /*2b9c0*/  SEL R0, RZ, 0x1, P0 ;  /* 0x00000001ff007807 */ /* 0x000fe40000000000 */
[----:B------:R-:W-:Y:S02]  /*2b9d0*/  SEL R19, R19, RZ, P0 ;  /* 0x000000ff13137207 */ /* 0x000fe40000000000 */
[----:B---3--:R-:W-:-:S05]  /*2b9e0*/  LOP3.LUT R2, R2, R0, RZ, 0x3c, !PT ;  /* 0x0000000002027212 */ /* 0x008fca00078e3cff */
[----:B------:R1:W-:Y:S02]  /*2b9f0*/  STL [R1+0x18], R2 ;  /* 0x0000180201007387 */ /* 0x0003e40000100800 */
.L_x_589:
[----:B--2---:R-:W2:Y:S02]  /*2ba00*/  LDL R0, [R1+0x10] ;  /* 0x0000100001007983 */ /* 0x004ea40000100800 */
[----:B--2---:R-:W-:-:S13]  /*2ba10*/  LOP3.LUT P0, RZ, R0, 0x2, RZ, 0xc0, !PT ;  /* 0x0000000200ff7812 */ /* 0x004fda000780c0ff */
[----:B------:R-:W-:Y:S05]  /*2ba20*/  @!P0 BRA `(.L_x_647) ;  /* 0x00000000002c8947 */ /* 0x000fea0003800000 */
[----:B------:R-:W-:Y:S05]  /*2ba30*/  WARPSYNC.ALL ;  /* 0x0000000000007948 */ /* 0x000fea0003800000 */
[----:B------:R-:W2:Y:S08]  /*2ba40*/  S2UR UR5, SR_CgaCtaId ;  /* 0x00000000000579c3 */ /* 0x000eb00000008800 */
[----:B------:R-:W-:Y:S06]  /*2ba50*/  BAR.SYNC.DEFER_BLOCKING 0x5, 0x180 ;  /* 0x0146000000007b1d */ /* 0x000fec0000010000 */
[----:B------:R-:W-:-:S02]  /*2ba60*/  UMOV UR4, 0x400 ;  /* 0x0000040000047882 */ /* 0x000fc40000000000 */
[----:B--2---:R-:W-:-:S06]  /*2ba70*/  ULEA UR4, UR5, UR4, 0x18 ;  /* 0x0000000405047291 */ /* 0x004fcc000f8ec03f */
[----:B------:R-:W-:-:S05]  /*2ba80*/  IMAD.U32 R18, RZ, RZ, UR4 ;  /* 0x00000004ff127e24 */ /* 0x000fca000f8e00ff */
[----:B01----:R-:W0:Y:S04]  /*2ba90*/  LDS.128 R4, [R18+0x334d0] ;  /* 0x0334d00012047984 */ /* 0x003e280000000c00 */
[----:B0-----:R0:W-:Y:S04]  /*2baa0*/  STL.64 [R1], R4 ;  /* 0x0000000401007387 */ /* 0x0011e80000100a00 */
[----:B------:R0:W-:Y:S01]  /*2bab0*/  STL.64 [R1+0x8], R6 ;  /* 0x0000080601007387 */ /* 0x0001e20000100a00 */
[----:B------:R-:W-:Y:S06]  /*2bac0*/  BAR.ARV 0x4, 0x180 ;  /* 0x0106000000007b1d */ /* 0x000fec0000002000 */
[----:B------:R-:W-:Y:S05]  /*2bad0*/  BRA `(.L_x_648) ;  /* 0x0000000c00207947 */ /* 0x000fea0003800000 */
.L_x_647:
[----:B------:R-:W2:Y:S01]  /*2bae0*/  S2R R0, SR_TID.X ;  /* 0x0000000000007919 */ /* 0x000ea20000002100 */
[----:B------:R-:W-:Y:S01]  /*2baf0*/  UMOV UR4, 0xffffffff ;  /* 0xffffffff00047882 */ /* 0x000fe20000000000 */
[----:B--2---:R-:W-:-:S04]  /*2bb00*/  LOP3.LUT R16, R0, 0x1f, RZ, 0xc0, !PT ;  /* 0x0000001f00107812 */ /* 0x004fc800078ec0ff */
[----:B------:R-:W-:Y:S01]  /*2bb10*/  ISETP.NE.AND P0, PT, R16, 0x1f, PT ;  /* 0x0000001f1000780c */ /* 0x000fe20003f05270 */
[----:B------:R-:W-:-:S12]  /*2bb20*/  BRA.DIV UR4, `(.L_x_649) ;  /* 0x0000005a04ec7947 */ /* 0x000fd8000b800000 */
[----:B-1----:R-:W2:Y:S01]  /*2bb30*/  LDL.LU R2, [R1] ;  /* 0x0000000001027983 */ /* 0x002ea20000300800 */
[----:B------:R-:W-:-:S03]  /*2bb40*/  ULDC UR4, c[0x0][0xc3c] ;  /* 0x00030f0000047ab9 */ /* 0x000fc60000000800 */
[----:B------:R-:W3:Y:S01]  /*2bb50*/  LDL R3, [R1+0xc] ;  /* 0x00000c0001037983 */ /* 0x000ee20000100800 */
[----:B--2---:R-:W-:Y:S02]  /*2bb60*/  IMAD.MOV.U32 R10, RZ, RZ, R2 ;  /* 0x000000ffff0a7224 */ /* 0x004fe400078e0002 */
[----:B---3--:R-:W-:-:S05]  /*2bb70*/  IMAD.IADD R0, R3, 0x1, R16 ;  /* 0x0000000103007824 */ /* 0x008fca00078e0210 */
[----:B------:R-:W-:-:S13]  /*2bb80*/  ISETP.GE.OR P1, PT, R0, UR4, !P0 ;  /* 0x0000000400007c0c */ /* 0x000fda000c726670 */
[----:B------:R-:W1:Y:S08]  /*2bb90*/  @!P1 LDC.64 R2, c[0x0][0xc80] ;  /* 0x00032000ff029b82 */ /* 0x000e700000000a00 */
[----:B0-----:R-:W0:Y:S01]  /*2bba0*/  @!P1 LDC.64 R6, c[0x0][0xc78] ;  /* 0x00031e00ff069b82 */ /* 0x001e220000000a00 */
[----:B-1----:R-:W-:-:S05]  /*2bbb0*/  @!P1 IMAD.WIDE R2, R0, 0x4, R2 ;  /* 0x0000000400029825 */ /* 0x002fca00078e0202 */
[----:B------:R0:W2:Y:S02]  /*2bbc0*/  @!P1 LDG.E R8, desc[UR54][R2.64] ;  /* 0x0000003602089981 */ /* 0x0000a4000c1e1900 */
[----:B0-----:R-:W-:-:S06]  /*2bbd0*/  @!P1 IMAD.WIDE R2, R0, 0x4, R6 ;  /* 0x0000000400029825 */ /* 0x001fcc00078e0206 */
[----:B------:R-:W3:Y:S01]  /*2bbe0*/  @!P1 LDG.E R2, desc[UR54][R2.64] ;  /* 0x0000003602029981 */ /* 0x000ee2000c1e1900 */
[----:B------:R-:W-:Y:S01]  /*2bbf0*/  IMAD.MOV.U32 R4, RZ, RZ, RZ ;  /* 0x000000ffff047224 */ /* 0x000fe200078e00ff */
[----:B------:R-:W-:Y:S02]  /*2bc00*/  MOV R6, RZ ;  /* 0x000000ff00067202 */ /* 0x000fe40000000f00 */
[C---:B------:R-:W-:Y:S01]  /*2bc10*/  ISETP.GE.U32.AND P2, PT, R16.reuse, 0x2, PT ;  /* 0x000000021000780c */ /* 0x040fe20003f46070 */
[----:B------:R-:W-:Y:S01]  /*2bc20*/  SHFL.IDX PT, R5, R10, RZ, 0x1f ;  /* 0x00001fff0a057589 */ /* 0x000fe200000e0000 */
[C---:B------:R-:W-:Y:S02]  /*2bc30*/  ISETP.GE.U32.AND P3, PT, R16.reuse, 0x4, PT ;  /* 0x000000041000780c */ /* 0x040fe40003f66070 */
[C---:B------:R-:W-:Y:S01]  /*2bc40*/  ISETP.GE.U32.AND P4, PT, R16.reuse, 0x8, PT ;  /* 0x000000081000780c */ /* 0x040fe20003f86070 */
[----:B------:R-:W-:Y:S01]  /*2bc50*/  SHFL.IDX PT, R0, R10, 0x1, 0x1f ;  /* 0x00201f000a007f89 */ /* 0x000fe200000e0000 */
[----:B------:R-:W-:Y:S01]  /*2bc60*/  ISETP.GE.U32.AND P5, PT, R16, 0x10, PT ;  /* 0x000000101000780c */ /* 0x000fe20003fa6070 */
[----:B--2---:R-:W-:-:S02]  /*2bc70*/  @!P1 IMAD.MOV.U32 R4, RZ, RZ, R8 ;  /* 0x000000ffff049224 */ /* 0x004fc400078e0008 */
[----:B------:R-:W-:Y:S02]  /*2bc80*/  IMAD.MOV.U32 R8, RZ, RZ, RZ ;  /* 0x000000ffff087224 */ /* 0x000fe400078e00ff */
[----:B---3--:R-:W-:Y:S01]  /*2bc90*/  @!P1 IMAD.MOV.U32 R6, RZ, RZ, R2 ;  /* 0x000000ffff069224 */ /* 0x008fe200078e0002 */
[----:B------:R-:W-:-:S03]  /*2bca0*/  ISETP.NE.AND P1, PT, R16, RZ, PT ;  /* 0x000000ff1000720c */ /* 0x000fc60003f25270 */
[----:B------:R-:W-:-:S05]  /*2bcb0*/  IMAD R2, R6, R4, RZ ;  /* 0x0000000406027224 */ /* 0x000fca00078e02ff */
        /* <DEDUP_REMOVED lines=15> */
[----:B------:R0:W1:Y:S02]  /*2bdb0*/  SHFL.IDX PT, R9, R7, 0x1f, 0x1f ;  /* 0x03e01f0007097f89 */ /* 0x00006400000e0000 */
.L_x_871:
[----:B------:R-:W-:Y:S02]  /*2bdc0*/  ULDC UR4, c[0x0][0xc38] ;  /* 0x00030e0000047ab9 */ /* 0x000fe40000000800 */
[----:B------:R-:W-:-:S05]  /*2bdd0*/  MOV R2, UR4 ;  /* 0x0000000400027c02 */ /* 0x000fca0008000f00 */
[----:B-1----:R-:W-:-:S04]  /*2bde0*/  IMAD R9, R9, R2, RZ ;  /* 0x0000000209097224 */ /* 0x002fc800078e02ff */
[----:B------:R-:W-:-:S05]  /*2bdf0*/  IMAD.IADD R0, R0, 0x1, R9 ;  /* 0x0000000100007824 */ /* 0x000fca00078e0209 */
[----:B------:R-:W-:-:S13]  /*2be00*/  ISETP.GT.AND P6, PT, R0, R5, PT ;  /* 0x000000050000720c */ /* 0x000fda0003fc4270 */
[----:B------:R-:W-:Y:S05]  /*2be10*/  @P6 BRA `(.L_x_650) ;  /* 0x0000000000ac6947 */ /* 0x000fea0003800000 */
.L_x_653:
[----:B------:R-:W2:Y:S01]  /*2be20*/  LDL.LU R3, [R1+0xc] ;  /* 0x00000c0001037983 */ /* 0x000ea20000300800 */
[----:B------:R-:W1:Y:S01]  /*2be30*/  LDC R2, c[0x0][0xc3c] ;  /* 0x00030f00ff027b82 */ /* 0x000e620000000800 */
[----:B--2---:R-:W-:-:S05]  /*2be40*/  VIADD R3, R3, 0x1f ;  /* 0x0000001f03037836 */ /* 0x004fca0000000000 */
[----:B-1----:R-:W-:-:S13]  /*2be50*/  ISETP.GE.AND P6, PT, R3, R2, PT ;  /* 0x000000020300720c */ /* 0x002fda0003fc6270 */
[----:B------:R-:W-:Y:S05]  /*2be60*/  @P6 BRA `(.L_x_651) ;  /* 0x0000000400d46947 */ /* 0x000fea0003800000 */
[----:B------:R-:W1:Y:S01]  /*2be70*/  S2R R4, SR_TID.X ;  /* 0x0000000000047919 */ /* 0x000e620000002100 */
[----:B------:R2:W-:Y:S01]  /*2be80*/  STL [R1+0xc], R3 ;  /* 0x00000c0301007387 */ /* 0x0005e20000100800 */
[----:B-1----:R-:W-:-:S05]  /*2be90*/  LOP3.LUT R4, R4, 0x1f, RZ, 0xc0, !PT ;  /* 0x0000001f04047812 */ /* 0x002fca00078ec0ff */
[----:B------:R-:W-:Y:S02]  /*2bea0*/  IMAD.IADD R6, R3, 0x1, R4 ;  /* 0x0000000103067824 */ /* 0x000fe400078e0204 */
[----:B------:R-:W-:-:S03]  /*2beb0*/  IMAD.MOV.U32 R4, RZ, RZ, RZ ;  /* 0x000000ffff047224 */ /* 0x000fc600078e00ff */
[----:B------:R-:W-:-:S13]  /*2bec0*/  ISETP.GE.OR P6, PT, R6, R2, !P0 ;  /* 0x000000020600720c */ /* 0x000fda00047c6670 */
[----:B--2---:R-:W1:Y:S02]  /*2bed0*/  @!P6 LDC.64 R2, c[0x0][0xc80] ;  /* 0x00032000ff02eb82 */ /* 0x004e640000000a00 */
[----:B-1----:R-:W-:-:S05]  /*2bee0*/  @!P6 IMAD.WIDE R2, R6, 0x4, R2 ;  /* 0x000000040602e825 */ /* 0x002fca00078e0202 */
[----:B------:R1:W2:Y:S02]  /*2bef0*/  @!P6 LDG.E R4, desc[UR54][R2.64] ;  /* 0x000000360204e981 */ /* 0x0002a4000c1e1900 */
[----:B-1----:R-:W1:Y:S02]  /*2bf00*/  @!P6 LDC.64 R2, c[0x0][0xc78] ;  /* 0x00031e00ff02eb82 */ /* 0x002e640000000a00 */
[----:B-1----:R-:W-:-:S04]  /*2bf10*/  @!P6 IMAD.WIDE R2, R6, 0x4, R2 ;  /* 0x000000040602e825 */ /* 0x002fc800078e0202 */
[----:B------:R-:W-:-:S06]  /*2bf20*/  IMAD.MOV.U32 R6, RZ, RZ, RZ ;  /* 0x000000ffff067224 */ /* 0x000fcc00078e00ff */
[----:B------:R-:W2:Y:S01]  /*2bf30*/  @!P6 LDG.E R6, desc[UR54][R2.64] ;  /* 0x000000360206e981 */ /* 0x000ea2000c1e1900 */
[----:B------:R-:W-:Y:S01]  /*2bf40*/  UMOV UR4, 0xffffffff ;  /* 0xffffffff00047882 */ /* 0x000fe20000000000 */
[----:B--2---:R-:W-:Y:S02]  /*2bf50*/  IMAD R2, R6, R4, RZ ;  /* 0x0000000406027224 */ /* 0x004fe400078e02ff */
[----:B------:R-:W-:Y:S05]  /*2bf60*/  BRA.DIV UR4, `(.L_x_652) ;  /* 0x0000005e043c7947 */ /* 0x000fea000b800000 */
[----:B------:R-:W1:Y:S02]  /*2bf70*/  SHFL.UP PT, R3, R2, 0x1, RZ ;  /* 0x0420000002037989 */ /* 0x000e6400000e00ff */
[----:B-1----:R-:W-:-:S05]  /*2bf80*/  SEL R3, R3, RZ, P1 ;  /* 0x000000ff03037207 */ /* 0x002fca0000800000 */
[----:B------:R-:W-:-:S05]  /*2bf90*/  IMAD.IADD R2, R2, 0x1, R3 ;  /* 0x0000000102027824 */ /* 0x000fca00078e0203 */
[----:B------:R-:W1:Y:S02]  /*2bfa0*/  SHFL.UP PT, R3, R2, 0x2, RZ ;  /* 0x0440000002037989 */ /* 0x000e6400000e00ff */
[----:B-1----:R-:W-:-:S05]  /*2bfb0*/  SEL R3, R3, RZ, P2 ;  /* 0x000000ff03037207 */ /* 0x002fca0001000000 */
[----:B------:R-:W-:-:S05]  /*2bfc0*/  IMAD.IADD R2, R2, 0x1, R3 ;  /* 0x0000000102027824 */ /* 0x000fca00078e0203 */
[----:B------:R-:W1:Y:S02]  /*2bfd0*/  SHFL.UP PT, R3, R2, 0x4, RZ ;  /* 0x0480000002037989 */ /* 0x000e6400000e00ff */
[----:B-1----:R-:W-:-:S04]  /*2bfe0*/  SEL R3, R3, RZ, P3 ;  /* 0x000000ff03037207 */ /* 0x002fc80001800000 */
[----:B------:R-:W-:-:S05]  /*2bff0*/  IADD3 R2, R2, R3, RZ ;  /* 0x0000000302027210 */ /* 0x000fca0007ffe0ff */
[----:B------:R-:W1:Y:S02]  /*2c000*/  SHFL.UP PT, R3, R2, 0x8, RZ ;  /* 0x0500000002037989 */ /* 0x000e6400000e00ff */
[----:B-1----:R-:W-:-:S05]  /*2c010*/  SEL R3, R3, RZ, P4 ;  /* 0x000000ff03037207 */ /* 0x002fca0002000000 */
[----:B------:R-:W-:-:S05]  /*2c020*/  IMAD.IADD R2, R2, 0x1, R3 ;  /* 0x0000000102027824 */ /* 0x000fca00078e0203 */
[----:B------:R-:W1:Y:S02]  /*2c030*/  SHFL.UP PT, R3, R2, 0x10, RZ ;  /* 0x0600000002037989 */ /* 0x000e6400000e00ff */
[----:B-1----:R-:W-:-:S05]  /*2c040*/  SEL R3, R3, RZ, P5 ;  /* 0x000000ff03037207 */ /* 0x002fca0002800000 */
[----:B0-----:R-:W-:-:S05]  /*2c050*/  IMAD.IADD R7, R2, 0x1, R3 ;  /* 0x0000000102077824 */ /* 0x001fca00078e0203 */
[----:B------:R0:W1:Y:S02]  /*2c060*/  SHFL.IDX PT, R9, R7, 0x1f, 0x1f ;  /* 0x03e01f0007097f89 */ /* 0x00006400000e0000 */
.L_x_879:
[----:B------:R-:W-:Y:S02]  /*2c070*/  ULDC UR4, c[0x0][0xc38] ;  /* 0x00030e0000047ab9 */ /* 0x000fe40000000800 */
[----:B------:R-:W-:-:S04]  /*2c080*/  IMAD.U32 R2, RZ, RZ, UR4 ;  /* 0x00000004ff027e24 */ /* 0x000fc8000f8e00ff */
[----:B-1----:R-:W-:-:S04]  /*2c090*/  IMAD R9, R9, R2, RZ ;  /* 0x0000000209097224 */ /* 0x002fc800078e02ff */
[----:B------:R-:W-:-:S05]  /*2c0a0*/  IMAD.IADD R0, R9, 0x1, R0 ;  /* 0x0000000109007824 */ /* 0x000fca00078e0200 */
[----:B------:R-:W-:-:S13]  /*2c0b0*/  ISETP.GT.AND P6, PT, R0, R5, PT ;  /* 0x000000050000720c */ /* 0x000fda0003fc4270 */
[----:B------:R-:W-:Y:S05]  /*2c0c0*/  @!P6 BRA `(.L_x_653) ;  /* 0xfffffffc0054e947 */ /* 0x000fea000383ffff */
.L_x_650:
[----:B------:R-:W-:Y:S01]  /*2c0d0*/  IMAD.IADD R9, R0, 0x1, -R9 ;  /* 0x0000000100097824 */ /* 0x000fe200078e0a09 */
[----:B------:R-:W-:-:S03]  /*2c0e0*/  UMOV UR4, 0xffffffff ;  /* 0xffffffff00047882 */ /* 0x000fc60000000000 */
[----:B------:R-:W-:-:S05]  /*2c0f0*/  IMAD R0, R7, R2, R9 ;  /* 0x0000000207007224 */ /* 0x000fca00078e0209 */
[----:B------:R-:W-:Y:S01]  /*2c100*/  ISETP.GT.AND P6, PT, R0, R5, PT ;  /* 0x000000050000720c */ /* 0x000fe20003fc4270 */
[----:B------:R-:W-:-:S12]  /*2c110*/  BRA.DIV UR4, `(.L_x_654) ;  /* 0x0000005e04a87947 */ /* 0x000fd8000b800000 */
[----:B------:R-:W-:-:S04]  /*2c120*/  VOTE.ANY R3, PT, !P6 ;  /* 0x0000000000037806 */ /* 0x000fc800070e0100 */
[----:B------:R-:W1:Y:S02]  /*2c130*/  POPC R0, R3 ;  /* 0x0000000300007309 */ /* 0x000e640000000000 */
[----:B-1----:R1:W2:Y:S04]  /*2c140*/  SHFL.IDX PT, R4, R4, R0, 0x1f ;  /* 0x00001f0004047589 */ /* 0x0022a800000e0000 */
[----:B------:R1:W3:Y:S02]  /*2c150*/  SHFL.IDX PT, R6, R6, R0, 0x1f ;  /* 0x00001f0006067589 */ /* 0x0002e400000e0000 */
.L_x_884:
[----:B------:R-:W-:-:S13]  /*2c160*/  ISETP.NE.AND P0, PT, R3, RZ, PT ;  /* 0x000000ff0300720c */ /* 0x000fda0003f05270 */
[----:B------:R-:W-:Y:S05]  /*2c170*/  @!P0 BRA `(.L_x_655) ;  /* 0x0000000000148947 */ /* 0x000fea0003800000 */
[----:B------:R-:W-:Y:S01]  /*2c180*/  UMOV UR4, 0xffffffff ;  /* 0xffffffff00047882 */ /* 0x000fe20000000000 */
[----:B------:R-:W-:Y:S02]  /*2c190*/  VIADD R12, R0, 0xffffffff ;  /* 0xffffffff000c7836 */ /* 0x000fe40000000000 */
[----:B------:R-:W-:Y:S05]  /*2c1a0*/  BRA.DIV UR4, `(.L_x_656) ;  /* 0x0000005e04e07947 */ /* 0x000fea000b800000 */
[----:B0-----:R0:W4:Y:S02]  /*2c1b0*/  SHFL.IDX PT, R7, R7, R12, 0x1f ;  /* 0x00001f0c07077589 */ /* 0x00112400000e0000 */
.L_x_887:
[----:B----4-:R-:W-:-:S07]  /*2c1c0*/  IMAD.MOV.U32 R8, RZ, RZ, R7 ;  /* 0x000000ffff087224 */ /* 0x010fce00078e0007 */
.L_x_655:
[----:B------:R-:W4:Y:S01]  /*2c1d0*/  LDL.LU R10, [R1+0xc] ;  /* 0x00000c00010a7983 */ /* 0x000f220000300800 */
[----:B0-2---:R-:W-:Y:S01]  /*2c1e0*/  IABS R7, R4 ;  /* 0x0000000400077213 */ /* 0x005fe20000000000 */
[----:B------:R-:W-:-:S03]  /*2c1f0*/  IMAD R9, R8, R2, R9 ;  /* 0x0000000208097224 */ /* 0x000fc600078e0209 */
[----:B------:R-:W0:Y:S01]  /*2c200*/  I2F.RP R2, R7 ;  /* 0x0000000700027306 */ /* 0x000e220000209400 */
[----:B------:R-:W-:Y:S01]  /*2c210*/  IMAD.IADD R5, R5, 0x1, -R9 ;  /* 0x0000000105057824 */ /* 0x000fe200078e0a09 */
[----:B------:R2:W-:Y:S02]  /*2c220*/  STL [R1], R9 ;  /* 0x0000000901007387 */ /* 0x0005e40000100800 */
[----:B--2---:R-:W-:-:S04]  /*2c230*/  IABS R9, R4 ;  /* 0x0000000400097213 */ /* 0x004fc80000000000 */
[----:B0-----:R-:W0:Y:S01]  /*2c240*/  MUFU.RCP R2, R2 ;  /* 0x0000000200027308 */ /* 0x001e220000001000 */
[----:B------:R-:W-:Y:S01]  /*2c250*/  IMAD.MOV R9, RZ, RZ, -R9 ;  /* 0x000000ffff097224 */ /* 0x000fe200078e0a09 */
[----:B0-----:R-:W-:-:S06]  /*2c260*/  IADD3 R2, R2, 0xffffffe, RZ ;  /* 0x0ffffffe02027810 */ /* 0x001fcc0007ffe0ff */
        /* <DEDUP_REMOVED lines=13> */
[----:B---3--:R-:W-:-:S04]  /*2c340*/  IABS R7, R6 ;  /* 0x0000000600077213 */ /* 0x008fc80000000000 */
[----:B------:R-:W0:Y:S07]  /*2c350*/  I2F.RP R2, R7 ;  /* 0x0000000700027306 */ /* 0x000e2e0000209400 */
[----:B------:R-:W-:Y:S01]  /*2c360*/  @P0 VIADD R8, R8, 0x1 ;  /* 0x0000000108080836 */ /* 0x000fe20000000000 */
[----:B0-----:R-:W0:Y:S02]  /*2c370*/  MUFU.RCP R2, R2 ;  /* 0x0000000200027308 */ /* 0x001e240000001000 */
[----:B0-----:R-:W-:-:S06]  /*2c380*/  VIADD R2, R2, 0xffffffe ;  /* 0x0ffffffe02027836 */ /* 0x001fcc0000000000 */
[----:B------:R-:W0:Y:S02]  /*2c390*/  F2I.FTZ.U32.TRUNC.NTZ R3, R2 ;  /* 0x0000000200037305 */ /* 0x000e24000021f000 */
[----:B0-----:R-:W-:-:S04]  /*2c3a0*/  IMAD.MOV R2, RZ, RZ, -R3 ;  /* 0x000000ffff027224 */ /* 0x001fc800078e0a03 */
[----:B------:R-:W-:Y:S01]  /*2c3b0*/  IMAD R9, R2, R7, RZ ;  /* 0x0000000702097224 */ /* 0x000fe200078e02ff */
[----:B------:R-:W-:-:S05]  /*2c3c0*/  MOV R2, RZ ;  /* 0x000000ff00027202 */ /* 0x000fca0000000f00 */
        /* <DEDUP_REMOVED lines=20> */
[----:B------:R-:W-:Y:S02]  /*2c510*/  @!P2 IADD3 R2, -R2, RZ, RZ ;  /* 0x000000ff0202a210 */ /* 0x000fe40007ffe1ff */
[----:B------:R-:W-:-:S05]  /*2c520*/  @!P1 LOP3.LUT R2, RZ, R6, RZ, 0x33, !PT ;  /* 0x00000006ff029212 */ /* 0x000fca00078e33ff */
[--C-:B------:R-:W-:Y:S02]  /*2c530*/  IMAD.MOV R3, RZ, RZ, -R2.reuse ;  /* 0x000000ffff037224 */ /* 0x100fe400078e0a02 */
[C---:B------:R-:W-:Y:S02]  /*2c540*/  IMAD R2, R6.reuse, 0x1000000, R2 ;  /* 0x0100000006027824 */ /* 0x040fe400078e0202 */
[----:B------:R-:W-:Y:S02]  /*2c550*/  IMAD R3, R6, R3, R8 ;  /* 0x0000000306037224 */ /* 0x000fe400078e0208 */
[----:B----4-:R-:W-:Y:S02]  /*2c560*/  IMAD.IADD R10, R0, 0x1, R10 ;  /* 0x00000001000a7824 */ /* 0x010fe400078e020a */
[----:B-1----:R-:W-:-:S05]  /*2c570*/  IMAD R0, R3, 0x10000, R2 ;  /* 0x0001000003007824 */ /* 0x002fca00078e0202 */
[----:B------:R0:W-:Y:S04]  /*2c580*/  STL [R1+0x8], R0 ;  /* 0x0000080001007387 */ /* 0x0001e80000100800 */
[----:B------:R0:W-:Y:S04]  /*2c590*/  STL [R1+0xc], R10 ;  /* 0x00000c0a01007387 */ /* 0x0001e80000100800 */
[----:B------:R0:W-:Y:S01]  /*2c5a0*/  STL [R1+0x4], R4 ;  /* 0x0000040401007387 */ /* 0x0001e20000100800 */
[----:B------:R-:W-:Y:S05]  /*2c5b0*/  BRA `(.L_x_657) ;  /* 0x0000000000287947 */ /* 0x000fea0003800000 */
.L_x_651:
[----:B------:R-:W-:Y:S01]  /*2c5c0*/  UMOV UR4, URZ ;  /* 0x0000003f00047c82 */ /* 0x000fe20008000000 */
[----:B------:R-:W-:Y:S01]  /*2c5d0*/  ULDC UR6, c[0x0][0xc3c] ;  /* 0x00030f0000067ab9 */ /* 0x000fe20000000800 */
[----:B------:R-:W-:Y:S01]  /*2c5e0*/  UMOV UR5, URZ ;  /* 0x0000003f00057c82 */ /* 0x000fe20008000000 */
[----:B------:R-:W-:Y:S01]  /*2c5f0*/  IMAD.U32 R3, RZ, RZ, UR4 ;  /* 0x00000004ff037e24 */ /* 0x000fe2000f8e00ff */
[----:B------:R-:W-:Y:S01]  /*2c600*/  MOV R0, UR6 ;  /* 0x0000000600007c02 */ /* 0x000fe20008000f00 */
[----:B------:R-:W-:Y:S01]  /*2c610*/  IMAD.U32 R2, RZ, RZ, UR5 ;  /* 0x00000005ff027e24 */ /* 0x000fe2000f8e00ff */
[----:B------:R1:W-:Y:S04]  /*2c620*/  STL [R1], R5 ;  /* 0x0000000501007387 */ /* 0x0003e80000100800 */
[----:B------:R1:W-:Y:S04]  /*2c630*/  STL [R1+0x4], R3 ;  /* 0x0000040301007387 */ /* 0x0003e80000100800 */
[----:B------:R1:W-:Y:S04]  /*2c640*/  STL [R1+0xc], R0 ;  /* 0x00000c0001007387 */ /* 0x0003e80000100800 */
[----:B------:R1:W-:Y:S02]  /*2c650*/  STL [R1+0x8], R2 ;  /* 0x0000080201007387 */ /* 0x0003e40000100800 */
.L_x_657:
[----:B-1----:R-:W2:Y:S04]  /*2c660*/  LDL R2, [R1+0xc] ;  /* 0x00000c0001027983 */ /* 0x002ea80000100800 */
[----:B------:R-:W3:Y:S04]  /*2c670*/  LDL R3, [R1+0x8] ;  /* 0x0000080001037983 */ /* 0x000ee80000100800 */
[----:B0-----:R-:W4:Y:S04]  /*2c680*/  LDL R4, [R1] ;  /* 0x0000000001047983 */ /* 0x001f280000100800 */
[----:B------:R-:W4:Y:S01]  /*2c690*/  LDL R5, [R1+0x4] ;  /* 0x0000040001057983 */ /* 0x000f220000100800 */
[----:B------:R-:W0:Y:S01]  /*2c6a0*/  S2R R0, SR_TID.X ;  /* 0x0000000000007919 */ /* 0x000e220000002100 */
[----:B------:R-:W-:Y:S05]  /*2c6b0*/  WARPSYNC.ALL ;  /* 0x0000000000007948 */ /* 0x000fea0003800000 */
[----:B0-----:R-:W-:Y:S01]  /*2c6c0*/  LOP3.LUT R0, R0, 0x1f, RZ, 0xc0, !PT ;  /* 0x0000001f00007812 */ /* 0x001fe200078ec0ff */
[----:B------:R-:W-:Y:S03]  /*2c6d0*/  BAR.SYNC.DEFER_BLOCKING 0x4, 0x180 ;  /* 0x0106000000007b1d */ /* 0x000fe60000010000 */
[----:B------:R-:W-:-:S13]  /*2c6e0*/  ISETP.NE.AND P0, PT, R0, RZ, PT ;  /* 0x000000ff0000720c */ /* 0x000fda0003f05270 */
[----:B------:R-:W0:Y:S01]  /*2c6f0*/  @!P0 S2R R0, SR_CgaCtaId ;  /* 0x0000000000008919 */ /* 0x000e220000008800 */
[----:B--2---:R-:W-:Y:S01]  /*2c700*/  IMAD.MOV.U32 R7, RZ, RZ, R2 ;  /* 0x000000ffff077224 */ /* 0x004fe200078e0002 */
[----:B------:R-:W-:Y:S01]  /*2c710*/  @!P0 MOV R2, 0x400 ;  /* 0x0000040000028802 */ /* 0x000fe20000000f00 */
[----:B---3--:R-:W-:-:S03]  /*2c720*/  IMAD.MOV.U32 R6, RZ, RZ, R3 ;  /* 0x000000ffff067224 */ /* 0x008fc600078e0003 */
[----:B0-----:R-:W-:-:S05]  /*2c730*/  @!P0 LEA R18, R0, R2, 0x18 ;  /* 0x0000000200128211 */ /* 0x001fca00078ec0ff */
[----:B----4-:R1:W-:Y:S01]  /*2c740*/  @!P0 STS.128 [R18+0x334d0], R4 ;  /* 0x0334d00412008388 */ /* 0x0103e20000000c00 */
[----:B------:R-:W-:Y:S06]  /*2c750*/  BAR.ARV 0x5, 0x180 ;  /* 0x0146000000007b1d */ /* 0x000fec0000002000 */
.L_x_648:
[----:B------:R-:W2:Y:S01]  /*2c760*/  LDL R0, [R1+0xc] ;  /* 0x00000c0001007983 */ /* 0x000ea20000100800 */
[----:B------:R-:W-:Y:S02]  /*2c770*/  ULDC UR4, c[0x0][0xc3c] ;  /* 0x00030f0000047ab9 */ /* 0x000fe40000000800 */
[----:B--2---:R-:W-:-:S13]  /*2c780*/  ISETP.GE.AND P0, PT, R0, UR4, PT ;  /* 0x0000000400007c0c */ /* 0x004fda000bf06270 */
[----:B------:R-:W-:Y:S05]  /*2c790*/  @!P0 BRA `(.L_x_658) ;  /* 0xffffff9800708947 */ /* 0x000fea000383ffff */
[----:B------:R-:W-:Y:S05]  /*2c7a0*/  BSYNC B7 ;  /* 0x0000000000077941 */ /* 0x000fea0003800000 */
.L_x_540:
[----:B-1----:R-:W3:Y:S01]  /*2c7b0*/  LDL.LU R0, [R1+0x5c] ;  /* 0x00005c0001007983 */ /* 0x002ee20000300800 */
[----:B------:R-:W-:Y:S01]  /*2c7c0*/  BSSY B0, `(.L_x_659) ;  /* 0x000000b000007945 */ /* 0x000fe20003800000 */
[----:B0-2---:R-:W0:Y:S01]  /*2c7d0*/  S2R R5, SR_CgaCtaId ;  /* 0x0000000000057919 */ /* 0x005e220000008800 */
[----:B---3--:R-:W-:-:S05]  /*2c7e0*/  VIADD R0, R0, 0x1 ;  /* 0x0000000100007836 */ /* 0x008fca0000000000 */
        /* <DEDUP_REMOVED lines=8> */
.L_x_888:
[----:B------:R-:W-:Y:S05]  /*2c870*/  BSYNC B0 ;  /* 0x0000000000007941 */ /* 0x000fea0003800000 */
.L_x_659:
[----:B------:R-:W-:-:S03]  /*2c880*/  UMOV UR4, 0xffffffff ;  /* 0xffffffff00047882 */ /* 0x000fc60000000000 */
[----:B------:R-:W-:Y:S05]  /*2c890*/  BRA.DIV UR4, `(.L_x_661) ;  /* 0x0000005a04607947 */ /* 0x000fea000b800000 */
[----:B------:R-:W1:Y:S02]  /*2c8a0*/  S2R R2, SR_TID.X ;  /* 0x0000000000027919 */ /* 0x000e640000002100 */
[----:B-1----:R-:W-:-:S04]  /*2c8b0*/  SHF.R.U32.HI R2, RZ, 0x5, R2 ;  /* 0x00000005ff027819 */ /* 0x002fc80000011602 */
[----:B------:R-:W-:-:S05]  /*2c8c0*/  LOP3.LUT R2, R2, 0x3, RZ, 0xc0, !PT ;  /* 0x0000000302027812 */ /* 0x000fca00078ec0ff */
[----:B------:R1:W2:Y:S02]  /*2c8d0*/  SHFL.IDX PT, R14, R2, RZ, 0x1f ;  /* 0x00001fff020e7589 */ /* 0x0002a400000e0000 */
.L_x_891:
[----:B--2---:R-:W-:-:S13]  /*2c8e0*/  ISETP.NE.AND P0, PT, R14, RZ, PT ;  /* 0x000000ff0e00720c */ /* 0x004fda0003f05270 */
[----:B------:R-:W-:Y:S05]  /*2c8f0*/  @P0 BRA `(.L_x_328) ;  /* 0x0000000000a80947 */ /* 0x000fea0003800000 */
[----:B------:R-:W-:-:S03]  /*2c900*/  UMOV UR4, 0xffffffff ;  /* 0xffffffff00047882 */ /* 0x000fc60000000000 */
[----:B------:R-:W-:Y:S05]  /*2c910*/  BRA.DIV UR4, `(.L_x_662) ;  /* 0x0000005a04747947 */ /* 0x000fea000b800000 */
[----:B------:R-:W-:-:S13]  /*2c920*/  ELECT P6, URZ, PT ;  /* 0x00000000003f782f */ /* 0x000fda00038c0000 */
.L_x_894:
[----:B------:R-:W-:Y:S05]  /*2c930*/  @!P6 BRA `(.L_x_328) ;  /* 0x000000000098e947 */ /* 0x000fea0003800000 */
[----:B------:R-:W-:-:S06]  /*2c940*/  ULOP3.LUT UR4, UR36, 0x2, URZ, 0xfc, !UPT ;  /* 0x0000000224047892 */ /* 0x000fcc000f8efc3f */
[----:B-1----:R-:W-:-:S05]  /*2c950*/  IMAD.U32 R2, RZ, RZ, UR4 ;  /* 0x00000004ff027e24 */ /* 0x002fca000f8e00ff */
[----:B------:R-:W-:-:S13]  /*2c960*/  ISETP.NE.AND P0, PT, R2, 0x3, PT ;  /* 0x000000030200780c */ /* 0x000fda0003f05270 */
[----:B------:R-:W-:Y:S05]  /*2c970*/  @!P0 BRA `(.L_x_663) ;  /* 0x0000000000048947 */ /* 0x000fea0003800000 */
[----:B------:R-:W-:Y:S01]  /*2c980*/  BPT.TRAP 0x1 ;  /* 0x000000040000795c */ /* 0x000fe20000300000 */
.L_x_663:
[----:B------:R-:W2:Y:S01]  /*2c990*/  LDL.LU R7, [R1+0x18] ;  /* 0x0000180001077983 */ /* 0x000ea20000300800 */
[----:B------:R-:W-:Y:S01]  /*2c9a0*/  VIADD R2, R0, 0x33440 ;  /* 0x0003344000027836 */ /* 0x000fe20000000000 */
[----:B0-----:R-:W-:-:S03]  /*2c9b0*/  IADD3 R3, R19, 0x1, RZ ;  /* 0x0000000113037810 */ /* 0x001fc60007ffe0ff */
[----:B------:R-:W-:Y:S01]  /*2c9c0*/  IMAD R6, R19, 0x8, R2 ;  /* 0x0000000813067824 */ /* 0x000fe200078e0202 */
[----:B------:R-:W-:-:S04]  /*2c9d0*/  ISETP.NE.AND P2, PT, R3, 0x2, PT ;  /* 0x000000020300780c */ /* 0x000fc80003f45270 */
[----:B------:R-:W-:Y:S02]  /*2c9e0*/  SEL R4, RZ, 0x1, P2 ;  /* 0x00000001ff047807 */ /* 0x000fe40001000000 */
[----:B------:R-:W-:Y:S02]  /*2c9f0*/  SEL R3, R3, RZ, P2 ;  /* 0x000000ff03037207 */ /* 0x000fe40001000000 */
[C---:B--2---:R-:W-:Y:S02]  /*2ca00*/  SHF.L.U32 R5, R7.reuse, 0x1f, RZ ;  /* 0x0000001f07057819 */ /* 0x044fe400000006ff */
[----:B------:R-:W-:Y:S01]  /*2ca10*/  LOP3.LUT R4, R7, R4, RZ, 0x3c, !PT ;  /* 0x0000000407047212 */ /* 0x000fe200078e3cff */
[----:B------:R-:W-:Y:S01]  /*2ca20*/  IMAD R7, R3, 0x8, R2 ;  /* 0x0000000803077824 */ /* 0x000fe200078e0202 */
[----:B------:R-:W0:Y:S02]  /*2ca30*/  SYNCS.PHASECHK.TRANS64.TRYWAIT P1, [R6+URZ], R5 ;  /* 0x00000005060075a7 */ /* 0x000e24000802017f */
[----:B------:R-:W-:Y:S01]  /*2ca40*/  SHF.L.U32 R2, R4, 0x1f, RZ ;  /* 0x0000001f04027819 */ /* 0x000fe200000006ff */
[----:B0-----:R-:W-:Y:S06]  /*2ca50*/  @!P1 BRA `(.L_x_664) ;  /* 0x0000005800449947 */ /* 0x001fec0003800000 */
.L_x_895:
[----:B------:R-:W1:Y:S02]  /*2ca60*/  SYNCS.PHASECHK.TRANS64.TRYWAIT P1, [R7+URZ], R2 ;  /* 0x00000002070075a7 */ /* 0x000e64000802017f */
[----:B-1----:R-:W-:Y:S05]  /*2ca70*/  @!P1 BRA `(.L_x_665) ;  /* 0x0000005800509947 */ /* 0x002fea0003800000 */
.L_x_896:
[----:B------:R-:W-:Y:S05]  /*2ca80*/  @!P0 BRA `(.L_x_666) ;  /* 0x0000000000048947 */ /* 0x000fea0003800000 */
[----:B------:R-:W-:Y:S01]  /*2ca90*/  BPT.TRAP 0x1 ;  /* 0x000000040000795c */ /* 0x000fe20000300000 */
.L_x_666:
[----:B------:R-:W-:-:S04]  /*2caa0*/  IMAD R4, R19, 0x8, R0 ;  /* 0x0000000813047824 */ /* 0x000fc800078e0200 */
[----:B------:R-:W2:Y:S02]  /*2cab0*/  SYNCS.PHASECHK.TRANS64.TRYWAIT P1, [R4+URZ+0x33460], R5 ;  /* 0x03346005040075a7 */ /* 0x000ea4000802017f */
[----:B--2---:R-:W-:Y:S05]  /*2cac0*/  @!P1 BRA `(.L_x_667) ;  /* 0x0000005800509947 */ /* 0x004fea0003800000 */
.L_x_897:
[----:B------:R-:W-:Y:S05]  /*2cad0*/  @!P0 BRA `(.L_x_668) ;  /* 0x0000000000048947 */ /* 0x000fea0003800000 */
[----:B------:R-:W-:Y:S01]  /*2cae0*/  BPT.TRAP 0x1 ;  /* 0x000000040000795c */ /* 0x000fe20000300000 */
.L_x_668:
[----:B------:R-:W-:-:S04]  /*2caf0*/  IMAD R3, R3, 0x8, R0 ;  /* 0x0000000803037824 */ /* 0x000fc800078e0200 */
[----:B------:R-:W3:Y:S02]  /*2cb00*/  SYNCS.PHASECHK.TRANS64.TRYWAIT P1, [R3+URZ+0x33460], R2 ;  /* 0x03346002030075a7 */ /* 0x000ee4000802017f */
[----:B---3--:R-:W-:Y:S05]  /*2cb10*/  @!P1 BRA `(.L_x_669) ;  /* 0x0000005800509947 */ /* 0x008fea0003800000 */
.L_x_898:
[----:B------:R-:W-:Y:S05]  /*2cb20*/  @!P0 BRA `(.L_x_670) ;  /* 0x0000000000048947 */ /* 0x000fea0003800000 */
[----:B------:R-:W-:Y:S01]  /*2cb30*/  BPT.TRAP 0x1 ;  /* 0x000000040000795c */ /* 0x000fe20000300000 */
.L_x_670:
[----:B------:R-:W4:Y:S02]  /*2cb40*/  SYNCS.PHASECHK.TRANS64.TRYWAIT P0, [R4+URZ+0x33480], R5 ;  /* 0x03348005040075a7 */ /* 0x000f24000800017f */
[----:B----4-:R-:W-:Y:S05]  /*2cb50*/  @!P0 BRA `(.L_x_671) ;  /* 0x0000005800548947 */ /* 0x010fea0003800000 */
.L_x_672:
[----:B------:R0:W0:Y:S02]  /*2cb60*/  SYNCS.PHASECHK.TRANS64.TRYWAIT P0, [R3+URZ+0x33480], R2 ;  /* 0x03348002030075a7 */ /* 0x000024000800017f */
[----:B0-----:R-:W-:Y:S05]  /*2cb70*/  @!P0 NANOSLEEP.SYNCS 0x989680 ;  /* 0x009896800000895d */ /* 0x001fea0003900000 */
[----:B------:R-:W0:Y:S02]  /*2cb80*/  @!P0 SYNCS.PHASECHK.TRANS64 P0, [R3+URZ+0x33480], R2 ;  /* 0x03348002030085a7 */ /* 0x000e24000800007f */
[----:B0-----:R-:W-:Y:S05]  /*2cb90*/  @!P0 BRA `(.L_x_672) ;  /* 0xfffffffc00f08947 */ /* 0x001fea000383ffff */
.L_x_328:
[----:B------:R-:W-:Y:S05]  /*2cba0*/  BSYNC B8 ;  /* 0x0000000000087941 */ /* 0x000fea0003800000 */
.L_x_325:
[----:B------:R-:W-:Y:S05]  /*2cbb0*/  EXIT ;  /* 0x000000000000794d */ /* 0x000fea0003800000 */
.L_x_348:
[----:B-1----:R1:W2:Y:S02]  /*2cbc0*/  SYNCS.PHASECHK.TRANS64.TRYWAIT P5, [R43+URZ+0x33490], R100 ;  /* 0x033490642b0075a7 */ /* 0x0022a400080a017f */
[----:B--2---:R-:W-:Y:S05]  /*2cbd0*/  @!P5 NANOSLEEP.SYNCS 0x989680 ;  /* 0x009896800000d95d */ /* 0x004fea0003900000 */
[----:B------:R-:W2:Y:S02]  /*2cbe0*/  @!P5 SYNCS.PHASECHK.TRANS64 P5, [R43+URZ+0x33490], R100 ;  /* 0x033490642b00d5a7 */ /* 0x000ea400080a007f */
[----:B--2---:R-:W-:Y:S05]  /*2cbf0*/  @!P5 BRA `(.L_x_348) ;  /* 0xfffffffc00f0d947 */ /* 0x004fea000383ffff */
[----:B------:R-:W-:Y:S05]  /*2cc00*/  BRA `(.L_x_673) ;  /* 0xfffffd6c00e87947 */ /* 0x000fea000383ffff */
.L_x_402:
[----:B--2---:R2:W3:Y:S02]  /*2cc10*/  SYNCS.PHASECHK.TRANS64.TRYWAIT P5, [R43+URZ+0x33490], R100 ;  /* 0x033490642b0075a7 */ /* 0x0044e400080a017f */
[----:B---3--:R-:W-:Y:S05]  /*2cc20*/  @!P5 NANOSLEEP.SYNCS 0x989680 ;  /* 0x009896800000d95d */ /* 0x008fea0003900000 */
[----:B------:R-:W3:Y:S02]  /*2cc30*/  @!P5 SYNCS.PHASECHK.TRANS64 P5, [R43+URZ+0x33490], R100 ;  /* 0x033490642b00d5a7 */ /* 0x000ee400080a007f */
[----:B---3--:R-:W-:Y:S05]  /*2cc40*/  @!P5 BRA `(.L_x_402) ;  /* 0xfffffffc00f0d947 */ /* 0x008fea000383ffff */
[----:B------:R-:W-:Y:S05]  /*2cc50*/  BRA `(.L_x_674) ;  /* 0xfffffdcc003c7947 */ /* 0x000fea000383ffff */
.L_x_427:
[----:B0-----:R0:W1:Y:S02]  /*2cc60*/  SYNCS.PHASECHK.TRANS64.TRYWAIT P3, [R43+URZ+0x33490], R100 ;  /* 0x033490642b0075a7 */ /* 0x001064000806017f */
[----:B-1----:R-:W-:Y:S05]  /*2cc70*/  @!P3 NANOSLEEP.SYNCS 0x989680 ;  /* 0x009896800000b95d */ /* 0x002fea0003900000 */
[----:B------:R-:W1:Y:S02]  /*2cc80*/  @!P3 SYNCS.PHASECHK.TRANS64 P3, [R43+URZ+0x33490], R100 ;  /* 0x033490642b00b5a7 */ /* 0x000e64000806007f */
[----:B-1----:R-:W-:Y:S05]  /*2cc90*/  @!P3 BRA `(.L_x_427) ;  /* 0xfffffffc00f0b947 */ /* 0x002fea000383ffff */
[----:B------:R-:W-:Y:S05]  /*2cca0*/  BRA `(.L_x_675) ;  /* 0xfffffe2c00007947 */ /* 0x000fea000383ffff */
.L_x_433:
[----:B-1----:R1:W2:Y:S02]  /*2ccb0*/  SYNCS.PHASECHK.TRANS64.TRYWAIT P2, [R43+URZ+0x334b0], R100 ;  /* 0x0334b0642b0075a7 */ /* 0x0022a4000804017f */
[----:B--2---:R-:W-:Y:S05]  /*2ccc0*/  @!P2 NANOSLEEP.SYNCS 0x989680 ;  /* 0x009896800000a95d */ /* 0x004fea0003900000 */
[----:B------:R-:W2:Y:S02]  /*2ccd0*/  @!P2 SYNCS.PHASECHK.TRANS64 P2, [R43+URZ+0x334b0], R100 ;  /* 0x0334b0642b00a5a7 */ /* 0x000ea4000804007f */
[----:B--2---:R-:W-:Y:S05]  /*2cce0*/  @!P2 BRA `(.L_x_433) ;  /* 0xfffffffc00f0a947 */ /* 0x004fea000383ffff */
[----:B------:R-:W-:Y:S05]  /*2ccf0*/  BRA `(.L_x_676) ;  /* 0xfffffe3000047947 */ /* 0x000fea000383ffff */
.L_x_443:
[----:B------:R-:W-:Y:S01]  /*2cd00*/  BSSY B0, `(.L_x_677) ;  /* 0x0000007000007945 */ /* 0x000fe20003800000 */
[----:B------:R-:W-:Y:S02]  /*2cd10*/  IMAD.MOV.U32 R12, RZ, RZ, RZ ;  /* 0x000000ffff0c7224 */ /* 0x000fe400078e00ff */
[----:B------:R-:W-:Y:S02]  /*2cd20*/  IMAD.MOV.U32 R11, RZ, RZ, 0x1f ;  /* 0x0000001fff0b7424 */ /* 0x000fe400078e00ff */
[----:B------:R-:W-:-:S07]  /*2cd30*/  IMAD.MOV.U32 R15, RZ, RZ, -0x1 ;  /* 0xffffffffff0f7424 */ /* 0x000fce00078e00ff */
[----:B-----5:R-:W-:Y:S05]  /*2cd40*/  WARPSYNC.COLLECTIVE R15, `(.L_x_678) ;  /* 0x000000000f087348 */ /* 0x020fea0003c00000 */
[----:B------:R0:W1:Y:S02]  /*2cd50*/  SHFL.IDX P6, R14, R13, R12, R11 ;  /* 0x0000000c0d0e7389 */ /* 0x00006400000c000b */
[----:B01---5:R-:W-:Y:S01]  /*2cd60*/  ENDCOLLECTIVE ;  /* 0x000000000000791b */ /* 0x023fe20003800000 */
.L_x_678:
[----:B------:R-:W-:Y:S05]  /*2cd70*/  BSYNC B0 ;  /* 0x0000000000007941 */ /* 0x000fea0003800000 */
.L_x_677:
[----:B------:R-:W-:Y:S01]  /*2cd80*/  IMAD.MOV.U32 R234, RZ, RZ, R14 ;  /* 0x000000ffffea7224 */ /* 0x000fe200078e000e */
[----:B------:R-:W-:Y:S06]  /*2cd90*/  BRA `(.L_x_679) ;  /* 0xfffffe3c00647947 */ /* 0x000fec000383ffff */
.L_x_453:
[----:B------:R-:W-:Y:S01]  /*2cda0*/  BSSY B1, `(.L_x_680) ;  /* 0x0000008000017945 */ /* 0x000fe20003800000 */
[----:B0-----:R-:W-:Y:S01]  /*2cdb0*/  MOV R13, R26 ;  /* 0x0000001a000d7202 */ /* 0x001fe20000000f00 */
[----:B------:R-:W-:Y:S02]  /*2cdc0*/  IMAD.MOV.U32 R12, RZ, RZ, RZ ;  /* 0x000000ffff0c7224 */ /* 0x000fe400078e00ff */
[----:B------:R-:W-:Y:S02]  /*2cdd0*/  IMAD.MOV.U32 R11, RZ, RZ, 0x1e1f ;  /* 0x00001e1fff0b7424 */ /* 0x000fe400078e00ff */
[----:B------:R-:W-:-:S07]  /*2cde0*/  IMAD.MOV.U32 R15, RZ, RZ, -0x1 ;  /* 0xffffffffff0f7424 */ /* 0x000fce00078e00ff */
[----:B------:R-:W-:Y:S05]  /*2cdf0*/  WARPSYNC.COLLECTIVE R15, `(.L_x_681) ;  /* 0x000000000f087348 */ /* 0x000fea0003c00000 */
[----:B------:R0:W1:Y:S02]  /*2ce00*/  SHFL.IDX P6, R14, R13, R12, R11 ;  /* 0x0000000c0d0e7389 */ /* 0x00006400000c000b */
[----:B01----:R-:W-:Y:S01]  /*2ce10*/  ENDCOLLECTIVE ;  /* 0x000000000000791b */ /* 0x003fe20003800000 */
.L_x_681:
[----:B------:R-:W-:Y:S05]  /*2ce20*/  BSYNC B1 ;  /* 0x0000000000017941 */ /* 0x000fea0003800000 */
.L_x_680:
[----:B------:R-:W-:Y:S01]  /*2ce30*/  IMAD.MOV.U32 R13, RZ, RZ, R24 ;  /* 0x000000ffff0d7224 */ /* 0x000fe200078e0018 */
[----:B------:R-:W-:Y:S01]  /*2ce40*/  MOV R15, 0xffffffff ;  /* 0xffffffff000f7802 */ /* 0x000fe20000000f00 */
[----:B------:R-:W-:Y:S02]  /*2ce50*/  IMAD.MOV.U32 R12, RZ, RZ, RZ ;  /* 0x000000ffff0c7224 */ /* 0x000fe400078e00ff */
[----:B------:R-:W-:Y:S02]  /*2ce60*/  IMAD.MOV.U32 R11, RZ, RZ, 0x1e1f ;  /* 0x00001e1fff0b7424 */ /* 0x000fe400078e00ff */
[----:B------:R-:W-:-:S07]  /*2ce70*/  IMAD.MOV.U32 R0, RZ, RZ, R14 ;  /* 0x000000ffff007224 */ /* 0x000fce00078e000e */
[----:B------:R-:W-:Y:S05]  /*2ce80*/  WARPSYNC.COLLECTIVE R15, `(.L_x_682) ;  /* 0x000000000f087348 */ /* 0x000fea0003c00000 */
[----:B------:R0:W1:Y:S02]  /*2ce90*/  SHFL.IDX P6, R14, R13, R12, R11 ;  /* 0x0000000c0d0e7389 */ /* 0x00006400000c000b */
[----:B01----:R-:W-:Y:S01]  /*2cea0*/  ENDCOLLECTIVE ;  /* 0x000000000000791b */ /* 0x003fe20003800000 */
.L_x_682:
[----:B------:R-:W-:Y:S02]  /*2ceb0*/  IMAD.MOV.U32 R13, RZ, RZ, R27 ;  /* 0x000000ffff0d7224 */ /* 0x000fe400078e001b */
[----:B------:R-:W-:-:S07]  /*2cec0*/  IMAD.MOV.U32 R25, RZ, RZ, R14 ;  /* 0x000000ffff197224 */ /* 0x000fce00078e000e */
[----:B------:R-:W-:Y:S05]  /*2ced0*/  WARPSYNC.COLLECTIVE R15, `(.L_x_683) ;  /* 0x000000000f087348 */ /* 0x000fea0003c00000 */
[----:B------:R0:W1:Y:S02]  /*2cee0*/  SHFL.IDX P6, R14, R13, R12, R11 ;  /* 0x0000000c0d0e7389 */ /* 0x00006400000c000b */
[----:B01----:R-:W-:Y:S01]  /*2cef0*/  ENDCOLLECTIVE ;  /* 0x000000000000791b */ /* 0x003fe20003800000 */
.L_x_683:
[----:B------:R-:W-:Y:S02]  /*2cf00*/  IMAD.MOV.U32 R13, RZ, RZ, R146 ;  /* 0x000000ffff0d7224 */ /* 0x000fe400078e0092 */
[----:B------:R-:W-:-:S07]  /*2cf10*/  IMAD.MOV.U32 R3, RZ, RZ, R14 ;  /* 0x000000ffff037224 */ /* 0x000fce00078e000e */
[----:B------:R-:W-:Y:S05]  /*2cf20*/  WARPSYNC.COLLECTIVE R15, `(.L_x_684) ;  /* 0x000000000f087348 */ /* 0x000fea0003c00000 */
[----:B------:R0:W1:Y:S02]  /*2cf30*/  SHFL.IDX P6, R14, R13, R12, R11 ;  /* 0x0000000c0d0e7389 */ /* 0x00006400000c000b */
[----:B01----:R-:W-:Y:S01]  /*2cf40*/  ENDCOLLECTIVE ;  /* 0x000000000000791b */ /* 0x003fe20003800000 */
.L_x_684:
[----:B------:R-:W-:Y:S05]  /*2cf50*/  BRA `(.L_x_685) ;  /* 0xfffffe4000507947 */ /* 0x000fea000383ffff */
.L_x_457:
[----:B0-----:R0:W1:Y:S02]  /*2cf60*/  SYNCS.PHASECHK.TRANS64.TRYWAIT P0, [R16+URZ+0x33400], R5 ;  /* 0x03340005100075a7 */ /* 0x001064000800017f */
[----:B-1----:R-:W-:Y:S05]  /*2cf70*/  @!P0 NANOSLEEP.SYNCS 0x989680 ;  /* 0x009896800000895d */ /* 0x002fea0003900000 */
[----:B------:R-:W1:Y:S02]  /*2cf80*/  @!P0 SYNCS.PHASECHK.TRANS64 P0, [R16+URZ+0x33400], R5 ;  /* 0x03340005100085a7 */ /* 0x000e64000800007f */
[----:B-1----:R-:W-:Y:S05]  /*2cf90*/  @!P0 BRA `(.L_x_457) ;  /* 0xfffffffc00f08947 */ /* 0x002fea000383ffff */
[----:B------:R-:W-:Y:S05]  /*2cfa0*/  BRA `(.L_x_686) ;  /* 0xfffffe4400a47947 */ /* 0x000fea000383ffff */
.L_x_469:
[----:B------:R-:W-:Y:S01]  /*2cfb0*/  BSSY B1, `(.L_x_687) ;  /* 0x0000008000017945 */ /* 0x000fe20003800000 */
[----:B0-----:R-:W-:Y:S01]  /*2cfc0*/  IMAD.MOV.U32 R13, RZ, RZ, R26 ;  /* 0x000000ffff0d7224 */ /* 0x001fe200078e001a */
[----:B------:R-:W-:Y:S01]  /*2cfd0*/  MOV R15, 0xffffffff ;  /* 0xffffffff000f7802 */ /* 0x000fe20000000f00 */
[----:B------:R-:W-:Y:S02]  /*2cfe0*/  IMAD.MOV.U32 R12, RZ, RZ, RZ ;  /* 0x000000ffff0c7224 */ /* 0x000fe400078e00ff */
[----:B------:R-:W-:-:S07]  /*2cff0*/  IMAD.MOV.U32 R11, RZ, RZ, 0x1e1f ;  /* 0x00001e1fff0b7424 */ /* 0x000fce00078e00ff */
[----:B------:R-:W-:Y:S05]  /*2d000*/  WARPSYNC.COLLECTIVE R15, `(.L_x_688) ;  /* 0x000000000f087348 */ /* 0x000fea0003c00000 */
[----:B------:R0:W1:Y:S02]  /*2d010*/  SHFL.IDX P6, R14, R13, R12, R11 ;  /* 0x0000000c0d0e7389 */ /* 0x00006400000c000b */
[----:B01----:R-:W-:Y:S01]  /*2d020*/  ENDCOLLECTIVE ;  /* 0x000000000000791b */ /* 0x003fe20003800000 */
.L_x_688:
[----:B------:R-:W-:Y:S05]  /*2d030*/  BSYNC B1 ;  /* 0x0000000000017941 */ /* 0x000fea0003800000 */
.L_x_687:
[----:B------:R-:W-:Y:S02]  /*2d040*/  IMAD.MOV.U32 R13, RZ, RZ, R24 ;  /* 0x000000ffff0d7224 */ /* 0x000fe400078e0018 */
[----:B------:R-:W-:Y:S02]  /*2d050*/  IMAD.MOV.U32 R12, RZ, RZ, RZ ;  /* 0x000000ffff0c7224 */ /* 0x000fe400078e00ff */
[----:B------:R-:W-:Y:S02]  /*2d060*/  IMAD.MOV.U32 R11, RZ, RZ, 0x1e1f ;  /* 0x00001e1fff0b7424 */ /* 0x000fe400078e00ff */
[----:B------:R-:W-:Y:S02]  /*2d070*/  IMAD.MOV.U32 R15, RZ, RZ, -0x1 ;  /* 0xffffffffff0f7424 */ /* 0x000fe400078e00ff */
[----:B------:R-:W-:-:S07]  /*2d080*/  IMAD.MOV.U32 R0, RZ, RZ, R14 ;  /* 0x000000ffff007224 */ /* 0x000fce00078e000e */
[----:B------:R-:W-:Y:S05]  /*2d090*/  WARPSYNC.COLLECTIVE R15, `(.L_x_689) ;  /* 0x000000000f087348 */ /* 0x000fea0003c00000 */
[----:B------:R0:W1:Y:S02]  /*2d0a0*/  SHFL.IDX P6, R14, R13, R12, R11 ;  /* 0x0000000c0d0e7389 */ /* 0x00006400000c000b */
[----:B01----:R-:W-:Y:S01]  /*2d0b0*/  ENDCOLLECTIVE ;  /* 0x000000000000791b */ /* 0x003fe20003800000 */
.L_x_689:
[----:B------:R-:W-:Y:S02]  /*2d0c0*/  IMAD.MOV.U32 R13, RZ, RZ, R27 ;  /* 0x000000ffff0d7224 */ /* 0x000fe400078e001b */
[----:B------:R-:W-:-:S07]  /*2d0d0*/  IMAD.MOV.U32 R3, RZ, RZ, R14 ;  /* 0x000000ffff037224 */ /* 0x000fce00078e000e */
[----:B------:R-:W-:Y:S05]  /*2d0e0*/  WARPSYNC.COLLECTIVE R15, `(.L_x_690) ;  /* 0x000000000f087348 */ /* 0x000fea0003c00000 */
[----:B------:R0:W1:Y:S02]  /*2d0f0*/  SHFL.IDX P6, R14, R13, R12, R11 ;  /* 0x0000000c0d0e7389 */ /* 0x00006400000c000b */
[----:B01----:R-:W-:Y:S01]  /*2d100*/  ENDCOLLECTIVE ;  /* 0x000000000000791b */ /* 0x003fe20003800000 */
.L_x_690:
[----:B------:R-:W-:Y:S01]  /*2d110*/  IMAD.MOV.U32 R13, RZ, RZ, R146 ;  /* 0x000000ffff0d7224 */ /* 0x000fe200078e0092 */
[----:B------:R-:W-:-:S07]  /*2d120*/  MOV R20, R14 ;  /* 0x0000000e00147202 */ /* 0x000fce0000000f00 */
[----:B------:R-:W-:Y:S05]  /*2d130*/  WARPSYNC.COLLECTIVE R15, `(.L_x_691) ;  /* 0x000000000f087348 */ /* 0x000fea0003c00000 */
[----:B------:R0:W1:Y:S02]  /*2d140*/  SHFL.IDX P6, R14, R13, R12, R11 ;  /* 0x0000000c0d0e7389 */ /* 0x00006400000c000b */
[----:B01----:R-:W-:Y:S01]  /*2d150*/  ENDCOLLECTIVE ;  /* 0x000000000000791b */ /* 0x003fe20003800000 */
.L_x_691:
[----:B------:R-:W-:Y:S01]  /*2d160*/  IMAD.MOV.U32 R147, RZ, RZ, R14 ;  /* 0x000000ffff937224 */ /* 0x000fe200078e000e */
[----:B------:R-:W-:Y:S06]  /*2d170*/  BRA `(.L_x_692) ;  /* 0xfffffe7400187947 */ /* 0x000fec000383ffff */
.L_x_473:
[----:B-1----:R1:W2:Y:S02]  /*2d180*/  SYNCS.PHASECHK.TRANS64.TRYWAIT P0, [R16+URZ+0x33400], R21 ;  /* 0x03340015100075a7 */ /* 0x0022a4000800017f */
[----:B--2---:R-:W-:Y:S05]  /*2d190*/  @!P0 NANOSLEEP.SYNCS 0x989680 ;  /* 0x009896800000895d */ /* 0x004fea0003900000 */
[----:B------:R-:W2:Y:S02]  /*2d1a0*/  @!P0 SYNCS.PHASECHK.TRANS64 P0, [R16+URZ+0x33400], R21 ;  /* 0x03340015100085a7 */ /* 0x000ea4000800007f */
[----:B--2---:R-:W-:Y:S05]  /*2d1b0*/  @!P0 BRA `(.L_x_473) ;  /* 0xfffffffc00f08947 */ /* 0x004fea000383ffff */
[----:B------:R-:W-:Y:S05]  /*2d1c0*/  BRA `(.L_x_693) ;  /* 0xfffffe78003c7947 */ /* 0x000fea000383ffff */
.L_x_481:
[----:B-1----:R1:W2:Y:S02]  /*2d1d0*/  SYNCS.PHASECHK.TRANS64.TRYWAIT P2, [R0+URZ+0x33430], R3 ;  /* 0x03343003000075a7 */ /* 0x0022a4000804017f */
[----:B--2---:R-:W-:Y:S05]  /*2d1e0*/  @!P2 NANOSLEEP.SYNCS 0x989680 ;  /* 0x009896800000a95d */ /* 0x004fea0003900000 */
[----:B------:R-:W2:Y:S02]  /*2d1f0*/  @!P2 SYNCS.PHASECHK.TRANS64 P2, [R0+URZ+0x33430], R3 ;  /* 0x033430030000a5a7 */ /* 0x000ea4000804007f */
[----:B--2---:R-:W-:Y:S05]  /*2d200*/  @!P2 BRA `(.L_x_481) ;  /* 0xfffffffc00f0a947 */ /* 0x004fea000383ffff */
[----:B------:R-:W-:Y:S05]  /*2d210*/  BRA `(.L_x_480) ;  /* 0xfffffea800a87947 */ /* 0x000fea000383ffff */
.L_x_487:
[----:B-1----:R1:W2:Y:S02]  /*2d220*/  SYNCS.PHASECHK.TRANS64.TRYWAIT P2, [R11+URZ+0x33430], R8 ;  /* 0x033430080b0075a7 */ /* 0x0022a4000804017f */
[----:B--2---:R-:W-:Y:S05]  /*2d230*/  @!P2 NANOSLEEP.SYNCS 0x989680 ;  /* 0x009896800000a95d */ /* 0x004fea0003900000 */
[----:B------:R-:W2:Y:S02]  /*2d240*/  @!P2 SYNCS.PHASECHK.TRANS64 P2, [R11+URZ+0x33430], R8 ;  /* 0x033430080b00a5a7 */ /* 0x000ea4000804007f */
[----:B--2---:R-:W-:Y:S05]  /*2d250*/  @!P2 BRA `(.L_x_487) ;  /* 0xfffffffc00f0a947 */ /* 0x004fea000383ffff */
[----:B------:R-:W-:Y:S05]  /*2d260*/  BRA `(.L_x_486) ;  /* 0xfffffee400387947 */ /* 0x000fea000383ffff */
.L_x_491:
[----:B-1----:R1:W2:Y:S02]  /*2d270*/  SYNCS.PHASECHK.TRANS64.TRYWAIT P1, [R10+URZ+0x33450], R6 ;  /* 0x033450060a0075a7 */ /* 0x0022a4000802017f */
[----:B--2---:R-:W-:Y:S05]  /*2d280*/  @!P1 NANOSLEEP.SYNCS 0x989680 ;  /* 0x009896800000995d */ /* 0x004fea0003900000 */
[----:B------:R-:W2:Y:S02]  /*2d290*/  @!P1 SYNCS.PHASECHK.TRANS64 P1, [R10+URZ+0x33450], R6 ;  /* 0x033450060a0095a7 */ /* 0x000ea4000802007f */
[----:B--2---:R-:W-:Y:S05]  /*2d2a0*/  @!P1 BRA `(.L_x_491) ;  /* 0xfffffffc00f09947 */ /* 0x004fea000383ffff */
[----:B------:R-:W-:Y:S05]  /*2d2b0*/  BRA `(.L_x_488) ;  /* 0xfffffef400747947 */ /* 0x000fea000383ffff */
.L_x_497:
[----:B-1----:R1:W2:Y:S02]  /*2d2c0*/  SYNCS.PHASECHK.TRANS64.TRYWAIT P1, [R3+URZ+0x33450], R4 ;  /* 0x03345004030075a7 */ /* 0x0022a4000802017f */
[----:B--2---:R-:W-:Y:S05]  /*2d2d0*/  @!P1 NANOSLEEP.SYNCS 0x989680 ;  /* 0x009896800000995d */ /* 0x004fea0003900000 */
[----:B------:R-:W2:Y:S02]  /*2d2e0*/  @!P1 SYNCS.PHASECHK.TRANS64 P1, [R3+URZ+0x33450], R4 ;  /* 0x03345004030095a7 */ /* 0x000ea4000802007f */
[----:B--2---:R-:W-:Y:S05]  /*2d2f0*/  @!P1 BRA `(.L_x_497) ;  /* 0xfffffffc00f09947 */ /* 0x004fea000383ffff */
[----:B------:R-:W-:Y:S05]  /*2d300*/  BRA `(.L_x_496) ;  /* 0xffffff1800407947 */ /* 0x000fea000383ffff */
.L_x_501:
[----:B------:R-:W-:Y:S02]  /*2d310*/  SEL R110, R15, R112, P0 ;  /* 0x000000700f6e7207 */ /* 0x000fe40000000000 */
[----:B------:R-:W-:Y:S01]  /*2d320*/  SEL R62, R112, R15, P0 ;  /* 0x0000000f703e7207 */ /* 0x000fe20000000000 */
[----:B------:R-:W-:Y:S01]  /*2d330*/  IMAD.MOV.U32 R15, RZ, RZ, -0x1 ;  /* 0xffffffffff0f7424 */ /* 0x000fe200078e00ff */
[----:B------:R-:W-:Y:S02]  /*2d340*/  SEL R112, R12, R101, P0 ;  /* 0x000000650c707207 */ /* 0x000fe40000000000 */
[----:B------:R-:W-:Y:S01]  /*2d350*/  SEL R67, R101, R12, P0 ;  /* 0x0000000c65437207 */ /* 0x000fe20000000000 */
[----:B-----5:R-:W-:Y:S01]  /*2d360*/  IMAD.MOV.U32 R12, RZ, RZ, R36 ;  /* 0x000000ffff0c7224 */ /* 0x020fe200078e0024 */
[----:B------:R-:W-:Y:S02]  /*2d370*/  SEL R114, R116, R11, P0 ;  /* 0x0000000b74727207 */ /* 0x000fe40000000000 */
[----:B------:R-:W-:Y:S01]  /*2d380*/  SEL R78, R11, R116, P0 ;  /* 0x000000740b4e7207 */ /* 0x000fe20000000000 */
[----:B------:R-:W-:Y:S01]  /*2d390*/  IMAD.MOV.U32 R11, RZ, RZ, 0x1c1f ;  /* 0x00001c1fff0b7424 */ /* 0x000fe200078e00ff */
[----:B------:R-:W-:-:S02]  /*2d3a0*/  SEL R113, R33, R14, P0 ;  /* 0x0000000e21717207 */ /* 0x000fc40000000000 */
[----:B------:R-:W-:-:S07]  /*2d3b0*/  SEL R65, R14, R33, P0 ;  /* 0x000000210e417207 */ /* 0x000fce0000000000 */
[----:B0-----:R-:W-:Y:S05]  /*2d3c0*/  WARPSYNC.COLLECTIVE R15, `(.L_x_694) ;  /* 0x000000000f087348 */ /* 0x001fea0003c00000 */
[----:B------:R1:W2:Y:S02]  /*2d3d0*/  SHFL.IDX P6, R14, R13, R12, R11 ;  /* 0x0000000c0d0e7389 */ /* 0x0002a400000c000b */
[----:B012---:R-:W-:Y:S01]  /*2d3e0*/  ENDCOLLECTIVE ;  /* 0x000000000000791b */ /* 0x007fe20003800000 */
.L_x_694:
[----:B------:R-:W-:Y:S02]  /*2d3f0*/  SEL R111, R104, R32, P0 ;  /* 0x00000020686f7207 */ /* 0x000fe40000000000 */
[----:B------:R-:W-:Y:S02]  /*2d400*/  SEL R54, R32, R104, P0 ;  /* 0x0000006820367207 */ /* 0x000fe40000000000 */
[----:B------:R-:W-:Y:S02]  /*2d410*/  SEL R70, R97, R144, P0 ;  /* 0x0000009061467207 */ /* 0x000fe40000000000 */
[----:B------:R-:W-:Y:S02]  /*2d420*/  SEL R32, R144, R97, P0 ;  /* 0x0000006190207207 */ /* 0x000fe40000000000 */
[----:B------:R-:W-:Y:S02]  /*2d430*/  SEL R115, R85, R5, P0 ;  /* 0x0000000555737207 */ /* 0x000fe40000000000 */
[----:B------:R-:W-:-:S02]  /*2d440*/  SEL R5, R5, R85, P0 ;  /* 0x0000005505057207 */ /* 0x000fc40000000000 */
[----:B------:R-:W-:Y:S01]  /*2d450*/  SEL R85, R6, R134, P0 ;  /* 0x0000008606557207 */ /* 0x000fe20000000000 */
[----:B------:R-:W-:Y:S01]  /*2d460*/  IMAD.MOV.U32 R13, RZ, RZ, R3 ;  /* 0x000000ffff0d7224 */ /* 0x000fe200078e0003 */
[----:B------:R-:W-:Y:S02]  /*2d470*/  SEL R6, R134, R6, P0 ;  /* 0x0000000686067207 */ /* 0x000fe40000000000 */
[----:B------:R-:W-:Y:S02]  /*2d480*/  SEL R134, R126, R7, P0 ;  /* 0x000000077e867207 */ /* 0x000fe40000000000 */
[----:B------:R-:W-:Y:S02]  /*2d490*/  SEL R7, R7, R126, P0 ;  /* 0x0000007e07077207 */ /* 0x000fe40000000000 */
[----:B------:R-:W-:Y:S02]  /*2d4a0*/  SEL R126, R8, R133, P0 ;  /* 0x00000085087e7207 */ /* 0x000fe40000000000 */
[----:B------:R-:W-:Y:S01]  /*2d4b0*/  LOP3.LUT R75, R36, 0x2, RZ, 0x3c, !PT ;  /* 0x00000002244b7812 */ /* 0x000fe200078e3cff */
[----:B------:R-:W-:Y:S01]  /*2d4c0*/  IMAD.MOV.U32 R97, RZ, RZ, R14 ;  /* 0x000000ffff617224 */ /* 0x000fe200078e000e */
[----:B------:R-:W-:-:S07]  /*2d4d0*/  SEL R8, R133, R8, P0 ;  /* 0x0000000885087207 */ /* 0x000fce0000000000 */
[----:B------:R-:W-:Y:S05]  /*2d4e0*/  WARPSYNC.COLLECTIVE R15, `(.L_x_695) ;  /* 0x000000000f087348 */ /* 0x000fea0003c00000 */
[----:B------:R0:W1:Y:S02]  /*2d4f0*/  SHFL.IDX P6, R14, R13, R12, R11 ;  /* 0x0000000c0d0e7389 */ /* 0x00006400000c000b */
[----:B01----:R-:W-:Y:S01]  /*2d500*/  ENDCOLLECTIVE ;  /* 0x000000000000791b */ /* 0x003fe20003800000 */
.L_x_695:
        /* <DEDUP_REMOVED lines=8> */
[----:B------:R-:W-:Y:S01]  /*2d590*/  SEL R42, R42, R43, P0 ;  /* 0x0000002b2a2a7207 */ /* 0x000fe20000000000 */
[----:B------:R-:W-:Y:S01]  /*2d5a0*/  IMAD.MOV.U32 R12, RZ, RZ, R75 ;  /* 0x000000ffff0c7224 */ /* 0x000fe200078e004b */
[----:B------:R-:W-:Y:S02]  /*2d5b0*/  SEL R56, R60, R59, P0 ;  /* 0x0000003b3c387207 */ /* 0x000fe40000000000 */
[----:B------:R-:W-:Y:S02]  /*2d5c0*/  SEL R43, R59, R60, P0 ;  /* 0x0000003c3b2b7207 */ /* 0x000fe40000000000 */
[----:B------:R-:W-:Y:S02]  /*2d5d0*/  SEL R59, R57, R99, P0 ;  /* 0x00000063393b7207 */ /* 0x000fe40000000000 */
[----:B------:R-:W-:-:S02]  /*2d5e0*/  SEL R57, R99, R57, P0 ;  /* 0x0000003963397207 */ /* 0x000fc40000000000 */
[----:B------:R-:W-:-:S07]  /*2d5f0*/  MOV R99, R14 ;  /* 0x0000000e00637202 */ /* 0x000fce0000000f00 */
[----:B------:R-:W-:Y:S05]  /*2d600*/  WARPSYNC.COLLECTIVE R15, `(.L_x_696) ;  /* 0x000000000f087348 */ /* 0x000fea0003c00000 */
[----:B------:R0:W1:Y:S02]  /*2d610*/  SHFL.IDX P6, R14, R13, R12, R11 ;  /* 0x0000000c0d0e7389 */ /* 0x00006400000c000b */
[----:B01----:R-:W-:Y:S01]  /*2d620*/  ENDCOLLECTIVE ;  /* 0x000000000000791b */ /* 0x003fe20003800000 */
.L_x_696:
        /* <DEDUP_REMOVED lines=12> */
[----:B------:R-:W-:Y:S01]  /*2d6f0*/  SEL R4, R135, R4, P0 ;  /* 0x0000000487047207 */ /* 0x000fe20000000000 */
[----:B------:R-:W-:Y:S01]  /*2d700*/  IMAD.MOV.U32 R2, RZ, RZ, R14 ;  /* 0x000000ffff027224 */ /* 0x000fe200078e000e */
[----:B------:R-:W-:-:S07]  /*2d710*/  SEL R106, R45, R109, P0 ;  /* 0x0000006d2d6a7207 */ /* 0x000fce0000000000 */
[----:B------:R-:W-:Y:S05]  /*2d720*/  WARPSYNC.COLLECTIVE R15, `(.L_x_697) ;  /* 0x000000000f087348 */ /* 0x000fea0003c00000 */
[----:B------:R0:W1:Y:S02]  /*2d730*/  SHFL.IDX P6, R14, R13, R12, R11 ;  /* 0x0000000c0d0e7389 */ /* 0x00006400000c000b */
[----:B01----:R-:W-:Y:S01]  /*2d740*/  ENDCOLLECTIVE ;  /* 0x000000000000791b */ /* 0x003fe20003800000 */
.L_x_697:
        /* <DEDUP_REMOVED lines=19> */
.L_x_698:
        /* <DEDUP_REMOVED lines=17> */
.L_x_699:
        /* <DEDUP_REMOVED lines=19> */
.L_x_700:
        /* <DEDUP_REMOVED lines=18> */
.L_x_701:
[----:B------:R-:W-:Y:S02]  /*2dbe0*/  SEL R5, R89, R101, P0 ;  /* 0x0000006559057207 */ /* 0x000fe40000000000 */
[----:B------:R-:W-:Y:S01]  /*2dbf0*/  MOV R13, R134 ;  /* 0x00000086000d7202 */ /* 0x000fe20000000f00 */
[----:B------:R-:W-:Y:S02]  /*2dc00*/  IMAD.MOV.U32 R12, RZ, RZ, R36 ;  /* 0x000000ffff0c7224 */ /* 0x000fe400078e0024 */
[----:B------:R-:W-:-:S07]  /*2dc10*/  IMAD.MOV.U32 R103, RZ, RZ, R14 ;  /* 0x000000ffff677224 */ /* 0x000fce00078e000e */
[----:B------:R-:W-:Y:S05]  /*2dc20*/  WARPSYNC.COLLECTIVE R15, `(.L_x_702) ;  /* 0x000000000f087348 */ /* 0x000fea0003c00000 */
[----:B------:R0:W1:Y:S02]  /*2dc30*/  SHFL.IDX P6, R14, R13, R12, R11 ;  /* 0x0000000c0d0e7389 */ /* 0x00006400000c000b */
[----:B01----:R-:W-:Y:S01]  /*2dc40*/  ENDCOLLECTIVE ;  /* 0x000000000000791b */ /* 0x003fe20003800000 */
.L_x_702:
[----:B------:R-:W-:Y:S02]  /*2dc50*/  IMAD.MOV.U32 R13, RZ, RZ, R85 ;  /* 0x000000ffff0d7224 */ /* 0x000fe400078e0055 */
[----:B------:R-:W-:-:S07]  /*2dc60*/  IMAD.MOV.U32 R84, RZ, RZ, R14 ;  /* 0x000000ffff547224 */ /* 0x000fce00078e000e */
[----:B------:R-:W-:Y:S05]  /*2dc70*/  WARPSYNC.COLLECTIVE R15, `(.L_x_703) ;  /* 0x000000000f087348 */ /* 0x000fea0003c00000 */
[----:B------:R0:W1:Y:S02]  /*2dc80*/  SHFL.IDX P6, R14, R13, R12, R11 ;  /* 0x0000000c0d0e7389 */ /* 0x00006400000c000b */
[----:B01----:R-:W-:Y:S01]  /*2dc90*/  ENDCOLLECTIVE ;  /* 0x000000000000791b */ /* 0x003fe20003800000 */
.L_x_703:
[----:B------:R-:W-:Y:S01]  /*2dca0*/  IMAD.MOV.U32 R13, RZ, RZ, R7 ;  /* 0x000000ffff0d7224 */ /* 0x000fe200078e0007 */
[----:B------:R-:W-:Y:S01]  /*2dcb0*/  SEL R7, R87, R103, P0 ;  /* 0x0000006757077207 */ /* 0x000fe20000000000 */
[----:B------:R-:W-:Y:S02]  /*2dcc0*/  IMAD.MOV.U32 R12, RZ, RZ, R75 ;  /* 0x000000ffff0c7224 */ /* 0x000fe400078e004b */
[----:B------:R-:W-:-:S07]  /*2dcd0*/  IMAD.MOV.U32 R86, RZ, RZ, R14 ;  /* 0x000000ffff567224 */ /* 0x000fce00078e000e */
[----:B------:R-:W-:Y:S05]  /*2dce0*/  WARPSYNC.COLLECTIVE R15, `(.L_x_704) ;  /* 0x000000000f087348 */ /* 0x000fea0003c00000 */
[----:B------:R0:W1:Y:S02]  /*2dcf0*/  SHFL.IDX P6, R14, R13, R12, R11 ;  /* 0x0000000c0d0e7389 */ /* 0x00006400000c000b */
[----:B01----:R-:W-:Y:S01]  /*2dd00*/  ENDCOLLECTIVE ;  /* 0x000000000000791b */ /* 0x003fe20003800000 */
.L_x_704:
[----:B------:R-:W-:Y:S02]  /*2dd10*/  MOV R13, R6 ;  /* 0x00000006000d7202 */ /* 0x000fe40000000f00 */
[----:B------:R-:W-:Y:S01]  /*2dd20*/  SEL R6, R101, R89, P0 ;  /* 0x0000005965067207 */ /* 0x000fe20000000000 */
[----:B------:R-:W-:-:S07]  /*2dd30*/  IMAD.MOV.U32 R134, RZ, RZ, R14 ;  /* 0x000000ffff867224 */ /* 0x000fce00078e000e */
[----:B------:R-:W-:Y:S05]  /*2dd40*/  WARPSYNC.COLLECTIVE R15, `(.L_x_705) ;  /* 0x000000000f087348 */ /* 0x000fea0003c00000 */
[----:B------:R0:W1:Y:S02]  /*2dd50*/  SHFL.IDX P6, R14, R13, R12, R11 ;  /* 0x0000000c0d0e7389 */ /* 0x00006400000c000b */
[----:B01----:R-:W-:Y:S01]  /*2dd60*/  ENDCOLLECTIVE ;  /* 0x000000000000791b */ /* 0x003fe20003800000 */
.L_x_705:
[----:B------:R-:W-:Y:S02]  /*2dd70*/  IMAD.MOV.U32 R13, RZ, RZ, R133 ;  /* 0x000000ffff0d7224 */ /* 0x000fe400078e0085 */
[----:B------:R-:W-:Y:S02]  /*2dd80*/  IMAD.MOV.U32 R12, RZ, RZ, R36 ;  /* 0x000000ffff0c7224 */ /* 0x000fe400078e0024 */
[----:B------:R-:W-:-:S07]  /*2dd90*/  IMAD.MOV.U32 R136, RZ, RZ, R14 ;  /* 0x000000ffff887224 */ /* 0x000fce00078e000e */
[----:B------:R-:W-:Y:S05]  /*2dda0*/  WARPSYNC.COLLECTIVE R15, `(.L_x_706) ;  /* 0x000000000f087348 */ /* 0x000fea0003c00000 */
[----:B------:R0:W1:Y:S02]  /*2ddb0*/  SHFL.IDX P6, R14, R13, R12, R11 ;  /* 0x0000000c0d0e7389 */ /* 0x00006400000c000b */
[----:B01----:R-:W-:Y:S01]  /*2ddc0*/  ENDCOLLECTIVE ;  /* 0x000000000000791b */ /* 0x003fe20003800000 */
.L_x_706:
[----:B------:R-:W-:Y:S02]  /*2ddd0*/  SEL R85, R86, R136, P0 ;  /* 0x0000008856557207 */ /* 0x000fe40000000000 */
[----:B------:R-:W-:Y:S01]  /*2dde0*/  SEL R86, R136, R86, P0 ;  /* 0x0000005688567207 */ /* 0x000fe20000000000 */
[----:B------:R-:W-:Y:S02]  /*2ddf0*/  IMAD.MOV.U32 R13, RZ, RZ, R126 ;  /* 0x000000ffff0d7224 */ /* 0x000fe400078e007e */
[----:B------:R-:W-:-:S07]  /*2de00*/  IMAD.MOV.U32 R88, RZ, RZ, R14 ;  /* 0x000000ffff587224 */ /* 0x000fce00078e000e */
[----:B------:R-:W-:Y:S05]  /*2de10*/  WARPSYNC.COLLECTIVE R15, `(.L_x_707) ;  /* 0x000000000f087348 */ /* 0x000fea0003c00000 */
[----:B------:R0:W1:Y:S02]  /*2de20*/  SHFL.IDX P6, R14, R13, R12, R11 ;  /* 0x0000000c0d0e7389 */ /* 0x00006400000c000b */
[----:B01----:R-:W-:Y:S01]  /*2de30*/  ENDCOLLECTIVE ;  /* 0x000000000000791b */ /* 0x003fe20003800000 */
.L_x_707:
[----:B------:R-:W-:Y:S01]  /*2de40*/  IMAD.MOV.U32 R13, RZ, RZ, R9 ;  /* 0x000000ffff0d7224 */ /* 0x000fe200078e0009 */
[----:B------:R-:W-:Y:S02]  /*2de50*/  MOV R12, R75 ;  /* 0x0000004b000c7202 */ /* 0x000fe40000000f00 */
[----:B------:R-:W-:Y:S02]  /*2de60*/  SEL R9, R84, R134, P0 ;  /* 0x0000008654097207 */ /* 0x000fe40000000000 */
[----:B------:R-:W-:Y:S01]  /*2de70*/  SEL R84, R134, R84, P0 ;  /* 0x0000005486547207 */ /* 0x000fe20000000000 */
[----:B------:R-:W-:-:S07]  /*2de80*/  IMAD.MOV.U32 R96, RZ, RZ, R14 ;  /* 0x000000ffff607224 */ /* 0x000fce00078e000e */
[----:B------:R-:W-:Y:S05]  /*2de90*/  WARPSYNC.COLLECTIVE R15, `(.L_x_708) ;  /* 0x000000000f087348 */ /* 0x000fea0003c00000 */
[----:B------:R0:W1:Y:S02]  /*2dea0*/  SHFL.IDX P6, R14, R13, R12, R11 ;  /* 0x0000000c0d0e7389 */ /* 0x00006400000c000b */
[----:B01----:R-:W-:Y:S01]  /*2deb0*/  ENDCOLLECTIVE ;  /* 0x000000000000791b */ /* 0x003fe20003800000 */
.L_x_708:
[----:B------:R-:W-:Y:S01]  /*2dec0*/  IMAD.MOV.U32 R13, RZ, RZ, R8 ;  /* 0x000000ffff0d7224 */ /* 0x000fe200078e0008 */
[----:B------:R-:W-:Y:S01]  /*2ded0*/  SEL R8, R103, R87, P0 ;  /* 0x0000005767087207 */ /* 0x000fe20000000000 */
[----:B------:R-:W-:-:S07]  /*2dee0*/  IMAD.MOV.U32 R137, RZ, RZ, R14 ;  /* 0x000000ffff897224 */ /* 0x000fce00078e000e */
[----:B------:R-:W-:Y:S05]  /*2def0*/  WARPSYNC.COLLECTIVE R15, `(.L_x_709) ;  /* 0x000000000f087348 */ /* 0x000fea0003c00000 */
[----:B------:R0:W1:Y:S02]  /*2df00*/  SHFL.IDX P6, R14, R13, R12, R11 ;  /* 0x0000000c0d0e7389 */ /* 0x00006400000c000b */
[----:B01----:R-:W-:Y:S01]  /*2df10*/  ENDCOLLECTIVE ;  /* 0x000000000000791b */ /* 0x003fe20003800000 */
.L_x_709:
[----:B------:R-:W-:Y:S02]  /*2df20*/  SEL R87, R88, R137, P0 ;  /* 0x0000008958577207 */ /* 0x000fe40000000000 */
[----:B------:R-:W-:Y:S01]  /*2df30*/  SEL R88, R137, R88, P0 ;  /* 0x0000005889587207 */ /* 0x000fe20000000000 */
[----:B------:R-:W-:Y:S02]  /*2df40*/  IMAD.MOV.U32 R13, RZ, RZ, R131 ;  /* 0x000000ffff0d7224 */ /* 0x000fe400078e0083 */
[----:B------:R-:W-:Y:S02]  /*2df50*/  IMAD.MOV.U32 R12, RZ, RZ, R36 ;  /* 0x000000ffff0c7224 */ /* 0x000fe400078e0024 */
[----:B------:R-:W-:-:S07]  /*2df60*/  IMAD.MOV.U32 R138, RZ, RZ, R14 ;  /* 0x000000ffff8a7224 */ /* 0x000fce00078e000e */
[----:B------:R-:W-:Y:S05]  /*2df70*/  WARPSYNC.COLLECTIVE R15, `(.L_x_710) ;  /* 0x000000000f087348 */ /* 0x000fea0003c00000 */
[----:B------:R0:W1:Y:S02]  /*2df80*/  SHFL.IDX P6, R14, R13, R12, R11 ;  /* 0x0000000c0d0e7389 */ /* 0x00006400000c000b */
[----:B01----:R-:W-:Y:S01]  /*2df90*/  ENDCOLLECTIVE ;  /* 0x000000000000791b */ /* 0x003fe20003800000 */
.L_x_710:
[----:B------:R-:W-:Y:S02]  /*2dfa0*/  SEL R89, R96, R138, P0 ;  /* 0x0000008a60597207 */ /* 0x000fe40000000000 */
[----:B------:R-:W-:Y:S01]  /*2dfb0*/  SEL R96, R138, R96, P0 ;  /* 0x000000608a607207 */ /* 0x000fe20000000000 */
[----:B------:R-:W-:Y:S02]  /*2dfc0*/  IMAD.MOV.U32 R13, RZ, RZ, R125 ;  /* 0x000000ffff0d7224 */ /* 0x000fe400078e007d */
[----:B------:R-:W-:-:S07]  /*2dfd0*/  IMAD.MOV.U32 R98, RZ, RZ, R14 ;  /* 0x000000ffff627224 */ /* 0x000fce00078e000e */
[----:B------:R-:W-:Y:S05]  /*2dfe0*/  WARPSYNC.COLLECTIVE R15, `(.L_x_711) ;  /* 0x000000000f087348 */ /* 0x000fea0003c00000 */
[----:B------:R0:W1:Y:S02]  /*2dff0*/  SHFL.IDX P6, R14, R13, R12, R11 ;  /* 0x0000000c0d0e7389 */ /* 0x00006400000c000b */
[----:B01----:R-:W-:Y:S01]  /*2e000*/  ENDCOLLECTIVE ;  /* 0x000000000000791b */ /* 0x003fe20003800000 */
.L_x_711:
[----:B------:R-:W-:Y:S02]  /*2e010*/  IMAD.MOV.U32 R13, RZ, RZ, R66 ;  /* 0x000000ffff0d7224 */ /* 0x000fe400078e0042 */
[----:B------:R-:W-:Y:S01]  /*2e020*/  IMAD.MOV.U32 R12, RZ, RZ, R75 ;  /* 0x000000ffff0c7224 */ /* 0x000fe200078e004b */
[----:B------:R-:W-:-:S07]  /*2e030*/  MOV R100, R14 ;  /* 0x0000000e00647202 */ /* 0x000fce0000000f00 */
[----:B------:R-:W-:Y:S05]  /*2e040*/  WARPSYNC.COLLECTIVE R15, `(.L_x_712) ;  /* 0x000000000f087348 */ /* 0x000fea0003c00000 */
[----:B------:R0:W1:Y:S02]  /*2e050*/  SHFL.IDX P6, R14, R13, R12, R11 ;  /* 0x0000000c0d0e7389 */ /* 0x00006400000c000b */
[----:B01----:R-:W-:Y:S01]  /*2e060*/  ENDCOLLECTIVE ;  /* 0x000000000000791b */ /* 0x003fe20003800000 */
.L_x_712:
[----:B------:R-:W-:Y:S02]  /*2e070*/  IMAD.MOV.U32 R13, RZ, RZ, R63 ;  /* 0x000000ffff0d7224 */ /* 0x000fe400078e003f */
[----:B------:R-:W-:-:S07]  /*2e080*/  IMAD.MOV.U32 R66, RZ, RZ, R14 ;  /* 0x000000ffff427224 */ /* 0x000fce00078e000e */
[----:B------:R-:W-:Y:S05]  /*2e090*/  WARPSYNC.COLLECTIVE R15, `(.L_x_713) ;  /* 0x000000000f087348 */ /* 0x000fea0003c00000 */
[----:B------:R0:W1:Y:S02]  /*2e0a0*/  SHFL.IDX P6, R14, R13, R12, R11 ;  /* 0x0000000c0d0e7389 */ /* 0x00006400000c000b */
[----:B01----:R-:W-:Y:S01]  /*2e0b0*/  ENDCOLLECTIVE ;  /* 0x000000000000791b */ /* 0x003fe20003800000 */
.L_x_713:
        /* <DEDUP_REMOVED lines=8> */
.L_x_714:
[----:B------:R-:W-:Y:S02]  /*2e140*/  SEL R99, R100, R63, P0 ;  /* 0x0000003f64637207 */ /* 0x000fe40000000000 */
[----:B------:R-:W-:Y:S01]  /*2e150*/  SEL R100, R63, R100, P0 ;  /* 0x000000643f647207 */ /* 0x000fe20000000000 */
[----:B------:R-:W-:Y:S01]  /*2e160*/  IMAD.MOV.U32 R13, RZ, RZ, R127 ;  /* 0x000000ffff0d7224 */ /* 0x000fe200078e007f */
[----:B------:R-:W-:-:S07]  /*2e170*/  MOV R102, R14 ;  /* 0x0000000e00667202 */ /* 0x000fce0000000f00 */
[----:B------:R-:W-:Y:S05]  /*2e180*/  WARPSYNC.COLLECTIVE R15, `(.L_x_715) ;  /* 0x000000000f087348 */ /* 0x000fea0003c00000 */
[----:B------:R0:W1:Y:S02]  /*2e190*/  SHFL.IDX P6, R14, R13, R12, R11 ;  /* 0x0000000c0d0e7389 */ /* 0x00006400000c000b */
[----:B01----:R-:W-:Y:S01]  /*2e1a0*/  ENDCOLLECTIVE ;  /* 0x000000000000791b */ /* 0x003fe20003800000 */
.L_x_715:
[----:B------:R-:W-:Y:S02]  /*2e1b0*/  IMAD.MOV.U32 R13, RZ, RZ, R79 ;  /* 0x000000ffff0d7224 */ /* 0x000fe400078e004f */
[----:B------:R-:W-:Y:S02]  /*2e1c0*/  IMAD.MOV.U32 R12, RZ, RZ, R75 ;  /* 0x000000ffff0c7224 */ /* 0x000fe400078e004b */
[----:B------:R-:W-:-:S07]  /*2e1d0*/  IMAD.MOV.U32 R104, RZ, RZ, R14 ;  /* 0x000000ffff687224 */ /* 0x000fce00078e000e */
[----:B------:R-:W-:Y:S05]  /*2e1e0*/  WARPSYNC.COLLECTIVE R15, `(.L_x_716) ;  /* 0x000000000f087348 */ /* 0x000fea0003c00000 */
[----:B------:R0:W1:Y:S02]  /*2e1f0*/  SHFL.IDX P6, R14, R13, R12, R11 ;  /* 0x0000000c0d0e7389 */ /* 0x00006400000c000b */
[----:B01----:R-:W-:Y:S01]  /*2e200*/  ENDCOLLECTIVE ;  /* 0x000000000000791b */ /* 0x003fe20003800000 */
.L_x_716:
[----:B------:R-:W-:Y:S02]  /*2e210*/  IMAD.MOV.U32 R13, RZ, RZ, R68 ;  /* 0x000000ffff0d7224 */ /* 0x000fe400078e0044 */
[----:B------:R-:W-:-:S07]  /*2e220*/  IMAD.MOV.U32 R79, RZ, RZ, R14 ;  /* 0x000000ffff4f7224 */ /* 0x000fce00078e000e */
[----:B------:R-:W-:Y:S05]  /*2e230*/  WARPSYNC.COLLECTIVE R15, `(.L_x_717) ;  /* 0x000000000f087348 */ /* 0x000fea0003c00000 */
[----:B------:R0:W1:Y:S02]  /*2e240*/  SHFL.IDX P6, R14, R13, R12, R11 ;  /* 0x0000000c0d0e7389 */ /* 0x00006400000c000b */
[----:B01----:R-:W-:Y:S01]  /*2e250*/  ENDCOLLECTIVE ;  /* 0x000000000000791b */ /* 0x003fe20003800000 */
.L_x_717:
[----:B------:R-:W-:Y:S02]  /*2e260*/  SEL R101, R102, R79, P0 ;  /* 0x0000004f66657207 */ /* 0x000fe40000000000 */
[----:B------:R-:W-:Y:S02]  /*2e270*/  SEL R102, R79, R102, P0 ;  /* 0x000000664f667207 */ /* 0x000fe40000000000 */
[----:B------:R-:W-:Y:S01]  /*2e280*/  MOV R13, R27 ;  /* 0x0000001b000d7202 */ /* 0x000fe20000000f00 */
[----:B------:R-:W-:Y:S02]  /*2e290*/  IMAD.MOV.U32 R12, RZ, RZ, R36 ;  /* 0x000000ffff0c7224 */ /* 0x000fe400078e0024 */
[----:B------:R-:W-:-:S05]  /*2e2a0*/  IMAD.MOV.U32 R11, RZ, RZ, R14 ;  /* 0x000000ffff0b7224 */ /* 0x000fca00078e000e */
[----:B------:R-:W-:Y:S02]  /*2e2b0*/  SEL R103, R104, R11, P0 ;  /* 0x0000000b68677207 */ /* 0x000fe40000000000 */
[----:B------:R-:W-:Y:S01]  /*2e2c0*/  SEL R104, R11, R104, P0 ;  /* 0x000000680b687207 */ /* 0x000fe20000000000 */
[----:B------:R-:W-:-:S07]  /*2e2d0*/  IMAD.MOV.U32 R11, RZ, RZ, 0x1c1f ;  /* 0x00001c1fff0b7424 */ /* 0x000fce00078e00ff */
[----:B------:R-:W-:Y:S05]  /*2e2e0*/  WARPSYNC.COLLECTIVE R15, `(.L_x_718) ;  /* 0x000000000f087348 */ /* 0x000fea0003c00000 */
[----:B------:R0:W1:Y:S02]  /*2e2f0*/  SHFL.IDX P6, R14, R13, R12, R11 ;  /* 0x0000000c0d0e7389 */ /* 0x00006400000c000b */
[----:B01----:R-:W-:Y:S01]  /*2e300*/  ENDCOLLECTIVE ;  /* 0x000000000000791b */ /* 0x003fe20003800000 */
.L_x_718:
[----:B------:R-:W-:Y:S02]  /*2e310*/  IMAD.MOV.U32 R13, RZ, RZ, R24 ;  /* 0x000000ffff0d7224 */ /* 0x000fe400078e0018 */
[----:B------:R-:W-:-:S07]  /*2e320*/  IMAD.MOV.U32 R27, RZ, RZ, R14 ;  /* 0x000000ffff1b7224 */ /* 0x000fce00078e000e */
[----:B------:R-:W-:Y:S05]  /*2e330*/  WARPSYNC.COLLECTIVE R15, `(.L_x_719) ;  /* 0x000000000f087348 */ /* 0x000fea0003c00000 */
[----:B------:R0:W1:Y:S02]  /*2e340*/  SHFL.IDX P6, R14, R13, R12, R11 ;  /* 0x0000000c0d0e7389 */ /* 0x00006400000c000b */
[----:B01----:R-:W-:Y:S01]  /*2e350*/  ENDCOLLECTIVE ;  /* 0x000000000000791b */ /* 0x003fe20003800000 */
.L_x_719:
[----:B------:R-:W-:Y:S02]  /*2e360*/  IMAD.MOV.U32 R13, RZ, RZ, R20 ;  /* 0x000000ffff0d7224 */ /* 0x000fe400078e0014 */
[----:B------:R-:W-:Y:S02]  /*2e370*/  IMAD.MOV.U32 R12, RZ, RZ, R75 ;  /* 0x000000ffff0c7224 */ /* 0x000fe400078e004b */
[----:B------:R-:W-:-:S07]  /*2e380*/  IMAD.MOV.U32 R24, RZ, RZ, R14 ;  /* 0x000000ffff187224 */ /* 0x000fce00078e000e */
[----:B------:R-:W-:Y:S05]  /*2e390*/  WARPSYNC.COLLECTIVE R15, `(.L_x_720) ;  /* 0x000000000f087348 */ /* 0x000fea0003c00000 */
[----:B------:R0:W1:Y:S02]  /*2e3a0*/  SHFL.IDX P6, R14, R13, R12, R11 ;  /* 0x0000000c0d0e7389 */ /* 0x00006400000c000b */
[----:B01----:R-:W-:Y:S01]  /*2e3b0*/  ENDCOLLECTIVE ;  /* 0x000000000000791b */ /* 0x003fe20003800000 */
.L_x_720:
[----:B------:R-:W-:Y:S01]  /*2e3c0*/  IMAD.MOV.U32 R13, RZ, RZ, R10 ;  /* 0x000000ffff0d7224 */ /* 0x000fe200078e000a */
[----:B------:R-:W-:-:S07]  /*2e3d0*/  MOV R20, R14 ;  /* 0x0000000e00147202 */ /* 0x000fce0000000f00 */
[----:B------:R-:W-:Y:S05]  /*2e3e0*/  WARPSYNC.COLLECTIVE R15, `(.L_x_721) ;  /* 0x000000000f087348 */ /* 0x000fea0003c00000 */
[----:B------:R0:W1:Y:S02]  /*2e3f0*/  SHFL.IDX P6, R14, R13, R12, R11 ;  /* 0x0000000c0d0e7389 */ /* 0x00006400000c000b */
[----:B01----:R-:W-:Y:S01]  /*2e400*/  ENDCOLLECTIVE ;  /* 0x000000000000791b */ /* 0x003fe20003800000 */
.L_x_721:
        /* <DEDUP_REMOVED lines=8> */
.L_x_722:
[----:B------:R-:W-:Y:S02]  /*2e490*/  IMAD.MOV.U32 R13, RZ, RZ, R105 ;  /* 0x000000ffff0d7224 */ /* 0x000fe400078e0069 */
[----:B------:R-:W-:-:S07]  /*2e4a0*/  IMAD.MOV.U32 R132, RZ, RZ, R14 ;  /* 0x000000ffff847224 */ /* 0x000fce00078e000e */
[----:B------:R-:W-:Y:S05]  /*2e4b0*/  WARPSYNC.COLLECTIVE R15, `(.L_x_723) ;  /* 0x000000000f087348 */ /* 0x000fea0003c00000 */
[----:B------:R0:W1:Y:S02]  /*2e4c0*/  SHFL.IDX P6, R14, R13, R12, R11 ;  /* 0x0000000c0d0e7389 */ /* 0x00006400000c000b */
[----:B01----:R-:W-:Y:S01]  /*2e4d0*/  ENDCOLLECTIVE ;  /* 0x000000000000791b */ /* 0x003fe20003800000 */
.L_x_723:
[----:B------:R-:W-:Y:S01]  /*2e4e0*/  MOV R13, R25 ;  /* 0x00000019000d7202 */ /* 0x000fe20000000f00 */
[----:B------:R-:W-:Y:S02]  /*2e4f0*/  IMAD.MOV.U32 R12, RZ, RZ, R75 ;  /* 0x000000ffff0c7224 */ /* 0x000fe400078e004b */
[----:B------:R-:W-:-:S07]  /*2e500*/  IMAD.MOV.U32 R118, RZ, RZ, R14 ;  /* 0x000000ffff767224 */ /* 0x000fce00078e000e */
[----:B------:R-:W-:Y:S05]  /*2e510*/  WARPSYNC.COLLECTIVE R15, `(.L_x_724) ;  /* 0x000000000f087348 */ /* 0x000fea0003c00000 */
[----:B------:R0:W1:Y:S02]  /*2e520*/  SHFL.IDX P6, R14, R13, R12, R11 ;  /* 0x0000000c0d0e7389 */ /* 0x00006400000c000b */
[----:B01----:R-:W-:Y:S01]  /*2e530*/  ENDCOLLECTIVE ;  /* 0x000000000000791b */ /* 0x003fe20003800000 */
.L_x_724:
[----:B------:R-:W-:Y:S01]  /*2e540*/  IMAD.MOV.U32 R13, RZ, RZ, R21 ;  /* 0x000000ffff0d7224 */ /* 0x000fe200078e0015 */
[----:B------:R-:W-:Y:S02]  /*2e550*/  SEL R21, R24, R68, P0 ;  /* 0x0000004418157207 */ /* 0x000fe40000000000 */
[----:B------:R-:W-:Y:S01]  /*2e560*/  SEL R24, R68, R24, P0 ;  /* 0x0000001844187207 */ /* 0x000fe20000000000 */
[----:B------:R-:W-:-:S07]  /*2e570*/  IMAD.MOV.U32 R139, RZ, RZ, R14 ;  /* 0x000000ffff8b7224 */ /* 0x000fce00078e000e */
[----:B------:R-:W-:Y:S05]  /*2e580*/  WARPSYNC.COLLECTIVE R15, `(.L_x_725) ;  /* 0x000000000f087348 */ /* 0x000fea0003c00000 */
[----:B------:R0:W1:Y:S02]  /*2e590*/  SHFL.IDX P6, R14, R13, R12, R11 ;  /* 0x0000000c0d0e7389 */ /* 0x00006400000c000b */
[----:B01----:R-:W-:Y:S01]  /*2e5a0*/  ENDCOLLECTIVE ;  /* 0x000000000000791b */ /* 0x003fe20003800000 */
.L_x_725:
[----:B------:R-:W-:Y:S01]  /*2e5b0*/  SEL R25, R132, R139, P0 ;  /* 0x0000008b84197207 */ /* 0x000fe20000000000 */
[----:B------:R-:W-:Y:S02]  /*2e5c0*/  IMAD.MOV.U32 R13, RZ, RZ, R109 ;  /* 0x000000ffff0d7224 */ /* 0x000fe400078e006d */
[----:B------:R-:W-:Y:S02]  /*2e5d0*/  IMAD.MOV.U32 R12, RZ, RZ, R36 ;  /* 0x000000ffff0c7224 */ /* 0x000fe400078e0024 */
[----:B------:R-:W-:-:S07]  /*2e5e0*/  IMAD.MOV.U32 R140, RZ, RZ, R14 ;  /* 0x000000ffff8c7224 */ /* 0x000fce00078e000e */
[----:B------:R-:W-:Y:S05]  /*2e5f0*/  WARPSYNC.COLLECTIVE R15, `(.L_x_726) ;  /* 0x000000000f087348 */ /* 0x000fea0003c00000 */
[----:B------:R0:W1:Y:S02]  /*2e600*/  SHFL.IDX P6, R14, R13, R12, R11 ;  /* 0x0000000c0d0e7389 */ /* 0x00006400000c000b */
[----:B01----:R-:W-:Y:S01]  /*2e610*/  ENDCOLLECTIVE ;  /* 0x000000000000791b */ /* 0x003fe20003800000 */
.L_x_726:
[----:B------:R-:W-:Y:S02]  /*2e620*/  SEL R27, R118, R140, P0 ;  /* 0x0000008c761b7207 */ /* 0x000fe40000000000 */
[----:B------:R-:W-:Y:S01]  /*2e630*/  MOV R13, R106 ;  /* 0x0000006a000d7202 */ /* 0x000fe20000000f00 */
[----:B------:R-:W-:-:S07]  /*2e640*/  IMAD.MOV.U32 R105, RZ, RZ, R14 ;  /* 0x000000ffff697224 */ /* 0x000fce00078e000e */
[----:B------:R-:W-:Y:S05]  /*2e650*/  WARPSYNC.COLLECTIVE R15, `(.L_x_727) ;  /* 0x000000000f087348 */ /* 0x000fea0003c00000 */
[----:B------:R0:W1:Y:S02]  /*2e660*/  SHFL.IDX P6, R14, R13, R12, R11 ;  /* 0x0000000c0d0e7389 */ /* 0x00006400000c000b */
[----:B01----:R-:W-:Y:S01]  /*2e670*/  ENDCOLLECTIVE ;  /* 0x000000000000791b */ /* 0x003fe20003800000 */
.L_x_727:
[----:B------:R-:W-:Y:S01]  /*2e680*/  IMAD.MOV.U32 R13, RZ, RZ, R28 ;  /* 0x000000ffff0d7224 */ /* 0x000fe200078e001c */
[----:B------:R-:W-:Y:S01]  /*2e690*/  SEL R28, R140, R118, P0 ;  /* 0x000000768c1c7207 */ /* 0x000fe20000000000 */
[----:B------:R-:W-:Y:S02]  /*2e6a0*/  IMAD.MOV.U32 R12, RZ, RZ, R75 ;  /* 0x000000ffff0c7224 */ /* 0x000fe400078e004b */
[----:B------:R-:W-:-:S07]  /*2e6b0*/  IMAD.MOV.U32 R107, RZ, RZ, R14 ;  /* 0x000000ffff6b7224 */ /* 0x000fce00078e000e */
[----:B------:R-:W-:Y:S05]  /*2e6c0*/  WARPSYNC.COLLECTIVE R15, `(.L_x_728) ;  /* 0x000000000f087348 */ /* 0x000fea0003c00000 */
[----:B------:R0:W1:Y:S02]  /*2e6d0*/  SHFL.IDX P6, R14, R13, R12, R11 ;  /* 0x0000000c0d0e7389 */ /* 0x00006400000c000b */
[----:B01----:R-:W-:Y:S01]  /*2e6e0*/  ENDCOLLECTIVE ;  /* 0x000000000000791b */ /* 0x003fe20003800000 */
.L_x_728:
[----:B------:R-:W-:Y:S01]  /*2e6f0*/  IMAD.MOV.U32 R13, RZ, RZ, R26 ;  /* 0x000000ffff0d7224 */ /* 0x000fe200078e001a */
[----:B------:R-:W-:Y:S01]  /*2e700*/  SEL R26, R139, R132, P0 ;  /* 0x000000848b1a7207 */ /* 0x000fe20000000000 */
[----:B------:R-:W-:-:S07]  /*2e710*/  IMAD.MOV.U32 R141, RZ, RZ, R14 ;  /* 0x000000ffff8d7224 */ /* 0x000fce00078e000e */
[----:B------:R-:W-:Y:S05]  /*2e720*/  WARPSYNC.COLLECTIVE R15, `(.L_x_729) ;  /* 0x000000000f087348 */ /* 0x000fea0003c00000 */
[----:B------:R0:W1:Y:S02]  /*2e730*/  SHFL.IDX P6, R14, R13, R12, R11 ;  /* 0x0000000c0d0e7389 */ /* 0x00006400000c000b */
[----:B01----:R-:W-:Y:S01]  /*2e740*/  ENDCOLLECTIVE ;  /* 0x000000000000791b */ /* 0x003fe20003800000 */
.L_x_729:
[----:B------:R-:W-:Y:S01]  /*2e750*/  IMAD.MOV.U32 R13, RZ, RZ, R111 ;  /* 0x000000ffff0d7224 */ /* 0x000fe200078e006f */
[----:B------:R-:W-:Y:S01]  /*2e760*/  MOV R12, R36 ;  /* 0x00000024000c7202 */ /* 0x000fe20000000f00 */
[----:B------:R-:W-:-:S07]  /*2e770*/  IMAD.MOV.U32 R142, RZ, RZ, R14 ;  /* 0x000000ffff8e7224 */ /* 0x000fce00078e000e */
[----:B------:R-:W-:Y:S05]  /*2e780*/  WARPSYNC.COLLECTIVE R15, `(.L_x_730) ;  /* 0x000000000f087348 */ /* 0x000fea0003c00000 */
[----:B------:R0:W1:Y:S02]  /*2e790*/  SHFL.IDX P6, R14, R13, R12, R11 ;  /* 0x0000000c0d0e7389 */ /* 0x00006400000c000b */
[----:B01----:R-:W-:Y:S01]  /*2e7a0*/  ENDCOLLECTIVE ;  /* 0x000000000000791b */ /* 0x003fe20003800000 */
.L_x_730:
[----:B------:R-:W-:Y:S02]  /*2e7b0*/  SEL R106, R107, R142, P0 ;  /* 0x0000008e6b6a7207 */ /* 0x000fe40000000000 */
[----:B------:R-:W-:Y:S01]  /*2e7c0*/  SEL R107, R142, R107, P0 ;  /* 0x0000006b8e6b7207 */ /* 0x000fe20000000000 */
[----:B------:R-:W-:Y:S02]  /*2e7d0*/  IMAD.MOV.U32 R13, RZ, RZ, R108 ;  /* 0x000000ffff0d7224 */ /* 0x000fe400078e006c */
[----:B------:R-:W-:-:S07]  /*2e7e0*/  IMAD.MOV.U32 R109, RZ, RZ, R14 ;  /* 0x000000ffff6d7224 */ /* 0x000fce00078e000e */
[----:B------:R-:W-:Y:S05]  /*2e7f0*/  WARPSYNC.COLLECTIVE R15, `(.L_x_731) ;  /* 0x000000000f087348 */ /* 0x000fea0003c00000 */
[----:B------:R0:W1:Y:S02]  /*2e800*/  SHFL.IDX P6, R14, R13, R12, R11 ;  /* 0x0000000c0d0e7389 */ /* 0x00006400000c000b */
[----:B01----:R-:W-:Y:S01]  /*2e810*/  ENDCOLLECTIVE ;  /* 0x000000000000791b */ /* 0x003fe20003800000 */
.L_x_731:
[----:B------:R-:W-:Y:S02]  /*2e820*/  IMAD.MOV.U32 R13, RZ, RZ, R54 ;  /* 0x000000ffff0d7224 */ /* 0x000fe400078e0036 */
[----:B------:R-:W-:Y:S02]  /*2e830*/  IMAD.MOV.U32 R12, RZ, RZ, R75 ;  /* 0x000000ffff0c7224 */ /* 0x000fe400078e004b */
[----:B------:R-:W-:-:S07]  /*2e840*/  IMAD.MOV.U32 R116, RZ, RZ, R14 ;  /* 0x000000ffff747224 */ /* 0x000fce00078e000e */
[----:B------:R-:W-:Y:S05]  /*2e850*/  WARPSYNC.COLLECTIVE R15, `(.L_x_732) ;  /* 0x000000000f087348 */ /* 0x000fea0003c00000 */
[----:B------:R0:W1:Y:S02]  /*2e860*/  SHFL.IDX P6, R14, R13, R12, R11 ;  /* 0x0000000c0d0e7389 */ /* 0x00006400000c000b */
[----:B01----:R-:W-:Y:S01]  /*2e870*/  ENDCOLLECTIVE ;  /* 0x000000000000791b */ /* 0x003fe20003800000 */
.L_x_732:
[----:B------:R-:W-:Y:S01]  /*2e880*/  IMAD.MOV.U32 R13, RZ, RZ, R29 ;  /* 0x000000ffff0d7224 */ /* 0x000fe200078e001d */
[----:B------:R-:W-:Y:S02]  /*2e890*/  SEL R29, R105, R141, P0 ;  /* 0x0000008d691d7207 */ /* 0x000fe40000000000 */
[----:B------:R-:W-:Y:S01]  /*2e8a0*/  SEL R105, R141, R105, P0 ;  /* 0x000000698d697207 */ /* 0x000fe20000000000 */
[----:B------:R-:W-:-:S07]  /*2e8b0*/  IMAD.MOV.U32 R54, RZ, RZ, R14 ;  /* 0x000000ffff367224 */ /* 0x000fce00078e000e */
[----:B------:R-:W-:Y:S05]  /*2e8c0*/  WARPSYNC.COLLECTIVE R15, `(.L_x_733) ;  /* 0x000000000f087348 */ /* 0x000fea0003c00000 */
[----:B------:R0:W1:Y:S02]  /*2e8d0*/  SHFL.IDX P6, R14, R13, R12, R11 ;  /* 0x0000000c0d0e7389 */ /* 0x00006400000c000b */
[----:B01----:R-:W-:Y:S01]  /*2e8e0*/  ENDCOLLECTIVE ;  /* 0x000000000000791b */ /* 0x003fe20003800000 */
.L_x_733:
[----:B------:R-:W-:Y:S02]  /*2e8f0*/  SEL R108, R109, R54, P0 ;  /* 0x000000366d6c7207 */ /* 0x000fe40000000000 */
[----:B------:R-:W-:Y:S01]  /*2e900*/  SEL R109, R54, R109, P0 ;  /* 0x0000006d366d7207 */ /* 0x000fe20000000000 */
[----:B------:R-:W-:Y:S02]  /*2e910*/  IMAD.MOV.U32 R13, RZ, RZ, R113 ;  /* 0x000000ffff0d7224 */ /* 0x000fe400078e0071 */
[----:B------:R-:W-:Y:S01]  /*2e920*/  IMAD.MOV.U32 R12, RZ, RZ, R36 ;  /* 0x000000ffff0c7224 */ /* 0x000fe200078e0024 */
[----:B------:R-:W-:-:S07]  /*2e930*/  MOV R111, R14 ;  /* 0x0000000e006f7202 */ /* 0x000fce0000000f00 */
[----:B------:R-:W-:Y:S05]  /*2e940*/  WARPSYNC.COLLECTIVE R15, `(.L_x_734) ;  /* 0x000000000f087348 */ /* 0x000fea0003c00000 */
[----:B------:R0:W1:Y:S02]  /*2e950*/  SHFL.IDX P6, R14, R13, R12, R11 ;  /* 0x0000000c0d0e7389 */ /* 0x00006400000c000b */
[----:B01----:R-:W-:Y:S01]  /*2e960*/  ENDCOLLECTIVE ;  /* 0x000000000000791b */ /* 0x003fe20003800000 */
.L_x_734:
[----:B------:R-:W-:Y:S01]  /*2e970*/  IMAD.MOV.U32 R13, RZ, RZ, R110 ;  /* 0x000000ffff0d7224 */ /* 0x000fe200078e006e */
[----:B------:R-:W-:Y:S02]  /*2e980*/  SEL R110, R116, R111, P0 ;  /* 0x0000006f746e7207 */ /* 0x000fe40000000000 */
[----:B------:R-:W-:Y:S01]  /*2e990*/  SEL R111, R111, R116, P0 ;  /* 0x000000746f6f7207 */ /* 0x000fe20000000000 */
[----:B------:R-:W-:-:S07]  /*2e9a0*/  IMAD.MOV.U32 R113, RZ, RZ, R14 ;  /* 0x000000ffff717224 */ /* 0x000fce00078e000e */
[----:B------:R-:W-:Y:S05]  /*2e9b0*/  WARPSYNC.COLLECTIVE R15, `(.L_x_735) ;  /* 0x000000000f087348 */ /* 0x000fea0003c00000 */
[----:B------:R0:W1:Y:S02]  /*2e9c0*/  SHFL.IDX P6, R14, R13, R12, R11 ;  /* 0x0000000c0d0e7389 */ /* 0x00006400000c000b */
[----:B01----:R-:W-:Y:S01]  /*2e9d0*/  ENDCOLLECTIVE ;  /* 0x000000000000791b */ /* 0x003fe20003800000 */
.L_x_735:
[----:B------:R-:W-:Y:S02]  /*2e9e0*/  IMAD.MOV.U32 R13, RZ, RZ, R65 ;  /* 0x000000ffff0d7224 */ /* 0x000fe400078e0041 */
[----:B------:R-:W-:Y:S02]  /*2e9f0*/  IMAD.MOV.U32 R12, RZ, RZ, R75 ;  /* 0x000000ffff0c7224 */ /* 0x000fe400078e004b */
[----:B------:R-:W-:-:S07]  /*2ea00*/  IMAD.MOV.U32 R115, RZ, RZ, R14 ;  /* 0x000000ffff737224 */ /* 0x000fce00078e000e */
[----:B------:R-:W-:Y:S05]  /*2ea10*/  WARPSYNC.COLLECTIVE R15, `(.L_x_736) ;  /* 0x000000000f087348 */ /* 0x000fea0003c00000 */
[----:B------:R0:W1:Y:S02]  /*2ea20*/  SHFL.IDX P6, R14, R13, R12, R11 ;  /* 0x0000000c0d0e7389 */ /* 0x00006400000c000b */
[----:B01----:R-:W-:Y:S01]  /*2ea30*/  ENDCOLLECTIVE ;  /* 0x000000000000791b */ /* 0x003fe20003800000 */
.L_x_736:
[----:B------:R-:W-:Y:S01]  /*2ea40*/  IMAD.MOV.U32 R13, RZ, RZ, R62 ;  /* 0x000000ffff0d7224 */ /* 0x000fe200078e003e */
[----:B------:R-:W-:-:S07]  /*2ea50*/  MOV R65, R14 ;  /* 0x0000000e00417202 */ /* 0x000fce0000000f00 */
[----:B------:R-:W-:Y:S05]  /*2ea60*/  WARPSYNC.COLLECTIVE R15, `(.L_x_737) ;  /* 0x000000000f087348 */ /* 0x000fea0003c00000 */
[----:B------:R0:W1:Y:S02]  /*2ea70*/  SHFL.IDX P6, R14, R13, R12, R11 ;  /* 0x0000000c0d0e7389 */ /* 0x00006400000c000b */
[----:B01----:R-:W-:Y:S01]  /*2ea80*/  ENDCOLLECTIVE ;  /* 0x000000000000791b */ /* 0x003fe20003800000 */
.L_x_737:
[----:B------:R-:W-:Y:S02]  /*2ea90*/  IMAD.MOV.U32 R13, RZ, RZ, R114 ;  /* 0x000000ffff0d7224 */ /* 0x000fe400078e0072 */
[----:B------:R-:W-:Y:S02]  /*2eaa0*/  IMAD.MOV.U32 R12, RZ, RZ, R36 ;  /* 0x000000ffff0c7224 */ /* 0x000fe400078e0024 */
[----:B------:R-:W-:-:S07]  /*2eab0*/  IMAD.MOV.U32 R62, RZ, RZ, R14 ;  /* 0x000000ffff3e7224 */ /* 0x000fce00078e000e */
[----:B------:R-:W-:Y:S05]  /*2eac0*/  WARPSYNC.COLLECTIVE R15, `(.L_x_738) ;  /* 0x000000000f087348 */ /* 0x000fea0003c00000 */
[----:B------:R0:W1:Y:S02]  /*2ead0*/  SHFL.IDX P6, R14, R13, R12, R11 ;  /* 0x0000000c0d0e7389 */ /* 0x00006400000c000b */
[----:B01----:R-:W-:Y:S01]  /*2eae0*/  ENDCOLLECTIVE ;  /* 0x000000000000791b */ /* 0x003fe20003800000 */
.L_x_738:
[----:B------:R-:W-:Y:S02]  /*2eaf0*/  SEL R114, R115, R62, P0 ;  /* 0x0000003e73727207 */ /* 0x000fe40000000000 */
[----:B------:R-:W-:Y:S01]  /*2eb00*/  SEL R115, R62, R115, P0 ;  /* 0x000000733e737207 */ /* 0x000fe20000000000 */
[----:B------:R-:W-:Y:S01]  /*2eb10*/  IMAD.MOV.U32 R13, RZ, RZ, R112 ;  /* 0x000000ffff0d7224 */ /* 0x000fe200078e0070 */
[----:B------:R-:W-:Y:S02]  /*2eb20*/  SEL R112, R113, R65, P0 ;  /* 0x0000004171707207 */ /* 0x000fe40000000000 */
[----:B------:R-:W-:Y:S01]  /*2eb30*/  SEL R113, R65, R113, P0 ;  /* 0x0000007141717207 */ /* 0x000fe20000000000 */
[----:B------:R-:W-:-:S07]  /*2eb40*/  IMAD.MOV.U32 R117, RZ, RZ, R14 ;  /* 0x000000ffff757224 */ /* 0x000fce00078e000e */
[----:B------:R-:W-:Y:S05]  /*2eb50*/  WARPSYNC.COLLECTIVE R15, `(.L_x_739) ;  /* 0x000000000f087348 */ /* 0x000fea0003c00000 */
[----:B------:R0:W1:Y:S02]  /*2eb60*/  SHFL.IDX P6, R14, R13, R12, R11 ;  /* 0x0000000c0d0e7389 */ /* 0x00006400000c000b */
[----:B01----:R-:W-:Y:S01]  /*2eb70*/  ENDCOLLECTIVE ;  /* 0x000000000000791b */ /* 0x003fe20003800000 */
.L_x_739:
[----:B------:R-:W-:Y:S01]  /*2eb80*/  MOV R13, R78 ;  /* 0x0000004e000d7202 */ /* 0x000fe20000000f00 */
[----:B------:R-:W-:Y:S02]  /*2eb90*/  IMAD.MOV.U32 R12, RZ, RZ, R75 ;  /* 0x000000ffff0c7224 */ /* 0x000fe400078e004b */
[----:B------:R-:W-:-:S07]  /*2eba0*/  IMAD.MOV.U32 R119, RZ, RZ, R14 ;  /* 0x000000ffff777224 */ /* 0x000fce00078e000e */
[----:B------:R-:W-:Y:S05]  /*2ebb0*/  WARPSYNC.COLLECTIVE R15, `(.L_x_740) ;  /* 0x000000000f087348 */ /* 0x000fea0003c00000 */
[----:B------:R0:W1:Y:S02]  /*2ebc0*/  SHFL.IDX P6, R14, R13, R12, R11 ;  /* 0x0000000c0d0e7389 */ /* 0x00006400000c000b */
[----:B01----:R-:W-:Y:S01]  /*2ebd0*/  ENDCOLLECTIVE ;  /* 0x000000000000791b */ /* 0x003fe20003800000 */
.L_x_740:
[----:B------:R-:W-:Y:S02]  /*2ebe0*/  IMAD.MOV.U32 R13, RZ, RZ, R67 ;  /* 0x000000ffff0d7224 */ /* 0x000fe400078e0043 */
[----:B------:R-:W-:-:S07]  /*2ebf0*/  IMAD.MOV.U32 R78, RZ, RZ, R14 ;  /* 0x000000ffff4e7224 */ /* 0x000fce00078e000e */
[----:B------:R-:W-:Y:S05]  /*2ec00*/  WARPSYNC.COLLECTIVE R15, `(.L_x_741) ;  /* 0x000000000f087348 */ /* 0x000fea0003c00000 */
[----:B------:R0:W1:Y:S02]  /*2ec10*/  SHFL.IDX P6, R14, R13, R12, R11 ;  /* 0x0000000c0d0e7389 */ /* 0x00006400000c000b */
[----:B01----:R-:W-:Y:S01]  /*2ec20*/  ENDCOLLECTIVE ;  /* 0x000000000000791b */ /* 0x003fe20003800000 */
.L_x_741:
[----:B------:R-:W-:Y:S02]  /*2ec30*/  SEL R116, R117, R78, P0 ;  /* 0x0000004e75747207 */ /* 0x000fe40000000000 */
[----:B------:R-:W-:Y:S01]  /*2ec40*/  SEL R117, R78, R117, P0 ;  /* 0x000000754e757207 */ /* 0x000fe20000000000 */
[----:B------:R-:W-:Y:S02]  /*2ec50*/  IMAD.MOV.U32 R13, RZ, RZ, R44 ;  /* 0x000000ffff0d7224 */ /* 0x000fe400078e002c */
[----:B------:R-:W-:-:S05]  /*2ec60*/  IMAD.MOV.U32 R12, RZ, RZ, R14 ;  /* 0x000000ffff0c7224 */ /* 0x000fca00078e000e */
[----:B------:R-:W-:Y:S02]  /*2ec70*/  SEL R118, R119, R12, P0 ;  /* 0x0000000c77767207 */ /* 0x000fe40000000000 */
[----:B------:R-:W-:Y:S01]  /*2ec80*/  SEL R119, R12, R119, P0 ;  /* 0x000000770c777207 */ /* 0x000fe20000000000 */
[----:B------:R-:W-:-:S07]  /*2ec90*/  IMAD.MOV.U32 R12, RZ, RZ, R36 ;  /* 0x000000ffff0c7224 */ /* 0x000fce00078e0024 */
[----:B------:R-:W-:Y:S05]  /*2eca0*/  WARPSYNC.COLLECTIVE R15, `(.L_x_742) ;  /* 0x000000000f087348 */ /* 0x000fea0003c00000 */
[----:B------:R0:W1:Y:S02]  /*2ecb0*/  SHFL.IDX P6, R14, R13, R12, R11 ;  /* 0x0000000c0d0e7389 */ /* 0x00006400000c000b */
[----:B01----:R-:W-:Y:S01]  /*2ecc0*/  ENDCOLLECTIVE ;  /* 0x000000000000791b */ /* 0x003fe20003800000 */
.L_x_742:
[----:B------:R-:W-:Y:S01]  /*2ecd0*/  MOV R13, R33 ;  /* 0x00000021000d7202 */ /* 0x000fe20000000f00 */
[----:B------:R-:W-:-:S07]  /*2ece0*/  IMAD.MOV.U32 R130, RZ, RZ, R14 ;  /* 0x000000ffff827224 */ /* 0x000fce00078e000e */
[----:B------:R-:W-:Y:S05]  /*2ecf0*/  WARPSYNC.COLLECTIVE R15, `(.L_x_743) ;  /* 0x000000000f087348 */ /* 0x000fea0003c00000 */
[----:B------:R0:W1:Y:S02]  /*2ed00*/  SHFL.IDX P6, R14, R13, R12, R11 ;  /* 0x0000000c0d0e7389 */ /* 0x00006400000c000b */
[----:B01----:R-:W-:Y:S01]  /*2ed10*/  ENDCOLLECTIVE ;  /* 0x000000000000791b */ /* 0x003fe20003800000 */
.L_x_743:
[----:B------:R-:W-:Y:S02]  /*2ed20*/  IMAD.MOV.U32 R13, RZ, RZ, R31 ;  /* 0x000000ffff0d7224 */ /* 0x000fe400078e001f */
[----:B------:R-:W-:Y:S02]  /*2ed30*/  IMAD.MOV.U32 R12, RZ, RZ, R75 ;  /* 0x000000ffff0c7224 */ /* 0x000fe400078e004b */
[----:B------:R-:W-:-:S07]  /*2ed40*/  IMAD.MOV.U32 R33, RZ, RZ, R14 ;  /* 0x000000ffff217224 */ /* 0x000fce00078e000e */
[----:B------:R-:W-:Y:S05]  /*2ed50*/  WARPSYNC.COLLECTIVE R15, `(.L_x_744) ;  /* 0x000000000f087348 */ /* 0x000fea0003c00000 */
[----:B------:R0:W1:Y:S02]  /*2ed60*/  SHFL.IDX P6, R14, R13, R12, R11 ;  /* 0x0000000c0d0e7389 */ /* 0x00006400000c000b */
[----:B01----:R-:W-:Y:S01]  /*2ed70*/  ENDCOLLECTIVE ;  /* 0x000000000000791b */ /* 0x003fe20003800000 */
.L_x_744:
[----:B------:R-:W-:Y:S02]  /*2ed80*/  IMAD.MOV.U32 R13, RZ, RZ, R30 ;  /* 0x000000ffff0d7224 */ /* 0x000fe400078e001e */
[----:B------:R-:W-:-:S07]  /*2ed90*/  IMAD.MOV.U32 R31, RZ, RZ, R14 ;  /* 0x000000ffff1f7224 */ /* 0x000fce00078e000e */
[----:B------:R-:W-:Y:S05]  /*2eda0*/  WARPSYNC.COLLECTIVE R15, `(.L_x_745) ;  /* 0x000000000f087348 */ /* 0x000fea0003c00000 */
[----:B------:R0:W1:Y:S02]  /*2edb0*/  SHFL.IDX P6, R14, R13, R12, R11 ;  /* 0x0000000c0d0e7389 */ /* 0x00006400000c000b */
[----:B01----:R-:W-:Y:S01]  /*2edc0*/  ENDCOLLECTIVE ;  /* 0x000000000000791b */ /* 0x003fe20003800000 */
.L_x_745:
[----:B------:R-:W-:Y:S02]  /*2edd0*/  SEL R30, R130, R31, P0 ;  /* 0x0000001f821e7207 */ /* 0x000fe40000000000 */
[----:B------:R-:W-:Y:S01]  /*2ede0*/  SEL R31, R31, R130, P0 ;  /* 0x000000821f1f7207 */ /* 0x000fe20000000000 */
[----:B------:R-:W-:Y:S01]  /*2edf0*/  IMAD.MOV.U32 R13, RZ, RZ, R81 ;  /* 0x000000ffff0d7224 */ /* 0x000fe200078e0051 */
[----:B------:R-:W-:Y:S01]  /*2ee00*/  MOV R12, R36 ;  /* 0x00000024000c7202 */ /* 0x000fe20000000f00 */
[----:B------:R-:W-:-:S07]  /*2ee10*/  IMAD.MOV.U32 R67, RZ, RZ, R14 ;  /* 0x000000ffff437224 */ /* 0x000fce00078e000e */
[----:B------:R-:W-:Y:S05]  /*2ee20*/  WARPSYNC.COLLECTIVE R15, `(.L_x_746) ;  /* 0x000000000f087348 */ /* 0x000fea0003c00000 */
[----:B------:R0:W1:Y:S02]  /*2ee30*/  SHFL.IDX P6, R14, R13, R12, R11 ;  /* 0x0000000c0d0e7389 */ /* 0x00006400000c000b */
[----:B01----:R-:W-:Y:S01]  /*2ee40*/  ENDCOLLECTIVE ;  /* 0x000000000000791b */ /* 0x003fe20003800000 */
.L_x_746:
[----:B------:R-:W-:Y:S02]  /*2ee50*/  IMAD.MOV.U32 R13, RZ, RZ, R70 ;  /* 0x000000ffff0d7224 */ /* 0x000fe400078e0046 */
[----:B------:R-:W-:-:S07]  /*2ee60*/  IMAD.MOV.U32 R125, RZ, RZ, R14 ;  /* 0x000000ffff7d7224 */ /* 0x000fce00078e000e */
[----:B------:R-:W-:Y:S05]  /*2ee70*/  WARPSYNC.COLLECTIVE R15, `(.L_x_747) ;  /* 0x000000000f087348 */ /* 0x000fea0003c00000 */
[----:B------:R0:W1:Y:S02]  /*2ee80*/  SHFL.IDX P6, R14, R13, R12, R11 ;  /* 0x0000000c0d0e7389 */ /* 0x00006400000c000b */
[----:B01----:R-:W-:Y:S01]  /*2ee90*/  ENDCOLLECTIVE ;  /* 0x000000000000791b */ /* 0x003fe20003800000 */
.L_x_747:
[----:B------:R-:W-:Y:S02]  /*2eea0*/  IMAD.MOV.U32 R13, RZ, RZ, R34 ;  /* 0x000000ffff0d7224 */ /* 0x000fe400078e0022 */
[----:B------:R-:W-:Y:S02]  /*2eeb0*/  IMAD.MOV.U32 R12, RZ, RZ, R75 ;  /* 0x000000ffff0c7224 */ /* 0x000fe400078e004b */
[----:B------:R-:W-:-:S07]  /*2eec0*/  IMAD.MOV.U32 R127, RZ, RZ, R14 ;  /* 0x000000ffff7f7224 */ /* 0x000fce00078e000e */
[----:B------:R-:W-:Y:S05]  /*2eed0*/  WARPSYNC.COLLECTIVE R15, `(.L_x_748) ;  /* 0x000000000f087348 */ /* 0x000fea0003c00000 */
[----:B------:R0:W1:Y:S02]  /*2eee0*/  SHFL.IDX P6, R14, R13, R12, R11 ;  /* 0x0000000c0d0e7389 */ /* 0x00006400000c000b */
[----:B01----:R-:W-:Y:S01]  /*2eef0*/  ENDCOLLECTIVE ;  /* 0x000000000000791b */ /* 0x003fe20003800000 */
.L_x_748:
[----:B------:R-:W-:Y:S01]  /*2ef00*/  IMAD.MOV.U32 R13, RZ, RZ, R32 ;  /* 0x000000ffff0d7224 */ /* 0x000fe200078e0020 */
[----:B------:R-:W-:Y:S02]  /*2ef10*/  SEL R32, R33, R67, P0 ;  /* 0x0000004321207207 */ /* 0x000fe40000000000 */
[----:B------:R-:W-:Y:S01]  /*2ef20*/  SEL R33, R67, R33, P0 ;  /* 0x0000002143217207 */ /* 0x000fe20000000000 */
[----:B------:R-:W-:-:S07]  /*2ef30*/  IMAD.MOV.U32 R143, RZ, RZ, R14 ;  /* 0x000000ffff8f7224 */ /* 0x000fce00078e000e */
[----:B------:R-:W-:Y:S05]  /*2ef40*/  WARPSYNC.COLLECTIVE R15, `(.L_x_749) ;  /* 0x000000000f087348 */ /* 0x000fea0003c00000 */
[----:B------:R0:W1:Y:S02]  /*2ef50*/  SHFL.IDX P6, R14, R13, R12, R11 ;  /* 0x0000000c0d0e7389 */ /* 0x00006400000c000b */
[----:B01----:R-:W-:Y:S01]  /*2ef60*/  ENDCOLLECTIVE ;  /* 0x000000000000791b */ /* 0x003fe20003800000 */
.L_x_749:
[----:B------:R-:W-:Y:S01]  /*2ef70*/  SEL R34, R125, R143, P0 ;  /* 0x0000008f7d227207 */ /* 0x000fe20000000000 */
[----:B------:R-:W-:Y:S02]  /*2ef80*/  IMAD.MOV.U32 R13, RZ, RZ, R83 ;  /* 0x000000ffff0d7224 */ /* 0x000fe400078e0053 */
[----:B------:R-:W-:Y:S01]  /*2ef90*/  IMAD.MOV.U32 R12, RZ, RZ, R36 ;  /* 0x000000ffff0c7224 */ /* 0x000fe200078e0024 */
[----:B------:R-:W-:-:S07]  /*2efa0*/  MOV R144, R14 ;  /* 0x0000000e00907202 */ /* 0x000fce0000000f00 */
[----:B------:R-:W-:Y:S05]  /*2efb0*/  WARPSYNC.COLLECTIVE R15, `(.L_x_750) ;  /* 0x000000000f087348 */ /* 0x000fea0003c00000 */
[----:B------:R0:W1:Y:S02]  /*2efc0*/  SHFL.IDX P6, R14, R13, R12, R11 ;  /* 0x0000000c0d0e7389 */ /* 0x00006400000c000b */
[----:B01----:R-:W-:Y:S01]  /*2efd0*/  ENDCOLLECTIVE ;  /* 0x000000000000791b */ /* 0x003fe20003800000 */
.L_x_750:
[----:B------:R-:W-:Y:S02]  /*2efe0*/  IMAD.MOV.U32 R13, RZ, RZ, R80 ;  /* 0x000000ffff0d7224 */ /* 0x000fe400078e0050 */
[----:B------:R-:W-:-:S07]  /*2eff0*/  IMAD.MOV.U32 R83, RZ, RZ, R14 ;  /* 0x000000ffff537224 */ /* 0x000fce00078e000e */
[----:B------:R-:W-:Y:S05]  /*2f000*/  WARPSYNC.COLLECTIVE R15, `(.L_x_751) ;  /* 0x000000000f087348 */ /* 0x000fea0003c00000 */
[----:B------:R0:W1:Y:S02]  /*2f010*/  SHFL.IDX P6, R14, R13, R12, R11 ;  /* 0x0000000c0d0e7389 */ /* 0x00006400000c000b */
[----:B01----:R-:W-:Y:S01]  /*2f020*/  ENDCOLLECTIVE ;  /* 0x000000000000791b */ /* 0x003fe20003800000 */
.L_x_751:
[----:B------:R-:W-:Y:S02]  /*2f030*/  IMAD.MOV.U32 R13, RZ, RZ, R48 ;  /* 0x000000ffff0d7224 */ /* 0x000fe400078e0030 */
[----:B------:R-:W-:Y:S02]  /*2f040*/  IMAD.MOV.U32 R12, RZ, RZ, R75 ;  /* 0x000000ffff0c7224 */ /* 0x000fe400078e004b */
[----:B------:R-:W-:-:S07]  /*2f050*/  IMAD.MOV.U32 R123, RZ, RZ, R14 ;  /* 0x000000ffff7b7224 */ /* 0x000fce00078e000e */
[----:B------:R-:W-:Y:S05]  /*2f060*/  WARPSYNC.COLLECTIVE R15, `(.L_x_752) ;  /* 0x000000000f087348 */ /* 0x000fea0003c00000 */
[----:B------:R0:W1:Y:S02]  /*2f070*/  SHFL.IDX P6, R14, R13, R12, R11 ;  /* 0x0000000c0d0e7389 */ /* 0x00006400000c000b */
[----:B01----:R-:W-:Y:S01]  /*2f080*/  ENDCOLLECTIVE ;  /* 0x000000000000791b */ /* 0x003fe20003800000 */
.L_x_752:
[----:B------:R-:W-:Y:S01]  /*2f090*/  IMAD.MOV.U32 R13, RZ, RZ, R35 ;  /* 0x000000ffff0d7224 */ /* 0x000fe200078e0023 */
[----:B------:R-:W-:Y:S02]  /*2f0a0*/  SEL R35, R143, R125, P0 ;  /* 0x0000007d8f237207 */ /* 0x000fe40000000000 */
[----:B------:R-:W-:-:S07]  /*2f0b0*/  MOV R48, R14 ;  /* 0x0000000e00307202 */ /* 0x000fce0000000f00 */
[----:B------:R-:W-:Y:S05]  /*2f0c0*/  WARPSYNC.COLLECTIVE R15, `(.L_x_753) ;  /* 0x000000000f087348 */ /* 0x000fea0003c00000 */
[----:B------:R0:W1:Y:S02]  /*2f0d0*/  SHFL.IDX P6, R14, R13, R12, R11 ;  /* 0x0000000c0d0e7389 */ /* 0x00006400000c000b */
[----:B01----:R-:W-:Y:S01]  /*2f0e0*/  ENDCOLLECTIVE ;  /* 0x000000000000791b */ /* 0x003fe20003800000 */
.L_x_753:
[----:B------:R-:W-:Y:S01]  /*2f0f0*/  SEL R54, R83, R48, P0 ;  /* 0x0000003053367207 */ /* 0x000fe20000000000 */
[----:B------:R-:W-:Y:S02]  /*2f100*/  IMAD.MOV.U32 R13, RZ, RZ, R93 ;  /* 0x000000ffff0d7224 */ /* 0x000fe400078e005d */
[----:B------:R-:W-:Y:S02]  /*2f110*/  IMAD.MOV.U32 R12, RZ, RZ, R36 ;  /* 0x000000ffff0c7224 */ /* 0x000fe400078e0024 */
[----:B------:R-:W-:-:S07]  /*2f120*/  IMAD.MOV.U32 R145, RZ, RZ, R14 ;  /* 0x000000ffff917224 */ /* 0x000fce00078e000e */
[----:B------:R-:W-:Y:S05]  /*2f130*/  WARPSYNC.COLLECTIVE R15, `(.L_x_754) ;  /* 0x000000000f087348 */ /* 0x000fea0003c00000 */
[----:B------:R0:W1:Y:S02]  /*2f140*/  SHFL.IDX P6, R14, R13, R12, R11 ;  /* 0x0000000c0d0e7389 */ /* 0x00006400000c000b */
[----:B01----:R-:W-:Y:S01]  /*2f150*/  ENDCOLLECTIVE ;  /* 0x000000000000791b */ /* 0x003fe20003800000 */
.L_x_754:
[----:B------:R-:W-:Y:S01]  /*2f160*/  SEL R65, R145, R123, P0 ;  /* 0x0000007b91417207 */ /* 0x000fe20000000000 */
[----:B------:R-:W-:Y:S02]  /*2f170*/  IMAD.MOV.U32 R13, RZ, RZ, R82 ;  /* 0x000000ffff0d7224 */ /* 0x000fe400078e0052 */
[----:B------:R-:W-:-:S07]  /*2f180*/  IMAD.MOV.U32 R93, RZ, RZ, R14 ;  /* 0x000000ffff5d7224 */ /* 0x000fce00078e000e */
[----:B------:R-:W-:Y:S05]  /*2f190*/  WARPSYNC.COLLECTIVE R15, `(.L_x_755) ;  /* 0x000000000f087348 */ /* 0x000fea0003c00000 */
[----:B------:R0:W1:Y:S02]  /*2f1a0*/  SHFL.IDX P6, R14, R13, R12, R11 ;  /* 0x0000000c0d0e7389 */ /* 0x00006400000c000b */
[----:B01----:R-:W-:Y:S01]  /*2f1b0*/  ENDCOLLECTIVE ;  /* 0x000000000000791b */ /* 0x003fe20003800000 */
.L_x_755:
[----:B------:R-:W-:Y:S01]  /*2f1c0*/  MOV R13, R53 ;  /* 0x00000035000d7202 */ /* 0x000fe20000000f00 */
[----:B------:R-:W-:Y:S01]  /*2f1d0*/  IMAD.MOV.U32 R12, RZ, RZ, R75 ;  /* 0x000000ffff0c7224 */ /* 0x000fe200078e004b */
[----:B------:R-:W-:Y:S01]  /*2f1e0*/  SEL R53, R144, R127, P0 ;  /* 0x0000007f90357207 */ /* 0x000fe20000000000 */
[----:B------:R-:W-:-:S07]  /*2f1f0*/  IMAD.MOV.U32 R81, RZ, RZ, R14 ;  /* 0x000000ffff517224 */ /* 0x000fce00078e000e */
[----:B------:R-:W-:Y:S05]  /*2f200*/  WARPSYNC.COLLECTIVE R15, `(.L_x_756) ;  /* 0x000000000f087348 */ /* 0x000fea0003c00000 */
[----:B------:R0:W1:Y:S02]  /*2f210*/  SHFL.IDX P6, R14, R13, R12, R11 ;  /* 0x0000000c0d0e7389 */ /* 0x00006400000c000b */
[----:B01----:R-:W-:Y:S01]  /*2f220*/  ENDCOLLECTIVE ;  /* 0x000000000000791b */ /* 0x003fe20003800000 */
.L_x_756:
[----:B------:R-:W-:Y:S02]  /*2f230*/  IMAD.MOV.U32 R13, RZ, RZ, R49 ;  /* 0x000000ffff0d7224 */ /* 0x000fe400078e0031 */
[----:B------:R-:W-:-:S07]  /*2f240*/  IMAD.MOV.U32 R146, RZ, RZ, R14 ;  /* 0x000000ffff927224 */ /* 0x000fce00078e000e */
[----:B------:R-:W-:Y:S05]  /*2f250*/  WARPSYNC.COLLECTIVE R15, `(.L_x_757) ;  /* 0x000000000f087348 */ /* 0x000fea0003c00000 */
[----:B------:R0:W1:Y:S02]  /*2f260*/  SHFL.IDX P6, R14, R13, R12, R11 ;  /* 0x0000000c0d0e7389 */ /* 0x00006400000c000b */
[----:B01----:R-:W-:Y:S01]  /*2f270*/  ENDCOLLECTIVE ;  /* 0x000000000000791b */ /* 0x003fe20003800000 */
.L_x_757:
        /* <DEDUP_REMOVED lines=8> */
.L_x_758:
[----:B------:R-:W-:Y:S02]  /*2f300*/  SEL R68, R81, R49, P0 ;  /* 0x0000003151447207 */ /* 0x000fe40000000000 */
[----:B------:R-:W-:Y:S01]  /*2f310*/  MOV R13, R92 ;  /* 0x0000005c000d7202 */ /* 0x000fe20000000f00 */
[----:B------:R-:W-:-:S07]  /*2f320*/  IMAD.MOV.U32 R124, RZ, RZ, R14 ;  /* 0x000000ffff7c7224 */ /* 0x000fce00078e000e */
[----:B------:R-:W-:Y:S05]  /*2f330*/  WARPSYNC.COLLECTIVE R15, `(.L_x_759) ;  /* 0x000000000f087348 */ /* 0x000fea0003c00000 */
[----:B------:R0:W1:Y:S02]  /*2f340*/  SHFL.IDX P6, R14, R13, R12, R11 ;  /* 0x0000000c0d0e7389 */ /* 0x00006400000c000b */
[----:B01----:R-:W-:Y:S01]  /*2f350*/  ENDCOLLECTIVE ;  /* 0x000000000000791b */ /* 0x003fe20003800000 */
.L_x_759:
[----:B------:R-:W-:Y:S01]  /*2f360*/  IMAD.MOV.U32 R13, RZ, RZ, R64 ;  /* 0x000000ffff0d7224 */ /* 0x000fe200078e0040 */
[----:B------:R-:W-:Y:S01]  /*2f370*/  SEL R64, R123, R145, P0 ;  /* 0x000000917b407207 */ /* 0x000fe20000000000 */
[----:B------:R-:W-:Y:S02]  /*2f380*/  IMAD.MOV.U32 R12, RZ, RZ, R75 ;  /* 0x000000ffff0c7224 */ /* 0x000fe400078e004b */
[----:B------:R-:W-:-:S07]  /*2f390*/  IMAD.MOV.U32 R126, RZ, RZ, R14 ;  /* 0x000000ffff7e7224 */ /* 0x000fce00078e000e */
[----:B------:R-:W-:Y:S05]  /*2f3a0*/  WARPSYNC.COLLECTIVE R15, `(.L_x_760) ;  /* 0x000000000f087348 */ /* 0x000fea0003c00000 */
[----:B------:R0:W1:Y:S02]  /*2f3b0*/  SHFL.IDX P6, R14, R13, R12, R11 ;  /* 0x0000000c0d0e7389 */ /* 0x00006400000c000b */
[----:B01----:R-:W-:Y:S01]  /*2f3c0*/  ENDCOLLECTIVE ;  /* 0x000000000000791b */ /* 0x003fe20003800000 */
.L_x_760:
[----:B------:R-:W-:Y:S01]  /*2f3d0*/  IMAD.MOV.U32 R13, RZ, RZ, R55 ;  /* 0x000000ffff0d7224 */ /* 0x000fe200078e0037 */
[----:B------:R-:W-:Y:S01]  /*2f3e0*/  SEL R55, R48, R83, P0 ;  /* 0x0000005330377207 */ /* 0x000fe20000000000 */
[----:B------:R-:W-:-:S07]  /*2f3f0*/  IMAD.MOV.U32 R92, RZ, RZ, R14 ;  /* 0x000000ffff5c7224 */ /* 0x000fce00078e000e */
[----:B------:R-:W-:Y:S05]  /*2f400*/  WARPSYNC.COLLECTIVE R15, `(.L_x_761) ;  /* 0x000000000f087348 */ /* 0x000fea0003c00000 */
[----:B------:R0:W1:Y:S02]  /*2f410*/  SHFL.IDX P6, R14, R13, R12, R11 ;  /* 0x0000000c0d0e7389 */ /* 0x00006400000c000b */
[----:B01----:R-:W-:Y:S01]  /*2f420*/  ENDCOLLECTIVE ;  /* 0x000000000000791b */ /* 0x003fe20003800000 */
.L_x_761:
[----:B------:R-:W-:Y:S02]  /*2f430*/  SEL R123, R124, R92, P0 ;  /* 0x0000005c7c7b7207 */ /* 0x000fe40000000000 */
[----:B------:R-:W-:Y:S01]  /*2f440*/  SEL R124, R92, R124, P0 ;  /* 0x0000007c5c7c7207 */ /* 0x000fe20000000000 */
[----:B------:R-:W-:Y:S01]  /*2f450*/  IMAD.MOV.U32 R13, RZ, RZ, R122 ;  /* 0x000000ffff0d7224 */ /* 0x000fe200078e007a */
[----:B------:R-:W-:Y:S02]  /*2f460*/  MOV R12, R36 ;  /* 0x00000024000c7202 */ /* 0x000fe40000000f00 */
[----:B------:R-:W-:Y:S01]  /*2f470*/  SEL R122, R49, R81, P0 ;  /* 0x00000051317a7207 */ /* 0x000fe20000000000 */
[----:B------:R-:W-:-:S07]  /*2f480*/  IMAD.MOV.U32 R95, RZ, RZ, R14 ;  /* 0x000000ffff5f7224 */ /* 0x000fce00078e000e */
[----:B------:R-:W-:Y:S05]  /*2f490*/  WARPSYNC.COLLECTIVE R15, `(.L_x_762) ;  /* 0x000000000f087348 */ /* 0x000fea0003c00000 */
[----:B------:R0:W1:Y:S02]  /*2f4a0*/  SHFL.IDX P6, R14, R13, R12, R11 ;  /* 0x0000000c0d0e7389 */ /* 0x00006400000c000b */
[----:B01----:R-:W-:Y:S01]  /*2f4b0*/  ENDCOLLECTIVE ;  /* 0x000000000000791b */ /* 0x003fe20003800000 */
.L_x_762:
[----:B------:R-:W-:Y:S02]  /*2f4c0*/  SEL R125, R126, R95, P0 ;  /* 0x0000005f7e7d7207 */ /* 0x000fe40000000000 */
[----:B------:R-:W-:Y:S01]  /*2f4d0*/  SEL R126, R95, R126, P0 ;  /* 0x0000007e5f7e7207 */ /* 0x000fe20000000000 */
[----:B------:R-:W-:Y:S02]  /*2f4e0*/  IMAD.MOV.U32 R13, RZ, RZ, R94 ;  /* 0x000000ffff0d7224 */ /* 0x000fe400078e005e */
[----:B------:R-:W-:-:S07]  /*2f4f0*/  IMAD.MOV.U32 R128, RZ, RZ, R14 ;  /* 0x000000ffff807224 */ /* 0x000fce00078e000e */
[----:B------:R-:W-:Y:S05]  /*2f500*/  WARPSYNC.COLLECTIVE R15, `(.L_x_763) ;  /* 0x000000000f087348 */ /* 0x000fea0003c00000 */
[----:B------:R0:W1:Y:S02]  /*2f510*/  SHFL.IDX P6, R14, R13, R12, R11 ;  /* 0x0000000c0d0e7389 */ /* 0x00006400000c000b */
[----:B01----:R-:W-:Y:S01]  /*2f520*/  ENDCOLLECTIVE ;  /* 0x000000000000791b */ /* 0x003fe20003800000 */
.L_x_763:
[----:B------:R-:W-:Y:S02]  /*2f530*/  IMAD.MOV.U32 R13, RZ, RZ, R69 ;  /* 0x000000ffff0d7224 */ /* 0x000fe400078e0045 */
[----:B------:R-:W-:Y:S02]  /*2f540*/  IMAD.MOV.U32 R12, RZ, RZ, R75 ;  /* 0x000000ffff0c7224 */ /* 0x000fe400078e004b */
[----:B------:R-:W-:-:S07]  /*2f550*/  IMAD.MOV.U32 R70, RZ, RZ, R14 ;  /* 0x000000ffff467224 */ /* 0x000fce00078e000e */
[----:B------:R-:W-:Y:S05]  /*2f560*/  WARPSYNC.COLLECTIVE R15, `(.L_x_764) ;  /* 0x000000000f087348 */ /* 0x000fea0003c00000 */
[----:B------:R0:W1:Y:S02]  /*2f570*/  SHFL.IDX P6, R14, R13, R12, R11 ;  /* 0x0000000c0d0e7389 */ /* 0x00006400000c000b */
[----:B01----:R-:W-:Y:S01]  /*2f580*/  ENDCOLLECTIVE ;  /* 0x000000000000791b */ /* 0x003fe20003800000 */
.L_x_764:
[----:B------:R-:W-:Y:S01]  /*2f590*/  IMAD.MOV.U32 R13, RZ, RZ, R52 ;  /* 0x000000ffff0d7224 */ /* 0x000fe200078e0034 */
[----:B------:R-:W-:Y:S01]  /*2f5a0*/  SEL R52, R127, R144, P0 ;  /* 0x000000907f347207 */ /* 0x000fe20000000000 */
[----:B------:R-:W-:-:S07]  /*2f5b0*/  IMAD.MOV.U32 R94, RZ, RZ, R14 ;  /* 0x000000ffff5e7224 */ /* 0x000fce00078e000e */
[----:B------:R-:W-:Y:S05]  /*2f5c0*/  WARPSYNC.COLLECTIVE R15, `(.L_x_765) ;  /* 0x000000000f087348 */ /* 0x000fea0003c00000 */
[----:B------:R0:W1:Y:S02]  /*2f5d0*/  SHFL.IDX P6, R14, R13, R12, R11 ;  /* 0x0000000c0d0e7389 */ /* 0x00006400000c000b */
[----:B01----:R-:W-:Y:S01]  /*2f5e0*/  ENDCOLLECTIVE ;  /* 0x000000000000791b */ /* 0x003fe20003800000 */
.L_x_765:
        /* <DEDUP_REMOVED lines=8> */
.L_x_766:
[----:B------:R-:W-:Y:S02]  /*2f670*/  SEL R69, R70, R147, P0 ;  /* 0x0000009346457207 */ /* 0x000fe40000000000 */
[----:B------:R-:W-:Y:S01]  /*2f680*/  SEL R70, R147, R70, P0 ;  /* 0x0000004693467207 */ /* 0x000fe20000000000 */
[----:B------:R-:W-:Y:S02]  /*2f690*/  IMAD.MOV.U32 R13, RZ, RZ, R45 ;  /* 0x000000ffff0d7224 */ /* 0x000fe400078e002d */
[----:B------:R-:W-:-:S07]  /*2f6a0*/  IMAD.MOV.U32 R50, RZ, RZ, R14 ;  /* 0x000000ffff327224 */ /* 0x000fce00078e000e */
[----:B------:R-:W-:Y:S05]  /*2f6b0*/  WARPSYNC.COLLECTIVE R15, `(.L_x_767) ;  /* 0x000000000f087348 */ /* 0x000fea0003c00000 */
[----:B------:R0:W1:Y:S02]  /*2f6c0*/  SHFL.IDX P6, R14, R13, R12, R11 ;  /* 0x0000000c0d0e7389 */ /* 0x00006400000c000b */
[----:B01----:R-:W-:Y:S01]  /*2f6d0*/  ENDCOLLECTIVE ;  /* 0x000000000000791b */ /* 0x003fe20003800000 */
.L_x_767:
[----:B------:R-:W-:Y:S02]  /*2f6e0*/  IMAD.MOV.U32 R13, RZ, RZ, R40 ;  /* 0x000000ffff0d7224 */ /* 0x000fe400078e0028 */
[----:B------:R-:W-:Y:S02]  /*2f6f0*/  IMAD.MOV.U32 R12, RZ, RZ, R75 ;  /* 0x000000ffff0c7224 */ /* 0x000fe400078e004b */
[----:B------:R-:W-:-:S07]  /*2f700*/  IMAD.MOV.U32 R45, RZ, RZ, R14 ;  /* 0x000000ffff2d7224 */ /* 0x000fce00078e000e */
[----:B------:R-:W-:Y:S05]  /*2f710*/  WARPSYNC.COLLECTIVE R15, `(.L_x_768) ;  /* 0x000000000f087348 */ /* 0x000fea0003c00000 */
[----:B------:R0:W1:Y:S02]  /*2f720*/  SHFL.IDX P6, R14, R13, R12, R11 ;  /* 0x0000000c0d0e7389 */ /* 0x00006400000c000b */
[----:B01----:R-:W-:Y:S01]  /*2f730*/  ENDCOLLECTIVE ;  /* 0x000000000000791b */ /* 0x003fe20003800000 */
.L_x_768:
[----:B------:R-:W-:Y:S01]  /*2f740*/  IMAD.MOV.U32 R13, RZ, RZ, R39 ;  /* 0x000000ffff0d7224 */ /* 0x000fe200078e0027 */
[----:B------:R-:W-:-:S07]  /*2f750*/  MOV R40, R14 ;  /* 0x0000000e00287202 */ /* 0x000fce0000000f00 */
[----:B------:R-:W-:Y:S05]  /*2f760*/  WARPSYNC.COLLECTIVE R15, `(.L_x_769) ;  /* 0x000000000f087348 */ /* 0x000fea0003c00000 */
[----:B------:R0:W1:Y:S02]  /*2f770*/  SHFL.IDX P6, R14, R13, R12, R11 ;  /* 0x0000000c0d0e7389 */ /* 0x00006400000c000b */
[----:B01----:R-:W-:Y:S01]  /*2f780*/  ENDCOLLECTIVE ;  /* 0x000000000000791b */ /* 0x003fe20003800000 */
.L_x_769:
[----:B------:R-:W-:Y:S02]  /*2f790*/  IMAD.MOV.U32 R13, RZ, RZ, R51 ;  /* 0x000000ffff0d7224 */ /* 0x000fe400078e0033 */
[----:B------:R-:W-:Y:S02]  /*2f7a0*/  IMAD.MOV.U32 R12, RZ, RZ, R36 ;  /* 0x000000ffff0c7224 */ /* 0x000fe400078e0024 */
[----:B------:R-:W-:-:S07]  /*2f7b0*/  IMAD.MOV.U32 R39, RZ, RZ, R14 ;  /* 0x000000ffff277224 */ /* 0x000fce00078e000e */
[----:B------:R-:W-:Y:S05]  /*2f7c0*/  WARPSYNC.COLLECTIVE R15, `(.L_x_770) ;  /* 0x000000000f087348 */ /* 0x000fea0003c00000 */
[----:B------:R0:W1:Y:S02]  /*2f7d0*/  SHFL.IDX P6, R14, R13, R12, R11 ;  /* 0x0000000c0d0e7389 */ /* 0x00006400000c000b */
[----:B01----:R-:W-:Y:S01]  /*2f7e0*/  ENDCOLLECTIVE ;  /* 0x000000000000791b */ /* 0x003fe20003800000 */
.L_x_770:
[----:B------:R-:W-:Y:S02]  /*2f7f0*/  IMAD.MOV.U32 R13, RZ, RZ, R47 ;  /* 0x000000ffff0d7224 */ /* 0x000fe400078e002f */
[----:B------:R-:W-:-:S07]  /*2f800*/  IMAD.MOV.U32 R51, RZ, RZ, R14 ;  /* 0x000000ffff337224 */ /* 0x000fce00078e000e */
[----:B------:R-:W-:Y:S05]  /*2f810*/  WARPSYNC.COLLECTIVE R15, `(.L_x_771) ;  /* 0x000000000f087348 */ /* 0x000fea0003c00000 */
[----:B------:R0:W1:Y:S02]  /*2f820*/  SHFL.IDX P6, R14, R13, R12, R11 ;  /* 0x0000000c0d0e7389 */ /* 0x00006400000c000b */
[----:B01----:R-:W-:Y:S01]  /*2f830*/  ENDCOLLECTIVE ;  /* 0x000000000000791b */ /* 0x003fe20003800000 */
.L_x_771:
[----:B------:R-:W-:Y:S01]  /*2f840*/  MOV R13, R42 ;  /* 0x0000002a000d7202 */ /* 0x000fe20000000f00 */
[----:B------:R-:W-:Y:S02]  /*2f850*/  IMAD.MOV.U32 R12, RZ, RZ, R75 ;  /* 0x000000ffff0c7224 */ /* 0x000fe400078e004b */
[----:B------:R-:W-:-:S07]  /*2f860*/  IMAD.MOV.U32 R47, RZ, RZ, R14 ;  /* 0x000000ffff2f7224 */ /* 0x000fce00078e000e */
[----:B------:R-:W-:Y:S05]  /*2f870*/  WARPSYNC.COLLECTIVE R15, `(.L_x_772) ;  /* 0x000000000f087348 */ /* 0x000fea0003c00000 */
[----:B------:R0:W1:Y:S02]  /*2f880*/  SHFL.IDX P6, R14, R13, R12, R11 ;  /* 0x0000000c0d0e7389 */ /* 0x00006400000c000b */
[----:B01----:R-:W-:Y:S01]  /*2f890*/  ENDCOLLECTIVE ;  /* 0x000000000000791b */ /* 0x003fe20003800000 */
.L_x_772:
[----:B------:R-:W-:Y:S02]  /*2f8a0*/  IMAD.MOV.U32 R13, RZ, RZ, R41 ;  /* 0x000000ffff0d7224 */ /* 0x000fe400078e0029 */
[----:B------:R-:W-:-:S07]  /*2f8b0*/  IMAD.MOV.U32 R42, RZ, RZ, R14 ;  /* 0x000000ffff2a7224 */ /* 0x000fce00078e000e */
[----:B------:R-:W-:Y:S05]  /*2f8c0*/  WARPSYNC.COLLECTIVE R15, `(.L_x_773) ;  /* 0x000000000f087348 */ /* 0x000fea0003c00000 */
[----:B------:R0:W1:Y:S02]  /*2f8d0*/  SHFL.IDX P6, R14, R13, R12, R11 ;  /* 0x0000000c0d0e7389 */ /* 0x00006400000c000b */
[----:B01----:R-:W-:Y:S01]  /*2f8e0*/  ENDCOLLECTIVE ;  /* 0x000000000000791b */ /* 0x003fe20003800000 */
.L_x_773:
[----:B------:R-:W-:Y:S02]  /*2f8f0*/  IMAD.MOV.U32 R13, RZ, RZ, R60 ;  /* 0x000000ffff0d7224 */ /* 0x000fe400078e003c */
[----:B------:R-:W-:Y:S02]  /*2f900*/  IMAD.MOV.U32 R12, RZ, RZ, R36 ;  /* 0x000000ffff0c7224 */ /* 0x000fe400078e0024 */
[----:B------:R-:W-:-:S07]  /*2f910*/  IMAD.MOV.U32 R41, RZ, RZ, R14 ;  /* 0x000000ffff297224 */ /* 0x000fce00078e000e */
[----:B------:R-:W-:Y:S05]  /*2f920*/  WARPSYNC.COLLECTIVE R15, `(.L_x_774) ;  /* 0x000000000f087348 */ /* 0x000fea0003c00000 */
[----:B------:R0:W1:Y:S02]  /*2f930*/  SHFL.IDX P6, R14, R13, R12, R11 ;  /* 0x0000000c0d0e7389 */ /* 0x00006400000c000b */
[----:B01----:R-:W-:Y:S01]  /*2f940*/  ENDCOLLECTIVE ;  /* 0x000000000000791b */ /* 0x003fe20003800000 */
.L_x_774:
[----:B------:R-:W-:Y:S02]  /*2f950*/  SEL R78, R41, R47, P0 ;  /* 0x0000002f294e7207 */ /* 0x000fe40000000000 */
[----:B------:R-:W-:Y:S01]  /*2f960*/  MOV R13, R56 ;  /* 0x00000038000d7202 */ /* 0x000fe20000000f00 */
[----:B------:R-:W-:-:S07]  /*2f970*/  IMAD.MOV.U32 R80, RZ, RZ, R14 ;  /* 0x000000ffff507224 */ /* 0x000fce00078e000e */
[----:B------:R-:W-:Y:S05]  /*2f980*/  WARPSYNC.COLLECTIVE R15, `(.L_x_775) ;  /* 0x000000000f087348 */ /* 0x000fea0003c00000 */
[----:B------:R0:W1:Y:S02]  /*2f990*/  SHFL.IDX P6, R14, R13, R12, R11 ;  /* 0x0000000c0d0e7389 */ /* 0x00006400000c000b */
[----:B01----:R-:W-:Y:S01]  /*2f9a0*/  ENDCOLLECTIVE ;  /* 0x000000000000791b */ /* 0x003fe20003800000 */
.L_x_775:
[----:B------:R-:W-:Y:S02]  /*2f9b0*/  IMAD.MOV.U32 R13, RZ, RZ, R46 ;  /* 0x000000ffff0d7224 */ /* 0x000fe400078e002e */
[----:B------:R-:W-:Y:S02]  /*2f9c0*/  IMAD.MOV.U32 R12, RZ, RZ, R75 ;  /* 0x000000ffff0c7224 */ /* 0x000fe400078e004b */
[----:B------:R-:W-:-:S07]  /*2f9d0*/  IMAD.MOV.U32 R82, RZ, RZ, R14 ;  /* 0x000000ffff527224 */ /* 0x000fce00078e000e */
[----:B------:R-:W-:Y:S05]  /*2f9e0*/  WARPSYNC.COLLECTIVE R15, `(.L_x_776) ;  /* 0x000000000f087348 */ /* 0x000fea0003c00000 */
[----:B------:R0:W1:Y:S02]  /*2f9f0*/  SHFL.IDX P6, R14, R13, R12, R11 ;  /* 0x0000000c0d0e7389 */ /* 0x00006400000c000b */
[----:B01----:R-:W-:Y:S01]  /*2fa00*/  ENDCOLLECTIVE ;  /* 0x000000000000791b */ /* 0x003fe20003800000 */
.L_x_776:
[----:B------:R-:W-:Y:S02]  /*2fa10*/  IMAD.MOV.U32 R13, RZ, RZ, R43 ;  /* 0x000000ffff0d7224 */ /* 0x000fe400078e002b */
[----:B------:R-:W-:-:S07]  /*2fa20*/  IMAD.MOV.U32 R46, RZ, RZ, R14 ;  /* 0x000000ffff2e7224 */ /* 0x000fce00078e000e */
[----:B------:R-:W-:Y:S05]  /*2fa30*/  WARPSYNC.COLLECTIVE R15, `(.L_x_777) ;  /* 0x000000000f087348 */ /* 0x000fea0003c00000 */
[----:B------:R0:W1:Y:S02]  /*2fa40*/  SHFL.IDX P6, R14, R13, R12, R11 ;  /* 0x0000000c0d0e7389 */ /* 0x00006400000c000b */
[----:B01----:R-:W-:Y:S01]  /*2fa50*/  ENDCOLLECTIVE ;  /* 0x000000000000791b */ /* 0x003fe20003800000 */
.L_x_777:
        /* <DEDUP_REMOVED lines=9> */
.L_x_778:
[----:B------:R-:W-:Y:S02]  /*2faf0*/  SEL R81, R82, R43, P0 ;  /* 0x0000002b52517207 */ /* 0x000fe40000000000 */
[----:B------:R-:W-:Y:S01]  /*2fb00*/  SEL R82, R43, R82, P0 ;  /* 0x000000522b527207 */ /* 0x000fe20000000000 */
[----:B------:R-:W-:Y:S02]  /*2fb10*/  IMAD.MOV.U32 R13, RZ, RZ, R59 ;  /* 0x000000ffff0d7224 */ /* 0x000fe400078e003b */
[----:B------:R-:W-:-:S07]  /*2fb20*/  IMAD.MOV.U32 R129, RZ, RZ, R14 ;  /* 0x000000ffff817224 */ /* 0x000fce00078e000e */
[----:B------:R-:W-:Y:S05]  /*2fb30*/  WARPSYNC.COLLECTIVE R15, `(.L_x_779) ;  /* 0x000000000f087348 */ /* 0x000fea0003c00000 */
[----:B------:R0:W1:Y:S02]  /*2fb40*/  SHFL.IDX P6, R14, R13, R12, R11 ;  /* 0x0000000c0d0e7389 */ /* 0x00006400000c000b */
[----:B01----:R-:W-:Y:S01]  /*2fb50*/  ENDCOLLECTIVE ;  /* 0x000000000000791b */ /* 0x003fe20003800000 */
.L_x_779:
[----:B------:R-:W-:Y:S02]  /*2fb60*/  IMAD.MOV.U32 R13, RZ, RZ, R58 ;  /* 0x000000ffff0d7224 */ /* 0x000fe400078e003a */
[----:B------:R-:W-:Y:S02]  /*2fb70*/  IMAD.MOV.U32 R12, RZ, RZ, R75 ;  /* 0x000000ffff0c7224 */ /* 0x000fe400078e004b */
[----:B------:R-:W-:-:S07]  /*2fb80*/  IMAD.MOV.U32 R131, RZ, RZ, R14 ;  /* 0x000000ffff837224 */ /* 0x000fce00078e000e */
[----:B------:R-:W-:Y:S05]  /*2fb90*/  WARPSYNC.COLLECTIVE R15, `(.L_x_780) ;  /* 0x000000000f087348 */ /* 0x000fea0003c00000 */
[----:B------:R0:W1:Y:S02]  /*2fba0*/  SHFL.IDX P6, R14, R13, R12, R11 ;  /* 0x0000000c0d0e7389 */ /* 0x00006400000c000b */
[----:B01----:R-:W-:Y:S01]  /*2fbb0*/  ENDCOLLECTIVE ;  /* 0x000000000000791b */ /* 0x003fe20003800000 */
.L_x_780:
[----:B------:R-:W-:Y:S02]  /*2fbc0*/  IMAD.MOV.U32 R13, RZ, RZ, R57 ;  /* 0x000000ffff0d7224 */ /* 0x000fe400078e0039 */
[----:B------:R-:W-:-:S07]  /*2fbd0*/  IMAD.MOV.U32 R58, RZ, RZ, R14 ;  /* 0x000000ffff3a7224 */ /* 0x000fce00078e000e */
[----:B------:R-:W-:Y:S05]  /*2fbe0*/  WARPSYNC.COLLECTIVE R15, `(.L_x_781) ;  /* 0x000000000f087348 */ /* 0x000fea0003c00000 */
[----:B------:R0:W1:Y:S02]  /*2fbf0*/  SHFL.IDX P6, R14, R13, R12, R11 ;  /* 0x0000000c0d0e7389 */ /* 0x00006400000c000b */
[----:B01----:R-:W-:Y:S01]  /*2fc00*/  ENDCOLLECTIVE ;  /* 0x000000000000791b */ /* 0x003fe20003800000 */
.L_x_781:
[----:B------:R-:W-:Y:S02]  /*2fc10*/  SEL R83, R129, R58, P0 ;  /* 0x0000003a81537207 */ /* 0x000fe40000000000 */
[----:B------:R-:W-:Y:S01]  /*2fc20*/  SEL R129, R58, R129, P0 ;  /* 0x000000813a817207 */ /* 0x000fe20000000000 */
[----:B------:R-:W-:Y:S01]  /*2fc30*/  IMAD.MOV.U32 R13, RZ, RZ, R74 ;  /* 0x000000ffff0d7224 */ /* 0x000fe200078e004a */
[----:B------:R-:W-:Y:S01]  /*2fc40*/  SEL R74, R39, R45, P0 ;  /* 0x0000002d274a7207 */ /* 0x000fe20000000000 */
[----:B------:R-:W-:Y:S01]  /*2fc50*/  IMAD.MOV.U32 R12, RZ, RZ, R36 ;  /* 0x000000ffff0c7224 */ /* 0x000fe200078e0024 */
[----:B------:R-:W-:-:S07]  /*2fc60*/  MOV R57, R14 ;  /* 0x0000000e00397202 */ /* 0x000fce0000000f00 */
[----:B------:R-:W-:Y:S05]  /*2fc70*/  WARPSYNC.COLLECTIVE R15, `(.L_x_782) ;  /* 0x000000000f087348 */ /* 0x000fea0003c00000 */
[----:B------:R0:W1:Y:S02]  /*2fc80*/  SHFL.IDX P6, R14, R13, R12, R11 ;  /* 0x0000000c0d0e7389 */ /* 0x00006400000c000b */
[----:B01----:R-:W-:Y:S01]  /*2fc90*/  ENDCOLLECTIVE ;  /* 0x000000000000791b */ /* 0x003fe20003800000 */
.L_x_782:
[----:B------:R-:W-:Y:S02]  /*2fca0*/  SEL R130, R131, R57, P0 ;  /* 0x0000003983827207 */ /* 0x000fe40000000000 */
[----:B------:R-:W-:Y:S01]  /*2fcb0*/  SEL R131, R57, R131, P0 ;  /* 0x0000008339837207 */ /* 0x000fe20000000000 */
[----:B------:R-:W-:Y:S01]  /*2fcc0*/  IMAD.MOV.U32 R13, RZ, RZ, R71 ;  /* 0x000000ffff0d7224 */ /* 0x000fe200078e0047 */
[----:B------:R-:W-:Y:S01]  /*2fcd0*/  SEL R71, R50, R40, P0 ;  /* 0x0000002832477207 */ /* 0x000fe20000000000 */
[----:B------:R-:W-:-:S07]  /*2fce0*/  IMAD.MOV.U32 R133, RZ, RZ, R14 ;  /* 0x000000ffff857224 */ /* 0x000fce00078e000e */
[----:B------:R-:W-:Y:S05]  /*2fcf0*/  WARPSYNC.COLLECTIVE R15, `(.L_x_783) ;  /* 0x000000000f087348 */ /* 0x000fea0003c00000 */
[----:B------:R0:W1:Y:S02]  /*2fd00*/  SHFL.IDX P6, R14, R13, R12, R11 ;  /* 0x0000000c0d0e7389 */ /* 0x00006400000c000b */
[----:B01----:R-:W-:Y:S01]  /*2fd10*/  ENDCOLLECTIVE ;  /* 0x000000000000791b */ /* 0x003fe20003800000 */
.L_x_783:
[----:B------:R-:W-:Y:S01]  /*2fd20*/  IMAD.MOV.U32 R13, RZ, RZ, R73 ;  /* 0x000000ffff0d7224 */ /* 0x000fe200078e0049 */
[----:B------:R-:W-:Y:S01]  /*2fd30*/  SEL R73, R45, R39, P0 ;  /* 0x000000272d497207 */ /* 0x000fe20000000000 */
[----:B------:R-:W-:Y:S02]  /*2fd40*/  IMAD.MOV.U32 R12, RZ, RZ, R75 ;  /* 0x000000ffff0c7224 */ /* 0x000fe400078e004b */
[----:B------:R-:W-:-:S07]  /*2fd50*/  IMAD.MOV.U32 R135, RZ, RZ, R14 ;  /* 0x000000ffff877224 */ /* 0x000fce00078e000e */
[----:B------:R-:W-:Y:S05]  /*2fd60*/  WARPSYNC.COLLECTIVE R15, `(.L_x_784) ;  /* 0x000000000f087348 */ /* 0x000fea0003c00000 */
[----:B------:R0:W1:Y:S02]  /*2fd70*/  SHFL.IDX P6, R14, R13, R12, R11 ;  /* 0x0000000c0d0e7389 */ /* 0x00006400000c000b */
[----:B01----:R-:W-:Y:S01]  /*2fd80*/  ENDCOLLECTIVE ;  /* 0x000000000000791b */ /* 0x003fe20003800000 */
.L_x_784:
[----:B------:R-:W-:Y:S01]  /*2fd90*/  IMAD.MOV.U32 R13, RZ, RZ, R61 ;  /* 0x000000ffff0d7224 */ /* 0x000fe200078e003d */
[----:B------:R-:W-:-:S07]  /*2fda0*/  MOV R56, R14 ;  /* 0x0000000e00387202 */ /* 0x000fce0000000f00 */
[----:B------:R-:W-:Y:S05]  /*2fdb0*/  WARPSYNC.COLLECTIVE R15, `(.L_x_785) ;  /* 0x000000000f087348 */ /* 0x000fea0003c00000 */
[----:B------:R0:W1:Y:S02]  /*2fdc0*/  SHFL.IDX P6, R14, R13, R12, R11 ;  /* 0x0000000c0d0e7389 */ /* 0x00006400000c000b */
[----:B01----:R-:W-:Y:S01]  /*2fdd0*/  ENDCOLLECTIVE ;  /* 0x000000000000791b */ /* 0x003fe20003800000 */
.L_x_785:
[----:B------:R-:W-:Y:S02]  /*2fde0*/  SEL R132, R133, R56, P0 ;  /* 0x0000003885847207 */ /* 0x000fe40000000000 */
[----:B------:R-:W-:Y:S01]  /*2fdf0*/  SEL R133, R56, R133, P0 ;  /* 0x0000008538857207 */ /* 0x000fe20000000000 */
[----:B------:R-:W-:Y:S01]  /*2fe00*/  IMAD.MOV.U32 R13, RZ, RZ, R77 ;  /* 0x000000ffff0d7224 */ /* 0x000fe200078e004d */
[----:B------:R-:W-:Y:S01]  /*2fe10*/  SEL R77, R47, R41, P0 ;  /* 0x000000292f4d7207 */ /* 0x000fe20000000000 */
[----:B------:R-:W-:Y:S02]  /*2fe20*/  IMAD.MOV.U32 R12, RZ, RZ, R36 ;  /* 0x000000ffff0c7224 */ /* 0x000fe400078e0024 */
[----:B------:R-:W-:-:S07]  /*2fe30*/  IMAD.MOV.U32 R61, RZ, RZ, R14 ;  /* 0x000000ffff3d7224 */ /* 0x000fce00078e000e */
[----:B------:R-:W-:Y:S05]  /*2fe40*/  WARPSYNC.COLLECTIVE R15, `(.L_x_786) ;  /* 0x000000000f087348 */ /* 0x000fea0003c00000 */
[----:B------:R0:W1:Y:S02]  /*2fe50*/  SHFL.IDX P6, R14, R13, R12, R11 ;  /* 0x0000000c0d0e7389 */ /* 0x00006400000c000b */
[----:B01----:R-:W-:Y:S01]  /*2fe60*/  ENDCOLLECTIVE ;  /* 0x000000000000791b */ /* 0x003fe20003800000 */
.L_x_786:
[----:B------:R-:W-:Y:S02]  /*2fe70*/  SEL R134, R135, R61, P0 ;  /* 0x0000003d87867207 */ /* 0x000fe40000000000 */
[----:B------:R-:W-:Y:S01]  /*2fe80*/  SEL R135, R61, R135, P0 ;  /* 0x000000873d877207 */ /* 0x000fe20000000000 */
[----:B------:R-:W-:Y:S02]  /*2fe90*/  IMAD.MOV.U32 R13, RZ, RZ, R37 ;  /* 0x000000ffff0d7224 */ /* 0x000fe400078e0025 */
[----:B------:R-:W-:-:S07]  /*2fea0*/  IMAD.MOV.U32 R44, RZ, RZ, R14 ;  /* 0x000000ffff2c7224 */ /* 0x000fce00078e000e */
[----:B------:R-:W-:Y:S05]  /*2feb0*/  WARPSYNC.COLLECTIVE R15, `(.L_x_787) ;  /* 0x000000000f087348 */ /* 0x000fea0003c00000 */
[----:B------:R0:W1:Y:S02]  /*2fec0*/  SHFL.IDX P6, R14, R13, R12, R11 ;  /* 0x0000000c0d0e7389 */ /* 0x00006400000c000b */
[----:B01----:R-:W-:Y:S01]  /*2fed0*/  ENDCOLLECTIVE ;  /* 0x000000000000791b */ /* 0x003fe20003800000 */
.L_x_787:
[----:B------:R-:W-:Y:S01]  /*2fee0*/  MOV R13, R76 ;  /* 0x0000004c000d7202 */ /* 0x000fe20000000f00 */
[----:B------:R-:W-:Y:S01]  /*2fef0*/  IMAD.MOV.U32 R12, RZ, RZ, R75 ;  /* 0x000000ffff0c7224 */ /* 0x000fe200078e004b */
[----:B------:R-:W-:Y:S02]  /*2ff00*/  SEL R75, R51, R42, P0 ;  /* 0x0000002a334b7207 */ /* 0x000fe40000000000 */
[----:B------:R-:W-:Y:S01]  /*2ff10*/  SEL R76, R42, R51, P0 ;  /* 0x000000332a4c7207 */ /* 0x000fe20000000000 */
[----:B------:R-:W-:-:S07]  /*2ff20*/  IMAD.MOV.U32 R37, RZ, RZ, R14 ;  /* 0x000000ffff257224 */ /* 0x000fce00078e000e */
[----:B------:R-:W-:Y:S05]  /*2ff30*/  WARPSYNC.COLLECTIVE R15, `(.L_x_788) ;  /* 0x000000000f087348 */ /* 0x000fea0003c00000 */
[----:B------:R0:W1:Y:S02]  /*2ff40*/  SHFL.IDX P6, R14, R13, R12, R11 ;  /* 0x0000000c0d0e7389 */ /* 0x00006400000c000b */
[----:B01----:R-:W-:Y:S01]  /*2ff50*/  ENDCOLLECTIVE ;  /* 0x000000000000791b */ /* 0x003fe20003800000 */
.L_x_788:
[----:B------:R-:W-:Y:S02]  /*2ff60*/  IMAD.MOV.U32 R13, RZ, RZ, R38 ;  /* 0x000000ffff0d7224 */ /* 0x000fe400078e0026 */
[----:B------:R-:W-:-:S07]  /*2ff70*/  IMAD.MOV.U32 R36, RZ, RZ, R14 ;  /* 0x000000ffff247224 */ /* 0x000fce00078e000e */
[----:B------:R-:W-:Y:S05]  /*2ff80*/  WARPSYNC.COLLECTIVE R15, `(.L_x_789) ;  /* 0x000000000f087348 */ /* 0x000fea0003c00000 */
[----:B------:R0:W1:Y:S02]  /*2ff90*/  SHFL.IDX P6, R14, R13, R12, R11 ;  /* 0x0000000c0d0e7389 */ /* 0x00006400000c000b */
[----:B01----:R-:W-:Y:S01]  /*2ffa0*/  ENDCOLLECTIVE ;  /* 0x000000000000791b */ /* 0x003fe20003800000 */
.L_x_789:
[----:B------:R-:W-:Y:S01]  /*2ffb0*/  IMAD.MOV.U32 R11, RZ, RZ, RZ ;  /* 0x000000ffff0b7224 */ /* 0x000fe200078e00ff */
[----:B------:R-:W-:Y:S06]  /*2ffc0*/  BRA `(.L_x_790) ;  /* 0xffffff1000147947 */ /* 0x000fec000383ffff */
.L_x_504:
[----:B------:R-:W-:Y:S01]  /*2ffd0*/  IMAD.MOV.U32 R13, RZ, RZ, R3 ;  /* 0x000000ffff0d7224 */ /* 0x000fe200078e0003 */
[----:B------:R-:W-:Y:S01]  /*2ffe0*/  MOV R15, 0xffffffff ;  /* 0xffffffff000f7802 */ /* 0x000fe20000000f00 */
[----:B------:R-:W-:Y:S02]  /*2fff0*/  IMAD.MOV.U32 R12, RZ, RZ, RZ ;  /* 0x000000ffff0c7224 */ /* 0x000fe400078e00ff */
[----:B------:R-:W-:-:S07]  /*30000*/  IMAD.MOV.U32 R11, RZ, RZ, 0x181f ;  /* 0x0000181fff0b7424 */ /* 0x000fce00078e00ff */
[----:B-----5:R-:W-:Y:S05]  /*30010*/  WARPSYNC.COLLECTIVE R15, `(.L_x_791) ;  /* 0x000000000f087348 */ /* 0x020fea0003c00000 */
[----:B------:R0:W1:Y:S02]  /*30020*/  SHFL.IDX P6, R14, R13, R12, R11 ;  /* 0x0000000c0d0e7389 */ /* 0x00006400000c000b */
[----:B01---5:R-:W-:Y:S01]  /*30030*/  ENDCOLLECTIVE ;  /* 0x000000000000791b */ /* 0x023fe20003800000 */
.L_x_791:
[----:B------:R-:W-:Y:S02]  /*30040*/  IMAD.MOV.U32 R13, RZ, RZ, R2 ;  /* 0x000000ffff0d7224 */ /* 0x000fe400078e0002 */
[----:B------:R-:W-:-:S07]  /*30050*/  IMAD.MOV.U32 R0, RZ, RZ, R14 ;  /* 0x000000ffff007224 */ /* 0x000fce00078e000e */
[----:B------:R-:W-:Y:S05]  /*30060*/  WARPSYNC.COLLECTIVE R15, `(.L_x_792) ;  /* 0x000000000f087348 */ /* 0x000fea0003c00000 */
[----:B------:R0:W1:Y:S02]  /*30070*/  SHFL.IDX P6, R14, R13, R12, R11 ;  /* 0x0000000c0d0e7389 */ /* 0x00006400000c000b */
[----:B01----:R-:W-:Y:S01]  /*30080*/  ENDCOLLECTIVE ;  /* 0x000000000000791b */ /* 0x003fe20003800000 */
.L_x_792:
[----:B------:R-:W-:Y:S05]  /*30090*/  BRA `(.L_x_793) ;  /* 0xffffff2000687947 */ /* 0x000fea000383ffff */
.L_x_507:
[----:B------:R-:W-:Y:S01]  /*300a0*/  BSSY B1, `(.L_x_794) ;  /* 0x0000008000017945 */ /* 0x000fe20003800000 */
[----:B---3--:R-:W-:Y:S02]  /*300b0*/  IMAD.MOV.U32 R13, RZ, RZ, R3 ;  /* 0x000000ffff0d7224 */ /* 0x008fe400078e0003 */
[----:B------:R-:W-:Y:S02]  /*300c0*/  IMAD.MOV.U32 R12, RZ, RZ, 0x1 ;  /* 0x00000001ff0c7424 */ /* 0x000fe400078e00ff */
[----:B------:R-:W-:Y:S02]  /*300d0*/  IMAD.MOV.U32 R11, RZ, RZ, 0x181f ;  /* 0x0000181fff0b7424 */ /* 0x000fe400078e00ff */
[----:B------:R-:W-:-:S07]  /*300e0*/  IMAD.MOV.U32 R15, RZ, RZ, -0x1 ;  /* 0xffffffffff0f7424 */ /* 0x000fce00078e00ff */
[----:B012--5:R-:W-:Y:S05]  /*300f0*/  WARPSYNC.COLLECTIVE R15, `(.L_x_795) ;  /* 0x000000000f087348 */ /* 0x027fea0003c00000 */
[----:B--2---:R2:W3:Y:S02]  /*30100*/  SHFL.IDX P6, R14, R13, R12, R11 ;  /* 0x0000000c0d0e7389 */ /* 0x0044e400000c000b */
[----:B0123-5:R-:W-:Y:S01]  /*30110*/  ENDCOLLECTIVE ;  /* 0x000000000000791b */ /* 0x02ffe20003800000 */
.L_x_795:
[----:B------:R-:W-:Y:S05]  /*30120*/  BSYNC B1 ;  /* 0x0000000000017941 */ /* 0x000fea0003800000 */
.L_x_794:
[----:B------:R-:W-:Y:S01]  /*30130*/  MOV R13, R2 ;  /* 0x00000002000d7202 */ /* 0x000fe20000000f00 */
[----:B------:R-:W-:Y:S02]  /*30140*/  IMAD.MOV.U32 R12, RZ, RZ, 0x1 ;  /* 0x00000001ff0c7424 */ /* 0x000fe400078e00ff */
[----:B------:R-:W-:Y:S02]  /*30150*/  IMAD.MOV.U32 R11, RZ, RZ, 0x181f ;  /* 0x0000181fff0b7424 */ /* 0x000fe400078e00ff */
[----:B------:R-:W-:Y:S02]  /*30160*/  IMAD.MOV.U32 R15, RZ, RZ, -0x1 ;  /* 0xffffffffff0f7424 */ /* 0x000fe400078e00ff */
[----:B------:R-:W-:-:S07]  /*30170*/  IMAD.MOV.U32 R0, RZ, RZ, R14 ;  /* 0x000000ffff007224 */ /* 0x000fce00078e000e */
[----:B------:R-:W-:Y:S05]  /*30180*/  WARPSYNC.COLLECTIVE R15, `(.L_x_796) ;  /* 0x000000000f087348 */ /* 0x000fea0003c00000 */
[----:B------:R0:W1:Y:S02]  /*30190*/  SHFL.IDX P6, R14, R13, R12, R11 ;  /* 0x0000000c0d0e7389 */ /* 0x00006400000c000b */
[----:B01----:R-:W-:Y:S01]  /*301a0*/  ENDCOLLECTIVE ;  /* 0x000000000000791b */ /* 0x003fe20003800000 */
.L_x_796:
[----:B------:R-:W-:Y:S05]  /*301b0*/  BRA `(.L_x_797) ;  /* 0xffffff2000787947 */ /* 0x000fea000383ffff */
.L_x_510:
[----:B------:R-:W-:Y:S01]  /*301c0*/  BSSY B1, `(.L_x_798) ;  /* 0x0000008000017945 */ /* 0x000fe20003800000 */
[----:B------:R-:W-:Y:S02]  /*301d0*/  IMAD.MOV.U32 R13, RZ, RZ, R3 ;  /* 0x000000ffff0d7224 */ /* 0x000fe400078e0003 */
[----:B------:R-:W-:Y:S02]  /*301e0*/  IMAD.MOV.U32 R12, RZ, RZ, 0x2 ;  /* 0x00000002ff0c7424 */ /* 0x000fe400078e00ff */
[----:B------:R-:W-:Y:S02]  /*301f0*/  IMAD.MOV.U32 R11, RZ, RZ, 0x181f ;  /* 0x0000181fff0b7424 */ /* 0x000fe400078e00ff */
[----:B---3--:R-:W-:-:S07]  /*30200*/  IMAD.MOV.U32 R15, RZ, RZ, -0x1 ;  /* 0xffffffffff0f7424 */ /* 0x008fce00078e00ff */
[----:B012-4-:R-:W-:Y:S05]  /*30210*/  WARPSYNC.COLLECTIVE R15, `(.L_x_799) ;  /* 0x000000000f087348 */ /* 0x017fea0003c00000 */
[----:B--2---:R2:W3:Y:S02]  /*30220*/  SHFL.IDX P6, R14, R13, R12, R11 ;  /* 0x0000000c0d0e7389 */ /* 0x0044e400000c000b */
[----:B01234-:R-:W-:Y:S01]  /*30230*/  ENDCOLLECTIVE ;  /* 0x000000000000791b */ /* 0x01ffe20003800000 */
.L_x_799:
[----:B------:R-:W-:Y:S05]  /*30240*/  BSYNC B1 ;  /* 0x0000000000017941 */ /* 0x000fea0003800000 */
.L_x_798:
[----:B------:R-:W-:Y:S01]  /*30250*/  IMAD.MOV.U32 R13, RZ, RZ, R2 ;  /* 0x000000ffff0d7224 */ /* 0x000fe200078e0002 */
[----:B------:R-:W-:Y:S01]  /*30260*/  MOV R0, R14 ;  /* 0x0000000e00007202 */ /* 0x000fe20000000f00 */
[----:B------:R-:W-:Y:S02]  /*30270*/  IMAD.MOV.U32 R12, RZ, RZ, 0x2 ;  /* 0x00000002ff0c7424 */ /* 0x000fe400078e00ff */
[----:B------:R-:W-:Y:S02]  /*30280*/  IMAD.MOV.U32 R11, RZ, RZ, 0x181f ;  /* 0x0000181fff0b7424 */ /* 0x000fe400078e00ff */
[----:B------:R-:W-:-:S07]  /*30290*/  IMAD.MOV.U32 R15, RZ, RZ, -0x1 ;  /* 0xffffffffff0f7424 */ /* 0x000fce00078e00ff */
[----:B------:R-:W-:Y:S05]  /*302a0*/  WARPSYNC.COLLECTIVE R15, `(.L_x_800) ;  /* 0x000000000f087348 */ /* 0x000fea0003c00000 */
[----:B------:R0:W1:Y:S02]  /*302b0*/  SHFL.IDX P6, R14, R13, R12, R11 ;  /* 0x0000000c0d0e7389 */ /* 0x00006400000c000b */
[----:B01----:R-:W-:Y:S01]  /*302c0*/  ENDCOLLECTIVE ;  /* 0x000000000000791b */ /* 0x003fe20003800000 */
.L_x_800:
[----:B------:R-:W-:Y:S05]  /*302d0*/  BRA `(.L_x_801) ;  /* 0xffffff2000887947 */ /* 0x000fea000383ffff */
.L_x_513:
[----:B------:R-:W-:Y:S01]  /*302e0*/  BSSY B1, `(.L_x_802) ;  /* 0x0000008000017945 */ /* 0x000fe20003800000 */
[----:B------:R-:W-:Y:S01]  /*302f0*/  IMAD.MOV.U32 R13, RZ, RZ, R3 ;  /* 0x000000ffff0d7224 */ /* 0x000fe200078e0003 */
[----:B---3--:R-:W-:Y:S01]  /*30300*/  MOV R15, 0xffffffff ;  /* 0xffffffff000f7802 */ /* 0x008fe20000000f00 */
[----:B------:R-:W-:Y:S02]  /*30310*/  IMAD.MOV.U32 R12, RZ, RZ, 0x3 ;  /* 0x00000003ff0c7424 */ /* 0x000fe400078e00ff */
[----:B------:R-:W-:-:S07]  /*30320*/  IMAD.MOV.U32 R11, RZ, RZ, 0x181f ;  /* 0x0000181fff0b7424 */ /* 0x000fce00078e00ff */
[----:B012-4-:R-:W-:Y:S05]  /*30330*/  WARPSYNC.COLLECTIVE R15, `(.L_x_803) ;  /* 0x000000000f087348 */ /* 0x017fea0003c00000 */
[----:B--2---:R2:W3:Y:S02]  /*30340*/  SHFL.IDX P6, R14, R13, R12, R11 ;  /* 0x0000000c0d0e7389 */ /* 0x0044e400000c000b */
[----:B01234-:R-:W-:Y:S01]  /*30350*/  ENDCOLLECTIVE ;  /* 0x000000000000791b */ /* 0x01ffe20003800000 */
.L_x_803:
[----:B------:R-:W-:Y:S05]  /*30360*/  BSYNC B1 ;  /* 0x0000000000017941 */ /* 0x000fea0003800000 */
.L_x_802:
[----:B------:R-:W-:Y:S02]  /*30370*/  IMAD.MOV.U32 R13, RZ, RZ, R2 ;  /* 0x000000ffff0d7224 */ /* 0x000fe400078e0002 */
[----:B------:R-:W-:Y:S02]  /*30380*/  IMAD.MOV.U32 R12, RZ, RZ, 0x3 ;  /* 0x00000003ff0c7424 */ /* 0x000fe400078e00ff */
[----:B------:R-:W-:Y:S02]  /*30390*/  IMAD.MOV.U32 R11, RZ, RZ, 0x181f ;  /* 0x0000181fff0b7424 */ /* 0x000fe400078e00ff */
[----:B------:R-:W-:Y:S02]  /*303a0*/  IMAD.MOV.U32 R15, RZ, RZ, -0x1 ;  /* 0xffffffffff0f7424 */ /* 0x000fe400078e00ff */
[----:B------:R-:W-:-:S07]  /*303b0*/  IMAD.MOV.U32 R0, RZ, RZ, R14 ;  /* 0x000000ffff007224 */ /* 0x000fce00078e000e */
[----:B------:R-:W-:Y:S05]  /*303c0*/  WARPSYNC.COLLECTIVE R15, `(.L_x_804) ;  /* 0x000000000f087348 */ /* 0x000fea0003c00000 */
[----:B------:R0:W1:Y:S02]  /*303d0*/  SHFL.IDX P6, R14, R13, R12, R11 ;  /* 0x0000000c0d0e7389 */ /* 0x00006400000c000b */
[----:B01----:R-:W-:Y:S01]  /*303e0*/  ENDCOLLECTIVE ;  /* 0x000000000000791b */ /* 0x003fe20003800000 */
.L_x_804:
[----:B------:R-:W-:Y:S05]  /*303f0*/  BRA `(.L_x_805) ;  /* 0xffffff2000987947 */ /* 0x000fea000383ffff */
.L_x_515:
[----:B------:R-:W-:Y:S01]  /*30400*/  IMAD.MOV.U32 R13, RZ, RZ, R42 ;  /* 0x000000ffff0d7224 */ /* 0x000fe200078e002a */
[----:B------:R-:W-:Y:S01]  /*30410*/  MOV R11, 0x1c1f ;  /* 0x00001c1f000b7802 */ /* 0x000fe20000000f00 */
[----:B------:R-:W-:Y:S02]  /*30420*/  IMAD.MOV.U32 R12, RZ, RZ, RZ ;  /* 0x000000ffff0c7224 */ /* 0x000fe400078e00ff */
[----:B------:R-:W-:-:S07]  /*30430*/  IMAD.MOV.U32 R15, RZ, RZ, -0x1 ;  /* 0xffffffffff0f7424 */ /* 0x000fce00078e00ff */
[----:B------:R-:W-:Y:S05]  /*30440*/  WARPSYNC.COLLECTIVE R15, `(.L_x_806) ;  /* 0x000000000f087348 */ /* 0x000fea0003c00000 */
[----:B------:R0:W1:Y:S02]  /*30450*/  SHFL.IDX P6, R14, R13, R12, R11 ;  /* 0x0000000c0d0e7389 */ /* 0x00006400000c000b */
[----:B01----:R-:W-:Y:S01]  /*30460*/  ENDCOLLECTIVE ;  /* 0x000000000000791b */ /* 0x003fe20003800000 */
.L_x_806:
[----:B------:R-:W-:Y:S02]  /*30470*/  IMAD.MOV.U32 R13, RZ, RZ, R40 ;  /* 0x000000ffff0d7224 */ /* 0x000fe400078e0028 */
[----:B------:R-:W-:-:S07]  /*30480*/  IMAD.MOV.U32 R41, RZ, RZ, R14 ;  /* 0x000000ffff297224 */ /* 0x000fce00078e000e */
[----:B------:R-:W-:Y:S05]  /*30490*/  WARPSYNC.COLLECTIVE R15, `(.L_x_807) ;  /* 0x000000000f087348 */ /* 0x000fea0003c00000 */
[----:B------:R0:W1:Y:S02]  /*304a0*/  SHFL.IDX P6, R14, R13, R12, R11 ;  /* 0x0000000c0d0e7389 */ /* 0x00006400000c000b */
[----:B01----:R-:W-:Y:S01]  /*304b0*/  ENDCOLLECTIVE ;  /* 0x000000000000791b */ /* 0x003fe20003800000 */
.L_x_807:
[----:B------:R-:W-:Y:S01]  /*304c0*/  IMAD.MOV.U32 R43, RZ, RZ, R14 ;  /* 0x000000ffff2b7224 */ /* 0x000fe200078e000e */
[----:B------:R-:W-:Y:S06]  /*304d0*/  BRA `(.L_x_808) ;  /* 0xffffff2400607947 */ /* 0x000fec000383ffff */
.L_x_518:
[----:B------:R-:W-:Y:S01]  /*304e0*/  BSSY B1, `(.L_x_809) ;  /* 0x0000008000017945 */ /* 0x000fe20003800000 */
[----:B------:R-:W-:Y:S01]  /*304f0*/  IMAD.MOV.U32 R13, RZ, RZ, R42 ;  /* 0x000000ffff0d7224 */ /* 0x000fe200078e002a */
[----:B------:R-:W-:Y:S01]  /*30500*/  MOV R15, 0xffffffff ;  /* 0xffffffff000f7802 */ /* 0x000fe20000000f00 */
[----:B------:R-:W-:Y:S02]  /*30510*/  IMAD.MOV.U32 R12, RZ, RZ, 0x1 ;  /* 0x00000001ff0c7424 */ /* 0x000fe400078e00ff */
[----:B---3--:R-:W-:-:S07]  /*30520*/  IMAD.MOV.U32 R11, RZ, RZ, 0x1c1f ;  /* 0x00001c1fff0b7424 */ /* 0x008fce00078e00ff */
[----:B012---:R-:W-:Y:S05]  /*30530*/  WARPSYNC.COLLECTIVE R15, `(.L_x_810) ;  /* 0x000000000f087348 */ /* 0x007fea0003c00000 */
[----:B------:R3:W4:Y:S02]  /*30540*/  SHFL.IDX P6, R14, R13, R12, R11 ;  /* 0x0000000c0d0e7389 */ /* 0x00072400000c000b */
[----:B01234-:R-:W-:Y:S01]  /*30550*/  ENDCOLLECTIVE ;  /* 0x000000000000791b */ /* 0x01ffe20003800000 */
.L_x_810:
[----:B------:R-:W-:Y:S05]  /*30560*/  BSYNC B1 ;  /* 0x0000000000017941 */ /* 0x000fea0003800000 */
.L_x_809:
        /* <DEDUP_REMOVED lines=8> */
.L_x_811:
[----:B------:R-:W-:Y:S05]  /*305f0*/  BRA `(.L_x_812) ;  /* 0xffffff30003c7947 */ /* 0x000fea000383ffff */
.L_x_522:
[----:B------:R-:W-:Y:S01]  /*30600*/  IMAD.MOV.U32 R13, RZ, RZ, R3 ;  /* 0x000000ffff0d7224 */ /* 0x000fe200078e0003 */
[----:B------:R-:W-:Y:S01]  /*30610*/  MOV R11, 0x181f ;  /* 0x0000181f000b7802 */ /* 0x000fe20000000f00 */
[----:B------:R-:W-:Y:S02]  /*30620*/  IMAD.MOV.U32 R12, RZ, RZ, RZ ;  /* 0x000000ffff0c7224 */ /* 0x000fe400078e00ff */
[----:B------:R-:W-:-:S07]  /*30630*/  IMAD.MOV.U32 R15, RZ, RZ, -0x1 ;  /* 0xffffffffff0f7424 */ /* 0x000fce00078e00ff */
[----:B0-----:R-:W-:Y:S05]  /*30640*/  WARPSYNC.COLLECTIVE R15, `(.L_x_813) ;  /* 0x000000000f087348 */ /* 0x001fea0003c00000 */
[----:B------:R1:W2:Y:S02]  /*30650*/  SHFL.IDX P6, R14, R13, R12, R11 ;  /* 0x0000000c0d0e7389 */ /* 0x0002a400000c000b */
[----:B012---:R-:W-:Y:S01]  /*30660*/  ENDCOLLECTIVE ;  /* 0x000000000000791b */ /* 0x007fe20003800000 */
.L_x_813:
[----:B------:R-:W-:Y:S02]  /*30670*/  IMAD.MOV.U32 R13, RZ, RZ, R2 ;  /* 0x000000ffff0d7224 */ /* 0x000fe400078e0002 */
[----:B------:R-:W-:-:S07]  /*30680*/  IMAD.MOV.U32 R0, RZ, RZ, R14 ;  /* 0x000000ffff007224 */ /* 0x000fce00078e000e */
[----:B------:R-:W-:Y:S05]  /*30690*/  WARPSYNC.COLLECTIVE R15, `(.L_x_814) ;  /* 0x000000000f087348 */ /* 0x000fea0003c00000 */
[----:B------:R0:W1:Y:S02]  /*306a0*/  SHFL.IDX P6, R14, R13, R12, R11 ;  /* 0x0000000c0d0e7389 */ /* 0x00006400000c000b */
[----:B01----:R-:W-:Y:S01]  /*306b0*/  ENDCOLLECTIVE ;  /* 0x000000000000791b */ /* 0x003fe20003800000 */
.L_x_814:
[----:B------:R-:W-:Y:S05]  /*306c0*/  BRA `(.L_x_815) ;  /* 0xffffff4400647947 */ /* 0x000fea000383ffff */
.L_x_525:
[----:B------:R-:W-:Y:S01]  /*306d0*/  BSSY B1, `(.L_x_816) ;  /* 0x0000008000017945 */ /* 0x000fe20003800000 */
[----:B----4-:R-:W-:Y:S02]  /*306e0*/  IMAD.MOV.U32 R13, RZ, RZ, R3 ;  /* 0x000000ffff0d7224 */ /* 0x010fe400078e0003 */
[----:B------:R-:W-:Y:S02]  /*306f0*/  IMAD.MOV.U32 R12, RZ, RZ, 0x1 ;  /* 0x00000001ff0c7424 */ /* 0x000fe400078e00ff */
[----:B------:R-:W-:Y:S02]  /*30700*/  IMAD.MOV.U32 R11, RZ, RZ, 0x181f ;  /* 0x0000181fff0b7424 */ /* 0x000fe400078e00ff */
[----:B------:R-:W-:-:S07]  /*30710*/  IMAD.MOV.U32 R15, RZ, RZ, -0x1 ;  /* 0xffffffffff0f7424 */ /* 0x000fce00078e00ff */
[----:B0123--:R-:W-:Y:S05]  /*30720*/  WARPSYNC.COLLECTIVE R15, `(.L_x_817) ;  /* 0x000000000f087348 */ /* 0x00ffea0003c00000 */
[----:B---3--:R3:W4:Y:S02]  /*30730*/  SHFL.IDX P6, R14, R13, R12, R11 ;  /* 0x0000000c0d0e7389 */ /* 0x00872400000c000b */
[----:B01234-:R-:W-:Y:S01]  /*30740*/  ENDCOLLECTIVE ;  /* 0x000000000000791b */ /* 0x01ffe20003800000 */
.L_x_817:
[----:B------:R-:W-:Y:S05]  /*30750*/  BSYNC B1 ;  /* 0x0000000000017941 */ /* 0x000fea0003800000 */
.L_x_816:
        /* <DEDUP_REMOVED lines=8> */
.L_x_818:
[----:B------:R-:W-:Y:S05]  /*307e0*/  BRA `(.L_x_819) ;  /* 0xffffff4400787947 */ /* 0x000fea000383ffff */
.L_x_528:
[----:B------:R-:W-:Y:S01]  /*307f0*/  BSSY B1, `(.L_x_820) ;  /* 0x0000008000017945 */ /* 0x000fe20003800000 */
[----:B----4-:R-:W-:Y:S01]  /*30800*/  IMAD.MOV.U32 R13, RZ, RZ, R3 ;  /* 0x000000ffff0d7224 */ /* 0x010fe200078e0003 */
[----:B------:R-:W-:Y:S01]  /*30810*/  MOV R15, 0xffffffff ;  /* 0xffffffff000f7802 */ /* 0x000fe20000000f00 */
[----:B------:R-:W-:Y:S02]  /*30820*/  IMAD.MOV.U32 R12, RZ, RZ, 0x2 ;  /* 0x00000002ff0c7424 */ /* 0x000fe400078e00ff */
[----:B------:R-:W-:-:S07]  /*30830*/  IMAD.MOV.U32 R11, RZ, RZ, 0x181f ;  /* 0x0000181fff0b7424 */ /* 0x000fce00078e00ff */
[----:B0123--:R-:W-:Y:S05]  /*30840*/  WARPSYNC.COLLECTIVE R15, `(.L_x_821) ;  /* 0x000000000f087348 */ /* 0x00ffea0003c00000 */
[----:B---3--:R3:W4:Y:S02]  /*30850*/  SHFL.IDX P6, R14, R13, R12, R11 ;  /* 0x0000000c0d0e7389 */ /* 0x00872400000c000b */
[----:B01234-:R-:W-:Y:S01]  /*30860*/  ENDCOLLECTIVE ;  /* 0x000000000000791b */ /* 0x01ffe20003800000 */
.L_x_821:
[----:B------:R-:W-:Y:S05]  /*30870*/  BSYNC B1 ;  /* 0x0000000000017941 */ /* 0x000fea0003800000 */
.L_x_820:
        /* <DEDUP_REMOVED lines=8> */
.L_x_822:
[----:B------:R-:W-:Y:S05]  /*30900*/  BRA `(.L_x_823) ;  /* 0xffffff4400887947 */ /* 0x000fea000383ffff */
.L_x_531:
[----:B------:R-:W-:Y:S01]  /*30910*/  BSSY B1, `(.L_x_824) ;  /* 0x0000008000017945 */ /* 0x000fe20003800000 */
[----:B0-----:R-:W-:Y:S01]  /*30920*/  IMAD.MOV.U32 R13, RZ, RZ, R3 ;  /* 0x000000ffff0d7224 */ /* 0x001fe200078e0003 */
[----:B------:R-:W-:Y:S01]  /*30930*/  MOV R11, 0x181f ;  /* 0x0000181f000b7802 */ /* 0x000fe20000000f00 */
[----:B------:R-:W-:Y:S02]  /*30940*/  IMAD.MOV.U32 R12, RZ, RZ, 0x3 ;  /* 0x00000003ff0c7424 */ /* 0x000fe400078e00ff */
[----:B------:R-:W-:-:S07]  /*30950*/  IMAD.MOV.U32 R15, RZ, RZ, -0x1 ;  /* 0xffffffffff0f7424 */ /* 0x000fce00078e00ff */
[----:B-1234-:R-:W-:Y:S05]  /*30960*/  WARPSYNC.COLLECTIVE R15, `(.L_x_825) ;  /* 0x000000000f087348 */ /* 0x01efea0003c00000 */
[----:B----4-:R0:W4:Y:S02]  /*30970*/  SHFL.IDX P6, R14, R13, R12, R11 ;  /* 0x0000000c0d0e7389 */ /* 0x01012400000c000b */
[----:B01234-:R-:W-:Y:S01]  /*30980*/  ENDCOLLECTIVE ;  /* 0x000000000000791b */ /* 0x01ffe20003800000 */
.L_x_825:
[----:B------:R-:W-:Y:S05]  /*30990*/  BSYNC B1 ;  /* 0x0000000000017941 */ /* 0x000fea0003800000 */
.L_x_824:
        /* <DEDUP_REMOVED lines=8> */
.L_x_826:
[----:B------:R-:W-:Y:S05]  /*30a20*/  BRA `(.L_x_827) ;  /* 0xffffff4400987947 */ /* 0x000fea000383ffff */
.L_x_548:
[----:B------:R-:W0:Y:S01]  /*30a30*/  S2R R5, SR_TID.X ;  /* 0x0000000000057919 */ /* 0x000e220000002100 */
[----:B------:R-:W-:Y:S01]  /*30a40*/  BSSY B1, `(.L_x_828) ;  /* 0x000000a000017945 */ /* 0x000fe20003800000 */
[----:B------:R-:W-:Y:S01]  /*30a50*/  MOV R12, RZ ;  /* 0x000000ff000c7202 */ /* 0x000fe20000000f00 */
[----:B------:R-:W-:Y:S02]  /*30a60*/  IMAD.MOV.U32 R11, RZ, RZ, 0x1f ;  /* 0x0000001fff0b7424 */ /* 0x000fe400078e00ff */
[----:B------:R-:W-:Y:S01]  /*30a70*/  IMAD.MOV.U32 R15, RZ, RZ, -0x1 ;  /* 0xffffffffff0f7424 */ /* 0x000fe200078e00ff */
[----:B0-----:R-:W-:-:S04]  /*30a80*/  SHF.R.U32.HI R5, RZ, 0x5, R5 ;  /* 0x00000005ff057819 */ /* 0x001fc80000011605 */
[----:B------:R-:W-:-:S05]  /*30a90*/  LOP3.LUT R5, R5, 0x3, RZ, 0xc0, !PT ;  /* 0x0000000305057812 */ /* 0x000fca00078ec0ff */
[----:B------:R-:W-:-:S07]  /*30aa0*/  IMAD.MOV.U32 R13, RZ, RZ, R5 ;  /* 0x000000ffff0d7224 */ /* 0x000fce00078e0005 */
[----:B------:R-:W-:Y:S05]  /*30ab0*/  WARPSYNC.COLLECTIVE R15, `(.L_x_829) ;  /* 0x000000000f087348 */ /* 0x000fea0003c00000 */
[----:B------:R0:W1:Y:S02]  /*30ac0*/  SHFL.IDX P6, R14, R13, R12, R11 ;  /* 0x0000000c0d0e7389 */ /* 0x00006400000c000b */
[----:B01----:R-:W-:Y:S01]  /*30ad0*/  ENDCOLLECTIVE ;  /* 0x000000000000791b */ /* 0x003fe20003800000 */
.L_x_829:
[----:B------:R-:W-:Y:S05]  /*30ae0*/  BSYNC B1 ;  /* 0x0000000000017941 */ /* 0x000fea0003800000 */
.L_x_828:
[----:B------:R-:W-:Y:S05]  /*30af0*/  BRA `(.L_x_830) ;  /* 0xffffff60000c7947 */ /* 0x000fea000383ffff */
.L_x_550:
[----:B------:R-:W-:Y:S01]  /*30b00*/  BSSY B1, `(.L_x_831) ;  /* 0x0000006000017945 */ /* 0x000fe20003800000 */
[----:B------:R-:W-:-:S07]  /*30b10*/  IMAD.MOV.U32 R15, RZ, RZ, -0x1 ;  /* 0xffffffffff0f7424 */ /* 0x000fce00078e00ff */
[----:B0-----:R-:W-:Y:S05]  /*30b20*/  WARPSYNC.COLLECTIVE R15, `(.L_x_832) ;  /* 0x000000000f0c7348 */ /* 0x001fea0003c00000 */
[----:B------:R-:W-:Y:S02]  /*30b30*/  ELECT P6, UR62, PT ;  /* 0x00000000003e782f */ /* 0x000fe400038c0000 */
[----:B------:R-:W-:Y:S01]  /*30b40*/  MOV R14, UR62 ;  /* 0x0000003e000e7c02 */ /* 0x000fe20008000f00 */
[----:B0-----:R-:W-:Y:S10]  /*30b50*/  ENDCOLLECTIVE ;  /* 0x000000000000791b */ /* 0x001ff40003800000 */
.L_x_832:
[----:B------:R-:W-:Y:S05]  /*30b60*/  BSYNC B1 ;  /* 0x0000000000017941 */ /* 0x000fea0003800000 */
.L_x_831:
[----:B------:R-:W-:Y:S05]  /*30b70*/  BRA `(.L_x_549) ;  /* 0xffffff6000047947 */ /* 0x000fea000383ffff */
.L_x_552:
[----:B0-----:R0:W1:Y:S02]  /*30b80*/  SYNCS.PHASECHK.TRANS64.TRYWAIT P0, [R18+URZ+0x33420], R4 ;  /* 0x03342004120075a7 */ /* 0x001064000800017f */
[----:B-1----:R-:W-:Y:S05]  /*30b90*/  @!P0 NANOSLEEP.SYNCS 0x989680 ;  /* 0x009896800000895d */ /* 0x002fea0003900000 */
[----:B------:R-:W1:Y:S02]  /*30ba0*/  @!P0 SYNCS.PHASECHK.TRANS64 P0, [R18+URZ+0x33420], R4 ;  /* 0x03342004120085a7 */ /* 0x000e64000800007f */
[----:B-1----:R-:W-:Y:S05]  /*30bb0*/  @!P0 BRA `(.L_x_552) ;  /* 0xfffffffc00f08947 */ /* 0x002fea000383ffff */
[----:B------:R-:W-:Y:S05]  /*30bc0*/  BRA `(.L_x_833) ;  /* 0xffffff6000147947 */ /* 0x000fea000383ffff */
.L_x_556:
[----:B-1----:R1:W2:Y:S02]  /*30bd0*/  SYNCS.PHASECHK.TRANS64.TRYWAIT P0, [R7+URZ+0x334a0], R10 ;  /* 0x0334a00a070075a7 */ /* 0x0022a4000800017f */
[----:B--2---:R-:W-:Y:S05]  /*30be0*/  @!P0 NANOSLEEP.SYNCS 0x989680 ;  /* 0x009896800000895d */ /* 0x004fea0003900000 */
[----:B------:R-:W2:Y:S02]  /*30bf0*/  @!P0 SYNCS.PHASECHK.TRANS64 P0, [R7+URZ+0x334a0], R10 ;  /* 0x0334a00a070085a7 */ /* 0x000ea4000800007f */
[----:B--2---:R-:W-:Y:S05]  /*30c00*/  @!P0 BRA `(.L_x_556) ;  /* 0xfffffffc00f08947 */ /* 0x004fea000383ffff */
[----:B------:R-:W-:Y:S05]  /*30c10*/  BRA `(.L_x_834) ;  /* 0xffffff6000347947 */ /* 0x000fea000383ffff */
.L_x_563:
[----:B0-----:R0:W2:Y:S02]  /*30c20*/  SYNCS.PHASECHK.TRANS64.TRYWAIT P0, [R7+URZ+0x334c0], R10 ;  /* 0x0334c00a070075a7 */ /* 0x0010a4000800017f */
[----:B--2---:R-:W-:Y:S05]  /*30c30*/  @!P0 NANOSLEEP.SYNCS 0x989680 ;  /* 0x009896800000895d */ /* 0x004fea0003900000 */
[----:B------:R-:W2:Y:S02]  /*30c40*/  @!P0 SYNCS.PHASECHK.TRANS64 P0, [R7+URZ+0x334c0], R10 ;  /* 0x0334c00a070085a7 */ /* 0x000ea4000800007f */
[----:B--2---:R-:W-:Y:S05]  /*30c50*/  @!P0 BRA `(.L_x_563) ;  /* 0xfffffffc00f08947 */ /* 0x004fea000383ffff */
[----:B------:R-:W-:Y:S05]  /*30c60*/  BRA `(.L_x_835) ;  /* 0xffffff6400347947 */ /* 0x000fea000383ffff */
.L_x_572:
[----:B0-----:R0:W1:Y:S02]  /*30c70*/  SYNCS.PHASECHK.TRANS64.TRYWAIT P2, [R8+URZ+0x334a0], R7 ;  /* 0x0334a007080075a7 */ /* 0x001064000804017f */
[----:B-1----:R-:W-:Y:S05]  /*30c80*/  @!P2 NANOSLEEP.SYNCS 0x989680 ;  /* 0x009896800000a95d */ /* 0x002fea0003900000 */
[----:B------:R-:W1:Y:S02]  /*30c90*/  @!P2 SYNCS.PHASECHK.TRANS64 P2, [R8+URZ+0x334a0], R7 ;  /* 0x0334a0070800a5a7 */ /* 0x000e64000804007f */
[----:B-1----:R-:W-:Y:S05]  /*30ca0*/  @!P2 BRA `(.L_x_572) ;  /* 0xfffffffc00f0a947 */ /* 0x002fea000383ffff */
[----:B------:R-:W-:Y:S05]  /*30cb0*/  BRA `(.L_x_836) ;  /* 0xffffff6800807947 */ /* 0x000fea000383ffff */
.L_x_579:
[----:B-1----:R1:W2:Y:S02]  /*30cc0*/  SYNCS.PHASECHK.TRANS64.TRYWAIT P2, [R8+URZ+0x334c0], R7 ;  /* 0x0334c007080075a7 */ /* 0x0022a4000804017f */
[----:B--2---:R-:W-:Y:S05]  /*30cd0*/  @!P2 NANOSLEEP.SYNCS 0x989680 ;  /* 0x009896800000a95d */ /* 0x004fea0003900000 */
[----:B------:R-:W2:Y:S02]  /*30ce0*/  @!P2 SYNCS.PHASECHK.TRANS64 P2, [R8+URZ+0x334c0], R7 ;  /* 0x0334c0070800a5a7 */ /* 0x000ea4000804007f */
[----:B--2---:R-:W-:Y:S05]  /*30cf0*/  @!P2 BRA `(.L_x_579) ;  /* 0xfffffffc00f0a947 */ /* 0x004fea000383ffff */
[----:B------:R-:W-:Y:S05]  /*30d00*/  BRA `(.L_x_837) ;  /* 0xffffff6c007c7947 */ /* 0x000fea000383ffff */
.L_x_598:
[----:B------:R-:W2:Y:S01]  /*30d10*/  S2R R0, SR_TID.X ;  /* 0x0000000000007919 */ /* 0x000ea20000002100 */
[----:B------:R-:W-:Y:S01]  /*30d20*/  BSSY B0, `(.L_x_838) ;  /* 0x000000a000007945 */ /* 0x000fe20003800000 */
[----:B------:R-:W-:Y:S02]  /*30d30*/  IMAD.MOV.U32 R12, RZ, RZ, RZ ;  /* 0x000000ffff0c7224 */ /* 0x000fe400078e00ff */
[----:B------:R-:W-:Y:S02]  /*30d40*/  IMAD.MOV.U32 R11, RZ, RZ, 0x1f ;  /* 0x0000001fff0b7424 */ /* 0x000fe400078e00ff */
[----:B------:R-:W-:Y:S01]  /*30d50*/  IMAD.MOV.U32 R15, RZ, RZ, -0x1 ;  /* 0xffffffffff0f7424 */ /* 0x000fe200078e00ff */
[----:B--2---:R-:W-:-:S04]  /*30d60*/  SHF.R.U32.HI R0, RZ, 0x5, R0 ;  /* 0x00000005ff007819 */ /* 0x004fc80000011600 */
[----:B------:R-:W-:-:S05]  /*30d70*/  LOP3.LUT R0, R0, 0x3, RZ, 0xc0, !PT ;  /* 0x0000000300007812 */ /* 0x000fca00078ec0ff */
[----:B------:R-:W-:-:S07]  /*30d80*/  IMAD.MOV.U32 R13, RZ, RZ, R0 ;  /* 0x000000ffff0d7224 */ /* 0x000fce00078e0000 */
[----:B01-3--:R-:W-:Y:S05]  /*30d90*/  WARPSYNC.COLLECTIVE R15, `(.L_x_839) ;  /* 0x000000000f087348 */ /* 0x00bfea0003c00000 */
[----:B------:R2:W4:Y:S02]  /*30da0*/  SHFL.IDX P6, R14, R13, R12, R11 ;  /* 0x0000000c0d0e7389 */ /* 0x00052400000c000b */
[----:B01234-:R-:W-:Y:S01]  /*30db0*/  ENDCOLLECTIVE ;  /* 0x000000000000791b */ /* 0x01ffe20003800000 */
.L_x_839:
[----:B------:R-:W-:Y:S05]  /*30dc0*/  BSYNC B0 ;  /* 0x0000000000007941 */ /* 0x000fea0003800000 */
.L_x_838:
[----:B------:R-:W-:Y:S05]  /*30dd0*/  BRA `(.L_x_840) ;  /* 0xffffff7c00187947 */ /* 0x000fea000383ffff */
.L_x_600:
[----:B------:R-:W-:Y:S01]  /*30de0*/  BSSY B0, `(.L_x_841) ;  /* 0x0000006000007945 */ /* 0x000fe20003800000 */
[----:B------:R-:W-:-:S07]  /*30df0*/  MOV R15, 0xffffffff ;  /* 0xffffffff000f7802 */ /* 0x000fce0000000f00 */
[----:B0123--:R-:W-:Y:S05]  /*30e00*/  WARPSYNC.COLLECTIVE R15, `(.L_x_842) ;  /* 0x000000000f0c7348 */ /* 0x00ffea0003c00000 */
[----:B------:R-:W-:Y:S02]  /*30e10*/  ELECT P6, UR62, PT ;  /* 0x00000000003e782f */ /* 0x000fe400038c0000 */
[----:B------:R-:W-:Y:S01]  /*30e20*/  MOV R14, UR62 ;  /* 0x0000003e000e7c02 */ /* 0x000fe20008000f00 */
[----:B0123--:R-:W-:Y:S10]  /*30e30*/  ENDCOLLECTIVE ;  /* 0x000000000000791b */ /* 0x00fff40003800000 */
.L_x_842:
[----:B------:R-:W-:Y:S05]  /*30e40*/  BSYNC B0 ;  /* 0x0000000000007941 */ /* 0x000fea0003800000 */
.L_x_841:
[----:B------:R-:W-:Y:S05]  /*30e50*/  BRA `(.L_x_843) ;  /* 0xffffff7c00207947 */ /* 0x000fea000383ffff */
.L_x_602:
[----:B0-----:R0:W1:Y:S02]  /*30e60*/  SYNCS.PHASECHK.TRANS64.TRYWAIT P0, [R2+URZ+0x33480], R4 ;  /* 0x03348004020075a7 */ /* 0x001064000800017f */
[----:B-1----:R-:W-:Y:S05]  /*30e70*/  @!P0 NANOSLEEP.SYNCS 0x989680 ;  /* 0x009896800000895d */ /* 0x002fea0003900000 */
[----:B------:R-:W1:Y:S02]  /*30e80*/  @!P0 SYNCS.PHASECHK.TRANS64 P0, [R2+URZ+0x33480], R4 ;  /* 0x03348004020085a7 */ /* 0x000e64000800007f */
[----:B-1----:R-:W-:Y:S05]  /*30e90*/  @!P0 BRA `(.L_x_602) ;  /* 0xfffffffc00f08947 */ /* 0x002fea000383ffff */
[----:B------:R-:W-:Y:S05]  /*30ea0*/  BRA `(.L_x_844) ;  /* 0xffffff7c00887947 */ /* 0x000fea000383ffff */
.L_x_604:
[----:B-1----:R1:W2:Y:S02]  /*30eb0*/  SYNCS.PHASECHK.TRANS64.TRYWAIT P0, [R2+URZ+0x33440], R4 ;  /* 0x03344004020075a7 */ /* 0x0022a4000800017f */
[----:B--2---:R-:W-:Y:S05]  /*30ec0*/  @!P0 NANOSLEEP.SYNCS 0x989680 ;  /* 0x009896800000895d */ /* 0x004fea0003900000 */
[----:B------:R-:W2:Y:S02]  /*30ed0*/  @!P0 SYNCS.PHASECHK.TRANS64 P0, [R2+URZ+0x33440], R4 ;  /* 0x03344004020085a7 */ /* 0x000ea4000800007f */
[----:B--2---:R-:W-:Y:S05]  /*30ee0*/  @!P0 BRA `(.L_x_604) ;  /* 0xfffffffc00f08947 */ /* 0x004fea000383ffff */
[----:B------:R-:W-:Y:S05]  /*30ef0*/  BRA `(.L_x_845) ;  /* 0xffffff8000047947 */ /* 0x000fea000383ffff */
.L_x_608:
[----:B------:R-:W2:Y:S01]  /*30f00*/  LDL.LU R11, [R1+0x54] ;  /* 0x00005400010b7983 */ /* 0x000ea20000300800 */
[----:B------:R-:W-:Y:S01]  /*30f10*/  IMAD.MOV.U32 R13, RZ, RZ, R3 ;  /* 0x000000ffff0d7224 */ /* 0x000fe200078e0003 */
[----:B------:R-:W-:Y:S01]  /*30f20*/  LOP3.LUT R7, R7, 0x7f, RZ, 0xc0, !PT ;  /* 0x0000007f07077812 */ /* 0x000fe200078ec0ff */
[----:B------:R-:W-:Y:S02]  /*30f30*/  IMAD.MOV.U32 R12, RZ, RZ, RZ ;  /* 0x000000ffff0c7224 */ /* 0x000fe400078e00ff */
[----:B------:R-:W-:Y:S01]  /*30f40*/  IMAD.MOV.U32 R15, RZ, RZ, -0x1 ;  /* 0xffffffffff0f7424 */ /* 0x000fe200078e00ff */
[----:B------:R-:W-:-:S04]  /*30f50*/  SHF.R.U32.HI R0, RZ, 0x2, R7 ;  /* 0x00000002ff007819 */ /* 0x000fc80000011607 */
[----:B------:R-:W-:-:S05]  /*30f60*/  IADD3 R0, R0, R5, RZ ;  /* 0x0000000500007210 */ /* 0x000fca0007ffe0ff */
[----:B------:R-:W-:Y:S02]  /*30f70*/  VIADD R5, R0, 0x20 ;  /* 0x0000002000057836 */ /* 0x000fe40000000000 */
[----:B--2---:R-:W-:Y:S02]  /*30f80*/  IMAD R2, R11, R8, RZ ;  /* 0x000000080b027224 */ /* 0x004fe400078e02ff */
[----:B------:R-:W-:-:S03]  /*30f90*/  IMAD.MOV.U32 R11, RZ, RZ, 0x1c1f ;  /* 0x00001c1fff0b7424 */ /* 0x000fc600078e00ff */
[----:B------:R-:W-:-:S13]  /*30fa0*/  ISETP.GE.AND P4, PT, R0, R2, PT ;  /* 0x000000020000720c */ /* 0x000fda0003f86270 */
[----:B-----5:R-:W-:Y:S05]  /*30fb0*/  WARPSYNC.COLLECTIVE R15, `(.L_x_846) ;  /* 0x000000000f087348 */ /* 0x020fea0003c00000 */
[----:B------:R0:W1:Y:S02]  /*30fc0*/  SHFL.IDX P6, R14, R13, R12, R11 ;  /* 0x0000000c0d0e7389 */ /* 0x00006400000c000b */
[----:B01---5:R-:W-:Y:S01]  /*30fd0*/  ENDCOLLECTIVE ;  /* 0x000000000000791b */ /* 0x023fe20003800000 */
.L_x_846:
[----:B------:R-:W-:Y:S02]  /*30fe0*/  IMAD.MOV.U32 R13, RZ, RZ, R4 ;  /* 0x000000ffff0d7224 */ /* 0x000fe400078e0004 */
[----:B------:R-:W-:-:S07]  /*30ff0*/  IMAD.MOV.U32 R6, RZ, RZ, R14 ;  /* 0x000000ffff067224 */ /* 0x000fce00078e000e */
[----:B------:R-:W-:Y:S05]  /*31000*/  WARPSYNC.COLLECTIVE R15, `(.L_x_847) ;  /* 0x000000000f087348 */ /* 0x000fea0003c00000 */
[----:B------:R0:W1:Y:S02]  /*31010*/  SHFL.IDX P6, R14, R13, R12, R11 ;  /* 0x0000000c0d0e7389 */ /* 0x00006400000c000b */
[----:B01----:R-:W-:Y:S01]  /*31020*/  ENDCOLLECTIVE ;  /* 0x000000000000791b */ /* 0x003fe20003800000 */
.L_x_847:
[----:B------:R-:W-:Y:S02]  /*31030*/  IMAD.MOV.U32 R13, RZ, RZ, R3 ;  /* 0x000000ffff0d7224 */ /* 0x000fe400078e0003 */
[----:B------:R-:W-:Y:S02]  /*31040*/  IMAD.MOV.U32 R12, RZ, RZ, 0x1 ;  /* 0x00000001ff0c7424 */ /* 0x000fe400078e00ff */
[----:B------:R-:W-:-:S07]  /*31050*/  IMAD.MOV.U32 R7, RZ, RZ, R14 ;  /* 0x000000ffff077224 */ /* 0x000fce00078e000e */
[----:B------:R-:W-:Y:S05]  /*31060*/  WARPSYNC.COLLECTIVE R15, `(.L_x_848) ;  /* 0x000000000f087348 */ /* 0x000fea0003c00000 */
[----:B------:R0:W1:Y:S02]  /*31070*/  SHFL.IDX P6, R14, R13, R12, R11 ;  /* 0x0000000c0d0e7389 */ /* 0x00006400000c000b */
[----:B01----:R-:W-:Y:S01]  /*31080*/  ENDCOLLECTIVE ;  /* 0x000000000000791b */ /* 0x003fe20003800000 */
.L_x_848:
[----:B------:R-:W-:-:S05]  /*31090*/  @!P4 IADD3 R7, P3, R10, R7, RZ ;  /* 0x000000070a07c210 */ /* 0x000fca0007f7e0ff */
[----:B------:R-:W-:Y:S01]  /*310a0*/  @!P4 IMAD.X R6, RZ, RZ, R6, P3 ;  /* 0x000000ffff06c224 */ /* 0x000fe200018e0606 */
[----:B------:R-:W-:-:S04]  /*310b0*/  ISETP.GE.AND P3, PT, R5, R2, PT ;  /* 0x000000020500720c */ /* 0x000fc80003f66270 */
[----:B------:R-:W-:Y:S01]  /*310c0*/  @!P4 LOP3.LUT R7, R7, R6, RZ, 0x3c, !PT ;  /* 0x000000060707c212 */ /* 0x000fe200078e3cff */
[----:B------:R-:W-:-:S03]  /*310d0*/  IMAD.MOV.U32 R13, RZ, RZ, R4 ;  /* 0x000000ffff0d7224 */ /* 0x000fc600078e0004 */
[----:B------:R-:W-:-:S04]  /*310e0*/  @!P4 LOP3.LUT R6, R7, R6, RZ, 0x3c, !PT ;  /* 0x000000060706c212 */ /* 0x000fc800078e3cff */
[----:B------:R-:W-:-:S05]  /*310f0*/  @!P4 LOP3.LUT R7, R7, R6, RZ, 0x3c, !PT ;  /* 0x000000060707c212 */ /* 0x000fca00078e3cff */
[----:B------:R-:W-:Y:S01]  /*31100*/  @!PT LDS RZ, [RZ] ;  /* 0x00000000fffff984 */ /* 0x000fe20000000800 */
[----:B------:R-:W-:Y:S01]  /*31110*/  @!PT LDS RZ, [RZ] ;  /* 0x00000000fffff984 */ /* 0x000fe20000000800 */
[----:B------:R-:W-:Y:S01]  /*31120*/  @!PT LDS RZ, [RZ] ;  /* 0x00000000fffff984 */ /* 0x000fe20000000800 */
[----:B------:R-:W-:Y:S04]  /*31130*/  @!P4 LDGSTS.E.BYPASS.LTC128B.128 [R9+0x1e200], desc[UR54][R6.64], !P0 ;  /* 0x1e2000000609cfae */ /* 0x000fe8000c101d76 */
[----:B------:R-:W-:Y:S04]  /*31140*/  @!P4 LDGSTS.E.BYPASS.LTC128B.128 [R9+0x20200], desc[UR54][R6.64+0x40], !P1 ;  /* 0x202000400609cfae */ /* 0x000fe8000c901d76 */
[----:B------:R0:W-:Y:S02]  /*31150*/  @!P4 LDGSTS.E.BYPASS.LTC128B.128 [R9+0x22200], desc[UR54][R6.64+0x80], !P2 ;  /* 0x222000800609cfae */ /* 0x0001e4000d101d76 */
[----:B0-----:R-:W-:-:S07]  /*31160*/  IMAD.MOV.U32 R6, RZ, RZ, R14 ;  /* 0x000000ffff067224 */ /* 0x001fce00078e000e */
[----:B------:R-:W-:Y:S05]  /*31170*/  WARPSYNC.COLLECTIVE R15, `(.L_x_849) ;  /* 0x000000000f087348 */ /* 0x000fea0003c00000 */
[----:B------:R0:W1:Y:S02]  /*31180*/  SHFL.IDX P6, R14, R13, R12, R11 ;  /* 0x0000000c0d0e7389 */ /* 0x00006400000c000b */
[----:B01----:R-:W-:Y:S01]  /*31190*/  ENDCOLLECTIVE ;  /* 0x000000000000791b */ /* 0x003fe20003800000 */
.L_x_849:
[----:B------:R-:W-:Y:S02]  /*311a0*/  IMAD.MOV.U32 R13, RZ, RZ, R3 ;  /* 0x000000ffff0d7224 */ /* 0x000fe400078e0003 */
[----:B------:R-:W-:Y:S02]  /*311b0*/  IMAD.MOV.U32 R12, RZ, RZ, 0x2 ;  /* 0x00000002ff0c7424 */ /* 0x000fe400078e00ff */
[----:B------:R-:W-:-:S07]  /*311c0*/  IMAD.MOV.U32 R5, RZ, RZ, R14 ;  /* 0x000000ffff057224 */ /* 0x000fce00078e000e */
[----:B------:R-:W-:Y:S05]  /*311d0*/  WARPSYNC.COLLECTIVE R15, `(.L_x_850) ;  /* 0x000000000f087348 */ /* 0x000fea0003c00000 */
[----:B------:R0:W1:Y:S02]  /*311e0*/  SHFL.IDX P6, R14, R13, R12, R11 ;  /* 0x0000000c0d0e7389 */ /* 0x00006400000c000b */
[----:B01----:R-:W-:Y:S01]  /*311f0*/  ENDCOLLECTIVE ;  /* 0x000000000000791b */ /* 0x003fe20003800000 */
.L_x_850:
[----:B------:R-:W-:-:S04]  /*31200*/  @!P3 IADD3 R5, P4, R10, R5, RZ ;  /* 0x000000050a05b210 */ /* 0x000fc80007f9e0ff */
[----:B------:R-:W-:-:S05]  /*31210*/  @!P3 IADD3.X R6, RZ, R6, RZ, P4, !PT ;  /* 0x00000006ff06b210 */ /* 0x000fca00027fe4ff */
[----:B------:R-:W-:Y:S02]  /*31220*/  @!P3 IMAD.MOV.U32 R7, RZ, RZ, R6 ;  /* 0x000000ffff07b224 */ /* 0x000fe400078e0006 */
[----:B------:R-:W-:Y:S02]  /*31230*/  @!P3 IMAD.MOV.U32 R6, RZ, RZ, R5 ;  /* 0x000000ffff06b224 */ /* 0x000fe400078e0005 */
[----:B------:R-:W-:Y:S02]  /*31240*/  IMAD.MOV.U32 R13, RZ, RZ, R4 ;  /* 0x000000ffff0d7224 */ /* 0x000fe400078e0004 */
[----:B------:R-:W-:Y:S01]  /*31250*/  VIADD R5, R0, 0x40 ;  /* 0x0000004000057836 */ /* 0x000fe20000000000 */
[----:B------:R-:W-:Y:S01]  /*31260*/  @!PT LDS RZ, [RZ] ;  /* 0x00000000fffff984 */ /* 0x000fe20000000800 */
[----:B------:R-:W-:Y:S01]  /*31270*/  @!PT LDS RZ, [RZ] ;  /* 0x00000000fffff984 */ /* 0x000fe20000000800 */
[----:B------:R-:W-:Y:S01]  /*31280*/  @!PT LDS RZ, [RZ] ;  /* 0x00000000fffff984 */ /* 0x000fe20000000800 */
[----:B------:R-:W-:Y:S04]  /*31290*/  @!P3 LDGSTS.E.BYPASS.LTC128B.128 [R9+0x1ea00], desc[UR54][R6.64], !P0 ;  /* 0x1ea000000609bfae */ /* 0x000fe8000c101d76 */
[----:B------:R-:W-:Y:S04]  /*312a0*/  @!P3 LDGSTS.E.BYPASS.LTC128B.128 [R9+0x20a00], desc[UR54][R6.64+0x40], !P1 ;  /* 0x20a000400609bfae */ /* 0x000fe8000c901d76 */
[----:B------:R0:W-:Y:S01]  /*312b0*/  @!P3 LDGSTS.E.BYPASS.LTC128B.128 [R9+0x22a00], desc[UR54][R6.64+0x80], !P2 ;  /* 0x22a000800609bfae */ /* 0x0001e2000d101d76 */
[----:B------:R-:W-:Y:S01]  /*312c0*/  ISETP.GE.AND P3, PT, R5, R2, PT ;  /* 0x000000020500720c */ /* 0x000fe20003f66270 */
[----:B0-----:R-:W-:-:S12]  /*312d0*/  IMAD.MOV.U32 R6, RZ, RZ, R14 ;  /* 0x000000ffff067224 */ /* 0x001fd800078e000e */
[----:B------:R-:W-:Y:S05]  /*312e0*/  WARPSYNC.COLLECTIVE R15, `(.L_x_851) ;  /* 0x000000000f087348 */ /* 0x000fea0003c00000 */
[----:B------:R0:W1:Y:S02]  /*312f0*/  SHFL.IDX P6, R14, R13, R12, R11 ;  /* 0x0000000c0d0e7389 */ /* 0x00006400000c000b */
[----:B01----:R-:W-:Y:S01]  /*31300*/  ENDCOLLECTIVE ;  /* 0x000000000000791b */ /* 0x003fe20003800000 */
.L_x_851:
[----:B------:R-:W-:Y:S02]  /*31310*/  IMAD.MOV.U32 R13, RZ, RZ, R3 ;  /* 0x000000ffff0d7224 */ /* 0x000fe400078e0003 */
[----:B------:R-:W-:Y:S01]  /*31320*/  IMAD.MOV.U32 R12, RZ, RZ, 0x3 ;  /* 0x00000003ff0c7424 */ /* 0x000fe200078e00ff */
[----:B------:R-:W-:-:S07]  /*31330*/  MOV R5, R14 ;  /* 0x0000000e00057202 */ /* 0x000fce0000000f00 */
[----:B------:R-:W-:Y:S05]  /*31340*/  WARPSYNC.COLLECTIVE R15, `(.L_x_852) ;  /* 0x000000000f087348 */ /* 0x000fea0003c00000 */
[----:B------:R0:W1:Y:S02]  /*31350*/  SHFL.IDX P6, R14, R13, R12, R11 ;  /* 0x0000000c0d0e7389 */ /* 0x00006400000c000b */
[----:B01----:R-:W-:Y:S01]  /*31360*/  ENDCOLLECTIVE ;  /* 0x000000000000791b */ /* 0x003fe20003800000 */
.L_x_852:
[----:B------:R-:W-:-:S05]  /*31370*/  @!P3 IADD3 R5, P4, R10, R5, RZ ;  /* 0x000000050a05b210 */ /* 0x000fca0007f9e0ff */
[----:B------:R-:W-:-:S04]  /*31380*/  @!P3 IMAD.X R6, RZ, RZ, R6, P4 ;  /* 0x000000ffff06b224 */ /* 0x000fc800020e0606 */
[----:B------:R-:W-:Y:S02]  /*31390*/  @!P3 IMAD.MOV.U32 R7, RZ, RZ, R6 ;  /* 0x000000ffff07b224 */ /* 0x000fe400078e0006 */
[----:B------:R-:W-:Y:S02]  /*313a0*/  @!P3 IMAD.MOV.U32 R6, RZ, RZ, R5 ;  /* 0x000000ffff06b224 */ /* 0x000fe400078e0005 */
[----:B------:R-:W-:-:S03]  /*313b0*/  IMAD.MOV.U32 R13, RZ, RZ, R4 ;  /* 0x000000ffff0d7224 */ /* 0x000fc600078e0004 */
[----:B------:R-:W-:Y:S01]  /*313c0*/  @!PT LDS RZ, [RZ] ;  /* 0x00000000fffff984 */ /* 0x000fe20000000800 */
[----:B------:R-:W-:Y:S01]  /*313d0*/  @!PT LDS RZ, [RZ] ;  /* 0x00000000fffff984 */ /* 0x000fe20000000800 */
[----:B------:R-:W-:Y:S01]  /*313e0*/  @!PT LDS RZ, [RZ] ;  /* 0x00000000fffff984 */ /* 0x000fe20000000800 */
[----:B------:R0:W-:Y:S04]  /*313f0*/  @!P3 LDGSTS.E.BYPASS.LTC128B.128 [R9+0x1f200], desc[UR54][R6.64], !P0 ;  /* 0x1f2000000609bfae */ /* 0x0001e8000c101d76 */
[----:B------:R0:W-:Y:S01]  /*31400*/  @!P3 LDGSTS.E.BYPASS.LTC128B.128 [R9+0x21200], desc[UR54][R6.64+0x40], !P1 ;  /* 0x212000400609bfae */ /* 0x0001e2000c901d76 */
[----:B------:R-:W-:-:S07]  /*31410*/  IMAD.MOV.U32 R5, RZ, RZ, R14 ;  /* 0x000000ffff057224 */ /* 0x000fce00078e000e */
[----:B0-----:R-:W-:Y:S05]  /*31420*/  WARPSYNC.COLLECTIVE R15, `(.L_x_853) ;  /* 0x000000000f087348 */ /* 0x001fea0003c00000 */
[----:B------:R1:W2:Y:S02]  /*31430*/  SHFL.IDX P6, R14, R13, R12, R11 ;  /* 0x0000000c0d0e7389 */ /* 0x0002a400000c000b */
[----:B012---:R-:W-:Y:S01]  /*31440*/  ENDCOLLECTIVE ;  /* 0x000000000000791b */ /* 0x007fe20003800000 */
.L_x_853:
[----:B------:R-:W-:Y:S01]  /*31450*/  @!PT LDS RZ, [RZ] ;  /* 0x00000000fffff984 */ /* 0x000fe20000000800 */
[----:B------:R-:W-:Y:S01]  /*31460*/  @!PT LDS RZ, [RZ] ;  /* 0x00000000fffff984 */ /* 0x000fe20000000800 */
[----:B------:R-:W-:Y:S01]  /*31470*/  @!PT LDS RZ, [RZ] ;  /* 0x00000000fffff984 */ /* 0x000fe20000000800 */
[----:B------:R3:W-:Y:S01]  /*31480*/  @!P3 LDGSTS.E.BYPASS.LTC128B.128 [R9+0x23200], desc[UR54][R6.64+0x80], !P2 ;  /* 0x232000800609bfae */ /* 0x0007e2000d101d76 */
[----:B------:R-:W-:Y:S01]  /*31490*/  MOV R3, R14 ;  /* 0x0000000e00037202 */ /* 0x000fe20000000f00 */
[----:B------:R-:W-:Y:S06]  /*314a0*/  BRA `(.L_x_854) ;  /* 0xffffff8400607947 */ /* 0x000fec000383ffff */
.L_x_613:
[----:B----4-:R4:W0:Y:S02]  /*314b0*/  SYNCS.PHASECHK.TRANS64.TRYWAIT P0, [R18+URZ+0x33420], R0 ;  /* 0x03342000120075a7 */ /* 0x010824000800017f */
[----:B0-----:R-:W-:Y:S05]  /*314c0*/  @!P0 NANOSLEEP.SYNCS 0x989680 ;  /* 0x009896800000895d */ /* 0x001fea0003900000 */
[----:B------:R-:W0:Y:S02]  /*314d0*/  @!P0 SYNCS.PHASECHK.TRANS64 P0, [R18+URZ+0x33420], R0 ;  /* 0x03342000120085a7 */ /* 0x000e24000800007f */
[----:B0-----:R-:W-:Y:S05]  /*314e0*/  @!P0 BRA `(.L_x_613) ;  /* 0xfffffffc00f08947 */ /* 0x001fea000383ffff */
[----:B------:R-:W-:Y:S05]  /*314f0*/  BRA `(.L_x_855) ;  /* 0xffffff8400d07947 */ /* 0x000fea000383ffff */
.L_x_619:
[----:B-1----:R1:W3:Y:S02]  /*31500*/  SYNCS.PHASECHK.TRANS64.TRYWAIT P0, [R6+URZ+0x33480], R5 ;  /* 0x03348005060075a7 */ /* 0x0022e4000800017f */
[----:B---3--:R-:W-:Y:S05]  /*31510*/  @!P0 NANOSLEEP.SYNCS 0x989680 ;  /* 0x009896800000895d */ /* 0x008fea0003900000 */
[----:B------:R-:W3:Y:S02]  /*31520*/  @!P0 SYNCS.PHASECHK.TRANS64 P0, [R6+URZ+0x33480], R5 ;  /* 0x03348005060085a7 */ /* 0x000ee4000800007f */
[----:B---3--:R-:W-:Y:S05]  /*31530*/  @!P0 BRA `(.L_x_619) ;  /* 0xfffffffc00f08947 */ /* 0x008fea000383ffff */
[----:B------:R-:W-:Y:S05]  /*31540*/  BRA `(.L_x_856) ;  /* 0xffffff8800887947 */ /* 0x000fea000383ffff */
.L_x_626:
[----:B--2---:R2:W3:Y:S02]  /*31550*/  SYNCS.PHASECHK.TRANS64.TRYWAIT P0, [R6+URZ+0x33440], R5 ;  /* 0x03344005060075a7 */ /* 0x0044e4000800017f */
[----:B---3--:R-:W-:Y:S05]  /*31560*/  @!P0 NANOSLEEP.SYNCS 0x989680 ;  /* 0x009896800000895d */ /* 0x008fea0003900000 */
[----:B------:R-:W3:Y:S02]  /*31570*/  @!P0 SYNCS.PHASECHK.TRANS64 P0, [R6+URZ+0x33440], R5 ;  /* 0x03344005060085a7 */ /* 0x000ee4000800007f */
[----:B---3--:R-:W-:Y:S05]  /*31580*/  @!P0 BRA `(.L_x_626) ;  /* 0xfffffffc00f08947 */ /* 0x008fea000383ffff */
[----:B------:R-:W-:Y:S05]  /*31590*/  BRA `(.L_x_857) ;  /* 0xffffff8c00847947 */ /* 0x000fea000383ffff */
.L_x_634:
[----:B---3--:R3:W4:Y:S02]  /*315a0*/  SYNCS.PHASECHK.TRANS64.TRYWAIT P0, [R3+URZ+0x33470], R4 ;  /* 0x03347004030075a7 */ /* 0x008724000800017f */
[----:B----4-:R-:W-:Y:S05]  /*315b0*/  @!P0 NANOSLEEP.SYNCS 0x989680 ;  /* 0x009896800000895d */ /* 0x010fea0003900000 */
[----:B------:R-:W4:Y:S02]  /*315c0*/  @!P0 SYNCS.PHASECHK.TRANS64 P0, [R3+URZ+0x33470], R4 ;  /* 0x03347004030085a7 */ /* 0x000f24000800007f */
[----:B----4-:R-:W-:Y:S05]  /*315d0*/  @!P0 BRA `(.L_x_634) ;  /* 0xfffffffc00f08947 */ /* 0x010fea000383ffff */
[----:B------:R-:W-:Y:S05]  /*315e0*/  BRA `(.L_x_858) ;  /* 0xffffff9000987947 */ /* 0x000fea000383ffff */
.L_x_636:
[----:B---3--:R3:W4:Y:S02]  /*315f0*/  SYNCS.PHASECHK.TRANS64.TRYWAIT P0, [R3+URZ+0x33460], R4 ;  /* 0x03346004030075a7 */ /* 0x008724000800017f */
[----:B----4-:R-:W-:Y:S05]  /*31600*/  @!P0 NANOSLEEP.SYNCS 0x989680 ;  /* 0x009896800000895d */ /* 0x010fea0003900000 */
[----:B------:R-:W4:Y:S02]  /*31610*/  @!P0 SYNCS.PHASECHK.TRANS64 P0, [R3+URZ+0x33460], R4 ;  /* 0x03346004030085a7 */ /* 0x000f24000800007f */
[----:B----4-:R-:W-:Y:S05]  /*31620*/  @!P0 BRA `(.L_x_636) ;  /* 0xfffffffc00f08947 */ /* 0x010fea000383ffff */
[----:B------:R-:W-:Y:S05]  /*31630*/  BRA `(.L_x_859) ;  /* 0xffffff9000a07947 */ /* 0x000fea000383ffff */
.L_x_643:
[----:B--2---:R2:W3:Y:S02]  /*31640*/  SYNCS.PHASECHK.TRANS64.TRYWAIT P1, [R3+URZ+0x33470], R0 ;  /* 0x03347000030075a7 */ /* 0x0044e4000802017f */
[----:B---3--:R-:W-:Y:S05]  /*31650*/  @!P1 NANOSLEEP.SYNCS 0x989680 ;  /* 0x009896800000995d */ /* 0x008fea0003900000 */
[----:B------:R-:W3:Y:S02]  /*31660*/  @!P1 SYNCS.PHASECHK.TRANS64 P1, [R3+URZ+0x33470], R0 ;  /* 0x03347000030095a7 */ /* 0x000ee4000802007f */
[----:B---3--:R-:W-:Y:S05]  /*31670*/  @!P1 BRA `(.L_x_643) ;  /* 0xfffffffc00f09947 */ /* 0x008fea000383ffff */
[----:B------:R-:W-:Y:S05]  /*31680*/  BRA `(.L_x_860) ;  /* 0xffffff9800e87947 */ /* 0x000fea000383ffff */
.L_x_645:
[----:B--2---:R2:W3:Y:S02]  /*31690*/  SYNCS.PHASECHK.TRANS64.TRYWAIT P1, [R3+URZ+0x33460], R0 ;  /* 0x03346000030075a7 */ /* 0x0044e4000802017f */
[----:B---3--:R-:W-:Y:S05]  /*316a0*/  @!P1 NANOSLEEP.SYNCS 0x989680 ;  /* 0x009896800000995d */ /* 0x008fea0003900000 */
[----:B------:R-:W3:Y:S02]  /*316b0*/  @!P1 SYNCS.PHASECHK.TRANS64 P1, [R3+URZ+0x33460], R0 ;  /* 0x03346000030095a7 */ /* 0x000ee4000802007f */
[----:B---3--:R-:W-:Y:S05]  /*316c0*/  @!P1 BRA `(.L_x_645) ;  /* 0xfffffffc00f09947 */ /* 0x008fea000383ffff */
[----:B------:R-:W-:Y:S05]  /*316d0*/  BRA `(.L_x_861) ;  /* 0xffffff9800f07947 */ /* 0x000fea000383ffff */
.L_x_649:
[----:B------:R-:W2:Y:S01]  /*316e0*/  LDL R0, [R1] ;  /* 0x0000000001007983 */ /* 0x000ea20000100800 */
[----:B------:R-:W-:Y:S01]  /*316f0*/  BSSY B0, `(.L_x_862) ;  /* 0x0000008000007945 */ /* 0x000fe20003800000 */
[----:B------:R-:W-:Y:S02]  /*31700*/  IMAD.MOV.U32 R12, RZ, RZ, RZ ;  /* 0x000000ffff0c7224 */ /* 0x000fe400078e00ff */
[----:B------:R-:W-:Y:S02]  /*31710*/  IMAD.MOV.U32 R11, RZ, RZ, 0x1f ;  /* 0x0000001fff0b7424 */ /* 0x000fe400078e00ff */
[----:B------:R-:W-:Y:S02]  /*31720*/  IMAD.MOV.U32 R15, RZ, RZ, -0x1 ;  /* 0xffffffffff0f7424 */ /* 0x000fe400078e00ff */
[----:B--2---:R-:W-:-:S07]  /*31730*/  IMAD.MOV.U32 R13, RZ, RZ, R0 ;  /* 0x000000ffff0d7224 */ /* 0x004fce00078e0000 */
[----:B01----:R-:W-:Y:S05]  /*31740*/  WARPSYNC.COLLECTIVE R15, `(.L_x_863) ;  /* 0x000000000f087348 */ /* 0x003fea0003c00000 */
[----:B------:R2:W3:Y:S02]  /*31750*/  SHFL.IDX P6, R14, R13, R12, R11 ;  /* 0x0000000c0d0e7389 */ /* 0x0004e400000c000b */
[----:B0123--:R-:W-:Y:S01]  /*31760*/  ENDCOLLECTIVE ;  /* 0x000000000000791b */ /* 0x00ffe20003800000 */
.L_x_863:
[----:B------:R-:W-:Y:S05]  /*31770*/  BSYNC B0 ;  /* 0x0000000000007941 */ /* 0x000fea0003800000 */
.L_x_862:
[----:B------:R0:W5:Y:S01]  /*31780*/  LDL R2, [R1+0xc] ;  /* 0x00000c0001027983 */ /* 0x0001620000100800 */
[----:B------:R-:W-:Y:S01]  /*31790*/  IMAD.MOV.U32 R13, RZ, RZ, R0 ;  /* 0x000000ffff0d7224 */ /* 0x000fe200078e0000 */
[----:B------:R-:W-:Y:S01]  /*317a0*/  MOV R11, 0x1f ;  /* 0x0000001f000b7802 */ /* 0x000fe20000000f00 */
[----:B------:R-:W-:Y:S02]  /*317b0*/  IMAD.MOV.U32 R12, RZ, RZ, 0x1 ;  /* 0x00000001ff0c7424 */ /* 0x000fe400078e00ff */
[----:B------:R-:W-:Y:S02]  /*317c0*/  IMAD.MOV.U32 R15, RZ, RZ, -0x1 ;  /* 0xffffffffff0f7424 */ /* 0x000fe400078e00ff */
[----:B------:R-:W-:-:S07]  /*317d0*/  IMAD.MOV.U32 R5, RZ, RZ, R14 ;  /* 0x000000ffff057224 */ /* 0x000fce00078e000e */
[----:B0----5:R-:W-:Y:S05]  /*317e0*/  WARPSYNC.COLLECTIVE R15, `(.L_x_864) ;  /* 0x000000000f087348 */ /* 0x021fea0003c00000 */
[----:B------:R1:W2:Y:S02]  /*317f0*/  SHFL.IDX P6, R14, R13, R12, R11 ;  /* 0x0000000c0d0e7389 */ /* 0x0002a400000c000b */
[----:B012--5:R-:W-:Y:S01]  /*31800*/  ENDCOLLECTIVE ;  /* 0x000000000000791b */ /* 0x027fe20003800000 */
.L_x_864:
[----:B------:R-:W-:Y:S01]  /*31810*/  ULDC UR4, c[0x0][0xc3c] ;  /* 0x00030f0000047ab9 */ /* 0x000fe20000000800 */
[----:B------:R-:W-:Y:S02]  /*31820*/  IMAD.IADD R4, R2, 0x1, R16 ;  /* 0x0000000102047824 */ /* 0x000fe400078e0210 */
[----:B------:R-:W-:Y:S02]  /*31830*/  IMAD.MOV.U32 R11, RZ, RZ, RZ ;  /* 0x000000ffff0b7224 */ /* 0x000fe400078e00ff */
[----:B------:R-:W-:Y:S01]  /*31840*/  IMAD.MOV.U32 R0, RZ, RZ, R14 ;  /* 0x000000ffff007224 */ /* 0x000fe200078e000e */
[----:B------:R-:W-:-:S13]  /*31850*/  ISETP.GE.OR P1, PT, R4, UR4, !P0 ;  /* 0x0000000404007c0c */ /* 0x000fda000c726670 */
[----:B------:R-:W0:Y:S08]  /*31860*/  @!P1 LDC.64 R2, c[0x0][0xc80] ;  /* 0x00032000ff029b82 */ /* 0x000e300000000a00 */
[----:B------:R-:W1:Y:S01]  /*31870*/  @!P1 LDC.64 R6, c[0x0][0xc78] ;  /* 0x00031e00ff069b82 */ /* 0x000e620000000a00 */
[----:B0-----:R-:W-:-:S05]  /*31880*/  @!P1 IMAD.WIDE R2, R4, 0x4, R2 ;  /* 0x0000000404029825 */ /* 0x001fca00078e0202 */
[----:B------:R1:W2:Y:S02]  /*31890*/  @!P1 LDG.E R8, desc[UR54][R2.64] ;  /* 0x0000003602089981 */ /* 0x0002a4000c1e1900 */
[----:B-1----:R-:W-:-:S06]  /*318a0*/  @!P1 IMAD.WIDE R2, R4, 0x4, R6 ;  /* 0x0000000404029825 */ /* 0x002fcc00078e0206 */
[----:B------:R-:W3:Y:S01]  /*318b0*/  @!P1 LDG.E R2, desc[UR54][R2.64] ;  /* 0x0000003602029981 */ /* 0x000ee2000c1e1900 */
[----:B------:R-:W-:Y:S01]  /*318c0*/  IMAD.MOV.U32 R4, RZ, RZ, RZ ;  /* 0x000000ffff047224 */ /* 0x000fe200078e00ff */
[C---:B------:R-:W-:Y:S01]  /*318d0*/  ISETP.GE.U32.AND P2, PT, R16.reuse, 0x2, PT ;  /* 0x000000021000780c */ /* 0x040fe20003f46070 */
[----:B------:R-:W-:Y:S01]  /*318e0*/  IMAD.MOV.U32 R6, RZ, RZ, RZ ;  /* 0x000000ffff067224 */ /* 0x000fe200078e00ff */
[C---:B------:R-:W-:Y:S02]  /*318f0*/  ISETP.GE.U32.AND P3, PT, R16.reuse, 0x4, PT ;  /* 0x000000041000780c */ /* 0x040fe40003f66070 */
[C---:B------:R-:W-:Y:S02]  /*31900*/  ISETP.GE.U32.AND P4, PT, R16.reuse, 0x8, PT ;  /* 0x000000081000780c */ /* 0x040fe40003f86070 */
[----:B------:R-:W-:Y:S01]  /*31910*/  ISETP.GE.U32.AND P5, PT, R16, 0x10, PT ;  /* 0x000000101000780c */ /* 0x000fe20003fa6070 */
[----:B--2---:R-:W-:Y:S02]  /*31920*/  @!P1 IMAD.MOV.U32 R4, RZ, RZ, R8 ;  /* 0x000000ffff049224 */ /* 0x004fe400078e0008 */
[----:B------:R-:W-:-:S02]  /*31930*/  IMAD.MOV.U32 R8, RZ, RZ, RZ ;  /* 0x000000ffff087224 */ /* 0x000fc400078e00ff */
[----:B---3--:R-:W-:Y:S01]  /*31940*/  @!P1 IMAD.MOV.U32 R6, RZ, RZ, R2 ;  /* 0x000000ffff069224 */ /* 0x008fe200078e0002 */
[----:B------:R-:W-:-:S03]  /*31950*/  ISETP.NE.AND P1, PT, R16, RZ, PT ;  /* 0x000000ff1000720c */ /* 0x000fc60003f25270 */
[----:B------:R-:W-:-:S05]  /*31960*/  IMAD R2, R6, R4, RZ ;  /* 0x0000000406027224 */ /* 0x000fca00078e02ff */
[----:B------:R-:W-:-:S07]  /*31970*/  MOV R13, R2 ;  /* 0x00000002000d7202 */ /* 0x000fce0000000f00 */
[----:B------:R-:W-:Y:S05]  /*31980*/  WARPSYNC.COLLECTIVE R15, `(.L_x_865) ;  /* 0x000000000f087348 */ /* 0x000fea0003c00000 */
[----:B------:R0:W1:Y:S02]  /*31990*/  SHFL.UP P6, R14, R13, R12, R11 ;  /* 0x0400000c0d0e7389 */ /* 0x00006400000c000b */
[----:B01----:R-:W-:Y:S01]  /*319a0*/  ENDCOLLECTIVE ;  /* 0x000000000000791b */ /* 0x003fe20003800000 */
.L_x_865:
[----:B------:R-:W-:Y:S02]  /*319b0*/  IMAD.MOV.U32 R12, RZ, RZ, 0x2 ;  /* 0x00000002ff0c7424 */ /* 0x000fe400078e00ff */
[----:B------:R-:W-:-:S05]  /*319c0*/  IMAD.MOV.U32 R3, RZ, RZ, R14 ;  /* 0x000000ffff037224 */ /* 0x000fca00078e000e */
[----:B------:R-:W-:-:S05]  /*319d0*/  SEL R3, R3, RZ, P1 ;  /* 0x000000ff03037207 */ /* 0x000fca0000800000 */
[----:B------:R-:W-:-:S04]  /*319e0*/  IMAD.IADD R2, R2, 0x1, R3 ;  /* 0x0000000102027824 */ /* 0x000fc800078e0203 */
[----:B------:R-:W-:-:S07]  /*319f0*/  IMAD.MOV.U32 R13, RZ, RZ, R2 ;  /* 0x000000ffff0d7224 */ /* 0x000fce00078e0002 */
[----:B------:R-:W-:Y:S05]  /*31a00*/  WARPSYNC.COLLECTIVE R15, `(.L_x_866) ;  /* 0x000000000f087348 */ /* 0x000fea0003c00000 */
[----:B------:R0:W1:Y:S02]  /*31a10*/  SHFL.UP P6, R14, R13, R12, R11 ;  /* 0x0400000c0d0e7389 */ /* 0x00006400000c000b */
[----:B01----:R-:W-:Y:S01]  /*31a20*/  ENDCOLLECTIVE ;  /* 0x000000000000791b */ /* 0x003fe20003800000 */
.L_x_866:
[----:B------:R-:W-:Y:S02]  /*31a30*/  IMAD.MOV.U32 R12, RZ, RZ, 0x4 ;  /* 0x00000004ff0c7424 */ /* 0x000fe400078e00ff */
[----:B------:R-:W-:-:S05]  /*31a40*/  IMAD.MOV.U32 R3, RZ, RZ, R14 ;  /* 0x000000ffff037224 */ /* 0x000fca00078e000e */
[----:B------:R-:W-:-:S05]  /*31a50*/  SEL R3, R3, RZ, P2 ;  /* 0x000000ff03037207 */ /* 0x000fca0001000000 */
[----:B------:R-:W-:-:S05]  /*31a60*/  IMAD.IADD R2, R2, 0x1, R3 ;  /* 0x0000000102027824 */ /* 0x000fca00078e0203 */
[----:B------:R-:W-:-:S07]  /*31a70*/  MOV R13, R2 ;  /* 0x00000002000d7202 */ /* 0x000fce0000000f00 */
[----:B------:R-:W-:Y:S05]  /*31a80*/  WARPSYNC.COLLECTIVE R15, `(.L_x_867) ;  /* 0x000000000f087348 */ /* 0x000fea0003c00000 */
[----:B------:R0:W1:Y:S02]  /*31a90*/  SHFL.UP P6, R14, R13, R12, R11 ;  /* 0x0400000c0d0e7389 */ /* 0x00006400000c000b */
[----:B01----:R-:W-:Y:S01]  /*31aa0*/  ENDCOLLECTIVE ;  /* 0x000000000000791b */ /* 0x003fe20003800000 */
.L_x_867:
        /* <DEDUP_REMOVED lines=8> */
.L_x_868:
        /* <DEDUP_REMOVED lines=8> */
.L_x_869:
[----:B------:R-:W-:Y:S02]  /*31bb0*/  IMAD.MOV.U32 R12, RZ, RZ, 0x1f ;  /* 0x0000001fff0c7424 */ /* 0x000fe400078e00ff */
[----:B------:R-:W-:Y:S02]  /*31bc0*/  IMAD.MOV.U32 R11, RZ, RZ, 0x1f ;  /* 0x0000001fff0b7424 */ /* 0x000fe400078e00ff */
[----:B------:R-:W-:-:S05]  /*31bd0*/  IMAD.MOV.U32 R3, RZ, RZ, R14 ;  /* 0x000000ffff037224 */ /* 0x000fca00078e000e */
[----:B------:R-:W-:-:S05]  /*31be0*/  SEL R3, R3, RZ, P5 ;  /* 0x000000ff03037207 */ /* 0x000fca0002800000 */
[----:B------:R-:W-:-:S04]  /*31bf0*/  IMAD.IADD R7, R2, 0x1, R3 ;  /* 0x0000000102077824 */ /* 0x000fc800078e0203 */
[----:B------:R-:W-:-:S07]  /*31c00*/  IMAD.MOV.U32 R13, RZ, RZ, R7 ;  /* 0x000000ffff0d7224 */ /* 0x000fce00078e0007 */
[----:B------:R-:W-:Y:S05]  /*31c10*/  WARPSYNC.COLLECTIVE R15, `(.L_x_870) ;  /* 0x000000000f087348 */ /* 0x000fea0003c00000 */
[----:B------:R0:W1:Y:S02]  /*31c20*/  SHFL.IDX P6, R14, R13, R12, R11 ;  /* 0x0000000c0d0e7389 */ /* 0x00006400000c000b */
[----:B01----:R-:W-:Y:S01]  /*31c30*/  ENDCOLLECTIVE ;  /* 0x000000000000791b */ /* 0x003fe20003800000 */
.L_x_870:
[----:B------:R-:W-:Y:S01]  /*31c40*/  MOV R9, R14 ;  /* 0x0000000e00097202 */ /* 0x000fe20000000f00 */
[----:B------:R-:W-:Y:S06]  /*31c50*/  BRA `(.L_x_871) ;  /* 0xffffffa000587947 */ /* 0x000fec000383ffff */
.L_x_652:
[----:B------:R-:W-:Y:S01]  /*31c60*/  BSSY B0, `(.L_x_872) ;  /* 0x0000008000007945 */ /* 0x000fe20003800000 */
[----:B------:R-:W-:Y:S02]  /*31c70*/  IMAD.MOV.U32 R13, RZ, RZ, R2 ;  /* 0x000000ffff0d7224 */ /* 0x000fe400078e0002 */
[----:B------:R-:W-:Y:S02]  /*31c80*/  IMAD.MOV.U32 R12, RZ, RZ, 0x1 ;  /* 0x00000001ff0c7424 */ /* 0x000fe400078e00ff */
[----:B------:R-:W-:Y:S02]  /*31c90*/  IMAD.MOV.U32 R11, RZ, RZ, RZ ;  /* 0x000000ffff0b7224 */ /* 0x000fe400078e00ff */
[----:B------:R-:W-:-:S07]  /*31ca0*/  IMAD.MOV.U32 R15, RZ, RZ, -0x1 ;  /* 0xffffffffff0f7424 */ /* 0x000fce00078e00ff */
[----:B0-----:R-:W-:Y:S05]  /*31cb0*/  WARPSYNC.COLLECTIVE R15, `(.L_x_873) ;  /* 0x000000000f087348 */ /* 0x001fea0003c00000 */
[----:B------:R1:W2:Y:S02]  /*31cc0*/  SHFL.UP P6, R14, R13, R12, R11 ;  /* 0x0400000c0d0e7389 */ /* 0x0002a400000c000b */
[----:B012---:R-:W-:Y:S01]  /*31cd0*/  ENDCOLLECTIVE ;  /* 0x000000000000791b */ /* 0x007fe20003800000 */
.L_x_873:
[----:B------:R-:W-:Y:S05]  /*31ce0*/  BSYNC B0 ;  /* 0x0000000000007941 */ /* 0x000fea0003800000 */
.L_x_872:
[----:B------:R-:W-:Y:S02]  /*31cf0*/  IMAD.MOV.U32 R3, RZ, RZ, R14 ;  /* 0x000000ffff037224 */ /* 0x000fe400078e000e */
[----:B------:R-:W-:Y:S02]  /*31d00*/  IMAD.MOV.U32 R12, RZ, RZ, 0x2 ;  /* 0x00000002ff0c7424 */ /* 0x000fe400078e00ff */
[----:B------:R-:W-:Y:S01]  /*31d10*/  IMAD.MOV.U32 R11, RZ, RZ, RZ ;  /* 0x000000ffff0b7224 */ /* 0x000fe200078e00ff */
[----:B------:R-:W-:Y:S01]  /*31d20*/  SEL R3, R3, RZ, P1 ;  /* 0x000000ff03037207 */ /* 0x000fe20000800000 */
[----:B------:R-:W-:-:S03]  /*31d30*/  IMAD.MOV.U32 R15, RZ, RZ, -0x1 ;  /* 0xffffffffff0f7424 */ /* 0x000fc600078e00ff */
[----:B------:R-:W-:-:S05]  /*31d40*/  IADD3 R2, R2, R3, RZ ;  /* 0x0000000302027210 */ /* 0x000fca0007ffe0ff */
[----:B------:R-:W-:-:S07]  /*31d50*/  IMAD.MOV.U32 R13, RZ, RZ, R2 ;  /* 0x000000ffff0d7224 */ /* 0x000fce00078e0002 */
[----:B------:R-:W-:Y:S05]  /*31d60*/  WARPSYNC.COLLECTIVE R15, `(.L_x_874) ;  /* 0x000000000f087348 */ /* 0x000fea0003c00000 */
[----:B------:R0:W1:Y:S02]  /*31d70*/  SHFL.UP P6, R14, R13, R12, R11 ;  /* 0x0400000c0d0e7389 */ /* 0x00006400000c000b */
[----:B01----:R-:W-:Y:S01]  /*31d80*/  ENDCOLLECTIVE ;  /* 0x000000000000791b */ /* 0x003fe20003800000 */
.L_x_874:
        /* <DEDUP_REMOVED lines=8> */
.L_x_875:
        /* <DEDUP_REMOVED lines=8> */
.L_x_876:
[----:B------:R-:W-:Y:S02]  /*31e90*/  IMAD.MOV.U32 R12, RZ, RZ, 0x10 ;  /* 0x00000010ff0c7424 */ /* 0x000fe400078e00ff */
[----:B------:R-:W-:-:S05]  /*31ea0*/  IMAD.MOV.U32 R3, RZ, RZ, R14 ;  /* 0x000000ffff037224 */ /* 0x000fca00078e000e */
[----:B------:R-:W-:-:S04]  /*31eb0*/  SEL R3, R3, RZ, P4 ;  /* 0x000000ff03037207 */ /* 0x000fc80002000000 */
[----:B------:R-:W-:-:S05]  /*31ec0*/  IADD3 R2, R2, R3, RZ ;  /* 0x0000000302027210 */ /* 0x000fca0007ffe0ff */
[----:B------:R-:W-:-:S07]  /*31ed0*/  IMAD.MOV.U32 R13, RZ, RZ, R2 ;  /* 0x000000ffff0d7224 */ /* 0x000fce00078e0002 */
[----:B------:R-:W-:Y:S05]  /*31ee0*/  WARPSYNC.COLLECTIVE R15, `(.L_x_877) ;  /* 0x000000000f087348 */ /* 0x000fea0003c00000 */
[----:B------:R0:W1:Y:S02]  /*31ef0*/  SHFL.UP P6, R14, R13, R12, R11 ;  /* 0x0400000c0d0e7389 */ /* 0x00006400000c000b */
[----:B01----:R-:W-:Y:S01]  /*31f00*/  ENDCOLLECTIVE ;  /* 0x000000000000791b */ /* 0x003fe20003800000 */
.L_x_877:
[----:B------:R-:W-:Y:S01]  /*31f10*/  IMAD.MOV.U32 R12, RZ, RZ, 0x1f ;  /* 0x0000001fff0c7424 */ /* 0x000fe200078e00ff */
[----:B------:R-:W-:Y:S01]  /*31f20*/  MOV R11, 0x1f ;  /* 0x0000001f000b7802 */ /* 0x000fe20000000f00 */
[----:B------:R-:W-:-:S05]  /*31f30*/  IMAD.MOV.U32 R3, RZ, RZ, R14 ;  /* 0x000000ffff037224 */ /* 0x000fca00078e000e */
[----:B------:R-:W-:-:S05]  /*31f40*/  SEL R3, R3, RZ, P5 ;  /* 0x000000ff03037207 */ /* 0x000fca0002800000 */
[----:B------:R-:W-:-:S04]  /*31f50*/  IMAD.IADD R7, R2, 0x1, R3 ;  /* 0x0000000102077824 */ /* 0x000fc800078e0203 */
[----:B------:R-:W-:-:S07]  /*31f60*/  IMAD.MOV.U32 R13, RZ, RZ, R7 ;  /* 0x000000ffff0d7224 */ /* 0x000fce00078e0007 */
[----:B------:R-:W-:Y:S05]  /*31f70*/  WARPSYNC.COLLECTIVE R15, `(.L_x_878) ;  /* 0x000000000f087348 */ /* 0x000fea0003c00000 */
[----:B------:R0:W1:Y:S02]  /*31f80*/  SHFL.IDX P6, R14, R13, R12, R11 ;  /* 0x0000000c0d0e7389 */ /* 0x00006400000c000b */
[----:B01----:R-:W-:Y:S01]  /*31f90*/  ENDCOLLECTIVE ;  /* 0x000000000000791b */ /* 0x003fe20003800000 */
.L_x_878:
[----:B------:R-:W-:Y:S01]  /*31fa0*/  IMAD.MOV.U32 R9, RZ, RZ, R14 ;  /* 0x000000ffff097224 */ /* 0x000fe200078e000e */
[----:B------:R-:W-:Y:S06]  /*31fb0*/  BRA `(.L_x_879) ;  /* 0xffffffa0002c7947 */ /* 0x000fec000383ffff */
.L_x_654:
[----:B------:R-:W-:Y:S01]  /*31fc0*/  BSSY B0, `(.L_x_880) ;  /* 0x0000006000007945 */ /* 0x000fe20003800000 */
[----:B------:R-:W-:Y:S01]  /*31fd0*/  PLOP3.LUT P6, PT, P6, PT, PT, 0x8, 0x0 ;  /* 0x000000000000781c */ /* 0x000fe200037ce170 */
[----:B------:R-:W-:-:S12]  /*31fe0*/  IMAD.MOV.U32 R15, RZ, RZ, -0x1 ;  /* 0xffffffffff0f7424 */ /* 0x000fd800078e00ff */
[----:B0-----:R-:W-:Y:S05]  /*31ff0*/  WARPSYNC.COLLECTIVE R15, `(.L_x_881) ;  /* 0x000000000f087348 */ /* 0x001fea0003c00000 */
[----:B------:R-:W-:Y:S01]  /*32000*/  VOTE.ANY R14, PT, P6 ;  /* 0x00000000000e7806 */ /* 0x000fe200030e0100 */
[----:B0-----:R-:W-:Y:S06]  /*32010*/  ENDCOLLECTIVE ;  /* 0x000000000000791b */ /* 0x001fec0003800000 */
.L_x_881:
[----:B------:R-:W-:Y:S05]  /*32020*/  BSYNC B0 ;  /* 0x0000000000007941 */ /* 0x000fea0003800000 */
.L_x_880:
[----:B------:R-:W-:Y:S01]  /*32030*/  IMAD.MOV.U32 R3, RZ, RZ, R14 ;  /* 0x000000ffff037224 */ /* 0x000fe200078e000e */
[----:B------:R-:W-:Y:S01]  /*32040*/  MOV R15, 0xffffffff ;  /* 0xffffffff000f7802 */ /* 0x000fe20000000f00 */
[----:B------:R-:W-:Y:S02]  /*32050*/  IMAD.MOV.U32 R13, RZ, RZ, R4 ;  /* 0x000000ffff0d7224 */ /* 0x000fe400078e0004 */
[----:B------:R-:W0:Y:S01]  /*32060*/  POPC R0, R3 ;  /* 0x0000000300007309 */ /* 0x000e220000000000 */
[----:B------:R-:W-:Y:S02]  /*32070*/  IMAD.MOV.U32 R11, RZ, RZ, 0x1f ;  /* 0x0000001fff0b7424 */ /* 0x000fe400078e00ff */
[----:B0-----:R-:W-:-:S07]  /*32080*/  IMAD.MOV.U32 R12, RZ, RZ, R0 ;  /* 0x000000ffff0c7224 */ /* 0x001fce00078e0000 */
[----:B------:R-:W-:Y:S05]  /*32090*/  WARPSYNC.COLLECTIVE R15, `(.L_x_882) ;  /* 0x000000000f087348 */ /* 0x000fea0003c00000 */
[----:B------:R0:W1:Y:S02]  /*320a0*/  SHFL.IDX P6, R14, R13, R12, R11 ;  /* 0x0000000c0d0e7389 */ /* 0x00006400000c000b */
[----:B01----:R-:W-:Y:S01]  /*320b0*/  ENDCOLLECTIVE ;  /* 0x000000000000791b */ /* 0x003fe20003800000 */
.L_x_882:
[----:B------:R-:W-:Y:S02]  /*320c0*/  IMAD.MOV.U32 R13, RZ, RZ, R6 ;  /* 0x000000ffff0d7224 */ /* 0x000fe400078e0006 */
[----:B------:R-:W-:-:S07]  /*320d0*/  IMAD.MOV.U32 R4, RZ, RZ, R14 ;  /* 0x000000ffff047224 */ /* 0x000fce00078e000e */
[----:B------:R-:W-:Y:S05]  /*320e0*/  WARPSYNC.COLLECTIVE R15, `(.L_x_883) ;  /* 0x000000000f087348 */ /* 0x000fea0003c00000 */
[----:B------:R0:W1:Y:S02]  /*320f0*/  SHFL.IDX P6, R14, R13, R12, R11 ;  /* 0x0000000c0d0e7389 */ /* 0x00006400000c000b */
[----:B01----:R-:W-:Y:S01]  /*32100*/  ENDCOLLECTIVE ;  /* 0x000000000000791b */ /* 0x003fe20003800000 */
.L_x_883:
[----:B------:R-:W-:Y:S01]  /*32110*/  IMAD.MOV.U32 R6, RZ, RZ, R14 ;  /* 0x000000ffff067224 */ /* 0x000fe200078e000e */
[----:B------:R-:W-:Y:S06]  /*32120*/  BRA `(.L_x_884) ;  /* 0xffffffa0000c7947 */ /* 0x000fec000383ffff */
.L_x_656:
[----:B------:R-:W-:Y:S01]  /*32130*/  BSSY B0, `(.L_x_885) ;  /* 0x0000007000007945 */ /* 0x000fe20003800000 */
[----:B------:R-:W-:Y:S02]  /*32140*/  IMAD.MOV.U32 R13, RZ, RZ, R7 ;  /* 0x000000ffff0d7224 */ /* 0x000fe400078e0007 */
[----:B------:R-:W-:Y:S02]  /*32150*/  IMAD.MOV.U32 R11, RZ, RZ, 0x1f ;  /* 0x0000001fff0b7424 */ /* 0x000fe400078e00ff */
[----:B------:R-:W-:-:S07]  /*32160*/  IMAD.MOV.U32 R15, RZ, RZ, -0x1 ;  /* 0xffffffffff0f7424 */ /* 0x000fce00078e00ff */
[----:B0123--:R-:W-:Y:S05]  /*32170*/  WARPSYNC.COLLECTIVE R15, `(.L_x_886) ;  /* 0x000000000f087348 */ /* 0x00ffea0003c00000 */
[----:B------:R4:W0:Y:S02]  /*32180*/  SHFL.IDX P6, R14, R13, R12, R11 ;  /* 0x0000000c0d0e7389 */ /* 0x00082400000c000b */
[----:B01234-:R-:W-:Y:S01]  /*32190*/  ENDCOLLECTIVE ;  /* 0x000000000000791b */ /* 0x01ffe20003800000 */
.L_x_886:
[----:B------:R-:W-:Y:S05]  /*321a0*/  BSYNC B0 ;  /* 0x0000000000007941 */ /* 0x000fea0003800000 */
.L_x_885:
[----:B------:R-:W-:Y:S01]  /*321b0*/  MOV R7, R14 ;  /* 0x0000000e00077202 */ /* 0x000fe20000000f00 */
[----:B------:R-:W-:Y:S06]  /*321c0*/  BRA `(.L_x_887) ;  /* 0xffffff9c00fc7947 */ /* 0x000fec000383ffff */
.L_x_660:
[----:B0-----:R0:W1:Y:S02]  /*321d0*/  SYNCS.PHASECHK.TRANS64.TRYWAIT P0, [R0+URZ+0x33420], R3 ;  /* 0x03342003000075a7 */ /* 0x001064000800017f */
[----:B-1----:R-:W-:Y:S05]  /*321e0*/  @!P0 NANOSLEEP.SYNCS 0x989680 ;  /* 0x009896800000895d */ /* 0x002fea0003900000 */
[----:B------:R-:W1:Y:S02]  /*321f0*/  @!P0 SYNCS.PHASECHK.TRANS64 P0, [R0+URZ+0x33420], R3 ;  /* 0x03342003000085a7 */ /* 0x000e64000800007f */
[----:B-1----:R-:W-:Y:S05]  /*32200*/  @!P0 BRA `(.L_x_660) ;  /* 0xfffffffc00f08947 */ /* 0x002fea000383ffff */
[----:B------:R-:W-:Y:S05]  /*32210*/  BRA `(.L_x_888) ;  /* 0xffffffa400947947 */ /* 0x000fea000383ffff */
.L_x_661:
        /* <DEDUP_REMOVED lines=11> */
.L_x_890:
[----:B------:R-:W-:Y:S05]  /*322d0*/  BSYNC B0 ;  /* 0x0000000000007941 */ /* 0x000fea0003800000 */
.L_x_889:
[----:B------:R-:W-:Y:S05]  /*322e0*/  BRA `(.L_x_891) ;  /* 0xffffffa4007c7947 */ /* 0x000fea000383ffff */
.L_x_662:
[----:B------:R-:W-:Y:S01]  /*322f0*/  BSSY B0, `(.L_x_892) ;  /* 0x0000006000007945 */ /* 0x000fe20003800000 */
[----:B------:R-:W-:-:S07]  /*32300*/  IMAD.MOV.U32 R15, RZ, RZ, -0x1 ;  /* 0xffffffffff0f7424 */ /* 0x000fce00078e00ff */
[----:B01----:R-:W-:Y:S05]  /*32310*/  WARPSYNC.COLLECTIVE R15, `(.L_x_893) ;  /* 0x000000000f0c7348 */ /* 0x003fea0003c00000 */
[----:B------:R-:W-:Y:S02]  /*32320*/  ELECT P6, UR62, PT ;  /* 0x00000000003e782f */ /* 0x000fe400038c0000 */
[----:B------:R-:W-:Y:S01]  /*32330*/  MOV R14, UR62 ;  /* 0x0000003e000e7c02 */ /* 0x000fe20008000f00 */
[----:B01----:R-:W-:Y:S10]  /*32340*/  ENDCOLLECTIVE ;  /* 0x000000000000791b */ /* 0x003ff40003800000 */
.L_x_893:
[----:B------:R-:W-:Y:S05]  /*32350*/  BSYNC B0 ;  /* 0x0000000000007941 */ /* 0x000fea0003800000 */
.L_x_892:
[----:B------:R-:W-:Y:S05]  /*32360*/  BRA `(.L_x_894) ;  /* 0xffffffa400707947 */ /* 0x000fea000383ffff */
.L_x_664:
[----:B0-----:R0:W1:Y:S02]  /*32370*/  SYNCS.PHASECHK.TRANS64.TRYWAIT P1, [R6+URZ], R5 ;  /* 0x00000005060075a7 */ /* 0x001064000802017f */
[----:B-1----:R-:W-:Y:S05]  /*32380*/  @!P1 NANOSLEEP.SYNCS 0x989680 ;  /* 0x009896800000995d */ /* 0x002fea0003900000 */
[----:B------:R-:W1:Y:S02]  /*32390*/  @!P1 SYNCS.PHASECHK.TRANS64 P1, [R6+URZ], R5 ;  /* 0x00000005060095a7 */ /* 0x000e64000802007f */
[----:B-1----:R-:W-:Y:S05]  /*323a0*/  @!P1 BRA `(.L_x_664) ;  /* 0xfffffffc00f09947 */ /* 0x002fea000383ffff */
[----:B------:R-:W-:Y:S05]  /*323b0*/  BRA `(.L_x_895) ;  /* 0xffffffa400a87947 */ /* 0x000fea000383ffff */
.L_x_665:
[----:B-1----:R1:W2:Y:S02]  /*323c0*/  SYNCS.PHASECHK.TRANS64.TRYWAIT P1, [R7+URZ], R2 ;  /* 0x00000002070075a7 */ /* 0x0022a4000802017f */
[----:B--2---:R-:W-:Y:S05]  /*323d0*/  @!P1 NANOSLEEP.SYNCS 0x989680 ;  /* 0x009896800000995d */ /* 0x004fea0003900000 */
[----:B------:R-:W2:Y:S02]  /*323e0*/  @!P1 SYNCS.PHASECHK.TRANS64 P1, [R7+URZ], R2 ;  /* 0x00000002070095a7 */ /* 0x000ea4000802007f */
[----:B--2---:R-:W-:Y:S05]  /*323f0*/  @!P1 BRA `(.L_x_665) ;  /* 0xfffffffc00f09947 */ /* 0x004fea000383ffff */
[----:B------:R-:W-:Y:S05]  /*32400*/  BRA `(.L_x_896) ;  /* 0xffffffa4009c7947 */ /* 0x000fea000383ffff */
.L_x_667:
[----:B--2---:R2:W3:Y:S02]  /*32410*/  SYNCS.PHASECHK.TRANS64.TRYWAIT P1, [R4+URZ+0x33460], R5 ;  /* 0x03346005040075a7 */ /* 0x0044e4000802017f */
[----:B---3--:R-:W-:Y:S05]  /*32420*/  @!P1 NANOSLEEP.SYNCS 0x989680 ;  /* 0x009896800000995d */ /* 0x008fea0003900000 */
[----:B------:R-:W3:Y:S02]  /*32430*/  @!P1 SYNCS.PHASECHK.TRANS64 P1, [R4+URZ+0x33460], R5 ;  /* 0x03346005040095a7 */ /* 0x000ee4000802007f */
[----:B---3--:R-:W-:Y:S05]  /*32440*/  @!P1 BRA `(.L_x_667) ;  /* 0xfffffffc00f09947 */ /* 0x008fea000383ffff */
[----:B------:R-:W-:Y:S05]  /*32450*/  BRA `(.L_x_897) ;  /* 0xffffffa4009c7947 */ /* 0x000fea000383ffff */
.L_x_669:
[----:B---3--:R3:W4:Y:S02]  /*32460*/  SYNCS.PHASECHK.TRANS64.TRYWAIT P1, [R3+URZ+0x33460], R2 ;  /* 0x03346002030075a7 */ /* 0x008724000802017f */
[----:B----4-:R-:W-:Y:S05]  /*32470*/  @!P1 NANOSLEEP.SYNCS 0x989680 ;  /* 0x009896800000995d */ /* 0x010fea0003900000 */
[----:B------:R-:W4:Y:S02]  /*32480*/  @!P1 SYNCS.PHASECHK.TRANS64 P1, [R3+URZ+0x33460], R2 ;  /* 0x03346002030095a7 */ /* 0x000f24000802007f */
[----:B----4-:R-:W-:Y:S05]  /*32490*/  @!P1 BRA `(.L_x_669) ;  /* 0xfffffffc00f09947 */ /* 0x010fea000383ffff */
[----:B------:R-:W-:Y:S05]  /*324a0*/  BRA `(.L_x_898) ;  /* 0xffffffa4009c7947 */ /* 0x000fea000383ffff */
.L_x_671:
[----:B----4-:R4:W0:Y:S02]  /*324b0*/  SYNCS.PHASECHK.TRANS64.TRYWAIT P0, [R4+URZ+0x33480], R5 ;  /* 0x03348005040075a7 */ /* 0x010824000800017f */
[----:B0-----:R-:W-:Y:S05]  /*324c0*/  @!P0 NANOSLEEP.SYNCS 0x989680 ;  /* 0x009896800000895d */ /* 0x001fea0003900000 */
[----:B------:R-:W0:Y:S02]  /*324d0*/  @!P0 SYNCS.PHASECHK.TRANS64 P0, [R4+URZ+0x33480], R5 ;  /* 0x03348005040085a7 */ /* 0x000e24000800007f */
[----:B0-----:R-:W-:Y:S05]  /*324e0*/  @!P0 BRA `(.L_x_671) ;  /* 0xfffffffc00f08947 */ /* 0x001fea000383ffff */
[----:B------:R-:W-:Y:S05]  /*324f0*/  BRA `(.L_x_672) ;  /* 0xffffffa400987947 */ /* 0x000fea000383ffff */
.L_x_899:
        /* <DEDUP_REMOVED lines=16> */
.L_x_2828:


//--------------------- .text._ZN7cutlass13device_kernelIN5flash11enable_sm90INS1_16FlashAttnFwdSm90INS1_25CollectiveMainloopFwdSm90ILi2EN4cute5tupleIJNS5_1CILi1EEES8_S8_EEENS6_IJNS7_ILi128EEENS7_ILi160EEENS7_ILi192EEEEEELi192ENS_12float_e4m3_tEfNS_4arch4Sm90ELb0ELb1ELb0ELb0ELb0ELb0ELb0ELb1ELb1ELb1ELb1ELb0EEENS1_21CollectiveEpilogueFwdINS6_IJSA_SC_SB_EEES9_NS_10bfloat16_tESG_Li256ELb0ELb1ELb1ELb1EEENS1_19SingleTileSchedulerILb0ELb1ELb1ELi128EEEEEEEEEvNT_6ParamsE --------------------------
	.section	.text._ZN7cutlass13device_kernelIN5flash11enable_sm90INS1_16FlashAttnFwdSm90INS1_25CollectiveMainloopFwdSm90ILi2EN4cute5tupleIJNS5_1CILi1EEES8_S8_EEENS6_IJNS7_ILi128EEENS7_ILi160EEENS7_ILi192EEEEEELi192ENS_12float_e4m3_tEfNS_4arch4Sm90ELb0ELb1ELb0ELb0ELb0ELb0ELb0ELb1ELb1ELb1ELb1ELb0EEENS1_21CollectiveEpilogueFwdINS6_IJSA_SC_SB_EEES9_NS_10bfloat16_tESG_Li256ELb0ELb1ELb1ELb1EEENS1_19SingleTileSchedulerILb0ELb1ELb1ELi128EEEEEEEEEvNT_6ParamsE,"ax",@progbits
	.align	128
.text._ZN7cutlass13device_kernelIN5flash11enable_sm90INS1_16FlashAttnFwdSm90INS1_25CollectiveMainloopFwdSm90ILi2EN4cute5tupleIJNS5_1CILi1EEES8_S8_EEENS6_IJNS7_ILi128EEENS7_ILi160EEENS7_ILi192EEEEEELi192ENS_12float_e4m3_tEfNS_4arch4Sm90ELb0ELb1ELb0ELb0ELb0ELb0ELb0ELb1ELb1ELb1ELb1ELb0EEENS1_21CollectiveEpilogueFwdINS6_IJSA_SC_SB_EEES9_NS_10bfloat16_tESG_Li256ELb0ELb1ELb1ELb1EEENS1_19SingleTileSchedulerILb0ELb1ELb1ELi128EEEEEEEEEvNT_6ParamsE:
        .type           _ZN7cutlass13device_kernelIN5flash11enable_sm90INS1_16FlashAttnFwdSm90INS1_25CollectiveMainloopFwdSm90ILi2EN4cute5tupleIJNS5_1CILi1EEES8_S8_EEENS6_IJNS7_ILi128EEENS7_ILi160EEENS7_ILi192EEEEEELi192ENS_12float_e4m3_tEfNS_4arch4Sm90ELb0ELb1ELb0ELb0ELb0ELb0ELb0ELb1ELb1ELb1ELb1ELb0EEENS1_21CollectiveEpilogueFwdINS6_IJSA_SC_SB_EEES9_NS_10bfloat16_tESG_Li256ELb0ELb1ELb1ELb1EEENS1_19SingleTileSchedulerILb0ELb1ELb1ELi128EEEEEEEEEvNT_6ParamsE,@function
        .size           _ZN7cutlass13device_kernelIN5flash11enable_sm90INS1_16FlashAttnFwdSm90INS1_25CollectiveMainloopFwdSm90ILi2EN4cute5tupleIJNS5_1CILi1EEES8_S8_EEENS6_IJNS7_ILi128EEENS7_ILi160EEENS7_ILi192EEEEEELi192ENS_12float_e4m3_tEfNS_4arch4Sm90ELb0ELb1ELb0ELb0ELb0ELb0ELb0ELb1ELb1ELb1ELb1ELb0EEENS1_21CollectiveEpilogueFwdINS6_IJSA_SC_SB_EEES9_NS_10bfloat16_tESG_Li256ELb0ELb1ELb1ELb1EEENS1_19SingleTileSchedulerILb0ELb1ELb1ELi128EEEEEEEEEvNT_6ParamsE,(.L_x_2829 - _ZN7cutlass13device_kernelIN5flash11enable_sm90INS1_16FlashAttnFwdSm90INS1_25CollectiveMainloopFwdSm90ILi2EN4cute5tupleIJNS5_1CILi1EEES8_S8_EEENS6_IJNS7_ILi128EEENS7_ILi160EEENS7_ILi192EEEEEELi192ENS_12float_e4m3_tEfNS_4arch4Sm90ELb0ELb1ELb0ELb0ELb0ELb0ELb0ELb1ELb1ELb1ELb1ELb0EEENS1_21CollectiveEpilogueFwdINS6_IJSA_SC_SB_EEES9_NS_10bfloat16_tESG_Li256ELb0ELb1ELb1ELb1EEENS1_19SingleTileSchedulerILb0ELb1ELb1ELi128EEEEEEEEEvNT_6ParamsE)
        .other          _ZN7cutlass13device_kernelIN5flash11enable_sm90INS1_16FlashAttnFwdSm90INS1_25CollectiveMainloopFwdSm90ILi2EN4cute5tupleIJNS5_1CILi1EEES8_S8_EEENS6_IJNS7_ILi128EEENS7_ILi160EEENS7_ILi192EEEEEELi192ENS_12float_e4m3_tEfNS_4arch4Sm90ELb0ELb1ELb0ELb0ELb0ELb0ELb0ELb1ELb1ELb1ELb1ELb0EEENS1_21CollectiveEpilogueFwdINS6_IJSA_SC_SB_EEES9_NS_10bfloat16_tESG_Li256ELb0ELb1ELb1ELb1EEENS1_19SingleTileSchedulerILb0ELb1ELb1ELi128EEEEEEEEEvNT_6ParamsE,@"STO_CUDA_ENTRY STV_DEFAULT"
_ZN7cutlass13device_kernelIN5flash11enable_sm90INS1_16FlashAttnFwdSm90INS1_25CollectiveMainloopFwdSm90ILi2EN4cute5tupleIJNS5_1CILi1EEES8_S8_EEENS6_IJNS7_ILi128EEENS7_ILi160EEENS7_ILi192EEEEEELi192ENS_12float_e4m3_tEfNS_4arch4Sm90ELb0ELb1ELb0ELb0ELb0ELb0ELb0ELb1ELb1ELb1ELb1ELb0EEENS1_21CollectiveEpilogueFwdINS6_IJSA_SC_SB_EEES9_NS_10bfloat16_tESG_Li256ELb0ELb1ELb1ELb1EEENS1_19SingleTileSchedulerILb0ELb1ELb1ELi128EEEEEEEEEvNT_6ParamsE:
        /* <DEDUP_REMOVED lines=18> */
.L_x_901:
[----:B------:R-:W-:Y:S05]  /*0120*/  BSYNC B0 ;  /* 0x0000000000007941 */ /* 0x000fea0003800000 */
.L_x_900:
        /* <DEDUP_REMOVED lines=41> */
.L_x_902:
        /* <DEDUP_REMOVED lines=22> */
.L_x_903:
        /* <DEDUP_REMOVED lines=18> */
.L_x_904:
        /* <DEDUP_REMOVED lines=22> */
.L_x_905:
        /* <DEDUP_REMOVED lines=22> */
.L_x_906:
[----:B0-----:R-:W-:Y:S01]  /*0900*/  UMOV UR4, 0x1 ;  /* 0x0000000100047882 */ /* 0x001fe20000000000 */
[----:B------:R-:W-:Y:S01]  /*0910*/  PLOP3.LUT P0, PT, PT, PT, UP0, 0x80, 0x0 ;  /* 0x000000000000781c */ /* 0x000fe20003f0f008 */
[----:B------:R-:W-:Y:S01]  /*0920*/  USEL UR4, UR4, 0x2, !UP0 ;  /* 0x0000000204047887 */ /* 0x000fe2000c000000 */
[----:B------:R-:W-:Y:S01]  /*0930*/  NOP ;  /* 0x0000000000007918 */ /* 0x000fe20000000000 */
[----:B------:R-:W-:Y:S01]  /*0940*/  ULDC.64 UR58, c[0x0][0x208] ;  /* 0x00008200003a7ab9 */ /* 0x000fe20000000a00 */
[----:B------:R-:W-:Y:S03]  /*0950*/  BSSY B6, `(.L_x_907) ;  /* 0x0001a86000067945 */ /* 0x000fe60003800000 */
[----:B------:R-:W-:-:S05]  /*0960*/  IMAD.U32 R2, RZ, RZ, UR4 ;  /* 0x00000004ff027e24 */ /* 0x000fca000f8e00ff */
[----:B------:R0:W-:Y:S01]  /*0970*/  STL [R1+0xc], R2 ;  /* 0x00000c0201007387 */ /* 0x0001e20000100800 */
[----:B-12-4-:R-:W-:Y:S06]  /*0980*/  BAR.SYNC.DEFER_BLOCKING 0x0 ;  /* 0x0000000000007b1d */ /* 0x016fec0000010000 */
[----:B------:R-:W-:Y:S05]  /*0990*/  @!P0 BRA `(.L_x_908) ;  /* 0x0000016400bc8947 */ /* 0x000fea0003800000 */
.L_x_909:
[----:B------:R-:W-:-:S08]  /*09a0*/  NOP ;  /* 0x0000000000007918 */ /* 0x000fd00000000000 */
[----:B------:R-:W1:Y:S02]  /*09b0*/  USETMAXREG.TRY_ALLOC.CTAPOOL UP0, 0xf0 ;  /* 0x000000f0000079c8 */ /* 0x000e640008000600 */
[----:B-1----:R-:W-:-:S13]  /*09c0*/  PLOP3.LUT P0, PT, PT, PT, UP0, 0x80, 0x0 ;  /* 0x000000000000781c */ /* 0x002fda0003f0f008 */
[----:B------:R-:W-:Y:S05]  /*09d0*/  @!P0 BRA `(.L_x_909) ;  /* 0xfffffffc00f08947 */ /* 0x000fea000383ffff */
[----:B------:R-:W1:Y:S01]  /*09e0*/  S2R R10, SR_TID.X ;  /* 0x00000000000a7919 */ /* 0x000e620000002100 */
[----:B------:R-:W2:Y:S01]  /*09f0*/  S2UR UR6, SR_CTAID.Y ;  /* 0x00000000000679c3 */ /* 0x000ea20000002600 */
[----:B------:R-:W-:Y:S02]  /*0a00*/  ULDC UR7, c[0x0][0xc50] ;  /* 0x0003140000077ab9 */ /* 0x000fe40000000800 */
[----:B------:R-:W-:-:S05]  /*0a10*/  UISETP.NE.AND UP0, UPT, UR7, 0x1, UPT ;  /* 0x000000010700788c */ /* 0x000fca000bf05270 */
[----:B------:R-:W3:Y:S06]  /*0a20*/  S2UR UR9, SR_CTAID.Z ;  /* 0x00000000000979c3 */ /* 0x000eec0000002700 */
[----:B------:R-:W-:Y:S01]  /*0a30*/  @UP0 ULDC UR4, c[0x0][0xc54] ;  /* 0x0003150000040ab9 */ /* 0x000fe20000000800 */
[----:B------:R-:W-:Y:S01]  /*0a40*/  @UP0 ULDC UR8, c[0x0][0xc58] ;  /* 0x0003160000080ab9 */ /* 0x000fe20000000800 */
[----:B--2---:R-:W-:Y:S02]  /*0a50*/  UIMAD.WIDE.U32 UR4, UR6, UR4, URZ ;  /* 0x00000004060472a5 */ /* 0x004fe4000f8e003f */
[----:B------:R-:W-:-:S02]  /*0a60*/  UMOV UR55, UR6 ;  /* 0x0000000600377c82 */ /* 0x000fc40008000000 */
[----:B------:R-:W-:Y:S01]  /*0a70*/  @UP0 USHF.R.U32.HI UR55, URZ, UR8, UR5 ;  /* 0x000000083f370299 */ /* 0x000fe20008011605 */
[----:B-1----:R-:W-:-:S03]  /*0a80*/  LOP3.LUT R0, R10, 0xffffff80, RZ, 0xc0, !PT ;  /* 0xffffff800a007812 */ /* 0x002fc600078ec0ff */
[----:B------:R-:W-:Y:S01]  /*0a90*/  UIADD3 UR4, -UR55, URZ, URZ ;  /* 0x0000003f37047290 */ /* 0x000fe2000fffe13f */
[----:B------:R-:W-:Y:S06]  /*0aa0*/  BAR.ARV 0x8, 0x180 ;  /* 0x0206000000007b1d */ /* 0x000fec0000002000 */
[----:B------:R-:W-:Y:S01]  /*0ab0*/  ISETP.NE.AND P0, PT, R0, 0x80, PT ;  /* 0x000000800000780c */ /* 0x000fe20003f05270 */
[----:B------:R-:W-:-:S12]  /*0ac0*/  UIMAD UR4, UR7, UR4, UR6 ;  /* 0x00000004070472a4 */ /* 0x000fd8000f8e0206 */
[----:B------:R-:W-:Y:S06]  /*0ad0*/  @!P0 BAR.ARV 0x9, 0x100 ;  /* 0x0244000000008b1d */ /* 0x000fec0000002000 */
[----:B---3--:R-:W-:-:S13]  /*0ae0*/  ISETP.LE.AND P0, PT, RZ, UR9, PT ;  /* 0x00000009ff007c0c */ /* 0x008fda000bf03270 */
[----:B------:R-:W-:Y:S05]  /*0af0*/  @!P0 BRA `(.L_x_910) ;  /* 0x000001a400ac8947 */ /* 0x000fea0003800000 */
[----:B------:R-:W1:Y:S01]  /*0b00*/  S2UR UR18, SR_CTAID.Z ;  /* 0x00000000001279c3 */ /* 0x000e620000002700 */
[----:B------:R-:W-:Y:S01]  /*0b10*/  ULDC.64 UR6, c[0x0][0x990] ;  /* 0x0002640000067ab9 */ /* 0x000fe20000000a00 */
[----:B------:R-:W-:Y:S01]  /*0b20*/  ULDC.64 UR8, c[0x0][0x998] ;  /* 0x0002660000087ab9 */ /* 0x000fe20000000a00 */
[----:B------:R-:W-:Y:S01]  /*0b30*/  UISETP.NE.U32.AND UP0, UPT, UR6, URZ, UPT ;  /* 0x0000003f0600728c */ /* 0x000fe2000bf05070 */
[----:B------:R-:W-:Y:S01]  /*0b40*/  IMAD.MOV.U32 R7, RZ, RZ, 0x3f800000 ;  /* 0x3f800000ff077424 */ /* 0x000fe200078e00ff */
[----:B------:R-:W-:Y:S02]  /*0b50*/  UISETP.NE.U32.AND UP1, UPT, UR8, URZ, UPT ;  /* 0x0000003f0800728c */ /* 0x000fe4000bf25070 */
[----:B------:R-:W-:Y:S01]  /*0b60*/  UISETP.NE.AND.EX UP0, UPT, UR7, URZ, UPT, UP0 ;  /* 0x0000003f0700728c */ /* 0x000fe2000bf05300 */
[----:B------:R-:W2:Y:S01]  /*0b70*/  LDC.64 R8, c[0x0][0x418] ;  /* 0x00010600ff087b82 */ /* 0x000ea20000000a00 */
[----:B------:R-:W-:-:S04]  /*0b80*/  UISETP.NE.AND.EX UP1, UPT, UR9, URZ, UPT, UP1 ;  /* 0x0000003f0900728c */ /* 0x000fc8000bf25310 */
[----:B------:R-:W-:Y:S02]  /*0b90*/  PLOP3.LUT P0, PT, PT, PT, UP0, 0x80, 0x0 ;  /* 0x000000000000781c */ /* 0x000fe40003f0f008 */
[----:B------:R-:W-:Y:S01]  /*0ba0*/  PLOP3.LUT P1, PT, PT, PT, UP1, 0x80, 0x0 ;  /* 0x000000000000781c */ /* 0x000fe20003f2f018 */
[----:B------:R-:W3:Y:S02]  /*0bb0*/  LDC R22, c[0x0][0x288] ;  /* 0x0000a200ff167b82 */ /* 0x000ee40000000800 */
[----:B------:R-:W-:Y:S02]  /*0bc0*/  @UP0 ULDC.64 UR12, c[0x0][0x9a8] ;  /* 0x00026a00000c0ab9 */ /* 0x000fe40000000a00 */
[----:B------:R-:W-:Y:S01]  /*0bd0*/  @UP1 ULDC.64 UR16, c[0x0][0x9b8] ;  /* 0x00026e0000101ab9 */ /* 0x000fe20000000a00 */
[----:B------:R-:W-:Y:S02]  /*0be0*/  @UP1 USHF.R.S32.HI UR20, URZ, 0x1f, UR55 ;  /* 0x0000001f3f141899 */ /* 0x000fe40008011437 */
[----:B-1----:R-:W-:Y:S01]  /*0bf0*/  USHF.R.S32.HI UR14, URZ, 0x1f, UR18 ;  /* 0x0000001f3f0e7899 */ /* 0x002fe20008011412 */
[----:B------:R-:W1:Y:S01]  /*0c00*/  LDC R17, c[0x0][0x424] ;  /* 0x00010900ff117b82 */ /* 0x000e620000000800 */
[----:B------:R-:W-:-:S02]  /*0c10*/  @UP0 UIMAD.WIDE.U32 UR10, UR18, UR12, URZ ;  /* 0x0000000c120a02a5 */ /* 0x000fc4000f8e003f */
[----:B------:R-:W-:Y:S02]  /*0c20*/  @UP0 UIMAD UR5, UR14, UR12, URZ ;  /* 0x0000000c0e0502a4 */ /* 0x000fe4000f8e023f */
[----:B------:R-:W-:Y:S02]  /*0c30*/  @UP1 UIMAD UR15, UR14, UR16, URZ ;  /* 0x000000100e0f12a4 */ /* 0x000fe4000f8e023f */
[----:B------:R-:W-:Y:S01]  /*0c40*/  IMAD.U32 R0, RZ, RZ, UR14 ;  /* 0x0000000eff007e24 */ /* 0x000fe2000f8e00ff */
[----:B------:R-:W-:Y:S01]  /*0c50*/  @UP0 UIMAD UR14, UR18, UR13, UR5 ;  /* 0x0000000d120e02a4 */ /* 0x000fe2000f8e0205 */
[----:B------:R-:W-:Y:S01]  /*0c60*/  IMAD.MOV.U32 R0, RZ, RZ, 0x3f800000 ;  /* 0x3f800000ff007424 */ /* 0x000fe200078e00ff */
[----:B------:R-:W-:Y:S01]  /*0c70*/  @UP0 USHF.R.S32.HI UR5, URZ, 0x1f, UR55 ;  /* 0x0000001f3f050899 */ /* 0x000fe20008011437 */
[----:B------:R-:W4:Y:S01]  /*0c80*/  LDC R6, c[0x0][0x2f0] ;  /* 0x0000bc00ff067b82 */ /* 0x000f220000000800 */
[----:B------:R-:W-:Y:S02]  /*0c90*/  @UP1 UIMAD.WIDE.U32 UR12, UR18, UR16, URZ ;  /* 0x00000010120c12a5 */ /* 0x000fe4000f8e003f */
[----:B------:R-:W-:-:S02]  /*0ca0*/  @UP1 UIMAD UR15, UR18, UR17, UR15 ;  /* 0x00000011120f12a4 */ /* 0x000fc4000f8e020f */
[----:B------:R-:W-:Y:S01]  /*0cb0*/  @UP0 UIADD3 UR11, UR11, UR14, URZ ;  /* 0x0000000e0b0b0290 */ /* 0x000fe2000fffe03f */
[----:B------:R-:W-:Y:S01]  /*0cc0*/  @UP0 ULDC.64 UR16, c[0x0][0x9b0] ;  /* 0x00026c0000100ab9 */ /* 0x000fe20000000a00 */
[----:B------:R-:W-:Y:S01]  /*0cd0*/  @UP1 ULDC.64 UR18, c[0x0][0x9c0] ;  /* 0x0002700000121ab9 */ /* 0x000fe20000000a00 */
[----:B------:R-:W-:Y:S02]  /*0ce0*/  @UP0 UIMAD UR5, UR5, UR16, URZ ;  /* 0x00000010050502a4 */ /* 0x000fe4000f8e023f */
[----:B------:R-:W-:Y:S02]  /*0cf0*/  @UP1 UIMAD UR14, UR20, UR18, URZ ;  /* 0x00000012140e12a4 */ /* 0x000fe4000f8e023f */
[----:B------:R-:W-:Y:S02]  /*0d00*/  @UP1 UIADD3 UR13, UR13, UR15, URZ ;  /* 0x0000000f0d0d1290 */ /* 0x000fe4000fffe03f */
[----:B------:R-:W-:Y:S02]  /*0d10*/  @UP0 UIMAD UR5, UR55, UR17, UR5 ;  /* 0x00000011370502a4 */ /* 0x000fe4000f8e0205 */
[----:B------:R-:W-:-:S02]  /*0d20*/  @UP0 UIMAD.WIDE.U32 UR10, UR55, UR16, UR10 ;  /* 0x00000010370a02a5 */ /* 0x000fc4000f8e000a */
[----:B------:R-:W-:Y:S02]  /*0d30*/  @UP1 UIMAD UR14, UR55, UR19, UR14 ;  /* 0x00000013370e12a4 */ /* 0x000fe4000f8e020e */
[----:B------:R-:W-:Y:S02]  /*0d40*/  @UP1 UIMAD.WIDE.U32 UR12, UR55, UR18, UR12 ;  /* 0x00000012370c12a5 */ /* 0x000fe4000f8e000c */
[----:B------:R-:W-:Y:S02]  /*0d50*/  @UP0 UIADD3 UR11, UR11, UR5, URZ ;  /* 0x000000050b0b0290 */ /* 0x000fe4000fffe03f */
[----:B------:R-:W-:Y:S02]  /*0d60*/  @UP0 ULEA UR6, UP2, UR10, UR6, 0x2 ;  /* 0x000000060a060291 */ /* 0x000fe4000f84103f */
[----:B------:R-:W-:Y:S02]  /*0d70*/  @UP1 UIADD3 UR5, UR13, UR14, URZ ;  /* 0x0000000e0d051290 */ /* 0x000fe4000fffe03f */
[----:B------:R-:W-:-:S02]  /*0d80*/  @UP1 ULEA UR8, UP3, UR12, UR8, 0x2 ;  /* 0x000000080c081291 */ /* 0x000fc4000f86103f */
[----:B------:R-:W-:Y:S01]  /*0d90*/  @UP0 ULEA.HI.X UR7, UR10, UR7, UR11, 0x2, UP2 ;  /* 0x000000070a070291 */ /* 0x000fe200090f140b */
[----:B0-----:R-:W-:Y:S01]  /*0da0*/  IMAD.U32 R2, RZ, RZ, UR6 ;  /* 0x00000006ff027e24 */ /* 0x001fe2000f8e00ff */
[----:B------:R-:W-:Y:S02]  /*0db0*/  @UP1 ULEA.HI.X UR9, UR12, UR9, UR5, 0x2, UP3 ;  /* 0x000000090c091291 */ /* 0x000fe400098f1405 */
[----:B------:R-:W-:Y:S01]  /*0dc0*/  IMAD.U32 R4, RZ, RZ, UR8 ;  /* 0x00000008ff047e24 */ /* 0x000fe2000f8e00ff */
[----:B------:R-:W0:Y:S01]  /*0dd0*/  S2UR UR40, SR_CTAID.X ;  /* 0x00000000002879c3 */ /* 0x000e220000002500 */
[----:B------:R-:W-:Y:S01]  /*0de0*/  IMAD.U32 R3, RZ, RZ, UR7 ;  /* 0x00000007ff037e24 */ /* 0x000fe2000f8e00ff */
[----:B------:R-:W-:Y:S01]  /*0df0*/  ULDC UR5, c[0x0][0x448] ;  /* 0x0001120000057ab9 */ /* 0x000fe20000000800 */
[----:B------:R-:W-:Y:S01]  /*0e00*/  IMAD.U32 R5, RZ, RZ, UR9 ;  /* 0x00000009ff057e24 */ /* 0x000fe2000f8e00ff */
[----:B------:R-:W-:Y:S01]  /*0e10*/  ULDC.64 UR6, c[0x0][0x9e0] ;  /* 0x0002780000067ab9 */ /* 0x000fe20000000a00 */
[----:B------:R-:W-:Y:S01]  /*0e20*/  ULDC UR11, c[0x0][0x988] ;  /* 0x00026200000b7ab9 */ /* 0x000fe20000000800 */
[----:B------:R3:W5:Y:S04]  /*0e30*/  @P0 LDG.E R7, desc[UR58][R2.64] ;  /* 0x0000003a02070981 */ /* 0x000768000c1e1900 */
[----:B------:R-:W5:Y:S01]  /*0e40*/  @P1 LDG.E R0, desc[UR58][R4.64] ;  /* 0x0000003a04001981 */ /* 0x000f62000c1e1900 */
[----:B--2---:R-:W-:Y:S01]  /*0e50*/  ISETP.NE.U32.AND P0, PT, R8, RZ, PT ;  /* 0x000000ff0800720c */ /* 0x004fe20003f05070 */
[----:B------:R-:W-:Y:S01]  /*0e60*/  UISETP.NE.AND UP1, UPT, UR5, 0x1, UPT ;  /* 0x000000010500788c */ /* 0x000fe2000bf25270 */
[----:B------:R-:W-:Y:S01]  /*0e70*/  VIADD R23, R10, 0xffffff80 ;  /* 0xffffff800a177836 */ /* 0x000fe20000000000 */
[----:B------:R-:W-:Y:S01]  /*0e80*/  UISETP.GE.AND UP0, UPT, UR7, 0x1, UPT ;  /* 0x000000010700788c */ /* 0x000fe2000bf06270 */
[----:B------:R-:W-:-:S02]  /*0e90*/  ISETP.NE.AND.EX P0, PT, R9, RZ, PT, P0 ;  /* 0x000000ff0900720c */ /* 0x000fc40003f05300 */
[----:B---3--:R-:W-:Y:S02]  /*0ea0*/  IADD3 R2, -R22, 0x1, RZ ;  /* 0x0000000116027810 */ /* 0x008fe40007ffe1ff */
[----:B-1----:R-:W-:Y:S02]  /*0eb0*/  SEL R17, R17, 0x1, P0 ;  /* 0x0000000111117807 */ /* 0x002fe40000000000 */
[----:B------:R-:W-:Y:S02]  /*0ec0*/  PLOP3.LUT P1, PT, PT, PT, UP0, 0x80, 0x0 ;  /* 0x000000000000781c */ /* 0x000fe40003f2f008 */
[----:B------:R-:W-:Y:S01]  /*0ed0*/  @UP1 ULDC UR9, c[0x0][0x44c] ;  /* 0x0001130000091ab9 */ /* 0x000fe20000000800 */
[CC--:B----4-:R-:W-:Y:S01]  /*0ee0*/  IMAD R2, R17.reuse, R6.reuse, R2 ;  /* 0x0000000611027224 */ /* 0x0d0fe200078e0202 */
[----:B0-----:R-:W-:Y:S01]  /*0ef0*/  USHF.L.U32 UR40, UR40, 0x7, URZ ;  /* 0x0000000728287899 */ /* 0x001fe2000800063f */
[----:B------:R-:W-:Y:S01]  /*0f00*/  IMAD R19, R17, R6, RZ ;  /* 0x0000000611137224 */ /* 0x000fe200078e02ff */
[----:B------:R-:W-:-:S02]  /*0f10*/  @UP1 ULDC UR12, c[0x0][0x450] ;  /* 0x00011400000c1ab9 */ /* 0x000fc40000000800 */
[----:B------:R-:W-:Y:S01]  /*0f20*/  R2UR UR10, R2 ;  /* 0x00000000020a72ca */ /* 0x000fe200000e0000 */
[----:B------:R-:W-:Y:S02]  /*0f30*/  @UP1 UIADD3 UR8, UR40, 0x7f, URZ ;  /* 0x0000007f28081890 */ /* 0x000fe4000fffe03f */
[----:B------:R-:W-:Y:S02]  /*0f40*/  UIADD3 UR5, UR40, 0x7f, URZ ;  /* 0x0000007f28057890 */ /* 0x000fe4000fffe03f */
[----:B------:R-:W-:-:S04]  /*0f50*/  UIMAD.WIDE.U32 UR8, UR8, UR9, URZ ;  /* 0x00000009080872a5 */ /* 0x000fc8000f8e003f */
[----:B------:R-:W-:-:S04]  /*0f60*/  @UP1 USHF.R.U32.HI UR5, URZ, UR12, UR9 ;  /* 0x0000000c3f051299 */ /* 0x000fc80008011609 */
[----:B------:R-:W-:-:S04]  /*0f70*/  UIADD3 UR8, UR10, UR5, URZ ;  /* 0x000000050a087290 */ /* 0x000fc8000fffe03f */
[----:B------:R-:W-:Y:S01]  /*0f80*/  UIADD3 UR6, UR8, UR6, URZ ;  /* 0x0000000608067290 */ /* 0x000fe2000fffe03f */
[----:B-----5:R-:W-:-:S04]  /*0f90*/  FMUL.FTZ R0, R7, R0 ;  /* 0x0000000007007220 */ /* 0x020fc80000410000 */
[----:B------:R-:W-:-:S05]  /*0fa0*/  FMUL.FTZ R0, R0, UR11 ;  /* 0x0000000b00007c20 */ /* 0x000fca0008410000 */
[----:B------:R-:W-:Y:S01]  /*0fb0*/  R2UR UR36, R0 ;  /* 0x00000000002472ca */ /* 0x000fe200000e0000 */
[----:B------:R-:W-:Y:S01]  /*0fc0*/  IMAD.U32 R0, RZ, RZ, UR6 ;  /* 0x00000006ff007e24 */ /* 0x000fe2000f8e00ff */
[----:B------:R-:W-:-:S13]  /*0fd0*/  @!P1 BRA `(.L_x_911) ;  /* 0x0000000000409947 */ /* 0x000fda0003800000 */
[----:B------:R-:W-:Y:S01]  /*0fe0*/  ISETP.LT.AND P0, PT, RZ, UR8, PT ;  /* 0x00000008ff007c0c */ /* 0x000fe2000bf01270 */
[----:B------:R-:W-:-:S12]  /*0ff0*/  UIADD3 UR5, UR8, -0x1, URZ ;  /* 0xffffffff08057890 */ /* 0x000fd8000fffe03f */
[----:B------:R-:W-:Y:S05]  /*1000*/  @P0 BRA `(.L_x_912) ;  /* 0x00000000001c0947 */ /* 0x000fea0003800000 */
[----:B------:R-:W-:Y:S02]  /*1010*/  UISETP.NE.AND UP0, UPT, UR7, 0x1, UPT ;  /* 0x000000010700788c */ /* 0x000fe4000bf05270 */
[----:B------:R-:W-:-:S09]  /*1020*/  UIADD3 UR5, -UR8, URZ, URZ ;  /* 0x0000003f08057290 */ /* 0x000fd2000fffe13f */
[----:B------:R-:W-:Y:S02]  /*1030*/  @UP0 ULDC.64 UR10, c[0x0][0x9e8] ;  /* 0x00027a00000a0ab9 */ /* 0x000fe40000000a00 */
[----:B------:R-:W-:-:S04]  /*1040*/  UIMAD.WIDE.U32 UR8, UR5, UR10, URZ ;  /* 0x0000000a050872a5 */ /* 0x000fc8000f8e003f */
[----:B------:R-:W-:-:S04]  /*1050*/  @UP0 USHF.R.U32.HI UR5, URZ, UR11, UR9 ;  /* 0x0000000b3f050299 */ /* 0x000fc80008011609 */
[----:B------:R-:W-:Y:S01]  /*1060*/  ULOP3.LUT UR5, URZ, UR5, URZ, 0x33, !UPT ;  /* 0x000000053f057292 */ /* 0x000fe2000f8e333f */
[----:B------:R-:W-:Y:S11]  /*1070*/  BRA `(.L_x_913) ;  /* 0x0000000000107947 */ /* 0x000ff60003800000 */
.L_x_912:
[----:B------:R-:W-:-:S11]  /*1080*/  UISETP.NE.AND UP0, UPT, UR7, 0x1, UPT ;  /* 0x000000010700788c */ /* 0x000fd6000bf05270 */
[----:B------:R-:W-:Y:S02]  /*1090*/  @UP0 ULDC.64 UR10, c[0x0][0x9e8] ;  /* 0x00027a00000a0ab9 */ /* 0x000fe40000000a00 */
[----:B------:R-:W-:-:S04]  /*10a0*/  UIMAD.WIDE.U32 UR8, UR5, UR10, URZ ;  /* 0x0000000a050872a5 */ /* 0x000fc8000f8e003f */
[----:B------:R-:W-:-:S12]  /*10b0*/  @UP0 USHF.R.U32.HI UR5, URZ, UR11, UR9 ;  /* 0x0000000b3f050299 */ /* 0x000fd80008011609 */
.L_x_913:
[----:B------:R-:W-:-:S06]  /*10c0*/  UIMAD UR5, UR5, UR7, UR7 ;  /* 0x00000007050572a4 */ /* 0x000fcc000f8e0207 */
[----:B------:R-:W-:-:S07]  /*10d0*/  VIMNMX R0, R0, UR5, PT ;  /* 0x0000000500007c48 */ /* 0x000fce000bfe0100 */
.L_x_911:
[CC--:B------:R-:W-:Y:S01]  /*10e0*/  IMAD R22, R17.reuse, R6.reuse, -R22 ;  /* 0x0000000611167224 */ /* 0x0c0fe200078e0a16 */
[----:B------:R-:W-:Y:S01]  /*10f0*/  @UP1 ULDC UR8, c[0x0][0x44c] ;  /* 0x0001130000081ab9 */ /* 0x000fe20000000800 */
[----:B------:R-:W-:Y:S01]  /*1100*/  VIADD R2, R0, 0x9f ;  /* 0x0000009f00027836 */ /* 0x000fe20000000000 */
[----:B------:R-:W-:Y:S01]  /*1110*/  UIMAD.WIDE.U32 UR8, UR40, UR8, URZ ;  /* 0x00000008280872a5 */ /* 0x000fe2000f8e003f */
[----:B------:R-:W-:Y:S01]  /*1120*/  IMAD R0, R17, R6, 0x9f ;  /* 0x0000009f11007424 */ /* 0x000fe200078e0206 */
[----:B------:R-:W-:Y:S01]  /*1130*/  R2UR UR6, R22 ;  /* 0x00000000160672ca */ /* 0x000fe200000e0000 */
[----:B------:R-:W-:Y:S01]  /*1140*/  @UP1 ULDC UR10, c[0x0][0x450] ;  /* 0x00011400000a1ab9 */ /* 0x000fe20000000800 */
[----:B------:R-:W-:Y:S01]  /*1150*/  IMAD.HI R2, R2, 0x66666667, RZ ;  /* 0x6666666702027827 */ /* 0x000fe200078e02ff */
[----:B------:R-:W-:Y:S01]  /*1160*/  UMOV UR5, UR40 ;  /* 0x0000002800057c82 */ /* 0x000fe20008000000 */
[----:B------:R-:W-:Y:S02]  /*1170*/  @UP1 USHF.R.U32.HI UR5, URZ, UR10, UR9 ;  /* 0x0000000a3f051299 */ /* 0x000fe40008011609 */
[----:B------:R-:W-:Y:S01]  /*1180*/  IMAD.HI R0, R0, 0x66666667, RZ ;  /* 0x6666666700007827 */ /* 0x000fe200078e02ff */
[----:B------:R-:W-:-:S04]  /*1190*/  SHF.R.U32.HI R5, RZ, 0x1f, R2 ;  /* 0x0000001fff057819 */ /* 0x000fc80000011602 */
[----:B------:R-:W-:Y:S02]  /*11a0*/  SHF.R.U32.HI R3, RZ, 0x1f, R0 ;  /* 0x0000001fff037819 */ /* 0x000fe40000011600 */
[----:B------:R-:W-:Y:S01]  /*11b0*/  UIADD3 UR5, UR6, UR5, URZ ;  /* 0x0000000506057290 */ /* 0x000fe2000fffe03f */
[----:B------:R-:W-:Y:S02]  /*11c0*/  LEA.HI.SX32 R2, R2, R5, 0x1a ;  /* 0x0000000502027211 */ /* 0x000fe400078fd2ff */
[----:B------:R-:W-:Y:S01]  /*11d0*/  ULDC UR6, c[0x0][0x9dc] ;  /* 0x0002770000067ab9 */ /* 0x000fe20000000800 */
[----:B------:R-:W-:Y:S01]  /*11e0*/  LEA.HI.SX32 R3, R0, R3, 0x1a ;  /* 0x0000000300037211 */ /* 0x000fe200078fd2ff */
[----:B------:R-:W-:-:S03]  /*11f0*/  UIADD3 UR6, UR5, -UR6, URZ ;  /* 0x8000000605067290 */ /* 0x000fc6000fffe03f */
[----:B------:R-:W-:Y:S01]  /*1200*/  VIMNMX R16, R3, R2, PT ;  /* 0x0000000203107248 */ /* 0x000fe20003fe0100 */
[----:B------:R-:W-:Y:S08]  /*1210*/  @!P1 BRA `(.L_x_914) ;  /* 0x0000000000449947 */ /* 0x000ff00003800000 */
[----:B------:R-:W-:-:S06]  /*1220*/  UISETP.GT.AND UP0, UPT, UR5, -0x1, UPT ;  /* 0xffffffff0500788c */ /* 0x000fcc000bf04270 */
[----:B------:R-:W-:-:S13]  /*1230*/  PLOP3.LUT P0, PT, PT, PT, UP0, 0x80, 0x0 ;  /* 0x000000000000781c */ /* 0x000fda0003f0f008 */
[----:B------:R-:W-:Y:S05]  /*1240*/  @P0 BRA `(.L_x_915) ;  /* 0x00000000001c0947 */ /* 0x000fea0003800000 */
[----:B------:R-:W-:Y:S02]  /*1250*/  UISETP.NE.AND UP0, UPT, UR7, 0x1, UPT ;  /* 0x000000010700788c */ /* 0x000fe4000bf05270 */
[----:B------:R-:W-:-:S09]  /*1260*/  ULOP3.LUT UR5, URZ, UR5, URZ, 0x33, !UPT ;  /* 0x000000053f057292 */ /* 0x000fd2000f8e333f */
[----:B------:R-:W-:Y:S02]  /*1270*/  @UP0 ULDC.64 UR10, c[0x0][0x9e8] ;  /* 0x00027a00000a0ab9 */ /* 0x000fe40000000a00 */
[----:B------:R-:W-:-:S04]  /*1280*/  UIMAD.WIDE.U32 UR8, UR5, UR10, URZ ;  /* 0x0000000a050872a5 */ /* 0x000fc8000f8e003f */
[----:B------:R-:W-:-:S04]  /*1290*/  @UP0 USHF.R.U32.HI UR5, URZ, UR11, UR9 ;  /* 0x0000000b3f050299 */ /* 0x000fc80008011609 */
[----:B------:R-:W-:Y:S01]  /*12a0*/  ULOP3.LUT UR5, URZ, UR5, URZ, 0x33, !UPT ;  /* 0x000000053f057292 */ /* 0x000fe2000f8e333f */
[----:B------:R-:W-:Y:S11]  /*12b0*/  BRA `(.L_x_916) ;  /* 0x0000000000107947 */ /* 0x000ff60003800000 */
.L_x_915:
[----:B------:R-:W-:-:S11]  /*12c0*/  UISETP.NE.AND UP0, UPT, UR7, 0x1, UPT ;  /* 0x000000010700788c */ /* 0x000fd6000bf05270 */
[----:B------:R-:W-:Y:S02]  /*12d0*/  @UP0 ULDC.64 UR10, c[0x0][0x9e8] ;  /* 0x00027a00000a0ab9 */ /* 0x000fe40000000a00 */
[----:B------:R-:W-:-:S04]  /*12e0*/  UIMAD.WIDE.U32 UR8, UR5, UR10, URZ ;  /* 0x0000000a050872a5 */ /* 0x000fc8000f8e003f */
[----:B------:R-:W-:-:S12]  /*12f0*/  @UP0 USHF.R.U32.HI UR5, URZ, UR11, UR9 ;  /* 0x0000000b3f050299 */ /* 0x000fd80008011609 */
.L_x_916:
[----:B------:R-:W-:-:S04]  /*1300*/  UIMAD UR5, UR5, UR7, URZ ;  /* 0x00000007050572a4 */ /* 0x000fc8000f8e023f */
[----:B------:R-:W-:-:S04]  /*1310*/  UISETP.LT.AND UP0, UPT, UR6, UR5, UPT ;  /* 0x000000050600728c */ /* 0x000fc8000bf01270 */
[----:B------:R-:W-:-:S12]  /*1320*/  USEL UR6, UR6, UR5, !UP0 ;  /* 0x0000000506067287 */ /* 0x000fd8000c000000 */
.L_x_914:
[----:B------:R-:W-:Y:S02]  /*1330*/  UIMAD.WIDE UR6, UR6, 0x66666667, URZ ;  /* 0x66666667060678a5 */ /* 0x000fe4000f8e023f */
[----:B------:R-:W-:Y:S02]  /*1340*/  USHF.R.U32.HI UR10, URZ, 0x10, UR4 ;  /* 0x000000103f0a7899 */ /* 0x000fe40008011604 */
[----:B------:R-:W-:Y:S02]  /*1350*/  USHF.R.U32.HI UR5, URZ, 0x1f, UR7 ;  /* 0x0000001f3f057899 */ /* 0x000fe40008011607 */
[----:B------:R-:W-:Y:S02]  /*1360*/  ULOP3.LUT UR56, UR4, 0xffff, URZ, 0xc0, !UPT ;  /* 0x0000ffff04387892 */ /* 0x000fe4000f8ec03f */
[----:B------:R-:W-:Y:S01]  /*1370*/  ULEA.HI.SX32 UR5, UR7, UR5, 0x1a ;  /* 0x0000000507057291 */ /* 0x000fe2000f8fd23f */
[----:B------:R-:W-:-:S03]  /*1380*/  UMOV UR4, URZ ;  /* 0x0000003f00047c82 */ /* 0x000fc60008000000 */
[----:B------:R-:W-:-:S04]  /*1390*/  UISETP.LT.AND UP0, UPT, URZ, UR5, UPT ;  /* 0x000000053f00728c */ /* 0x000fc8000bf01270 */
[----:B------:R-:W-:Y:S02]  /*13a0*/  USEL UR9, URZ, UR5, !UP0 ;  /* 0x000000053f097287 */ /* 0x000fe4000c000000 */
[----:B------:R-:W-:-:S04]  /*13b0*/  UISETP.NE.AND UP0, UPT, UR10, URZ, UPT ;  /* 0x0000003f0a00728c */ /* 0x000fc8000bf05270 */
[----:B------:R-:W-:-:S07]  /*13c0*/  ISETP.GT.AND P0, PT, R16, UR9, PT ;  /* 0x0000000910007c0c */ /* 0x000fce000bf04270 */
[----:B------:R-:W-:-:S06]  /*13d0*/  @!UP0 ULDC UR10, c[0x0][0x9f0] ;  /* 0x00027c00000a8ab9 */ /* 0x000fcc0000000800 */
[----:B------:R-:W-:Y:S05]  /*13e0*/  @!P0 BRA `(.L_x_917) ;  /* 0x00000000008c8947 */ /* 0x000fea0003800000 */
[----:B------:R-:W-:Y:S01]  /*13f0*/  IMAD.U32 R5, RZ, RZ, UR10 ;  /* 0x0000000aff057e24 */ /* 0x000fe2000f8e00ff */
[----:B------:R-:W-:-:S04]  /*1400*/  UMOV UR4, URZ ;  /* 0x0000003f00047c82 */ /* 0x000fc80008000000 */
[----:B------:R-:W-:-:S04]  /*1410*/  IABS R0, R5 ;  /* 0x0000000500007213 */ /* 0x000fc80000000000 */
[----:B------:R-:W-:Y:S02]  /*1420*/  R2UR UR11, R0 ;  /* 0x00000000000b72ca */ /* 0x000fe400000e0000 */
[----:B------:R-:W-:Y:S02]  /*1430*/  IADD3 R0, R5, -0x1, R16 ;  /* 0xffffffff05007810 */ /* 0x000fe40007ffe010 */
[----:B------:R-:W-:Y:S02]  /*1440*/  IABS R5, R5 ;  /* 0x0000000500057213 */ /* 0x000fe40000000000 */
[----:B------:R-:W-:-:S03]  /*1450*/  R2UR UR6, R0 ;  /* 0x00000000000672ca */ /* 0x000fc600000e0000 */
[----:B------:R-:W-:-:S04]  /*1460*/  IMAD.MOV R5, RZ, RZ, -R5 ;  /* 0x000000ffff057224 */ /* 0x000fc800078e0a05 */
[----:B------:R-:W0:Y:S06]  /*1470*/  I2F.RP R2, UR11 ;  /* 0x0000000b00027d06 */ /* 0x000e2c0008209400 */
[----:B------:R-:W-:-:S06]  /*1480*/  UIADD3 UR6, -UR9, UR6, URZ ;  /* 0x0000000609067290 */ /* 0x000fcc000fffe13f */
[----:B------:R-:W-:Y:S01]  /*1490*/  IMAD.U32 R0, RZ, RZ, UR6 ;  /* 0x00000006ff007e24 */ /* 0x000fe2000f8e00ff */
[----:B------:R-:W-:Y:S01]  /*14a0*/  ULOP3.LUT UR6, UR6, UR10, URZ, 0x3c, !UPT ;  /* 0x0000000a06067292 */ /* 0x000fe2000f8e3c3f */
[----:B0-----:R-:W0:Y:S03]  /*14b0*/  MUFU.RCP R2, R2 ;  /* 0x0000000200027308 */ /* 0x001e260000001000 */
[----:B------:R-:W-:-:S04]  /*14c0*/  IABS R0, R0 ;  /* 0x0000000000007213 */ /* 0x000fc80000000000 */
[----:B------:R-:W-:Y:S01]  /*14d0*/  R2UR UR8, R0 ;  /* 0x00000000000872ca */ /* 0x000fe200000e0000 */
[----:B------:R-:W-:Y:S02]  /*14e0*/  IMAD.MOV.U32 R0, RZ, RZ, R5 ;  /* 0x000000ffff007224 */ /* 0x000fe400078e0005 */
[----:B0-----:R-:W-:-:S06]  /*14f0*/  VIADD R3, R2, 0xffffffe ;  /* 0x0ffffffe02037836 */ /* 0x001fcc0000000000 */
        /* <DEDUP_REMOVED lines=18> */
.L_x_917:
[----:B------:R-:W-:Y:S02]  /*1620*/  UIMAD UR56, UR56, UR4, UR9 ;  /* 0x00000004383872a4 */ /* 0x000fe4000f8e0209 */
[----:B------:R-:W-:Y:S01]  /*1630*/  IMAD.U32 R3, RZ, RZ, UR4 ;  /* 0x00000004ff037e24 */ /* 0x000fe2000f8e00ff */
[----:B------:R-:W-:Y:S02]  /*1640*/  PLOP3.LUT P0, PT, PT, PT, PT, 0x80, 0x0 ;  /* 0x000000000000781c */ /* 0x000fe40003f0f070 */
[----:B------:R-:W-:Y:S01]  /*1650*/  CS2R R10, SRZ ;  /* 0x00000000000a7805 */ /* 0x000fe2000001ff00 */
[----:B------:R-:W-:Y:S01]  /*1660*/  IMAD.MOV.U32 R0, RZ, RZ, RZ ;  /* 0x000000ffff007224 */ /* 0x000fe200078e00ff */
[----:B------:R-:W-:Y:S02]  /*1670*/  CS2R R52, SRZ ;  /* 0x0000000000347805 */ /* 0x000fe4000001ff00 */
[----:B------:R-:W-:Y:S01]  /*1680*/  VIADDMNMX R16, R3, UR56, R16, PT ;  /* 0x0000003803107c46 */ /* 0x000fe2000b800110 */
[----:B------:R-:W-:Y:S01]  /*1690*/  IMAD.MOV.U32 R2, RZ, RZ, RZ ;  /* 0x000000ffff027224 */ /* 0x000fe200078e00ff */
[----:B------:R-:W-:Y:S01]  /*16a0*/  CS2R R6, SRZ ;  /* 0x0000000000067805 */ /* 0x000fe2000001ff00 */
[----:B------:R-:W-:Y:S01]  /*16b0*/  IMAD.MOV.U32 R9, RZ, RZ, RZ ;  /* 0x000000ffff097224 */ /* 0x000fe200078e00ff */
[----:B------:R-:W-:Y:S01]  /*16c0*/  ISETP.GT.AND P1, PT, R16, UR56, PT ;  /* 0x0000003810007c0c */ /* 0x000fe2000bf24270 */
        /* <DEDUP_REMOVED lines=15> */
[----:B------:R-:W-:Y:S01]  /*17c0*/  IMAD.MOV.U32 R58, RZ, RZ, RZ ;  /* 0x000000ffff3a7224 */ /* 0x000fe200078e00ff */
        /* <DEDUP_REMOVED lines=30> */
[----:B------:R-:W-:Y:S01]  /*19b0*/  CS2R R114, SRZ ;  /* 0x0000000000727805 */ /* 0x000fe2000001ff00 */
[----:B------:R-:W-:Y:S06]  /*19c0*/  @!P1 BRA `(.L_x_918) ;  /* 0x0000012400409947 */ /* 0x000fec0003800000 */
[----:B------:R-:W-:Y:S01]  /*19d0*/  SHF.R.S32.HI R104, RZ, 0x1f, R23 ;  /* 0x0000001fff687819 */ /* 0x000fe20000011417 */
[----:B------:R-:W0:Y:S01]  /*19e0*/  S2UR UR5, SR_CgaCtaId ;  /* 0x00000000000579c3 */ /* 0x000e220000008800 */
[----:B------:R-:W-:Y:S02]  /*19f0*/  UMOV UR37, 0x400 ;  /* 0x0000040000257882 */ /* 0x000fe40000000000 */
[----:B------:R-:W-:-:S04]  /*1a00*/  LEA.HI R105, R104, R23, RZ, 0x7 ;  /* 0x0000001768697211 */ /* 0x000fc800078f38ff */
[----:B------:R-:W-:-:S05]  /*1a10*/  SHF.R.S32.HI R106, RZ, 0x7, R105 ;  /* 0x00000007ff6a7819 */ /* 0x000fca0000011469 */
        /* <DEDUP_REMOVED lines=29> */
.L_x_919:
[----:B------:R-:W-:-:S04]  /*1bf0*/  SHF.L.U32 R0, RZ, 0x1f, RZ ;  /* 0x0000001fff007819 */ /* 0x000fc800000006ff */
[----:B------:R-:W0:Y:S02]  /*1c00*/  SYNCS.PHASECHK.TRANS64.TRYWAIT P0, [UR37+0x33400], R0 ;  /* 0x03340000ff0075a7 */ /* 0x000e240008000165 */
[----:B0-----:R-:W-:Y:S05]  /*1c10*/  @!P0 BRA `(.L_x_920) ;  /* 0x00000194006c8947 */ /* 0x001fea0003800000 */
.L_x_1063:
[----:B------:R-:W2:Y:S02]  /*1c20*/  LDL R2, [R1+0xc] ;  /* 0x00000c0001027983 */ /* 0x000ea40000100800 */
[----:B--2---:R-:W-:-:S13]  /*1c30*/  R2UR UR4, R2 ;  /* 0x00000000020472ca */ /* 0x004fda00000e0000 */
[----:B------:R-:W-:-:S06]  /*1c40*/  ULOP3.LUT UR4, UR4, 0x1, URZ, 0xfc, !UPT ;  /* 0x0000000104047892 */ /* 0x000fcc000f8efc3f */
[----:B------:R-:W-:-:S05]  /*1c50*/  IMAD.U32 R2, RZ, RZ, UR4 ;  /* 0x00000004ff027e24 */ /* 0x000fca000f8e00ff */
[----:B------:R-:W-:-:S13]  /*1c60*/  ISETP.NE.AND P0, PT, R2, 0x3, PT ;  /* 0x000000030200780c */ /* 0x000fda0003f05270 */
[----:B------:R-:W-:Y:S05]  /*1c70*/  @!P0 BRA `(.L_x_921) ;  /* 0x0000000000048947 */ /* 0x000fea0003800000 */
[----:B------:R-:W-:Y:S01]  /*1c80*/  BPT.TRAP 0x1 ;  /* 0x000000040000795c */ /* 0x000fe20000300000 */
.L_x_921:
[----:B------:R1:W2:Y:S01]  /*1c90*/  SYNCS.PHASECHK.TRANS64.TRYWAIT P2, [UR37+0x33430], R0 ;  /* 0x03343000ff0075a7 */ /* 0x0002a20008040165 */
[----:B------:R-:W-:Y:S05]  /*1ca0*/  @!P0 BRA `(.L_x_922) ;  /* 0x0000000000048947 */ /* 0x000fea0003800000 */
[----:B------:R-:W-:Y:S01]  /*1cb0*/  BPT.TRAP 0x1 ;  /* 0x000000040000795c */ /* 0x000fe20000300000 */
.L_x_922:
[----:B------:R-:W3:Y:S02]  /*1cc0*/  S2R R2, SR_TID.X ;  /* 0x0000000000027919 */ /* 0x000ee40000002100 */
[----:B---3--:R-:W-:-:S04]  /*1cd0*/  LOP3.LUT R2, R2, 0x7f, RZ, 0xc0, !PT ;  /* 0x0000007f02027812 */ /* 0x008fc800078ec0ff */
[----:B------:R-:W-:Y:S01]  /*1ce0*/  ISETP.NE.AND P1, PT, R2, RZ, PT ;  /* 0x000000ff0200720c */ /* 0x000fe20003f25270 */
[----:B------:R-:W-:-:S05]  /*1cf0*/  IMAD.U32 R2, RZ, RZ, UR38 ;  /* 0x00000026ff027e24 */ /* 0x000fca000f8e00ff */
[----:B------:R-:W-:Y:S01]  /*1d00*/  LOP3.LUT R2, R2, 0x10000, RZ, 0xfc, !PT ;  /* 0x0001000002027812 */ /* 0x000fe200078efcff */
[----:B--2---:R-:W-:Y:S06]  /*1d10*/  @P2 BRA `(.L_x_923) ;  /* 0x0000000000082947 */ /* 0x004fec0003800000 */
[----:B------:R-:W2:Y:S02]  /*1d20*/  SYNCS.PHASECHK.TRANS64.TRYWAIT P2, [UR37+0x33430], R0 ;  /* 0x03343000ff0075a7 */ /* 0x000ea40008040165 */
[----:B--2---:R-:W-:Y:S05]  /*1d30*/  @!P2 BRA `(.L_x_924) ;  /* 0x00000194003ca947 */ /* 0x004fea0003800000 */
.L_x_923:
[----:B------:R-:W-:Y:S05]  /*1d40*/  WARPSYNC.ALL ;  /* 0x0000000000007948 */ /* 0x000fea0003800000 */
[----:B0-----:R-:W-:Y:S01]  /*1d50*/  IMAD.MOV.U32 R3, RZ, RZ, -0x7fffffe0 ;  /* 0x80000020ff037424 */ /* 0x001fe200078e00ff */
[----:B------:R-:W-:Y:S01]  /*1d60*/  UIADD3 UR4, UR37, 0x24200, URZ ;  /* 0x0002420025047890 */ /* 0x000fe2000fffe03f */
[C---:B------:R-:W-:Y:S01]  /*1d70*/  R2UR UR16, R2.reuse ;  /* 0x00000000021072ca */ /* 0x040fe200000e0000 */
[----:B------:R-:W-:Y:S02]  /*1d80*/  WARPGROUP.ARRIVE ;  /* 0x00000000000079c5 */ /* 0x000fe40000000000 */
        /* <DEDUP_REMOVED lines=12> */
[----:B------:R-:W-:Y:S01]  /*1e50*/  R2UR UR4, R2 ;  /* 0x00000000020472ca */ /* 0x000fe200000e0000 */
[----:B------:R-:W-:Y:S01]  /*1e60*/  UIADD3 UR14, UR38, 0x80, URZ ;  /* 0x00000080260e7890 */ /* 0x000fe2000fffe03f */
[----:B-12---:R-:W-:Y:S01]  /*1e70*/  LOP3.LUT R0, R105, 0xffffff80, RZ, 0xc0, !PT ;  /* 0xffffff8069007812 */ /* 0x006fe200078ec0ff */
[----:B------:R-:W-:Y:S01]  /*1e80*/  UIADD3 UR10, UR38, 0x100, URZ ;  /* 0x00000100260a7890 */ /* 0x000fe2000fffe03f */
[----:B------:R-:W-:Y:S01]  /*1e90*/  LEA.HI R104, R104, R23, RZ, 0x2 ;  /* 0x0000001768687211 */ /* 0x000fe200078f10ff */
[----:B------:R-:W-:Y:S01]  /*1ea0*/  UMOV UR18, UR38 ;  /* 0x0000002600127c82 */ /* 0x000fe20008000000 */
[----:B------:R-:W-:Y:S01]  /*1eb0*/  UIADD3 UR6, UR38, 0x180, URZ ;  /* 0x0000018026067890 */ /* 0x000fe2000fffe03f */
[----:B------:R-:W-:Y:S01]  /*1ec0*/  QGMMA.64x32x32.F32.E4M3.E4M3 R88, gdesc[UR16], RZ, !UPT, gsb0 ;  /* 0x00600000105879f3 */ /* 0x000fe2000c0008ff */
[----:B------:R-:W-:Y:S01]  /*1ed0*/  UMOV UR7, 0x80000020 ;  /* 0x8000002000077882 */ /* 0x000fe20000000000 */
[----:B------:R-:W-:Y:S01]  /*1ee0*/  R2UR UR16, R2 ;  /* 0x00000000021072ca */ /* 0x000fe200000e0000 */
[----:B------:R-:W-:Y:S01]  /*1ef0*/  UIADD3 UR18, UR38, 0x200, URZ ;  /* 0x0000020026127890 */ /* 0x000fe2000fffe03f */
[----:B------:R-:W-:Y:S01]  /*1f00*/  R2UR UR17, R3 ;  /* 0x00000000031172ca */ /* 0x000fe200000e0000 */
[----:B------:R-:W-:Y:S01]  /*1f10*/  UMOV UR19, 0x80000020 ;  /* 0x8000002000137882 */ /* 0x000fe20000000000 */
[----:B------:R-:W-:Y:S01]  /*1f20*/  UMOV UR21, 0x80000020 ;  /* 0x8000002000157882 */ /* 0x000fe20000000000 */
[----:B------:R-:W-:Y:S01]  /*1f30*/  UMOV UR25, 0x80000020 ;  /* 0x8000002000197882 */ /* 0x000fe20000000000 */
[----:B------:R-:W-:Y:S01]  /*1f40*/  UIADD3 UR26, UR38, 0x582, URZ ;  /* 0x00000582261a7890 */ /* 0x000fe2000fffe03f */
[----:B------:R-:W-:Y:S01]  /*1f50*/  IMAD.IADD R10, R23, 0x1, -R0 ;  /* 0x00000001170a7824 */ /* 0x000fe200078e0a00 */
[----:B------:R-:W-:Y:S01]  /*1f60*/  UMOV UR27, 0x80000020 ;  /* 0x80000020001b7882 */ /* 0x000fe20000000000 */
[----:B------:R-:W-:Y:S01]  /*1f70*/  UIADD3 UR30, UR38, 0x602, URZ ;  /* 0x00000602261e7890 */ /* 0x000fe2000fffe03f */
[----:B------:R-:W-:Y:S01]  /*1f80*/  LEA.HI R0, R106, R106, RZ, 0x1 ;  /* 0x0000006a6a007211 */ /* 0x000fe200078f08ff */
[----:B------:R-:W-:Y:S01]  /*1f90*/  UMOV UR29, UR25 ;  /* 0x00000019001d7c82 */ /* 0x000fe20008000000 */
[----:B------:R-:W-:Y:S01]  /*1fa0*/  UMOV UR31, 0x80000020 ;  /* 0x80000020001f7882 */ /* 0x000fe20000000000 */
[----:B------:R-:W-:Y:S01]  /*1fb0*/  UIADD3 UR34, UR38, 0x682, URZ ;  /* 0x0000068226227890 */ /* 0x000fe2000fffe03f */
[----:B------:R-:W-:Y:S01]  /*1fc0*/  SHF.R.S32.HI R5, RZ, 0x1f, R10 ;  /* 0x0000001fff057819 */ /* 0x000fe2000001140a */
[----:B------:R-:W-:Y:S01]  /*1fd0*/  UMOV UR33, UR25 ;  /* 0x0000001900217c82 */ /* 0x000fe20008000000 */
[----:B------:R-:W-:Y:S01]  /*1fe0*/  UMOV UR35, 0x80000020 ;  /* 0x8000002000237882 */ /* 0x000fe20000000000 */
[----:B------:R-:W-:Y:S01]  /*1ff0*/  UIADD3 UR46, UR38, 0x702, URZ ;  /* 0x00000702262e7890 */ /* 0x000fe2000fffe03f */
[CC--:B------:R-:W-:Y:S01]  /*2000*/  LEA.HI R4, R5.reuse, R10.reuse, RZ, 0x2 ;  /* 0x0000000a05047211 */ /* 0x0c0fe200078f10ff */
[----:B------:R-:W-:Y:S01]  /*2010*/  UMOV UR45, UR25 ;  /* 0x00000019002d7c82 */ /* 0x000fe20008000000 */
[----:B------:R-:W-:Y:S01]  /*2020*/  UMOV UR47, 0x80000020 ;  /* 0x80000020002f7882 */ /* 0x000fe20000000000 */
[----:B------:R-:W-:Y:S01]  /*2030*/  LOP3.LUT R104, R104, 0xfffffffc, RZ, 0xc0, !PT ;  /* 0xfffffffc68687812 */ /* 0x000fe200078ec0ff */
[----:B------:R-:W-:Y:S01]  /*2040*/  ULDC UR61, c[0x0][0x288] ;  /* 0x0000a200003d7ab9 */ /* 0x000fe20000000800 */
[----:B------:R-:W-:Y:S01]  /*2050*/  LOP3.LUT R9, R0, 0x3fffffe, RZ, 0xc0, !PT ;  /* 0x03fffffe00097812 */ /* 0x000fe200078ec0ff */
[----:B------:R-:W-:Y:S01]  /*2060*/  ULDC UR57, c[0x0][0x9dc] ;  /* 0x0002770000397ab9 */ /* 0x000fe20000000800 */
[----:B------:R-:W-:Y:S01]  /*2070*/  LEA.HI R5, R5, R10, RZ, 0x5 ;  /* 0x0000000a05057211 */ /* 0x000fe200078f28ff */
[----:B------:R-:W-:Y:S01]  /*2080*/  IMAD.IADD R104, R23, 0x1, -R104 ;  /* 0x0000000117687824 */ /* 0x000fe200078e0a68 */
[--C-:B------:R-:W-:Y:S01]  /*2090*/  SHF.R.S32.HI R0, RZ, 0x2, R4.reuse ;  /* 0x00000002ff007819 */ /* 0x100fe20000011404 */
[----:B------:R-:W-:Y:S01]  /*20a0*/  IMAD.IADD R9, R106, 0x1, -R9 ;  /* 0x000000016a097824 */ /* 0x000fe200078e0a09 */
[----:B------:R-:W-:Y:S01]  /*20b0*/  SHF.R.S32.HI R7, RZ, 0x1f, R4 ;  /* 0x0000001fff077819 */ /* 0x000fe20000011404 */
[----:B------:R-:W-:Y:S01]  /*20c0*/  ULOP3.LUT UR57, URZ, UR57, URZ, 0x33, !UPT ;  /* 0x000000393f397292 */ /* 0x000fe2000f8e333f */
[----:B------:R-:W-:-:S02]  /*20d0*/  SHF.R.S32.HI R5, RZ, 0x5, R5 ;  /* 0x00000005ff057819 */ /* 0x000fc40000011405 */
[----:B------:R-:W-:Y:S02]  /*20e0*/  LEA.HI R7, R7, R0, RZ, 0x3 ;  /* 0x0000000007077211 */ /* 0x000fe400078f18ff */
[----:B------:R-:W-:Y:S02]  /*20f0*/  LEA R5, R5, UR40, 0x4 ;  /* 0x0000002805057c11 */ /* 0x000fe4000f8e20ff */
[----:B------:R-:W-:Y:S02]  /*2100*/  LOP3.LUT R7, R7, 0xfffffff8, RZ, 0xc0, !PT ;  /* 0xfffffff807077812 */ /* 0x000fe400078ec0ff */
[----:B------:R-:W-:Y:S02]  /*2110*/  LEA.HI R6, R104, R104, RZ, 0x1 ;  /* 0x0000006868067211 */ /* 0x000fe400078f08ff */
[----:B------:R-:W-:Y:S01]  /*2120*/  IADD3 R0, R5, R0, -R7 ;  /* 0x0000000005007210 */ /* 0x000fe20007ffe807 */
[----:B------:R-:W-:Y:S01]  /*2130*/  IMAD.MOV.U32 R7, RZ, RZ, -0xa0 ;  /* 0xffffff60ff077424 */ /* 0x000fe200078e00ff */
[----:B------:R-:W-:-:S03]  /*2140*/  LOP3.LUT R5, R6, 0x1ffffffe, RZ, 0xc0, !PT ;  /* 0x1ffffffe06057812 */ /* 0x000fc600078ec0ff */
[----:B------:R-:W-:Y:S02]  /*2150*/  IMAD R0, R9, 0x40, R0 ;  /* 0x0000004009007824 */ /* 0x000fe400078e0200 */
[----:B------:R-:W-:Y:S02]  /*2160*/  IMAD.IADD R5, R104, 0x1, -R5 ;  /* 0x0000000168057824 */ /* 0x000fe400078e0a05 */
[----:B------:R-:W-:Y:S02]  /*2170*/  IMAD R7, R16, R7, 0xa1 ;  /* 0x000000a110077424 */ /* 0x000fe400078e0207 */
[----:B------:R-:W-:Y:S02]  /*2180*/  IMAD R9, R5, 0x8, R0 ;  /* 0x0000000805097824 */ /* 0x000fe400078e0200 */
[----:B------:R-:W-:Y:S02]  /*2190*/  IMAD.U32 R0, RZ, RZ, UR37 ;  /* 0x00000025ff007e24 */ /* 0x000fe4000f8e00ff */
[----:B------:R-:W-:Y:S01]  /*21a0*/  IMAD.MOV.U32 R6, RZ, RZ, R9 ;  /* 0x000000ffff067224 */ /* 0x000fe200078e0009 */
[----:B------:R-:W-:-:S02]  /*21b0*/  WARPGROUP.DEPBAR.LE gsb0, 0x0 ;  /* 0x00008000000079c5 */ /* 0x000fc40000010000 */
[----:B------:R-:W-:Y:S01]  /*21c0*/  WARPGROUP.ARRIVE ;  /* 0x00000000000079c5 */ /* 0x000fe20000000000 */
[----:B------:R-:W-:-:S05]  /*21d0*/  @!P1 VIADD R0, R0, 0x33440 ;  /* 0x0003344000009836 */ /* 0x000fca0000000000 */
[----:B------:R-:W-:Y:S01]  /*21e0*/  QGMMA.64x32x32.F32.E4M3.E4M3 R72, gdesc[UR12], RZ, !UPT, gsb0 ;  /* 0x006000000c4879f3 */ /* 0x000fe2000c0008ff */
[----:B------:R-:W-:Y:S01]  /*21f0*/  UIADD3 UR12, UR38, 0x102, URZ ;  /* 0x00000102260c7890 */ /* 0x000fe2000fffe03f */
[----:B------:R-:W-:Y:S01]  /*2200*/  @!P1 PRMT R0, RZ, 0x654, R0 ;  /* 0x00000654ff009816 */ /* 0x000fe20000000000 */
[----:B------:R-:W-:Y:S01]  /*2210*/  UIADD3 UR14, UR38, 0x280, URZ ;  /* 0x00000280260e7890 */ /* 0x000fe2000fffe03f */
[----:B------:R-:W-:Y:S01]  /*2220*/  UMOV UR13, 0x80000020 ;  /* 0x80000020000d7882 */ /* 0x000fe20000000000 */
[----:B------:R-:W-:Y:S01]  /*2230*/  UMOV UR15, 0x80000020 ;  /* 0x80000020000f7882 */ /* 0x000fe20000000000 */
[----:B------:R-:W-:Y:S02]  /*2240*/  WARPGROUP.DEPBAR.LE gsb0, 0x0 ;  /* 0x00008000000079c5 */ /* 0x000fe40000010000 */
[----:B------:R-:W-:-:S06]  /*2250*/  WARPGROUP.ARRIVE ;  /* 0x00000000000079c5 */ /* 0x000fcc0000000000 */
[----:B------:R-:W-:Y:S01]  /*2260*/  QGMMA.64x32x32.F32.E4M3.E4M3 R56, gdesc[UR8], RZ, !UPT, gsb0 ;  /* 0x00600000083879f3 */ /* 0x000fe2000c0008ff */
[----:B------:R-:W-:Y:S01]  /*2270*/  R2UR UR10, R2 ;  /* 0x00000000020a72ca */ /* 0x000fe200000e0000 */
[----:B------:R-:W-:Y:S01]  /*2280*/  UMOV UR9, 0x80000020 ;  /* 0x8000002000097882 */ /* 0x000fe20000000000 */
[----:B------:R-:W-:-:S11]  /*2290*/  UIADD3 UR11, UR38, 0x82, URZ ;  /* 0x00000082260b7890 */ /* 0x000fd6000fffe03f */
[----:B------:R-:W-:Y:S02]  /*22a0*/  UIADD3 UR8, UR10, 0x2, URZ ;  /* 0x000000020a087890 */ /* 0x000fe4000fffe03f */
[----:B------:R-:W-:Y:S02]  /*22b0*/  UIADD3 UR20, UR10, 0x400, URZ ;  /* 0x000004000a147890 */ /* 0x000fe4000fffe03f */
[----:B------:R-:W-:-:S07]  /*22c0*/  UIADD3 UR24, UR10, 0x402, URZ ;  /* 0x000004020a187890 */ /* 0x000fce000fffe03f */
[----:B------:R-:W-:Y:S01]  /*22d0*/  UMOV UR28, UR24 ;  /* 0x00000018001c7c82 */ /* 0x000fe20008000000 */
[----:B------:R-:W-:Y:S01]  /*22e0*/  UMOV UR32, UR24 ;  /* 0x0000001800207c82 */ /* 0x000fe20008000000 */
[----:B------:R-:W-:Y:S01]  /*22f0*/  UMOV UR44, UR24 ;  /* 0x00000018002c7c82 */ /* 0x000fe20008000000 */
        /* <DEDUP_REMOVED lines=11> */
[----:B------:R-:W-:Y:S01]  /*23b0*/  UMOV UR17, 0x80000020 ;  /* 0x8000002000117882 */ /* 0x000fe20000000000 */
[----:B------:R-:W-:Y:S02]  /*23c0*/  WARPGROUP.DEPBAR.LE gsb0, 0x0 ;  /* 0x00008000000079c5 */ /* 0x000fe40000010000 */
[----:B------:R-:W-:-:S06]  /*23d0*/  WARPGROUP.ARRIVE ;  /* 0x00000000000079c5 */ /* 0x000fcc0000000000 */
[----:B------:R-:W-:Y:S01]  /*23e0*/  QGMMA.64x32x32.F32.E4M3.E4M3 R88, gdesc[UR4], R88, gsb0 ;  /* 0x00600000045879f3 */ /* 0x000fe20008000858 */
[----:B------:R-:W-:Y:S01]  /*23f0*/  UMOV UR4, UR8 ;  /* 0x0000000800047c82 */ /* 0x000fe20008000000 */
        /* <DEDUP_REMOVED lines=31> */
[----:B------:R-:W-:Y:S02]  /*25f0*/  UIADD3 UR4, UR38, 0x300, URZ ;  /* 0x0000030026047890 */ /* 0x000fe4000fffe03f */
[----:B------:R-:W-:Y:S02]  /*2600*/  UIADD3 UR5, UR38, 0x380, URZ ;  /* 0x0000038026057890 */ /* 0x000fe4000fffe03f */
        /* <DEDUP_REMOVED lines=29> */
[----:B------:R-:W-:Y:S02]  /*27e0*/  UIADD3 UR14, UR38, 0x382, URZ ;  /* 0x00000382260e7890 */ /* 0x000fe4000fffe03f */
        /* <DEDUP_REMOVED lines=72> */
[----:B------:R-:W-:Y:S01]  /*2c70*/  UIADD3 UR6, UR38, 0x502, URZ ;  /* 0x0000050226067890 */ /* 0x000fe2000fffe03f */
[----:B------:R-:W-:Y:S01]  /*2c80*/  ULDC UR4, c[0x0][0x448] ;  /* 0x0001120000047ab9 */ /* 0x000fe20000000800 */
[----:B------:R-:W-:Y:S01]  /*2c90*/  UMOV UR5, UR25 ;  /* 0x0000001900057c82 */ /* 0x000fe20008000000 */
[----:B------:R-:W-:Y:S01]  /*2ca0*/  UISETP.NE.AND UP0, UPT, UR4, 0x1, UPT ;  /* 0x000000010400788c */ /* 0x000fe2000bf05270 */
[----:B------:R-:W-:Y:S02]  /*2cb0*/  UMOV UR7, 0x80000020 ;  /* 0x8000002000077882 */ /* 0x000fe40000000000 */
[----:B------:R-:W-:-:S03]  /*2cc0*/  UMOV UR4, UR24 ;  /* 0x0000001800047c82 */ /* 0x000fc60008000000 */
[----:B------:R-:W-:Y:S02]  /*2cd0*/  PLOP3.LUT P2, PT, PT, PT, UP0, 0x80, 0x0 ;  /* 0x000000000000781c */ /* 0x000fe40003f4f008 */
[----:B------:R-:W-:Y:S01]  /*2ce0*/  PLOP3.LUT P3, PT, PT, PT, UP0, 0x80, 0x0 ;  /* 0x000000000000781c */ /* 0x000fe20003f6f008 */
[----:B------:R-:W-:Y:S02]  /*2cf0*/  WARPGROUP.DEPBAR.LE gsb0, 0x0 ;  /* 0x00008000000079c5 */ /* 0x000fe40000010000 */
[----:B------:R-:W-:-:S06]  /*2d00*/  WARPGROUP.ARRIVE ;  /* 0x00000000000079c5 */ /* 0x000fcc0000000000 */
[----:B------:R-:W-:Y:S01]  /*2d10*/  QGMMA.64x32x32.F32.E4M3.E4M3 R88, gdesc[UR4], R88, gsb0 ;  /* 0x00600000045879f3 */ /* 0x000fe20008000858 */
[----:B------:R-:W-:Y:S02]  /*2d20*/  @UP0 ULDC UR4, c[0x0][0x44c] ;  /* 0x0001130000040ab9 */ /* 0x000fe40000000800 */
[----:B------:R-:W-:Y:S01]  /*2d30*/  @P2 IMAD.HI.U32 R5, R9, UR4, RZ ;  /* 0x0000000409052c27 */ /* 0x000fe2000f8e00ff */
[----:B------:R-:W-:-:S04]  /*2d40*/  @UP0 ULDC UR4, c[0x0][0x450] ;  /* 0x0001140000040ab9 */ /* 0x000fc80000000800 */
[----:B------:R-:W-:Y:S01]  /*2d50*/  @P3 SHF.R.U32.HI R6, RZ, UR4, R5 ;  /* 0x00000004ff063c19 */ /* 0x000fe20008011605 */
[----:B------:R-:W-:Y:S01]  /*2d60*/  ULDC.64 UR4, c[0x0][0x9e0] ;  /* 0x0002780000047ab9 */ /* 0x000fe20000000a00 */
[----:B------:R-:W-:Y:S01]  /*2d70*/  LOP3.LUT R5, R4, 0x7ffffffc, RZ, 0xc0, !PT ;  /* 0x7ffffffc04057812 */ /* 0x000fe200078ec0ff */
[----:B------:R-:W-:Y:S02]  /*2d80*/  UISETP.GE.AND UP1, UPT, UR5, 0x1, UPT ;  /* 0x000000010500788c */ /* 0x000fe4000bf26270 */
[----:B------:R-:W0:Y:S02]  /*2d90*/  SHFL.IDX PT, R13, R6, RZ, 0x1c1f ;  /* 0x001c1fff060d7589 */ /* 0x000e2400000e0000 */
[----:B------:R-:W-:Y:S02]  /*2da0*/  IMAD.IADD R10, R10, 0x1, -R5 ;  /* 0x000000010a0a7824 */ /* 0x000fe400078e0a05 */
[----:B------:R-:W-:Y:S02]  /*2db0*/  PLOP3.LUT P2, PT, PT, PT, UP1, 0x40, 0x0 ;  /* 0x000000000000781c */ /* 0x000fe40003f4e818 */
[----:B------:R-:W-:-:S02]  /*2dc0*/  IMAD R4, R10, -0x2, R7 ;  /* 0xfffffffe0a047824 */ /* 0x000fc400078e0207 */
[----:B------:R-:W-:Y:S02]  /*2dd0*/  VIADD R7, R7, 0xffffffff ;  /* 0xffffffff07077836 */ /* 0x000fe40000000000 */
[----:B------:R-:W-:Y:S01]  /*2de0*/  VIADD R14, R4, 0xffffffff ;  /* 0xffffffff040e7836 */ /* 0x000fe20000000000 */
        /* <DEDUP_REMOVED lines=13> */
[----:B------:R1:W-:Y:S02]  /*2ec0*/  @!P1 SYNCS.ARRIVE.TRANS64.RED.A1T0 RZ, [R0+URZ], RZ ;  /* 0x000000ff00ff99a7 */ /* 0x0003e4000810043f */
[----:B-1----:R-:W-:-:S04]  /*2ed0*/  IMAD R0, R16, -0xa0, R19 ;  /* 0xffffff6010007824 */ /* 0x002fc800078e0213 */
[----:B------:R-:W-:Y:S01]  /*2ee0*/  VIADD R5, R0, 0xa0 ;  /* 0x000000a000057836 */ /* 0x000fe20000000000 */
[----:B------:R-:W-:-:S03]  /*2ef0*/  IADD3 R0, R4, -UR61, R19 ;  /* 0x8000003d04007c10 */ /* 0x000fc6000fffe013 */
[----:B------:R-:W-:Y:S02]  /*2f00*/  IMAD R8, R10, -0x2, R5 ;  /* 0xfffffffe0a087824 */ /* 0x000fe400078e0205 */
[C---:B------:R-:W-:Y:S02]  /*2f10*/  VIADD R11, R0.reuse, UR4 ;  /* 0x00000004000b7c36 */ /* 0x040fe40008000000 */
[----:B------:R-:W-:-:S03]  /*2f20*/  VIADD R12, R0, UR57 ;  /* 0x00000039000c7c36 */ /* 0x000fc60008000000 */
[----:B0-----:R-:W-:Y:S01]  /*2f30*/  VIADDMNMX R0, R13, R11, R8, PT ;  /* 0x0000000b0d007246 */ /* 0x001fe20003800108 */
[----:B------:R-:W-:Y:S01]  /*2f40*/  IMAD.IADD R4, R12, 0x1, R13 ;  /* 0x000000010c047824 */ /* 0x000fe200078e020d */
[----:B------:R-:W-:Y:S06]  /*2f50*/  @P2 BRA `(.L_x_925) ;  /* 0x0000000000542947 */ /* 0x000fec0003800000 */
[----:B------:R-:W-:Y:S01]  /*2f60*/  IADD3 R5, R19, -UR61, R13 ;  /* 0x8000003d13057c10 */ /* 0x000fe2000fffe00d */
[----:B------:R-:W-:Y:S03]  /*2f70*/  BSSY B0, `(.L_x_926) ;  /* 0x0000010000007945 */ /* 0x000fe60003800000 */
[----:B------:R-:W-:-:S13]  /*2f80*/  ISETP.GT.AND P2, PT, R5, -0x1, PT ;  /* 0xffffffff0500780c */ /* 0x000fda0003f44270 */
[----:B------:R-:W-:Y:S05]  /*2f90*/  @P2 BRA `(.L_x_927) ;  /* 0x0000000000202947 */ /* 0x000fea0003800000 */
[----:B------:R-:W-:Y:S01]  /*2fa0*/  UISETP.NE.AND UP2, UPT, UR5, 0x1, UPT ;  /* 0x000000010500788c */ /* 0x000fe2000bf45270 */
[----:B------:R-:W-:-:S05]  /*2fb0*/  LOP3.LUT R5, RZ, R5, RZ, 0x33, !PT ;  /* 0x00000005ff057212 */ /* 0x000fca00078e33ff */
[----:B------:R-:W-:-:S05]  /*2fc0*/  PLOP3.LUT P2, PT, PT, PT, UP2, 0x80, 0x0 ;  /* 0x000000000000781c */ /* 0x000fca0003f4f028 */
[----:B------:R-:W-:-:S08]  /*2fd0*/  @UP2 ULDC.64 UR6, c[0x0][0x9e8] ;  /* 0x00027a0000062ab9 */ /* 0x000fd00000000a00 */
[----:B------:R-:W-:-:S05]  /*2fe0*/  @P2 IMAD.HI.U32 R13, R5, UR6, RZ ;  /* 0x00000006050d2c27 */ /* 0x000fca000f8e00ff */
[----:B------:R-:W-:-:S04]  /*2ff0*/  @P2 SHF.R.U32.HI R5, RZ, UR7, R13 ;  /* 0x00000007ff052c19 */ /* 0x000fc8000801160d */
[----:B------:R-:W-:Y:S01]  /*3000*/  LOP3.LUT R5, RZ, R5, RZ, 0x33, !PT ;  /* 0x00000005ff057212 */ /* 0x000fe200078e33ff */
[----:B------:R-:W-:Y:S06]  /*3010*/  BRA `(.L_x_928) ;  /* 0x0000000000147947 */ /* 0x000fec0003800000 */
.L_x_927:
[----:B------:R-:W-:-:S06]  /*3020*/  UISETP.NE.AND UP2, UPT, UR5, 0x1, UPT ;  /* 0x000000010500788c */ /* 0x000fcc000bf45270 */
[----:B------:R-:W-:-:S05]  /*3030*/  PLOP3.LUT P2, PT, PT, PT, UP2, 0x80, 0x0 ;  /* 0x000000000000781c */ /* 0x000fca0003f4f028 */
[----:B------:R-:W-:-:S08]  /*3040*/  @UP2 ULDC.64 UR6, c[0x0][0x9e8] ;  /* 0x00027a0000062ab9 */ /* 0x000fd00000000a00 */
[----:B------:R-:W-:-:S05]  /*3050*/  @P2 IMAD.HI.U32 R13, R5, UR6, RZ ;  /* 0x00000006050d2c27 */ /* 0x000fca000f8e00ff */
[----:B------:R-:W-:-:S07]  /*3060*/  @P2 SHF.R.U32.HI R5, RZ, UR7, R13 ;  /* 0x00000007ff052c19 */ /* 0x000fce000801160d */
.L_x_928:
[----:B------:R-:W-:Y:S05]  /*3070*/  BSYNC B0 ;  /* 0x0000000000007941 */ /* 0x000fea0003800000 */
.L_x_926:
[----:B------:R-:W-:-:S05]  /*3080*/  IMAD R5, R5, UR5, R14 ;  /* 0x0000000505057c24 */ /* 0x000fca000f8e020e */
[----:B------:R-:W-:Y:S02]  /*3090*/  VIMNMX R4, R4, R5, !PT ;  /* 0x0000000504047248 */ /* 0x000fe40007fe0100 */
[----:B------:R-:W-:-:S07]  /*30a0*/  VIADDMNMX R0, R5, UR5, R0, PT ;  /* 0x0000000505007c46 */ /* 0x000fce000b800100 */
.L_x_925:
[C---:B------:R-:W-:Y:S01]  /*30b0*/  ISETP.GE.AND P2, PT, R7.reuse, 0x2, PT ;  /* 0x000000020700780c */ /* 0x040fe20003f46270 */
[----:B------:R-:W0:Y:S01]  /*30c0*/  SHFL.IDX PT, R5, R6, 0x1, 0x1c1f ;  /* 0x003c1f0006057f89 */ /* 0x000e2200000e0000 */
[C---:B------:R-:W-:Y:S02]  /*30d0*/  ISETP.GE.AND P4, PT, R7.reuse, 0xa, PT ;  /* 0x0000000a0700780c */ /* 0x040fe40003f86270 */
[----:B------:R-:W-:Y:S02]  /*30e0*/  P2R R20, PR, RZ, 0x4 ;  /* 0x00000004ff147803 */ /* 0x000fe40000000000 */
[----:B------:R-:W-:Y:S02]  /*30f0*/  ISETP.GT.AND P2, PT, R4, 0x1, !P2 ;  /* 0x000000010400780c */ /* 0x000fe40005744270 */
[----:B------:R-:W-:Y:S02]  /*3100*/  ISETP.GE.AND P3, PT, R7, 0x9, PT ;  /* 0x000000090700780c */ /* 0x000fe40003f66270 */
[----:B------:R-:W-:-:S02]  /*3110*/  ISETP.LT.OR P2, PT, R0, 0x2, P2 ;  /* 0x000000020000780c */ /* 0x000fc40001741670 */
[----:B------:R-:W-:Y:S02]  /*3120*/  P2R R21, PR, RZ, 0x8 ;  /* 0x00000008ff157803 */ /* 0x000fe40000000000 */
[----:B------:R-:W-:Y:S02]  /*3130*/  FSEL R89, R89, -INF , !P2 ;  /* 0xff80000059597808 */ /* 0x000fe40005000000 */
[----:B------:R-:W-:Y:S02]  /*3140*/  ISETP.GT.AND P2, PT, R4, 0x9, !P4 ;  /* 0x000000090400780c */ /* 0x000fe40006744270 */
[----:B------:R-:W-:Y:S02]  /*3150*/  P2R R23, PR, RZ, 0x10 ;  /* 0x00000010ff177803 */ /* 0x000fe40000000000 */
[----:B------:R-:W-:Y:S02]  /*3160*/  ISETP.LT.OR P2, PT, R0, 0xa, P2 ;  /* 0x0000000a0000780c */ /* 0x000fe40001741670 */
[----:B------:R-:W-:-:S02]  /*3170*/  ISETP.GT.AND P3, PT, R4, 0x8, !P3 ;  /* 0x000000080400780c */ /* 0x000fc40005f64270 */
[----:B------:R-:W-:Y:S02]  /*3180*/  ISETP.GE.AND P4, PT, R7, 0x11, PT ;  /* 0x000000110700780c */ /* 0x000fe40003f86270 */
[----:B------:R-:W-:Y:S02]  /*3190*/  FSEL R93, R93, -INF , !P2 ;  /* 0xff8000005d5d7808 */ /* 0x000fe40005000000 */
[----:B------:R-:W-:Y:S02]  /*31a0*/  ISETP.LT.OR P3, PT, R0, 0x9, P3 ;  /* 0x000000090000780c */ /* 0x000fe40001f61670 */
[----:B------:R-:W-:Y:S02]  /*31b0*/  ISETP.GT.AND P2, PT, R4, 0x10, !P4 ;  /* 0x000000100400780c */ /* 0x000fe40006744270 */
[----:B------:R-:W-:Y:S02]  /*31c0*/  FSEL R92, R92, -INF , !P3 ;  /* 0xff8000005c5c7808 */ /* 0x000fe40005800000 */
[----:B------:R-:W-:-:S02]  /*31d0*/  ISETP.LT.OR P2, PT, R0, 0x11, P2 ;  /* 0x000000110000780c */ /* 0x000fc40001741670 */
[C---:B------:R-:W-:Y:S02]  /*31e0*/  ISETP.GE.AND P3, PT, R7.reuse, 0x12, PT ;  /* 0x000000120700780c */ /* 0x040fe40003f66270 */
[----:B------:R-:W-:Y:S02]  /*31f0*/  FSEL R96, R96, -INF , !P2 ;  /* 0xff80000060607808 */ /* 0x000fe40005000000 */
[----:B------:R-:W-:Y:S02]  /*3200*/  ISETP.GT.AND P2, PT, R4, 0x11, !P3 ;  /* 0x000000110400780c */ /* 0x000fe40005f44270 */
[----:B------:R-:W-:Y:S02]  /*3210*/  P2R R105, PR, RZ, 0x8 ;  /* 0x00000008ff697803 */ /* 0x000fe40000000000 */
[----:B------:R-:W-:Y:S02]  /*3220*/  ISETP.LT.OR P2, PT, R0, 0x12, P2 ;  /* 0x000000120000780c */ /* 0x000fe40001741670 */
[----:B------:R-:W-:-:S02]  /*3230*/  ISETP.GE.AND P3, PT, R7, 0x19, PT ;  /* 0x000000190700780c */ /* 0x000fc40003f66270 */
[----:B------:R-:W-:Y:S02]  /*3240*/  FSEL R97, R97, -INF , !P2 ;  /* 0xff80000061617808 */ /* 0x000fe40005000000 */
[----:B------:R-:W-:Y:S02]  /*3250*/  ISETP.GT.AND P2, PT, R4, 0x18, !P3 ;  /* 0x000000180400780c */ /* 0x000fe40005f44270 */
[----:B------:R-:W-:Y:S02]  /*3260*/  P2R R106, PR, RZ, 0x8 ;  /* 0x00000008ff6a7803 */ /* 0x000fe40000000000 */
[----:B------:R-:W-:Y:S02]  /*3270*/  ISETP.LT.OR P2, PT, R0, 0x19, P2 ;  /* 0x000000190000780c */ /* 0x000fe40001741670 */
[----:B------:R-:W-:Y:S02]  /*3280*/  ISETP.GE.AND P3, PT, R7, 0x1a, PT ;  /* 0x0000001a0700780c */ /* 0x000fe40003f66270 */
[----:B------:R-:W-:-:S02]  /*3290*/  FSEL R100, R100, -INF , !P2 ;  /* 0xff80000064647808 */ /* 0x000fc40005000000 */
[----:B------:R-:W-:Y:S02]  /*32a0*/  ISETP.GT.AND P2, PT, R4, 0x19, !P3 ;  /* 0x000000190400780c */ /* 0x000fe40005f44270 */
[----:B------:R-:W-:Y:S02]  /*32b0*/  P2R R107, PR, RZ, 0x8 ;  /* 0x00000008ff6b7803 */ /* 0x000fe40000000000 */
[----:B------:R-:W-:Y:S02]  /*32c0*/  ISETP.LT.OR P2, PT, R0, 0x1a, P2 ;  /* 0x0000001a0000780c */ /* 0x000fe40001741670 */
[----:B------:R-:W-:Y:S02]  /*32d0*/  P2R R104, PR, RZ, 0x10 ;  /* 0x00000010ff687803 */ /* 0x000fe40000000000 */
[----:B------:R-:W-:Y:S02]  /*32e0*/  FSEL R101, R101, -INF , !P2 ;  /* 0xff80000065657808 */ /* 0x000fe40005000000 */
[----:B------:R-:W-:-:S02]  /*32f0*/  ISETP.GE.AND P2, PT, R7, 0x21, PT ;  /* 0x000000210700780c */ /* 0x000fc40003f46270 */
[----:B------:R-:W-:Y:S02]  /*3300*/  ISETP.GE.AND P4, PT, R7, 0x22, PT ;  /* 0x000000220700780c */ /* 0x000fe40003f86270 */
[----:B------:R-:W-:Y:S02]  /*3310*/  ISETP.GT.AND P3, PT, R4, 0x20, !P2 ;  /* 0x000000200400780c */ /* 0x000fe40005764270 */
[----:B------:R-:W-:Y:S02]  /*3320*/  P2R R108, PR, RZ, 0x10 ;  /* 0x00000010ff6c7803 */ /* 0x000fe40000000000 */
[----:B------:R-:W-:-:S04]  /*3330*/  ISETP.LT.OR P3, PT, R0, 0x21, P3 ;  /* 0x000000210000780c */ /* 0x000fc80001f61670 */
[----:B------:R-:W-:Y:S02]  /*3340*/  FSEL R72, R72, -INF , !P3 ;  /* 0xff80000048487808 */ /* 0x000fe40005800000 */
[----:B------:R-:W-:Y:S02]  /*3350*/  ISETP.GT.AND P3, PT, R4, 0x21, !P4 ;  /* 0x000000210400780c */ /* 0x000fe40006764270 */
[----:B------:R-:W-:Y:S02]  /*3360*/  ISETP.GE.AND P4, PT, R7, 0x29, PT ;  /* 0x000000290700780c */ /* 0x000fe40003f86270 */
[----:B------:R-:W-:Y:S02]  /*3370*/  ISETP.LT.OR P3, PT, R0, 0x22, P3 ;  /* 0x000000220000780c */ /* 0x000fe40001f61670 */
[----:B------:R-:W-:Y:S02]  /*3380*/  P2R R109, PR, RZ, 0x10 ;  /* 0x00000010ff6d7803 */ /* 0x000fe40000000000 */
[----:B------:R-:W-:-:S02]  /*3390*/  FSEL R73, R73, -INF , !P3 ;  /* 0xff80000049497808 */ /* 0x000fc40005800000 */
[----:B------:R-:W-:Y:S02]  /*33a0*/  ISETP.GT.AND P3, PT, R4, 0x28, !P4 ;  /* 0x000000280400780c */ /* 0x000fe40006764270 */
[----:B------:R-:W-:Y:S02]  /*33b0*/  ISETP.GE.AND P4, PT, R7, 0x2a, PT ;  /* 0x0000002a0700780c */ /* 0x000fe40003f86270 */
[----:B------:R-:W-:Y:S02]  /*33c0*/  ISETP.LT.OR P3, PT, R0, 0x29, P3 ;  /* 0x000000290000780c */ /* 0x000fe40001f61670 */
[----:B------:R-:W-:Y:S02]  /*33d0*/  P2R R110, PR, RZ, 0x10 ;  /* 0x00000010ff6e7803 */ /* 0x000fe40000000000 */
[----:B------:R-:W-:Y:S02]  /*33e0*/  FSEL R76, R76, -INF , !P3 ;  /* 0xff8000004c4c7808 */ /* 0x000fe40005800000 */
[----:B------:R-:W-:-:S02]  /*33f0*/  ISETP.GT.AND P3, PT, R4, 0x29, !P4 ;  /* 0x000000290400780c */ /* 0x000fc40006764270 */
[----:B------:R-:W-:Y:S02]  /*3400*/  ISETP.GE.AND P4, PT, R7, 0x31, PT ;  /* 0x000000310700780c */ /* 0x000fe40003f86270 */
[----:B------:R-:W-:Y:S02]  /*3410*/  ISETP.LT.OR P3, PT, R0, 0x2a, P3 ;  /* 0x0000002a0000780c */ /* 0x000fe40001f61670 */
[----:B------:R-:W-:Y:S02]  /*3420*/  P2R R111, PR, RZ, 0x10 ;  /* 0x00000010ff6f7803 */ /* 0x000fe40000000000 */
[----:B------:R-:W-:Y:S02]  /*3430*/  FSEL R77, R77, -INF , !P3 ;  /* 0xff8000004d4d7808 */ /* 0x000fe40005800000 */
[----:B------:R-:W-:Y:S02]  /*3440*/  ISETP.GT.AND P3, PT, R4, 0x30, !P4 ;  /* 0x000000300400780c */ /* 0x000fe40006764270 */
[----:B------:R-:W-:-:S02]  /*3450*/  ISETP.GE.AND P4, PT, R7, 0x32, PT ;  /* 0x000000320700780c */ /* 0x000fc40003f86270 */
[----:B------:R-:W-:Y:S02]  /*3460*/  ISETP.LT.OR P3, PT, R0, 0x31, P3 ;  /* 0x000000310000780c */ /* 0x000fe40001f61670 */
[----:B------:R-:W-:Y:S02]  /*3470*/  P2R R112, PR, RZ, 0x10 ;  /* 0x00000010ff707803 */ /* 0x000fe40000000000 */
[----:B------:R-:W-:Y:S02]  /*3480*/  FSEL R80, R80, -INF , !P3 ;  /* 0xff80000050507808 */ /* 0x000fe40005800000 */
[----:B------:R-:W-:Y:S02]  /*3490*/  ISETP.GT.AND P3, PT, R4, 0x31, !P4 ;  /* 0x000000310400780c */ /* 0x000fe40006764270 */
[----:B------:R-:W-:Y:S02]  /*34a0*/  ISETP.GE.AND P4, PT, R7, 0x39, PT ;  /* 0x000000390700780c */ /* 0x000fe40003f86270 */
[----:B------:R-:W-:-:S02]  /*34b0*/  ISETP.LT.OR P3, PT, R0, 0x32, P3 ;  /* 0x000000320000780c */ /* 0x000fc40001f61670 */
[----:B------:R-:W-:Y:S02]  /*34c0*/  P2R R113, PR, RZ, 0x10 ;  /* 0x00000010ff717803 */ /* 0x000fe40000000000 */
[----:B------:R-:W-:Y:S02]  /*34d0*/  FSEL R81, R81, -INF , !P3 ;  /* 0xff80000051517808 */ /* 0x000fe40005800000 */
[----:B------:R-:W-:Y:S02]  /*34e0*/  ISETP.GT.AND P3, PT, R4, 0x38, !P4 ;  /* 0x000000380400780c */ /* 0x000fe40006764270 */
[----:B------:R-:W-:Y:S02]  /*34f0*/  ISETP.GE.AND P4, PT, R7, 0x3a, PT ;  /* 0x0000003a0700780c */ /* 0x000fe40003f86270 */
[----:B------:R-:W-:Y:S02]  /*3500*/  ISETP.LT.OR P3, PT, R0, 0x39, P3 ;  /* 0x000000390000780c */ /* 0x000fe40001f61670 */
[----:B------:R-:W-:-:S02]  /*3510*/  P2R R114, PR, RZ, 0x10 ;  /* 0x00000010ff727803 */ /* 0x000fc40000000000 */
        /* <DEDUP_REMOVED lines=101> */
[----:B------:R-:W-:-:S04]  /*3b70*/  ISETP.GT.AND P3, PT, R4, 0x89, !P4 ;  /* 0x000000890400780c */ /* 0x000fc80006764270 */
[----:B------:R-:W-:-:S04]  /*3b80*/  ISETP.LT.OR P3, PT, R0, 0x8a, P3 ;  /* 0x0000008a0000780c */ /* 0x000fc80001f61670 */
[----:B------:R-:W-:Y:S02]  /*3b90*/  FSEL R29, R29, -INF , !P3 ;  /* 0xff8000001d1d7808 */ /* 0x000fe40005800000 */
[----:B------:R-:W-:-:S04]  /*3ba0*/  ISETP.GE.AND P3, PT, R7, 0x91, PT ;  /* 0x000000910700780c */ /* 0x000fc80003f66270 */
        /* <DEDUP_REMOVED lines=12> */
[----:B------:R-:W-:Y:S02]  /*3c70*/  P2R R15, PR, RZ, 0x40 ;  /* 0x00000040ff0f7803 */ /* 0x000fe40000000000 */
[----:B------:R-:W-:-:S04]  /*3c80*/  ISETP.GT.AND P6, PT, R4, RZ, !P6 ;  /* 0x000000ff0400720c */ /* 0x000fc800077c4270 */
[----:B------:R-:W-:-:S04]  /*3c90*/  ISETP.LT.OR P6, PT, R0, 0x1, P6 ;  /* 0x000000010000780c */ /* 0x000fc800037c1670 */
[----:B------:R-:W-:Y:S02]  /*3ca0*/  FSEL R13, R88, -INF , !P6 ;  /* 0xff800000580d7808 */ /* 0x000fe40007000000 */
[----:B------:R-:W-:-:S04]  /*3cb0*/  ISETP.GE.AND P6, PT, R7, 0x9a, PT ;  /* 0x0000009a0700780c */ /* 0x000fc80003fc6270 */
[----:B------:R-:W-:Y:S02]  /*3cc0*/  P2R R135, PR, RZ, 0x40 ;  /* 0x00000040ff877803 */ /* 0x000fe40000000000 */
[----:B------:R-:W-:Y:S01]  /*3cd0*/  ISETP.GT.AND P6, PT, R4, 0x99, !P6 ;  /* 0x000000990400780c */ /* 0x000fe200077c4270 */
[----:B0-----:R-:W-:-:S03]  /*3ce0*/  IMAD.IADD R4, R12, 0x1, R5 ;  /* 0x000000010c047824 */ /* 0x001fc600078e0205 */
[----:B------:R-:W-:Y:S02]  /*3cf0*/  ISETP.LT.OR P6, PT, R0, 0x9a, P6 ;  /* 0x0000009a0000780c */ /* 0x000fe400037c1670 */
[----:B------:R-:W-:Y:S02]  /*3d00*/  VIADDMNMX R0, R5, R11, R8, PT ;  /* 0x0000000b05007246 */ /* 0x000fe40003800108 */
[----:B------:R-:W-:Y:S02]  /*3d10*/  FSEL R37, R37, -INF , !P6 ;  /* 0xff80000025257808 */ /* 0x000fe40007000000 */
[----:B------:R-:W-:-:S13]  /*3d20*/  PLOP3.LUT P6, PT, PT, PT, UP1, 0x40, 0x0 ;  /* 0x000000000000781c */ /* 0x000fda0003fce818 */
[----:B------:R-:W-:Y:S05]  /*3d30*/  @P6 BRA `(.L_x_929) ;  /* 0x00000000005c6947 */ /* 0x000fea0003800000 */
        /* <DEDUP_REMOVED lines=8> */
[----:B------:R-:W-:Y:S01]  /*3dc0*/  @P6 IMAD.HI.U32 R6, R5, UR6, RZ ;  /* 0x0000000605066c27 */ /* 0x000fe2000f8e00ff */
[----:B------:R-:W-:-:S13]  /*3dd0*/  PLOP3.LUT P6, PT, PT, PT, UP2, 0x80, 0x0 ;  /* 0x000000000000781c */ /* 0x000fda0003fcf028 */
[----:B------:R-:W-:-:S04]  /*3de0*/  @P6 SHF.R.U32.HI R5, RZ, UR7, R6 ;  /* 0x00000007ff056c19 */ /* 0x000fc80008011606 */
[----:B------:R-:W-:Y:S01]  /*3df0*/  LOP3.LUT R5, RZ, R5, RZ, 0x33, !PT ;  /* 0x00000005ff057212 */ /* 0x000fe200078e33ff */
[----:B------:R-:W-:Y:S06]  /*3e00*/  BRA `(.L_x_932) ;  /* 0x0000000000187947 */ /* 0x000fec0003800000 */
.L_x_931:
[----:B------:R-:W-:-:S06]  /*3e10*/  UISETP.NE.AND UP2, UPT, UR5, 0x1, UPT ;  /* 0x000000010500788c */ /* 0x000fcc000bf45270 */
[----:B------:R-:W-:-:S05]  /*3e20*/  PLOP3.LUT P6, PT, PT, PT, UP2, 0x80, 0x0 ;  /* 0x000000000000781c */ /* 0x000fca0003fcf028 */
[----:B------:R-:W-:-:S08]  /*3e30*/  @UP2 ULDC.64 UR6, c[0x0][0x9e8] ;  /* 0x00027a0000062ab9 */ /* 0x000fd00000000a00 */
[----:B------:R-:W-:Y:S01]  /*3e40*/  @P6 IMAD.HI.U32 R6, R5, UR6, RZ ;  /* 0x0000000605066c27 */ /* 0x000fe2000f8e00ff */
[----:B------:R-:W-:-:S13]  /*3e50*/  PLOP3.LUT P6, PT, PT, PT, UP2, 0x80, 0x0 ;  /* 0x000000000000781c */ /* 0x000fda0003fcf028 */
[----:B------:R-:W-:-:S07]  /*3e60*/  @P6 SHF.R.U32.HI R5, RZ, UR7, R6 ;  /* 0x00000007ff056c19 */ /* 0x000fce0008011606 */
.L_x_932:
[----:B------:R-:W-:Y:S05]  /*3e70*/  BSYNC B0 ;  /* 0x0000000000007941 */ /* 0x000fea0003800000 */
.L_x_930:
[----:B------:R-:W-:-:S05]  /*3e80*/  IMAD R5, R5, UR5, R14 ;  /* 0x0000000505057c24 */ /* 0x000fca000f8e020e */
[----:B------:R-:W-:Y:S02]  /*3e90*/  VIMNMX R4, R4, R5, !PT ;  /* 0x0000000504047248 */ /* 0x000fe40007fe0100 */
[----:B------:R-:W-:-:S07]  /*3ea0*/  VIADDMNMX R0, R5, UR5, R0, PT ;  /* 0x0000000505007c46 */ /* 0x000fce000b800100 */
.L_x_929:
[----:B------:R-:W-:Y:S01]  /*3eb0*/  ISETP.GT.AND P2, PT, R4, 0x20, !P2 ;  /* 0x000000200400780c */ /* 0x000fe20005744270 */
[----:B------:R-:W-:Y:S01]  /*3ec0*/  @UP0 ULDC UR6, c[0x0][0x44c] ;  /* 0x0001130000060ab9 */ /* 0x000fe20000000800 */
[----:B------:R-:W-:Y:S01]  /*3ed0*/  ISETP.NE.AND P6, PT, R118, RZ, PT ;  /* 0x000000ff7600720c */ /* 0x000fe20003fc5270 */
[----:B------:R-:W-:Y:S01]  /*3ee0*/  UIMAD.WIDE.U32 UR6, UR40, UR6, URZ ;  /* 0x00000006280672a5 */ /* 0x000fe2000f8e003f */
[----:B------:R-:W-:Y:S01]  /*3ef0*/  ISETP.LT.OR P2, PT, R0, 0x21, P2 ;  /* 0x000000210000780c */ /* 0x000fe20001741670 */
[----:B------:R-:W-:Y:S01]  /*3f00*/  @UP0 ULDC UR11, c[0x0][0x450] ;  /* 0x00011400000b0ab9 */ /* 0x000fe20000000800 */
[----:B------:R-:W-:Y:S01]  /*3f10*/  FMNMX.FTZ R5, R13, R89, !PT ;  /* 0x000000590d057209 */ /* 0x000fe20007810000 */
[----:B------:R-:W-:Y:S01]  /*3f20*/  @UP0 USHF.R.U32.HI UR40, URZ, UR11, UR7 ;  /* 0x0000000b3f280299 */ /* 0x000fe20008011607 */
[----:B------:R-:W-:Y:S02]  /*3f30*/  FSEL R74, R74, -INF , !P2 ;  /* 0xff8000004a4a7808 */ /* 0x000fe40005000000 */
[----:B------:R-:W-:-:S02]  /*3f40*/  ISETP.NE.AND P2, PT, R108, RZ, PT ;  /* 0x000000ff6c00720c */ /* 0x000fc40003f45270 */
[----:B------:R-:W-:Y:S02]  /*3f50*/  FMNMX.FTZ R6, R92, R5, !PT ;  /* 0x000000055c067209 */ /* 0x000fe40007810000 */
[----:B------:R-:W-:Y:S02]  /*3f60*/  ISETP.GT.AND P2, PT, R4, 0x21, !P2 ;  /* 0x000000210400780c */ /* 0x000fe40005744270 */
[----:B------:R-:W-:Y:S02]  /*3f70*/  FMNMX.FTZ R5, R93, R6, !PT ;  /* 0x000000065d057209 */ /* 0x000fe40007810000 */
[----:B------:R-:W-:Y:S02]  /*3f80*/  ISETP.LT.OR P2, PT, R0, 0x22, P2 ;  /* 0x000000220000780c */ /* 0x000fe40001741670 */
[----:B------:R-:W-:Y:S02]  /*3f90*/  FMNMX.FTZ R6, R96, R5, !PT ;  /* 0x0000000560067209 */ /* 0x000fe40007810000 */
[----:B------:R-:W-:-:S02]  /*3fa0*/  FSEL R75, R75, -INF , !P2 ;  /* 0xff8000004b4b7808 */ /* 0x000fc40005000000 */
[----:B------:R-:W-:Y:S02]  /*3fb0*/  ISETP.NE.AND P2, PT, R109, RZ, PT ;  /* 0x000000ff6d00720c */ /* 0x000fe40003f45270 */
[----:B------:R-:W-:Y:S02]  /*3fc0*/  FMNMX.FTZ R5, R97, R6, !PT ;  /* 0x0000000661057209 */ /* 0x000fe40007810000 */
[----:B------:R-:W-:Y:S02]  /*3fd0*/  ISETP.GT.AND P2, PT, R4, 0x28, !P2 ;  /* 0x000000280400780c */ /* 0x000fe40005744270 */
[----:B------:R-:W-:Y:S02]  /*3fe0*/  FMNMX.FTZ R6, R100, R5, !PT ;  /* 0x0000000564067209 */ /* 0x000fe40007810000 */
[----:B------:R-:W-:Y:S02]  /*3ff0*/  ISETP.LT.OR P2, PT, R0, 0x29, P2 ;  /* 0x000000290000780c */ /* 0x000fe40001741670 */
[----:B------:R-:W-:-:S02]  /*4000*/  FMNMX.FTZ R5, R101, R6, !PT ;  /* 0x0000000665057209 */ /* 0x000fc40007810000 */
[----:B------:R-:W-:Y:S02]  /*4010*/  FSEL R78, R78, -INF , !P2 ;  /* 0xff8000004e4e7808 */ /* 0x000fe40005000000 */
[----:B------:R-:W-:Y:S02]  /*4020*/  ISETP.NE.AND P2, PT, R110, RZ, PT ;  /* 0x000000ff6e00720c */ /* 0x000fe40003f45270 */
[----:B------:R-:W-:Y:S02]  /*4030*/  FMNMX.FTZ R6, R72, R5, !PT ;  /* 0x0000000548067209 */ /* 0x000fe40007810000 */
[----:B------:R-:W-:Y:S02]  /*4040*/  ISETP.GT.AND P2, PT, R4, 0x29, !P2 ;  /* 0x000000290400780c */ /* 0x000fe40005744270 */
[----:B------:R-:W-:Y:S02]  /*4050*/  FMNMX.FTZ R5, R73, R6, !PT ;  /* 0x0000000649057209 */ /* 0x000fe40007810000 */
[----:B------:R-:W-:-:S02]  /*4060*/  ISETP.LT.OR P2, PT, R0, 0x2a, P2 ;  /* 0x0000002a0000780c */ /* 0x000fc40001741670 */
[----:B------:R-:W-:Y:S02]  /*4070*/  FMNMX.FTZ R6, R76, R5, !PT ;  /* 0x000000054c067209 */ /* 0x000fe40007810000 */
[----:B------:R-:W-:Y:S02]  /*4080*/  FSEL R79, R79, -INF , !P2 ;  /* 0xff8000004f4f7808 */ /* 0x000fe40005000000 */
[----:B------:R-:W-:Y:S02]  /*4090*/  ISETP.NE.AND P2, PT, R111, RZ, PT ;  /* 0x000000ff6f00720c */ /* 0x000fe40003f45270 */
[----:B------:R-:W-:Y:S02]  /*40a0*/  FMNMX.FTZ R5, R77, R6, !PT ;  /* 0x000000064d057209 */ /* 0x000fe40007810000 */
[----:B------:R-:W-:Y:S02]  /*40b0*/  ISETP.GT.AND P2, PT, R4, 0x30, !P2 ;  /* 0x000000300400780c */ /* 0x000fe40005744270 */
[----:B------:R-:W-:-:S02]  /*40c0*/  FMNMX.FTZ R6, R80, R5, !PT ;  /* 0x0000000550067209 */ /* 0x000fc40007810000 */
[----:B------:R-:W-:Y:S02]  /*40d0*/  ISETP.LT.OR P2, PT, R0, 0x31, P2 ;  /* 0x000000310000780c */ /* 0x000fe40001741670 */
[----:B------:R-:W-:Y:S02]  /*40e0*/  FMNMX.FTZ R5, R81, R6, !PT ;  /* 0x0000000651057209 */ /* 0x000fe40007810000 */
[----:B------:R-:W-:Y:S02]  /*40f0*/  FSEL R82, R82, -INF , !P2 ;  /* 0xff80000052527808 */ /* 0x000fe40005000000 */
[----:B------:R-:W-:Y:S02]  /*4100*/  ISETP.NE.AND P2, PT, R112, RZ, PT ;  /* 0x000000ff7000720c */ /* 0x000fe40003f45270 */
[----:B------:R-:W-:Y:S02]  /*4110*/  FMNMX.FTZ R6, R84, R5, !PT ;  /* 0x0000000554067209 */ /* 0x000fe40007810000 */
[----:B------:R-:W-:-:S02]  /*4120*/  ISETP.GT.AND P2, PT, R4, 0x31, !P2 ;  /* 0x000000310400780c */ /* 0x000fc40005744270 */
[----:B------:R-:W-:Y:S02]  /*4130*/  FMNMX.FTZ R5, R85, R6, !PT ;  /* 0x0000000655057209 */ /* 0x000fe40007810000 */
[----:B------:R-:W-:Y:S02]  /*4140*/  ISETP.LT.OR P2, PT, R0, 0x32, P2 ;  /* 0x000000320000780c */ /* 0x000fe40001741670 */
[----:B------:R-:W-:Y:S02]  /*4150*/  FMNMX.FTZ R6, R56, R5, !PT ;  /* 0x0000000538067209 */ /* 0x000fe40007810000 */
[----:B------:R-:W-:Y:S02]  /*4160*/  FSEL R83, R83, -INF , !P2 ;  /* 0xff80000053537808 */ /* 0x000fe40005000000 */
[----:B------:R-:W-:Y:S02]  /*4170*/  ISETP.NE.AND P2, PT, R113, RZ, PT ;  /* 0x000000ff7100720c */ /* 0x000fe40003f45270 */
[----:B------:R-:W-:-:S02]  /*4180*/  FMNMX.FTZ R5, R57, R6, !PT ;  /* 0x0000000639057209 */ /* 0x000fc40007810000 */
[----:B------:R-:W-:Y:S02]  /*4190*/  ISETP.GT.AND P2, PT, R4, 0x38, !P2 ;  /* 0x000000380400780c */ /* 0x000fe40005744270 */
[----:B------:R-:W-:Y:S02]  /*41a0*/  FMNMX.FTZ R6, R60, R5, !PT ;  /* 0x000000053c067209 */ /* 0x000fe40007810000 */
[----:B------:R-:W-:Y:S02]  /*41b0*/  ISETP.LT.OR P2, PT, R0, 0x39, P2 ;  /* 0x000000390000780c */ /* 0x000fe40001741670 */
[----:B------:R-:W-:Y:S02]  /*41c0*/  FMNMX.FTZ R5, R61, R6, !PT ;  /* 0x000000063d057209 */ /* 0x000fe40007810000 */
        /* <DEDUP_REMOVED lines=29> */
[----:B------:R-:W-:Y:S02]  /*43a0*/  ISETP.GT.AND P2, PT, R4, 0x49, !P6 ;  /* 0x000000490400780c */ /* 0x000fe40007744270 */
[----:B------:R-:W-:Y:S02]  /*43b0*/  ISETP.NE.AND P6, PT, R129, RZ, PT ;  /* 0x000000ff8100720c */ /* 0x000fe40003fc5270 */
        /* <DEDUP_REMOVED lines=19> */
[C---:B------:R-:W-:Y:S02]  /*44f0*/  ISETP.GT.AND P2, PT, R4.reuse, 0x58, !P2 ;  /* 0x000000580400780c */ /* 0x040fe40005744270 */
[----:B------:R-:W-:Y:S01]  /*4500*/  ISETP.GT.AND P3, PT, R4, 0x90, !P3 ;  /* 0x000000900400780c */ /* 0x000fe20005f64270 */
[----:B------:R-:W0:Y:S01]  /*4510*/  SHFL.BFLY PT, R5, R6, 0x2, 0x1f ;  /* 0x0c401f0006057f89 */ /* 0x000e2200000e0000 */
[----:B------:R-:W-:Y:S02]  /*4520*/  ISETP.LT.OR P2, PT, R0, 0x59, P2 ;  /* 0x000000590000780c */ /* 0x000fe40001741670 */
[----:B------:R-:W-:Y:S02]  /*4530*/  ISETP.GT.AND P4, PT, R4, 0x91, !P4 ;  /* 0x000000910400780c */ /* 0x000fe40006784270 */
[----:B------:R-:W-:Y:S02]  /*4540*/  FSEL R70, R70, -INF , !P2 ;  /* 0xff80000046467808 */ /* 0x000fe40005000000 */
[----:B------:R-:W-:-:S02]  /*4550*/  ISETP.NE.AND P2, PT, R122, RZ, PT ;  /* 0x000000ff7a00720c */ /* 0x000fc40003f45270 */
[C---:B------:R-:W-:Y:S02]  /*4560*/  ISETP.GT.AND P5, PT, R4.reuse, 0x98, !P5 ;  /* 0x000000980400780c */ /* 0x040fe40006fa4270 */
[----:B------:R-:W-:Y:S02]  /*4570*/  ISETP.GT.AND P2, PT, R4, 0x59, !P2 ;  /* 0x000000590400780c */ /* 0x000fe40005744270 */
[C---:B------:R-:W-:Y:S02]  /*4580*/  ISETP.LT.OR P3, PT, R0.reuse, 0x91, P3 ;  /* 0x000000910000780c */ /* 0x040fe40001f61670 */
[C---:B------:R-:W-:Y:S02]  /*4590*/  ISETP.LT.OR P2, PT, R0.reuse, 0x5a, P2 ;  /* 0x0000005a0000780c */ /* 0x040fe40001741670 */
[----:B------:R-:W-:Y:S02]  /*45a0*/  ISETP.LT.OR P4, PT, R0, 0x92, P4 ;  /* 0x000000920000780c */ /* 0x000fe40002781670 */
[----:B------:R-:W-:-:S02]  /*45b0*/  FSEL R71, R71, -INF , !P2 ;  /* 0xff80000047477808 */ /* 0x000fc40005000000 */
[----:B------:R-:W-:Y:S02]  /*45c0*/  ISETP.NE.AND P2, PT, R123, RZ, PT ;  /* 0x000000ff7b00720c */ /* 0x000fe40003f45270 */
[----:B------:R-:W-:Y:S02]  /*45d0*/  FSEL R34, R34, -INF , !P3 ;  /* 0xff80000022227808 */ /* 0x000fe40005800000 */
[----:B------:R-:W-:Y:S02]  /*45e0*/  ISETP.GT.AND P2, PT, R4, 0x60, !P2 ;  /* 0x000000600400780c */ /* 0x000fe40005744270 */
[----:B0-----:R-:W-:Y:S02]  /*45f0*/  FMNMX.FTZ R7, R6, R5, !PT ;  /* 0x0000000506077209 */ /* 0x001fe40007810000 */
[C---:B------:R-:W-:Y:S02]  /*4600*/  ISETP.LT.OR P2, PT, R0.reuse, 0x61, P2 ;  /* 0x000000610000780c */ /* 0x040fe40001741670 */
[----:B------:R-:W-:Y:S01]  /*4610*/  ISETP.LT.OR P5, PT, R0, 0x99, P5 ;  /* 0x000000990000780c */ /* 0x000fe20002fa1670 */
[----:B------:R-:W0:Y:S01]  /*4620*/  SHFL.BFLY PT, R8, R7, 0x1, 0x1f ;  /* 0x0c201f0007087f89 */ /* 0x000e2200000e0000 */
[----:B------:R-:W-:-:S02]  /*4630*/  FSEL R42, R42, -INF , !P2 ;  /* 0xff8000002a2a7808 */ /* 0x000fc40005000000 */
[----:B------:R-:W-:Y:S02]  /*4640*/  ISETP.NE.AND P2, PT, R124, RZ, PT ;  /* 0x000000ff7c00720c */ /* 0x000fe40003f45270 */
[----:B------:R-:W-:Y:S02]  /*4650*/  FSEL R35, R35, -INF , !P4 ;  /* 0xff80000023237808 */ /* 0x000fe40006000000 */
[----:B------:R-:W-:Y:S02]  /*4660*/  ISETP.GT.AND P2, PT, R4, 0x61, !P2 ;  /* 0x000000610400780c */ /* 0x000fe40005744270 */
[----:B------:R-:W-:Y:S02]  /*4670*/  FSEL R38, R38, -INF , !P5 ;  /* 0xff80000026267808 */ /* 0x000fe40006800000 */
[----:B------:R-:W-:Y:S02]  /*4680*/  ISETP.LT.OR P2, PT, R0, 0x62, P2 ;  /* 0x000000620000780c */ /* 0x000fe40001741670 */
[----:B------:R-:W-:-:S02]  /*4690*/  R2UR UR10, R22 ;  /* 0x00000000160a72ca */ /* 0x000fc400000e0000 */
[----:B------:R-:W-:Y:S02]  /*46a0*/  FSEL R43, R43, -INF , !P2 ;  /* 0xff8000002b2b7808 */ /* 0x000fe40005000000 */
[----:B------:R-:W-:-:S04]  /*46b0*/  ISETP.NE.AND P2, PT, R125, RZ, PT ;  /* 0x000000ff7d00720c */ /* 0x000fc80003f45270 */
[----:B------:R-:W-:Y:S02]  /*46c0*/  ISETP.GT.AND P2, PT, R4, 0x68, !P2 ;  /* 0x000000680400780c */ /* 0x000fe40005744270 */
[----:B0-----:R-:W-:Y:S01]  /*46d0*/  FMNMX.FTZ R5, R7, R8, !PT ;  /* 0x0000000807057209 */ /* 0x001fe20007810000 */
[----:B------:R-:W-:Y:S01]  /*46e0*/  IMAD.U32 R8, RZ, RZ, UR36 ;  /* 0x00000024ff087e24 */ /* 0x000fe2000f8e00ff */
[----:B------:R-:W-:Y:S01]  /*46f0*/  ISETP.LT.OR P2, PT, R0, 0x69, P2 ;  /* 0x000000690000780c */ /* 0x000fe20001741670 */
[----:B------:R-:W-:Y:S02]  /*4700*/  UIADD3 UR40, UR10, UR40, URZ ;  /* 0x000000280a287290 */ /* 0x000fe4000fffe03f */
[----:B------:R-:W-:Y:S01]  /*4710*/  FFMA.FTZ R8, R5, R8, -8 ;  /* 0xc100000005087423 */ /* 0x000fe20000010008 */
[----:B------:R-:W-:Y:S01]  /*4720*/  FSEL R46, R46, -INF , !P2 ;  /* 0xff8000002e2e7808 */ /* 0x000fe20005000000 */
[----:B------:R-:W-:Y:S01]  /*4730*/  UIADD3 UR4, UR40, UR4, URZ ;  /* 0x0000000428047290 */ /* 0x000fe2000fffe03f */
[----:B------:R-:W-:-:S04]  /*4740*/  ISETP.NE.AND P2, PT, R126, RZ, PT ;  /* 0x000000ff7e00720c */ /* 0x000fc80003f45270 */
[----:B------:R-:W-:-:S04]  /*4750*/  ISETP.GT.AND P2, PT, R4, 0x69, !P2 ;  /* 0x000000690400780c */ /* 0x000fc80005744270 */
[----:B------:R-:W-:-:S04]  /*4760*/  ISETP.LT.OR P2, PT, R0, 0x6a, P2 ;  /* 0x0000006a0000780c */ /* 0x000fc80001741670 */
[----:B------:R-:W-:Y:S02]  /*4770*/  FSEL R47, R47, -INF , !P2 ;  /* 0xff8000002f2f7808 */ /* 0x000fe40005000000 */
        /* <DEDUP_REMOVED lines=8> */
[----:B------:R-:W-:Y:S02]  /*4800*/  ISETP.GT.AND P2, PT, R4, 0x78, !P6 ;  /* 0x000000780400780c */ /* 0x000fe40007744270 */
[----:B------:R-:W-:Y:S02]  /*4810*/  ISETP.NE.AND P6, PT, R132, RZ, PT ;  /* 0x000000ff8400720c */ /* 0x000fe40003fc5270 */
        /* <DEDUP_REMOVED lines=35> */
[----:B------:R-:W-:-:S04]  /*4a50*/  ISETP.GT.AND P2, PT, R4, RZ, !P2 ;  /* 0x000000ff0400720c */ /* 0x000fc80005744270 */
[----:B------:R-:W-:-:S04]  /*4a60*/  ISETP.LT.OR P2, PT, R0, 0x1, P2 ;  /* 0x000000010000780c */ /* 0x000fc80001741670 */
[----:B------:R-:W-:Y:S02]  /*4a70*/  FSEL R90, R90, -INF , !P2 ;  /* 0xff8000005a5a7808 */ /* 0x000fe40005000000 */
[----:B------:R-:W-:Y:S02]  /*4a80*/  ISETP.NE.AND P2, PT, R131, RZ, PT ;  /* 0x000000ff8300720c */ /* 0x000fe40003f45270 */
[----:B------:R-:W-:Y:S02]  /*4a90*/  FMNMX.FTZ R21, R90, R91, !PT ;  /* 0x0000005b5a157209 */ /* 0x000fe40007810000 */
[----:B------:R-:W-:-:S04]  /*4aa0*/  ISETP.GT.AND P2, PT, R4, 0x80, !P2 ;  /* 0x000000800400780c */ /* 0x000fc80005744270 */
[----:B------:R-:W-:-:S04]  /*4ab0*/  ISETP.LT.OR P2, PT, R0, 0x81, P2 ;  /* 0x000000810000780c */ /* 0x000fc80001741670 */
[----:B------:R-:W-:Y:S02]  /*4ac0*/  FSEL R26, R26, -INF , !P2 ;  /* 0xff8000001a1a7808 */ /* 0x000fe40005000000 */
[----:B------:R-:W-:Y:S02]  /*4ad0*/  ISETP.GT.AND P2, PT, R4, 0x81, !P6 ;  /* 0x000000810400780c */ /* 0x000fe40007744270 */
[----:B------:R-:W-:Y:S02]  /*4ae0*/  ISETP.NE.AND P6, PT, R133, RZ, PT ;  /* 0x000000ff8500720c */ /* 0x000fe40003fc5270 */
[----:B------:R-:W-:-:S04]  /*4af0*/  ISETP.LT.OR P2, PT, R0, 0x82, P2 ;  /* 0x000000820000780c */ /* 0x000fc80001741670 */
[----:B------:R-:W-:Y:S02]  /*4b00*/  FSEL R27, R27, -INF , !P2 ;  /* 0xff8000001b1b7808 */ /* 0x000fe40005000000 */
[----:B------:R-:W-:-:S04]  /*4b10*/  FSETP.NEU.FTZ.AND P2, PT, R5, -INF , PT ;  /* 0xff8000000500780b */ /* 0x000fc80003f5d000 */
[----:B------:R-:W-:Y:S02]  /*4b20*/  FSEL R88, R8, RZ, P2 ;  /* 0x000000ff08587208 */ /* 0x000fe40001000000 */
[----:B------:R-:W-:Y:S02]  /*4b30*/  ISETP.GT.AND P2, PT, R4, 0x88, !P6 ;  /* 0x000000880400780c */ /* 0x000fe40007744270 */
[----:B------:R-:W-:Y:S01]  /*4b40*/  ISETP.NE.AND P6, PT, R135, RZ, PT ;  /* 0x000000ff8700720c */ /* 0x000fe20003fc5270 */
[--C-:B------:R-:W-:Y:S01]  /*4b50*/  FFMA.FTZ R20, R72, UR36, -R88.reuse ;  /* 0x0000002448147c23 */ /* 0x100fe20008010858 */
[----:B------:R-:W-:Y:S01]  /*4b60*/  FMNMX.FTZ R72, R94, R21, !PT ;  /* 0x000000155e487209 */ /* 0x000fe20007810000 */
[--C-:B------:R-:W-:Y:S01]  /*4b70*/  FFMA.FTZ R7, R89, UR36, -R88.reuse ;  /* 0x0000002459077c23 */ /* 0x100fe20008010858 */
[--C-:B------:R-:W-:Y:S01]  /*4b80*/  FFMA.FTZ R89, R73, UR36, -R88.reuse ;  /* 0x0000002449597c23 */ /* 0x100fe20008010858 */
[--C-:B------:R-:W-:Y:S01]  /*4b90*/  FFMA.FTZ R8, R92, UR36, -R88.reuse ;  /* 0x000000245c087c23 */ /* 0x100fe20008010858 */
[----:B------:R-:W-:Y:S01]  /*4ba0*/  FMNMX.FTZ R21, R95, R72, !PT ;  /* 0x000000485f157209 */ /* 0x000fe20007810000 */
[--C-:B------:R-:W-:Y:S01]  /*4bb0*/  FFMA.FTZ R92, R76, UR36, -R88.reuse ;  /* 0x000000244c5c7c23 */ /* 0x100fe20008010858 */
[--C-:B------:R-:W-:Y:S01]  /*4bc0*/  FFMA.FTZ R11, R93, UR36, -R88.reuse ;  /* 0x000000245d0b7c23 */ /* 0x100fe20008010858 */
[--C-:B------:R-:W-:Y:S01]  /*4bd0*/  FFMA.FTZ R93, R80, UR36, -R88.reuse ;  /* 0x00000024505d7c23 */ /* 0x100fe20008010858 */
[----:B------:R-:W-:Y:S01]  /*4be0*/  FMNMX.FTZ R72, R98, R21, !PT ;  /* 0x0000001562487209 */ /* 0x000fe20007810000 */
[--C-:B------:R-:W-:Y:S01]  /*4bf0*/  FFMA.FTZ R6, R13, UR36, -R88.reuse ;  /* 0x000000240d067c23 */ /* 0x100fe20008010858 */
[----:B------:R0:W-:Y:S01]  /*4c00*/  MUFU.EX2 R21, R89 ;  /* 0x0000005900157308 */ /* 0x0001e20000000800 */
[----:B------:R-:W-:Y:S01]  /*4c10*/  ISETP.LT.OR P2, PT, R0, 0x89, P2 ;  /* 0x000000890000780c */ /* 0x000fe20001741670 */
[--C-:B------:R-:W-:Y:S01]  /*4c20*/  FFMA.FTZ R12, R96, UR36, -R88.reuse ;  /* 0x00000024600c7c23 */ /* 0x100fe20008010858 */
[----:B------:R-:W-:Y:S01]  /*4c30*/  FMNMX.FTZ R23, R99, R72, !PT ;  /* 0x0000004863177209 */ /* 0x000fe20007810000 */
[--C-:B------:R-:W-:Y:S01]  /*4c40*/  FFMA.FTZ R13, R97, UR36, -R88.reuse ;  /* 0x00000024610d7c23 */ /* 0x100fe20008010858 */
[----:B------:R-:W-:Y:S01]  /*4c50*/  FSEL R30, R30, -INF , !P2 ;  /* 0xff8000001e1e7808 */ /* 0x000fe20005000000 */
[--C-:B------:R-:W-:Y:S01]  /*4c60*/  FFMA.FTZ R14, R100, UR36, -R88.reuse ;  /* 0x00000024640e7c23 */ /* 0x100fe20008010858 */
[----:B------:R-:W-:Y:S01]  /*4c70*/  FMNMX.FTZ R72, R102, R23, !PT ;  /* 0x0000001766487209 */ /* 0x000fe20007810000 */
[----:B------:R-:W-:Y:S01]  /*4c80*/  MUFU.EX2 R6, R6 ;  /* 0x0000000600067308 */ /* 0x000fe20000000800 */
[--C-:B0-----:R-:W-:Y:S01]  /*4c90*/  FFMA.FTZ R89, R84, UR36, -R88.reuse ;  /* 0x0000002454597c23 */ /* 0x101fe20008010858 */
[----:B------:R-:W-:Y:S01]  /*4ca0*/  ISETP.NE.AND P2, PT, R134, RZ, PT ;  /* 0x000000ff8600720c */ /* 0x000fe20003f45270 */
[--C-:B------:R-:W-:Y:S01]  /*4cb0*/  FFMA.FTZ R15, R101, UR36, -R88.reuse ;  /* 0x00000024650f7c23 */ /* 0x100fe20008010858 */
[----:B------:R-:W-:Y:S01]  /*4cc0*/  FMNMX.FTZ R73, R103, R72, !PT ;  /* 0x0000004867497209 */ /* 0x000fe20007810000 */
[--C-:B------:R-:W-:Y:S01]  /*4cd0*/  FFMA.FTZ R72, R77, UR36, -R88.reuse ;  /* 0x000000244d487c23 */ /* 0x100fe20008010858 */
[----:B------:R-:W-:Y:S01]  /*4ce0*/  ISETP.GT.AND P2, PT, R4, 0x89, !P2 ;  /* 0x000000890400780c */ /* 0x000fe20005744270 */
[--C-:B------:R-:W-:Y:S01]  /*4cf0*/  FFMA.FTZ R56, R56, UR36, -R88.reuse ;  /* 0x0000002438387c23 */ /* 0x100fe20008010858 */
[----:B------:R-:W-:Y:S01]  /*4d00*/  FMNMX.FTZ R76, R74, R73, !PT ;  /* 0x000000494a4c7209 */ /* 0x000fe20007810000 */
[----:B------:R-:W0:Y:S01]  /*4d10*/  MUFU.EX2 R7, R7 ;  /* 0x0000000700077308 */ /* 0x000e220000000800 */
[----:B------:R-:W-:Y:S01]  /*4d20*/  ISETP.LT.OR P2, PT, R0, 0x8a, P2 ;  /* 0x0000008a0000780c */ /* 0x000fe20001741670 */
[--C-:B------:R-:W-:Y:S01]  /*4d30*/  FFMA.FTZ R57, R57, UR36, -R88.reuse ;  /* 0x0000002439397c23 */ /* 0x100fe20008010858 */
[----:B------:R-:W-:Y:S01]  /*4d40*/  FMNMX.FTZ R73, R75, R76, !PT ;  /* 0x0000004c4b497209 */ /* 0x000fe20007810000 */
[--C-:B------:R-:W-:Y:S01]  /*4d50*/  FFMA.FTZ R24, R24, UR36, -R88.reuse ;  /* 0x0000002418187c23 */ /* 0x100fe20008010858 */
[----:B------:R-:W-:Y:S01]  /*4d60*/  ISETP.GT.AND P6, PT, R4, 0x99, !P6 ;  /* 0x000000990400780c */ /* 0x000fe200077c4270 */
[--C-:B------:R-:W-:Y:S01]  /*4d70*/  FFMA.FTZ R25, R25, UR36, -R88.reuse ;  /* 0x0000002419197c23 */ /* 0x100fe20008010858 */
[----:B------:R-:W-:Y:S01]  /*4d80*/  FMNMX.FTZ R76, R78, R73, !PT ;  /* 0x000000494e4c7209 */ /* 0x000fe20007810000 */
[----:B------:R-:W1:Y:S01]  /*4d90*/  MUFU.EX2 R8, R8 ;  /* 0x0000000800087308 */ /* 0x000e620000000800 */
[----:B------:R-:W-:Y:S01]  /*4da0*/  ISETP.LT.OR P6, PT, R0, 0x9a, P6 ;  /* 0x0000009a0000780c */ /* 0x000fe200037c1670 */
[--C-:B------:R-:W-:Y:S01]  /*4db0*/  FFMA.FTZ R28, R28, UR36, -R88.reuse ;  /* 0x000000241c1c7c23 */ /* 0x100fe20008010858 */
[----:B------:R-:W-:Y:S01]  /*4dc0*/  FMNMX.FTZ R77, R79, R76, !PT ;  /* 0x0000004c4f4d7209 */ /* 0x000fe20007810000 */
[--C-:B------:R-:W-:Y:S01]  /*4dd0*/  FFMA.FTZ R76, R81, UR36, -R88.reuse ;  /* 0x00000024514c7c23 */ /* 0x100fe20008010858 */
[--C-:B------:R-:W-:Y:S01]  /*4de0*/  FFMA.FTZ R29, R29, UR36, -R88.reuse ;  /* 0x000000241d1d7c23 */ /* 0x100fe20008010858 */
[--C-:B------:R-:W-:Y:S01]  /*4df0*/  FFMA.FTZ R32, R32, UR36, -R88.reuse ;  /* 0x0000002420207c23 */ /* 0x100fe20008010858 */
[----:B------:R-:W-:Y:S01]  /*4e00*/  FMNMX.FTZ R80, R82, R77, !PT ;  /* 0x0000004d52507209 */ /* 0x000fe20007810000 */
[----:B------:R-:W2:Y:S01]  /*4e10*/  MUFU.EX2 R11, R11 ;  /* 0x0000000b000b7308 */ /* 0x000ea20000000800 */
[--C-:B------:R-:W-:Y:S01]  /*4e20*/  FFMA.FTZ R33, R33, UR36, -R88.reuse ;  /* 0x0000002421217c23 */ /* 0x100fe20008010858 */
[--C-:B------:R-:W-:Y:S01]  /*4e30*/  FFMA.FTZ R36, R36, UR36, -R88.reuse ;  /* 0x0000002424247c23 */ /* 0x100fe20008010858 */
[----:B------:R-:W-:Y:S01]  /*4e40*/  FMNMX.FTZ R77, R83, R80, !PT ;  /* 0x00000050534d7209 */ /* 0x000fe20007810000 */
[----:B------:R-:W-:-:S03]  /*4e50*/  FFMA.FTZ R37, R37, UR36, -R88 ;  /* 0x0000002425257c23 */ /* 0x000fc60008010858 */
[----:B------:R-:W-:Y:S01]  /*4e60*/  FMNMX.FTZ R80, R86, R77, !PT ;  /* 0x0000004d56507209 */ /* 0x000fe20007810000 */
[----:B------:R-:W3:Y:S03]  /*4e70*/  MUFU.EX2 R12, R12 ;  /* 0x0000000c000c7308 */ /* 0x000ee60000000800 */
[----:B------:R-:W-:Y:S01]  /*4e80*/  FMNMX.FTZ R81, R87, R80, !PT ;  /* 0x0000005057517209 */ /* 0x000fe20007810000 */
[----:B------:R-:W-:-:S03]  /*4e90*/  FFMA.FTZ R80, R85, UR36, -R88 ;  /* 0x0000002455507c23 */ /* 0x000fc60008010858 */
[----:B------:R-:W-:Y:S01]  /*4ea0*/  FMNMX.FTZ R84, R58, R81, !PT ;  /* 0x000000513a547209 */ /* 0x000fe20007810000 */
[----:B------:R4:W-:Y:S03]  /*4eb0*/  MUFU.EX2 R77, R89 ;  /* 0x00000059004d7308 */ /* 0x0009e60000000800 */
[----:B------:R-:W-:-:S04]  /*4ec0*/  FMNMX.FTZ R81, R59, R84, !PT ;  /* 0x000000543b517209 */ /* 0x000fc80007810000 */
[----:B------:R-:W-:Y:S01]  /*4ed0*/  FMNMX.FTZ R84, R62, R81, !PT ;  /* 0x000000513e547209 */ /* 0x000fe20007810000 */
[----:B------:R-:W5:Y:S01]  /*4ee0*/  MUFU.EX2 R13, R13 ;  /* 0x0000000d000d7308 */ /* 0x000f620000000800 */
[----:B----4-:R-:W-:Y:S02]  /*4ef0*/  FFMA.FTZ R89, R60, UR36, -R88 ;  /* 0x000000243c597c23 */ /* 0x010fe40008010858 */
[----:B------:R-:W-:-:S04]  /*4f00*/  FMNMX.FTZ R81, R63, R84, !PT ;  /* 0x000000543f517209 */ /* 0x000fc80007810000 */
[----:B------:R-:W-:Y:S01]  /*4f10*/  FMNMX.FTZ R84, R66, R81, !PT ;  /* 0x0000005142547209 */ /* 0x000fe20007810000 */
[----:B------:R-:W4:Y:S03]  /*4f20*/  MUFU.EX2 R14, R14 ;  /* 0x0000000e000e7308 */ /* 0x000f260000000800 */
[----:B------:R-:W-:Y:S01]  /*4f30*/  FMNMX.FTZ R81, R67, R84, !PT ;  /* 0x0000005443517209 */ /* 0x000fe20007810000 */
[----:B------:R-:W-:-:S03]  /*4f40*/  FFMA.FTZ R84, R61, UR36, -R88 ;  /* 0x000000243d547c23 */ /* 0x000fc60008010858 */
[----:B------:R-:W-:Y:S01]  /*4f50*/  FMNMX.FTZ R60, R70, R81, !PT ;  /* 0x00000051463c7209 */ /* 0x000fe20007810000 */
[----:B------:R-:W4:Y:S03]  /*4f60*/  MUFU.EX2 R15, R15 ;  /* 0x0000000f000f7308 */ /* 0x000f260000000800 */
[----:B------:R-:W-:-:S04]  /*4f70*/  FMNMX.FTZ R85, R71, R60, !PT ;  /* 0x0000003c47557209 */ /* 0x000fc80007810000 */
[----:B------:R-:W-:Y:S01]  /*4f80*/  FMNMX.FTZ R60, R42, R85, !PT ;  /* 0x000000552a3c7209 */ /* 0x000fe20007810000 */
[----:B------:R-:W-:Y:S01]  /*4f90*/  FFMA.FTZ R85, R64, UR36, -R88 ;  /* 0x0000002440557c23 */ /* 0x000fe20008010858 */
[----:B------:R0:W-:Y:S02]  /*4fa0*/  MUFU.EX2 R81, R89 ;  /* 0x0000005900517308 */ /* 0x0001e40000000800 */
[----:B------:R-:W-:-:S04]  /*4fb0*/  FMNMX.FTZ R61, R43, R60, !PT ;  /* 0x0000003c2b3d7209 */ /* 0x000fc80007810000 */
[----:B------:R-:W-:Y:S02]  /*4fc0*/  FMNMX.FTZ R60, R46, R61, !PT ;  /* 0x0000003d2e3c7209 */ /* 0x000fe40007810000 */
[----:B------:R-:W-:Y:S01]  /*4fd0*/  MUFU.EX2 R20, R20 ;  /* 0x0000001400147308 */ /* 0x000fe20000000800 */
[--C-:B0-----:R-:W-:Y:S01]  /*4fe0*/  FFMA.FTZ R89, R68, UR36, -R88.reuse ;  /* 0x0000002444597c23 */ /* 0x101fe20008010858 */
[----:B------:R-:W-:Y:S01]  /*4ff0*/  FMNMX.FTZ R61, R47, R60, !PT ;  /* 0x0000003c2f3d7209 */ /* 0x000fe20007810000 */
[----:B------:R-:W-:-:S03]  /*5000*/  FFMA.FTZ R60, R65, UR36, -R88 ;  /* 0x00000024413c7c23 */ /* 0x000fc60008010858 */
[----:B------:R-:W-:Y:S02]  /*5010*/  FMNMX.FTZ R64, R50, R61, !PT ;  /* 0x0000003d32407209 */ /* 0x000fe40007810000 */
[----:B------:R-:W-:Y:S02]  /*5020*/  MUFU.EX2 R23, R92 ;  /* 0x0000005c00177308 */ /* 0x000fe40000000800 */
[----:B------:R-:W-:-:S04]  /*5030*/  FMNMX.FTZ R61, R51, R64, !PT ;  /* 0x00000040333d7209 */ /* 0x000fc80007810000 */
[----:B------:R-:W-:Y:S02]  /*5040*/  FMNMX.FTZ R64, R54, R61, !PT ;  /* 0x0000003d36407209 */ /* 0x000fe40007810000 */
[----:B------:R0:W-:Y:S02]  /*5050*/  MUFU.EX2 R61, R89 ;  /* 0x00000059003d7308 */ /* 0x0001e40000000800 */
[----:B------:R-:W-:Y:S01]  /*5060*/  FMNMX.FTZ R65, R55, R64, !PT ;  /* 0x0000004037417209 */ /* 0x000fe20007810000 */
[----:B------:R-:W-:-:S03]  /*5070*/  FFMA.FTZ R64, R69, UR36, -R88 ;  /* 0x0000002445407c23 */ /* 0x000fc60008010858 */
[----:B------:R-:W-:Y:S02]  /*5080*/  FMNMX.FTZ R68, R26, R65, !PT ;  /* 0x000000411a447209 */ /* 0x000fe40007810000 */
[----:B------:R-:W-:Y:S01]  /*5090*/  FSEL R65, R31, -INF , !P2 ;  /* 0xff8000001f417808 */ /* 0x000fe20005000000 */
[--C-:B------:R-:W-:Y:S01]  /*50a0*/  FFMA.FTZ R31, R40, UR36, -R88.reuse ;  /* 0x00000024281f7c23 */ /* 0x100fe20008010858 */
[----:B------:R-:W-:Y:S01]  /*50b0*/  FMNMX.FTZ R69, R27, R68, !PT ;  /* 0x000000441b457209 */ /* 0x000fe20007810000 */
[--C-:B------:R-:W-:Y:S01]  /*50c0*/  FFMA.FTZ R68, R41, UR36, -R88.reuse ;  /* 0x0000002429447c23 */ /* 0x100fe20008010858 */
[----:B------:R-:W-:Y:S01]  /*50d0*/  FSEL R40, R39, -INF , !P6 ;  /* 0xff80000027287808 */ /* 0x000fe20007000000 */
[----:B0-----:R-:W-:Y:S01]  /*50e0*/  FADD.FTZ R89, R6, R7 ;  /* 0x0000000706597221 */ /* 0x001fe20000010000 */
[----:B------:R-:W-:Y:S01]  /*50f0*/  FMNMX.FTZ R4, R30, R69, !PT ;  /* 0x000000451e047209 */ /* 0x000fe20007810000 */
[----:B------:R0:W-:Y:S01]  /*5100*/  MUFU.EX2 R0, R68 ;  /* 0x0000004400007308 */ /* 0x0001e20000000800 */
[--C-:B------:R-:W-:Y:S01]  /*5110*/  FFMA.FTZ R39, R44, UR36, -R88.reuse ;  /* 0x000000242c277c23 */ /* 0x100fe20008010858 */
[--C-:B------:R-:W-:Y:S01]  /*5120*/  FFMA.FTZ R44, R45, UR36, -R88.reuse ;  /* 0x000000242d2c7c23 */ /* 0x100fe20008010858 */
[----:B------:R-:W-:Y:S01]  /*5130*/  FMNMX.FTZ R69, R65, R4, !PT ;  /* 0x0000000441457209 */ /* 0x000fe20007810000 */
[--C-:B------:R-:W-:Y:S01]  /*5140*/  FFMA.FTZ R45, R52, UR36, -R88.reuse ;  /* 0x00000024342d7c23 */ /* 0x100fe20008010858 */
[----:B------:R-:W-:-:S02]  /*5150*/  FFMA.FTZ R52, R53, UR36, -R88 ;  /* 0x0000002435347c23 */ /* 0x000fc40008010858 */
[----:B------:R-:W-:Y:S01]  /*5160*/  FMNMX.FTZ R4, R34, R69, !PT ;  /* 0x0000004522047209 */ /* 0x000fe20007810000 */
[----:B------:R-:W-:Y:S03]  /*5170*/  MUFU.EX2 R72, R72 ;  /* 0x0000004800487308 */ /* 0x000fe60000000800 */
[----:B------:R-:W-:-:S04]  /*5180*/  FMNMX.FTZ R41, R35, R4, !PT ;  /* 0x0000000423297209 */ /* 0x000fc80007810000 */
[----:B------:R-:W-:Y:S01]  /*5190*/  FMNMX.FTZ R41, R38, R41, !PT ;  /* 0x0000002926297209 */ /* 0x000fe20007810000 */
[----:B------:R-:W-:Y:S03]  /*51a0*/  MUFU.EX2 R73, R93 ;  /* 0x0000005d00497308 */ /* 0x000fe60000000800 */
[----:B------:R-:W-:Y:S01]  /*51b0*/  FMNMX.FTZ R4, R40, R41, !PT ;  /* 0x0000002928047209 */ /* 0x000fe20007810000 */
[--C-:B------:R-:W-:Y:S01]  /*51c0*/  FFMA.FTZ R41, R48, UR36, -R88.reuse ;  /* 0x0000002430297c23 */ /* 0x100fe20008010858 */
[----:B------:R-:W-:Y:S01]  /*51d0*/  FFMA.FTZ R48, R49, UR36, -R88 ;  /* 0x0000002431307c23 */ /* 0x000fe20008010858 */
[----:B------:R-:W-:Y:S02]  /*51e0*/  IMAD.U32 R49, RZ, RZ, UR36 ;  /* 0x00000024ff317e24 */ /* 0x000fe4000f8e00ff */
[----:B------:R-:W1:Y:S01]  /*51f0*/  SHFL.BFLY PT, R69, R4, 0x2, 0x1f ;  /* 0x0c401f0004457f89 */ /* 0x000e6200000e0000 */
[----:B------:R-:W-:Y:S08]  /*5200*/  MUFU.EX2 R76, R76 ;  /* 0x0000004c004c7308 */ /* 0x000ff00000000800 */
[----:B------:R-:W-:Y:S08]  /*5210*/  MUFU.EX2 R80, R80 ;  /* 0x0000005000507308 */ /* 0x000ff00000000800 */
[----:B------:R-:W-:Y:S01]  /*5220*/  MUFU.EX2 R56, R56 ;  /* 0x0000003800387308 */ /* 0x000fe20000000800 */
[----:B-1----:R-:W-:-:S07]  /*5230*/  FMNMX.FTZ R69, R4, R69, !PT ;  /* 0x0000004504457209 */ /* 0x002fce0007810000 */
[----:B------:R-:W-:Y:S01]  /*5240*/  MUFU.EX2 R57, R57 ;  /* 0x0000003900397308 */ /* 0x000fe20000000800 */
[----:B------:R-:W1:Y:S07]  /*5250*/  SHFL.BFLY PT, R4, R69, 0x1, 0x1f ;  /* 0x0c201f0045047f89 */ /* 0x000e6e00000e0000 */
[----:B------:R-:W-:Y:S08]  /*5260*/  MUFU.EX2 R84, R84 ;  /* 0x0000005400547308 */ /* 0x000ff00000000800 */
[----:B------:R-:W-:Y:S08]  /*5270*/  MUFU.EX2 R64, R64 ;  /* 0x0000004000407308 */ /* 0x000ff00000000800 */
[----:B------:R-:W-:Y:S01]  /*5280*/  MUFU.EX2 R85, R85 ;  /* 0x0000005500557308 */ /* 0x000fe20000000800 */
[----:B-1----:R-:W-:-:S04]  /*5290*/  FMNMX.FTZ R4, R69, R4, !PT ;  /* 0x0000000445047209 */ /* 0x002fc80007810000 */
[C---:B------:R-:W-:Y:S01]  /*52a0*/  FSETP.NEU.FTZ.AND P2, PT, R4.reuse, -INF , PT ;  /* 0xff8000000400780b */ /* 0x040fe20003f5d000 */
[----:B------:R-:W-:Y:S02]  /*52b0*/  FFMA.FTZ R49, R4, R49, -8 ;  /* 0xc100000004317423 */ /* 0x000fe40000010031 */
[----:B------:R-:W-:Y:S03]  /*52c0*/  MUFU.EX2 R60, R60 ;  /* 0x0000003c003c7308 */ /* 0x000fe60000000800 */
[----:B------:R-:W-:Y:S02]  /*52d0*/  FSEL R69, R49, RZ, P2 ;  /* 0x000000ff31457208 */ /* 0x000fe40001000000 */
[----:B------:R-:W-:-:S03]  /*52e0*/  PLOP3.LUT P2, PT, PT, PT, UP1, 0x40, 0x0 ;  /* 0x000000000000781c */ /* 0x000fc60003f4e818 */
[----:B------:R-:W-:Y:S01]  /*52f0*/  MUFU.EX2 R39, R39 ;  /* 0x0000002700277308 */ /* 0x000fe20000000800 */
[--C-:B------:R-:W-:Y:S01]  /*5300*/  FFMA.FTZ R49, R90, UR36, -R69.reuse ;  /* 0x000000245a317c23 */ /* 0x100fe20008010845 */
[--C-:B0-----:R-:W-:Y:S01]  /*5310*/  FFMA.FTZ R68, R91, UR36, -R69.reuse ;  /* 0x000000245b447c23 */ /* 0x101fe20008010845 */
[--C-:B------:R-:W-:Y:S01]  /*5320*/  FFMA.FTZ R94, R94, UR36, -R69.reuse ;  /* 0x000000245e5e7c23 */ /* 0x100fe20008010845 */
[----:B------:R-:W-:Y:S01]  /*5330*/  FFMA.FTZ R95, R95, UR36, -R69 ;  /* 0x000000245f5f7c23 */ /* 0x000fe20008010845 */
[----:B------:R-:W-:Y:S01]  /*5340*/  FADD.FTZ R90, R8, R89 ;  /* 0x00000059085a7221 */ /* 0x000fe20000010000 */
[--C-:B------:R-:W-:Y:S01]  /*5350*/  FFMA.FTZ R53, R98, UR36, -R69.reuse ;  /* 0x0000002462357c23 */ /* 0x100fe20008010845 */
[--C-:B------:R-:W-:Y:S01]  /*5360*/  FFMA.FTZ R88, R99, UR36, -R69.reuse ;  /* 0x0000002463587c23 */ /* 0x100fe20008010845 */
[----:B------:R-:W-:Y:S01]  /*5370*/  MUFU.EX2 R49, R49 ;  /* 0x0000003100317308 */ /* 0x000fe20000000800 */
[----:B--2---:R-:W-:Y:S01]  /*5380*/  FADD.FTZ R89, R11, R90 ;  /* 0x0000005a0b597221 */ /* 0x004fe20000010000 */
[--C-:B------:R-:W-:Y:S01]  /*5390*/  FFMA.FTZ R102, R102, UR36, -R69.reuse ;  /* 0x0000002466667c23 */ /* 0x100fe20008010845 */
[--C-:B------:R-:W-:Y:S01]  /*53a0*/  FFMA.FTZ R103, R103, UR36, -R69.reuse ;  /* 0x0000002467677c23 */ /* 0x100fe20008010845 */
[----:B------:R-:W-:Y:S01]  /*53b0*/  FFMA.FTZ R74, R74, UR36, -R69 ;  /* 0x000000244a4a7c23 */ /* 0x000fe20008010845 */
[----:B---3--:R-:W-:Y:S01]  /*53c0*/  FADD.FTZ R90, R12, R89 ;  /* 0x000000590c5a7221 */ /* 0x008fe20000010000 */
[--C-:B------:R-:W-:Y:S01]  /*53d0*/  FFMA.FTZ R75, R75, UR36, -R69.reuse ;  /* 0x000000244b4b7c23 */ /* 0x100fe20008010845 */
[--C-:B------:R-:W-:Y:S01]  /*53e0*/  FFMA.FTZ R78, R78, UR36, -R69.reuse ;  /* 0x000000244e4e7c23 */ /* 0x100fe20008010845 */
[----:B------:R-:W0:Y:S01]  /*53f0*/  MUFU.EX2 R68, R68 ;  /* 0x0000004400447308 */ /* 0x000e220000000800 */
[----:B-----5:R-:W-:Y:S01]  /*5400*/  FADD.FTZ R91, R13, R90 ;  /* 0x0000005a0d5b7221 */ /* 0x020fe20000010000 */
[--C-:B------:R-:W-:Y:S01]  /*5410*/  FFMA.FTZ R79, R79, UR36, -R69.reuse ;  /* 0x000000244f4f7c23 */ /* 0x100fe20008010845 */
[--C-:B------:R-:W-:Y:S01]  /*5420*/  FFMA.FTZ R82, R82, UR36, -R69.reuse ;  /* 0x0000002452527c23 */ /* 0x100fe20008010845 */
[----:B------:R-:W-:Y:S01]  /*5430*/  FFMA.FTZ R83, R83, UR36, -R69 ;  /* 0x0000002453537c23 */ /* 0x000fe20008010845 */
[----:B----4-:R-:W-:Y:S01]  /*5440*/  FADD.FTZ R92, R14, R91 ;  /* 0x0000005b0e5c7221 */ /* 0x010fe20000010000 */
[--C-:B------:R-:W-:Y:S01]  /*5450*/  FFMA.FTZ R86, R86, UR36, -R69.reuse ;  /* 0x0000002456567c23 */ /* 0x100fe20008010845 */
[----:B------:R-:W-:Y:S01]  /*5460*/  F2FP.SATFINITE.E4M3.F32.PACK_AB_MERGE_C R14, R15, R14, RZ ;  /* 0x0000000e0f0e723e */ /* 0x000fe200048070ff */
[----:B------:R-:W1:Y:S01]  /*5470*/  MUFU.EX2 R94, R94 ;  /* 0x0000005e005e7308 */ /* 0x000e620000000800 */
[--C-:B------:R-:W-:Y:S01]  /*5480*/  FFMA.FTZ R87, R87, UR36, -R69.reuse ;  /* 0x0000002457577c23 */ /* 0x100fe20008010845 */
[--C-:B------:R-:W-:Y:S01]  /*5490*/  FFMA.FTZ R58, R58, UR36, -R69.reuse ;  /* 0x000000243a3a7c23 */ /* 0x100fe20008010845 */
[--C-:B------:R-:W-:Y:S01]  /*54a0*/  FFMA.FTZ R59, R59, UR36, -R69.reuse ;  /* 0x000000243b3b7c23 */ /* 0x100fe20008010845 */
[--C-:B------:R-:W-:Y:S01]  /*54b0*/  FFMA.FTZ R62, R62, UR36, -R69.reuse ;  /* 0x000000243e3e7c23 */ /* 0x100fe20008010845 */
[--C-:B------:R-:W-:Y:S01]  /*54c0*/  FFMA.FTZ R63, R63, UR36, -R69.reuse ;  /* 0x000000243f3f7c23 */ /* 0x100fe20008010845 */
[--C-:B------:R-:W-:Y:S01]  /*54d0*/  FFMA.FTZ R66, R66, UR36, -R69.reuse ;  /* 0x0000002442427c23 */ /* 0x100fe20008010845 */
[--C-:B------:R-:W-:Y:S01]  /*54e0*/  FFMA.FTZ R67, R67, UR36, -R69.reuse ;  /* 0x0000002443437c23 */ /* 0x100fe20008010845 */
[----:B------:R-:W2:Y:S01]  /*54f0*/  MUFU.EX2 R95, R95 ;  /* 0x0000005f005f7308 */ /* 0x000ea20000000800 */
[----:B0-----:R-:W-:Y:S01]  /*5500*/  FADD.FTZ R89, R49, R68 ;  /* 0x0000004431597221 */ /* 0x001fe20000010000 */
[--C-:B------:R-:W-:Y:S01]  /*5510*/  FFMA.FTZ R70, R70, UR36, -R69.reuse ;  /* 0x0000002446467c23 */ /* 0x100fe20008010845 */
[--C-:B------:R-:W-:Y:S01]  /*5520*/  FFMA.FTZ R71, R71, UR36, -R69.reuse ;  /* 0x0000002447477c23 */ /* 0x100fe20008010845 */
[--C-:B------:R-:W-:Y:S01]  /*5530*/  FFMA.FTZ R42, R42, UR36, -R69.reuse ;  /* 0x000000242a2a7c23 */ /* 0x100fe20008010845 */
[--C-:B------:R-:W-:Y:S01]  /*5540*/  FFMA.FTZ R43, R43, UR36, -R69.reuse ;  /* 0x000000242b2b7c23 */ /* 0x100fe20008010845 */
[--C-:B------:R-:W-:Y:S01]  /*5550*/  FFMA.FTZ R46, R46, UR36, -R69.reuse ;  /* 0x000000242e2e7c23 */ /* 0x100fe20008010845 */
[----:B------:R-:W-:Y:S01]  /*5560*/  FFMA.FTZ R47, R47, UR36, -R69 ;  /* 0x000000242f2f7c23 */ /* 0x000fe20008010845 */
[----:B------:R-:W0:Y:S01]  /*5570*/  MUFU.EX2 R53, R53 ;  /* 0x0000003500357308 */ /* 0x000e220000000800 */
[----:B-1----:R-:W-:Y:S01]  /*5580*/  FADD.FTZ R90, R94, R89 ;  /* 0x000000595e5a7221 */ /* 0x002fe20000010000 */
[----:B------:R-:W-:Y:S01]  /*5590*/  FADD.FTZ R89, R15, R92 ;  /* 0x0000005c0f597221 */ /* 0x000fe20000010000 */
[--C-:B------:R-:W-:Y:S01]  /*55a0*/  FFMA.FTZ R50, R50, UR36, -R69.reuse ;  /* 0x0000002432327c23 */ /* 0x100fe20008010845 */
[--C-:B------:R-:W-:Y:S01]  /*55b0*/  FFMA.FTZ R51, R51, UR36, -R69.reuse ;  /* 0x0000002433337c23 */ /* 0x100fe20008010845 */
[----:B------:R-:W-:Y:S01]  /*55c0*/  FFMA.FTZ R54, R54, UR36, -R69 ;  /* 0x0000002436367c23 */ /* 0x000fe20008010845 */
[----:B------:R-:W-:Y:S01]  /*55d0*/  FADD.FTZ R22, R20, R89 ;  /* 0x0000005914167221 */ /* 0x000fe20000010000 */
[----:B------:R-:W-:Y:S01]  /*55e0*/  F2FP.SATFINITE.E4M3.F32.PACK_AB_MERGE_C R89, R11, R8, RZ ;  /* 0x000000080b59723e */ /* 0x000fe200048070ff */
[----:B------:R-:W1:Y:S01]  /*55f0*/  MUFU.EX2 R88, R88 ;  /* 0x0000005800587308 */ /* 0x000e620000000800 */
[----:B--2---:R-:W-:Y:S01]  /*5600*/  FADD.FTZ R90, R95, R90 ;  /* 0x0000005a5f5a7221 */ /* 0x004fe20000010000 */
[----:B------:R-:W-:Y:S01]  /*5610*/  FADD.FTZ R22, R21, R22 ;  /* 0x0000001615167221 */ /* 0x000fe20000010000 */
[----:B------:R-:W-:Y:S01]  /*5620*/  F2FP.SATFINITE.E4M3.F32.PACK_AB_MERGE_C R216, R7, R6, R89 ;  /* 0x0000000607d8723e */ /* 0x000fe20004807059 */
[--C-:B------:R-:W-:Y:S01]  /*5630*/  FFMA.FTZ R55, R55, UR36, -R69.reuse ;  /* 0x0000002437377c23 */ /* 0x100fe20008010845 */
[----:B------:R-:W-:Y:S01]  /*5640*/  FFMA.FTZ R26, R26, UR36, -R69 ;  /* 0x000000241a1a7c23 */ /* 0x000fe20008010845 */
[----:B------:R-:W-:Y:S01]  /*5650*/  FADD.FTZ R15, R23, R22 ;  /* 0x00000016170f7221 */ /* 0x000fe20000010000 */
[C---:B------:R-:W-:Y:S01]  /*5660*/  F2FP.SATFINITE.E4M3.F32.PACK_AB_MERGE_C R23, R72.reuse, R23, RZ ;  /* 0x000000174817723e */ /* 0x040fe200048070ff */
[----:B------:R-:W2:Y:S01]  /*5670*/  MUFU.EX2 R102, R102 ;  /* 0x0000006600667308 */ /* 0x000ea20000000800 */
[----:B0-----:R-:W-:Y:S01]  /*5680*/  FADD.FTZ R11, R53, R90 ;  /* 0x0000005a350b7221 */ /* 0x001fe20000010000 */
[----:B------:R-:W-:Y:S01]  /*5690*/  FADD.FTZ R72, R72, R15 ;  /* 0x0000000f48487221 */ /* 0x000fe20000010000 */
[--C-:B------:R-:W-:Y:S01]  /*56a0*/  FFMA.FTZ R27, R27, UR36, -R69.reuse ;  /* 0x000000241b1b7c23 */ /* 0x100fe20008010845 */
[--C-:B------:R-:W-:Y:S01]  /*56b0*/  FFMA.FTZ R30, R30, UR36, -R69.reuse ;  /* 0x000000241e1e7c23 */ /* 0x100fe20008010845 */
[--C-:B------:R-:W-:Y:S01]  /*56c0*/  FFMA.FTZ R65, R65, UR36, -R69.reuse ;  /* 0x0000002441417c23 */ /* 0x100fe20008010845 */
[--C-:B------:R-:W-:Y:S01]  /*56d0*/  FFMA.FTZ R34, R34, UR36, -R69.reuse ;  /* 0x0000002422227c23 */ /* 0x100fe20008010845 */
[----:B------:R-:W-:Y:S01]  /*56e0*/  FFMA.FTZ R35, R35, UR36, -R69 ;  /* 0x0000002423237c23 */ /* 0x000fe20008010845 */
[----:B------:R-:W0:Y:S01]  /*56f0*/  MUFU.EX2 R103, R103 ;  /* 0x0000006700677308 */ /* 0x000e220000000800 */
[----:B-1----:R-:W-:Y:S01]  /*5700*/  FADD.FTZ R11, R88, R11 ;  /* 0x0000000b580b7221 */ /* 0x002fe20000010000 */
[--C-:B------:R-:W-:Y:S01]  /*5710*/  FFMA.FTZ R38, R38, UR36, -R69.reuse ;  /* 0x0000002426267c23 */ /* 0x100fe20008010845 */
[----:B------:R-:W-:Y:S01]  /*5720*/  FFMA.FTZ R40, R40, UR36, -R69 ;  /* 0x0000002428287c23 */ /* 0x000fe20008010845 */
[----:B------:R-:W-:-:S02]  /*5730*/  F2FP.SATFINITE.E4M3.F32.PACK_AB_MERGE_C R94, R95, R94, RZ ;  /* 0x0000005e5f5e723e */ /* 0x000fc400048070ff */
[----:B------:R-:W-:Y:S02]  /*5740*/  F2FP.SATFINITE.E4M3.F32.PACK_AB_MERGE_C R218, R13, R12, R14 ;  /* 0x0000000c0dda723e */ /* 0x000fe4000480700e */
[----:B------:R-:W1:Y:S01]  /*5750*/  MUFU.EX2 R74, R74 ;  /* 0x0000004a004a7308 */ /* 0x000e620000000800 */
[----:B--2---:R-:W-:Y:S01]  /*5760*/  FADD.FTZ R8, R102, R11 ;  /* 0x0000000b66087221 */ /* 0x004fe20000010000 */
[----:B------:R-:W-:Y:S01]  /*5770*/  FADD.FTZ R11, R73, R72 ;  /* 0x00000048490b7221 */ /* 0x000fe20000010000 */
[----:B------:R-:W-:Y:S02]  /*5780*/  F2FP.SATFINITE.E4M3.F32.PACK_AB_MERGE_C R212, R21, R20, R23 ;  /* 0x0000001415d4723e */ /* 0x000fe40004807017 */
[----:B------:R-:W-:-:S03]  /*5790*/  F2FP.SATFINITE.E4M3.F32.PACK_AB_MERGE_C R217, R68, R49, R94 ;  /* 0x0000003144d9723e */ /* 0x000fc6000480705e */
[----:B------:R-:W2:Y:S01]  /*57a0*/  MUFU.EX2 R75, R75 ;  /* 0x0000004b004b7308 */ /* 0x000ea20000000800 */
[C---:B0-----:R-:W-:Y:S01]  /*57b0*/  FADD.FTZ R7, R103.reuse, R8 ;  /* 0x0000000867077221 */ /* 0x041fe20000010000 */
[----:B------:R-:W-:Y:S01]  /*57c0*/  FADD.FTZ R8, R76, R11 ;  /* 0x0000000b4c087221 */ /* 0x000fe20000010000 */
[----:B------:R-:W-:-:S03]  /*57d0*/  F2FP.SATFINITE.E4M3.F32.PACK_AB_MERGE_C R102, R103, R102, RZ ;  /* 0x000000666766723e */ /* 0x000fc600048070ff */
[----:B------:R-:W-:Y:S01]  /*57e0*/  FADD.FTZ R11, R77, R8 ;  /* 0x000000084d0b7221 */ /* 0x000fe20000010000 */
[----:B------:R-:W-:Y:S01]  /*57f0*/  F2FP.SATFINITE.E4M3.F32.PACK_AB_MERGE_C R77, R80, R77, RZ ;  /* 0x0000004d504d723e */ /* 0x000fe200048070ff */
[----:B------:R-:W0:Y:S01]  /*5800*/  MUFU.EX2 R78, R78 ;  /* 0x0000004e004e7308 */ /* 0x000e220000000800 */
[----:B-1----:R-:W-:Y:S01]  /*5810*/  FADD.FTZ R6, R74, R7 ;  /* 0x000000074a067221 */ /* 0x002fe20000010000 */
[----:B------:R-:W-:Y:S01]  /*5820*/  FADD.FTZ R11, R80, R11 ;  /* 0x0000000b500b7221 */ /* 0x000fe20000010000 */
[----:B------:R-:W-:Y:S02]  /*5830*/  F2FP.SATFINITE.E4M3.F32.PACK_AB_MERGE_C R214, R76, R73, R77 ;  /* 0x000000494cd6723e */ /* 0x000fe4000480704d */
[----:B------:R-:W-:Y:S01]  /*5840*/  F2FP.SATFINITE.E4M3.F32.PACK_AB_MERGE_C R219, R88, R53, R102 ;  /* 0x0000003558db723e */ /* 0x000fe20004807066 */
[----:B------:R-:W-:Y:S01]  /*5850*/  FADD.FTZ R8, R56, R11 ;  /* 0x0000000b38087221 */ /* 0x000fe20000010000 */
[----:B------:R-:W-:Y:S01]  /*5860*/  F2FP.SATFINITE.E4M3.F32.PACK_AB_MERGE_C R11, R84, R81, RZ ;  /* 0x00000051540b723e */ /* 0x000fe200048070ff */
[----:B------:R-:W1:Y:S01]  /*5870*/  MUFU.EX2 R79, R79 ;  /* 0x0000004f004f7308 */ /* 0x000e620000000800 */
[----:B--2---:R-:W-:Y:S01]  /*5880*/  FADD.FTZ R7, R75, R6 ;  /* 0x000000064b077221 */ /* 0x004fe20000010000 */
[C---:B------:R-:W-:Y:S01]  /*5890*/  FADD.FTZ R8, R57.reuse, R8 ;  /* 0x0000000839087221 */ /* 0x040fe20000010000 */
[----:B------:R-:W-:-:S03]  /*58a0*/  F2FP.SATFINITE.E4M3.F32.PACK_AB_MERGE_C R208, R57, R56, R11 ;  /* 0x0000003839d0723e */ /* 0x000fc6000480700b */
[----:B------:R-:W-:Y:S01]  /*58b0*/  FADD.FTZ R81, R81, R8 ;  /* 0x0000000851517221 */ /* 0x000fe20000010000 */
[----:B------:R-:W-:Y:S01]  /*58c0*/  F2FP.SATFINITE.E4M3.F32.PACK_AB_MERGE_C R8, R64, R61, RZ ;  /* 0x0000003d4008723e */ /* 0x000fe200048070ff */
[----:B------:R-:W2:Y:S01]  /*58d0*/  MUFU.EX2 R82, R82 ;  /* 0x0000005200527308 */ /* 0x000ea20000000800 */
[----:B0-----:R-:W-:Y:S01]  /*58e0*/  FADD.FTZ R6, R78, R7 ;  /* 0x000000074e067221 */ /* 0x001fe20000010000 */
[----:B------:R-:W-:Y:S01]  /*58f0*/  FADD.FTZ R84, R84, R81 ;  /* 0x0000005154547221 */ /* 0x000fe20000010000 */
[----:B------:R-:W-:-:S03]  /*5900*/  F2FP.SATFINITE.E4M3.F32.PACK_AB_MERGE_C R210, R60, R85, R8 ;  /* 0x000000553cd2723e */ /* 0x000fc60004807008 */
[----:B------:R-:W-:Y:S02]  /*5910*/  FADD.FTZ R85, R85, R84 ;  /* 0x0000005455557221 */ /* 0x000fe40000010000 */
[----:B------:R-:W0:Y:S01]  /*5920*/  MUFU.EX2 R83, R83 ;  /* 0x0000005300537308 */ /* 0x000e220000000800 */
[C---:B-1----:R-:W-:Y:S01]  /*5930*/  FADD.FTZ R7, R79.reuse, R6 ;  /* 0x000000064f077221 */ /* 0x042fe20000010000 */
[----:B------:R-:W-:Y:S01]  /*5940*/  FADD.FTZ R60, R60, R85 ;  /* 0x000000553c3c7221 */ /* 0x000fe20000010000 */
[----:B------:R-:W-:-:S03]  /*5950*/  F2FP.SATFINITE.E4M3.F32.PACK_AB_MERGE_C R78, R79, R78, RZ ;  /* 0x0000004e4f4e723e */ /* 0x000fc600048070ff */
[----:B------:R-:W-:Y:S01]  /*5960*/  FADD.FTZ R61, R61, R60 ;  /* 0x0000003c3d3d7221 */ /* 0x000fe20000010000 */
[----:B------:R-:W-:Y:S01]  /*5970*/  F2FP.SATFINITE.E4M3.F32.PACK_AB_MERGE_C R213, R75, R74, R78 ;  /* 0x0000004a4bd5723e */ /* 0x000fe2000480704e */
[----:B------:R-:W1:Y:S01]  /*5980*/  MUFU.EX2 R86, R86 ;  /* 0x0000005600567308 */ /* 0x000e620000000800 */
[----:B--2---:R-:W-:Y:S01]  /*5990*/  FADD.FTZ R6, R82, R7 ;  /* 0x0000000752067221 */ /* 0x004fe20000010000 */
[----:B------:R-:W-:-:S06]  /*59a0*/  FADD.FTZ R64, R64, R61 ;  /* 0x0000003d40407221 */ /* 0x000fcc0000010000 */
[----:B------:R-:W2:Y:S01]  /*59b0*/  MUFU.EX2 R87, R87 ;  /* 0x0000005700577308 */ /* 0x000ea20000000800 */
[----:B0-----:R-:W-:-:S07]  /*59c0*/  FADD.FTZ R7, R83, R6 ;  /* 0x0000000653077221 */ /* 0x001fce0000010000 */
[----:B------:R-:W0:Y:S01]  /*59d0*/  MUFU.EX2 R58, R58 ;  /* 0x0000003a003a7308 */ /* 0x000e220000000800 */
[----:B-1----:R-:W-:-:S07]  /*59e0*/  FADD.FTZ R6, R86, R7 ;  /* 0x0000000756067221 */ /* 0x002fce0000010000 */
[----:B------:R-:W1:Y:S01]  /*59f0*/  MUFU.EX2 R59, R59 ;  /* 0x0000003b003b7308 */ /* 0x000e620000000800 */
[C---:B--2---:R-:W-:Y:S01]  /*5a00*/  FADD.FTZ R7, R87.reuse, R6 ;  /* 0x0000000657077221 */ /* 0x044fe20000010000 */
[----:B------:R-:W-:-:S04]  /*5a10*/  F2FP.SATFINITE.E4M3.F32.PACK_AB_MERGE_C R86, R87, R86, RZ ;  /* 0x000000565756723e */ /* 0x000fc800048070ff */
[----:B------:R-:W-:Y:S02]  /*5a20*/  F2FP.SATFINITE.E4M3.F32.PACK_AB_MERGE_C R215, R83, R82, R86 ;  /* 0x0000005253d7723e */ /* 0x000fe40004807056 */
[----:B------:R-:W2:Y:S01]  /*5a30*/  MUFU.EX2 R62, R62 ;  /* 0x0000003e003e7308 */ /* 0x000ea20000000800 */
[----:B0-----:R-:W-:-:S07]  /*5a40*/  FADD.FTZ R6, R58, R7 ;  /* 0x000000073a067221 */ /* 0x001fce0000010000 */
[----:B------:R-:W0:Y:S01]  /*5a50*/  MUFU.EX2 R63, R63 ;  /* 0x0000003f003f7308 */ /* 0x000e220000000800 */
[----:B-1----:R-:W-:-:S07]  /*5a60*/  FADD.FTZ R7, R59, R6 ;  /* 0x000000063b077221 */ /* 0x002fce0000010000 */
[----:B------:R-:W1:Y:S01]  /*5a70*/  MUFU.EX2 R66, R66 ;  /* 0x0000004200427308 */ /* 0x000e620000000800 */
[----:B--2---:R-:W-:-:S07]  /*5a80*/  FADD.FTZ R6, R62, R7 ;  /* 0x000000073e067221 */ /* 0x004fce0000010000 */
[----:B------:R-:W2:Y:S01]  /*5a90*/  MUFU.EX2 R67, R67 ;  /* 0x0000004300437308 */ /* 0x000ea20000000800 */
[C---:B0-----:R-:W-:Y:S01]  /*5aa0*/  FADD.FTZ R7, R63.reuse, R6 ;  /* 0x000000063f077221 */ /* 0x041fe20000010000 */
[----:B------:R-:W-:-:S04]  /*5ab0*/  F2FP.SATFINITE.E4M3.F32.PACK_AB_MERGE_C R62, R63, R62, RZ ;  /* 0x0000003e3f3e723e */ /* 0x000fc800048070ff */
[----:B------:R-:W-:Y:S02]  /*5ac0*/  F2FP.SATFINITE.E4M3.F32.PACK_AB_MERGE_C R209, R59, R58, R62 ;  /* 0x0000003a3bd1723e */ /* 0x000fe4000480703e */
[----:B------:R-:W0:Y:S01]  /*5ad0*/  MUFU.EX2 R44, R44 ;  /* 0x0000002c002c7308 */ /* 0x000e220000000800 */
[----:B-1----:R-:W-:-:S07]  /*5ae0*/  FADD.FTZ R6, R66, R7 ;  /* 0x0000000742067221 */ /* 0x002fce0000010000 */
[----:B------:R-:W1:Y:S01]  /*5af0*/  MUFU.EX2 R70, R70 ;  /* 0x0000004600467308 */ /* 0x000e620000000800 */
[----:B--2---:R-:W-:-:S07]  /*5b00*/  FADD.FTZ R7, R67, R6 ;  /* 0x0000000643077221 */ /* 0x004fce0000010000 */
[----:B------:R-:W2:Y:S01]  /*5b10*/  MUFU.EX2 R31, R31 ;  /* 0x0000001f001f7308 */ /* 0x000ea20000000800 */
[----:B0-----:R-:W-:-:S07]  /*5b20*/  F2FP.SATFINITE.E4M3.F32.PACK_AB_MERGE_C R8, R44, R39, RZ ;  /* 0x000000272c08723e */ /* 0x001fce00048070ff */
[----:B------:R-:W0:Y:S01]  /*5b30*/  MUFU.EX2 R71, R71 ;  /* 0x0000004700477308 */ /* 0x000e220000000800 */
[----:B-1----:R-:W-:-:S07]  /*5b40*/  FADD.FTZ R6, R70, R7 ;  /* 0x0000000746067221 */ /* 0x002fce0000010000 */
[----:B------:R-:W1:Y:S01]  /*5b50*/  MUFU.EX2 R42, R42 ;  /* 0x0000002a002a7308 */ /* 0x000e620000000800 */
[----:B--2---:R-:W-:Y:S01]  /*5b60*/  F2FP.SATFINITE.E4M3.F32.PACK_AB_MERGE_C R204, R0, R31, R8 ;  /* 0x0000001f00cc723e */ /* 0x004fe20004807008 */
[----:B------:R-:W-:-:S06]  /*5b70*/  FADD.FTZ R31, R31, R64 ;  /* 0x000000401f1f7221 */ /* 0x000fcc0000010000 */
[----:B------:R-:W2:Y:S01]  /*5b80*/  MUFU.EX2 R43, R43 ;  /* 0x0000002b002b7308 */ /* 0x000ea20000000800 */
[C---:B0-----:R-:W-:Y:S01]  /*5b90*/  FADD.FTZ R7, R71.reuse, R6 ;  /* 0x0000000647077221 */ /* 0x041fe20000010000 */
[----:B------:R-:W-:Y:S01]  /*5ba0*/  FADD.FTZ R6, R0, R31 ;  /* 0x0000001f00067221 */ /* 0x000fe20000010000 */
[----:B------:R-:W-:-:S03]  /*5bb0*/  F2FP.SATFINITE.E4M3.F32.PACK_AB_MERGE_C R70, R71, R70, RZ ;  /* 0x000000464746723e */ /* 0x000fc600048070ff */
[----:B------:R-:W-:Y:S01]  /*5bc0*/  FADD.FTZ R39, R39, R6 ;  /* 0x0000000627277221 */ /* 0x000fe20000010000 */
[----:B------:R-:W-:Y:S01]  /*5bd0*/  F2FP.SATFINITE.E4M3.F32.PACK_AB_MERGE_C R211, R67, R66, R70 ;  /* 0x0000004243d3723e */ /* 0x000fe20004807046 */
[----:B------:R-:W0:Y:S01]  /*5be0*/  MUFU.EX2 R46, R46 ;  /* 0x0000002e002e7308 */ /* 0x000e220000000800 */
[----:B-1----:R-:W-:Y:S01]  /*5bf0*/  FADD.FTZ R0, R42, R7 ;  /* 0x000000072a007221 */ /* 0x002fe20000010000 */
[----:B------:R-:W-:-:S06]  /*5c00*/  FADD.FTZ R44, R44, R39 ;  /* 0x000000272c2c7221 */ /* 0x000fcc0000010000 */
[----:B------:R-:W-:Y:S01]  /*5c10*/  MUFU.EX2 R45, R45 ;  /* 0x0000002d002d7308 */ /* 0x000fe20000000800 */
[----:B--2---:R-:W-:-:S07]  /*5c20*/  FADD.FTZ R7, R43, R0 ;  /* 0x000000002b077221 */ /* 0x004fce0000010000 */
[----:B------:R-:W1:Y:S01]  /*5c30*/  MUFU.EX2 R52, R52 ;  /* 0x0000003400347308 */ /* 0x000e620000000800 */
[----:B0-----:R-:W-:-:S07]  /*5c40*/  FADD.FTZ R0, R46, R7 ;  /* 0x000000072e007221 */ /* 0x001fce0000010000 */
[----:B------:R-:W0:Y:S08]  /*5c50*/  MUFU.EX2 R47, R47 ;  /* 0x0000002f002f7308 */ /* 0x000e300000000800 */
[----:B------:R-:W-:Y:S01]  /*5c60*/  MUFU.EX2 R41, R41 ;  /* 0x0000002900297308 */ /* 0x000fe20000000800 */
[----:B-1----:R-:W-:-:S07]  /*5c70*/  F2FP.SATFINITE.E4M3.F32.PACK_AB_MERGE_C R6, R52, R45, RZ ;  /* 0x0000002d3406723e */ /* 0x002fce00048070ff */
[----:B------:R-:W1:Y:S01]  /*5c80*/  MUFU.EX2 R48, R48 ;  /* 0x0000003000307308 */ /* 0x000e620000000800 */
[C---:B0-----:R-:W-:Y:S01]  /*5c90*/  F2FP.SATFINITE.E4M3.F32.PACK_AB_MERGE_C R46, R47.reuse, R46, RZ ;  /* 0x0000002e2f2e723e */ /* 0x041fe200048070ff */
[----:B------:R-:W-:-:S03]  /*5ca0*/  FADD.FTZ R47, R47, R0 ;  /* 0x000000002f2f7221 */ /* 0x000fc60000010000 */
[----:B------:R-:W-:-:S03]  /*5cb0*/  F2FP.SATFINITE.E4M3.F32.PACK_AB_MERGE_C R205, R43, R42, R46 ;  /* 0x0000002a2bcd723e */ /* 0x000fc6000480702e */
[----:B------:R-:W0:Y:S08]  /*5cc0*/  MUFU.EX2 R50, R50 ;  /* 0x0000003200327308 */ /* 0x000e300000000800 */
[----:B------:R-:W2:Y:S01]  /*5cd0*/  MUFU.EX2 R51, R51 ;  /* 0x0000003300337308 */ /* 0x000ea20000000800 */
[----:B-1----:R-:W-:Y:S01]  /*5ce0*/  F2FP.SATFINITE.E4M3.F32.PACK_AB_MERGE_C R206, R48, R41, R6 ;  /* 0x0000002930ce723e */ /* 0x002fe20004807006 */
[----:B------:R-:W-:-:S04]  /*5cf0*/  FADD.FTZ R41, R41, R44 ;  /* 0x0000002c29297221 */ /* 0x000fc80000010000 */
[----:B------:R-:W-:Y:S02]  /*5d00*/  FADD.FTZ R48, R48, R41 ;  /* 0x0000002930307221 */ /* 0x000fe40000010000 */
[----:B------:R-:W1:Y:S01]  /*5d10*/  MUFU.EX2 R54, R54 ;  /* 0x0000003600367308 */ /* 0x000e620000000800 */
[----:B0-----:R-:W-:Y:S01]  /*5d20*/  FADD.FTZ R0, R50, R47 ;  /* 0x0000002f32007221 */ /* 0x001fe20000010000 */
[----:B------:R-:W-:-:S04]  /*5d30*/  FADD.FTZ R45, R45, R48 ;  /* 0x000000302d2d7221 */ /* 0x000fc80000010000 */
[----:B------:R-:W-:Y:S02]  /*5d40*/  FADD.FTZ R45, R52, R45 ;  /* 0x0000002d342d7221 */ /* 0x000fe40000010000 */
[----:B------:R-:W-:Y:S01]  /*5d50*/  MUFU.EX2 R28, R28 ;  /* 0x0000001c001c7308 */ /* 0x000fe20000000800 */
[----:B--2---:R-:W-:-:S07]  /*5d60*/  FADD.FTZ R7, R51, R0 ;  /* 0x0000000033077221 */ /* 0x004fce0000010000 */
[----:B------:R-:W0:Y:S01]  /*5d70*/  MUFU.EX2 R29, R29 ;  /* 0x0000001d001d7308 */ /* 0x000e220000000800 */
[----:B-1----:R-:W-:-:S07]  /*5d80*/  FADD.FTZ R0, R54, R7 ;  /* 0x0000000736007221 */ /* 0x002fce0000010000 */
[----:B------:R-:W1:Y:S08]  /*5d90*/  MUFU.EX2 R55, R55 ;  /* 0x0000003700377308 */ /* 0x000e700000000800 */
[----:B------:R-:W-:Y:S01]  /*5da0*/  MUFU.EX2 R24, R24 ;  /* 0x0000001800187308 */ /* 0x000fe20000000800 */
[----:B0-----:R-:W-:-:S07]  /*5db0*/  F2FP.SATFINITE.E4M3.F32.PACK_AB_MERGE_C R6, R29, R28, RZ ;  /* 0x0000001c1d06723e */ /* 0x001fce00048070ff */
[----:B------:R-:W0:Y:S01]  /*5dc0*/  MUFU.EX2 R25, R25 ;  /* 0x0000001900197308 */ /* 0x000e220000000800 */
[C---:B-1----:R-:W-:Y:S01]  /*5dd0*/  F2FP.SATFINITE.E4M3.F32.PACK_AB_MERGE_C R54, R55.reuse, R54, RZ ;  /* 0x000000363736723e */ /* 0x042fe200048070ff */
[----:B------:R-:W-:-:S03]  /*5de0*/  FADD.FTZ R55, R55, R0 ;  /* 0x0000000037377221 */ /* 0x000fc60000010000 */
[----:B------:R-:W-:-:S03]  /*5df0*/  F2FP.SATFINITE.E4M3.F32.PACK_AB_MERGE_C R207, R51, R50, R54 ;  /* 0x0000003233cf723e */ /* 0x000fc60004807036 */
[----:B------:R-:W1:Y:S08]  /*5e00*/  MUFU.EX2 R26, R26 ;  /* 0x0000001a001a7308 */ /* 0x000e700000000800 */
[----:B------:R-:W2:Y:S01]  /*5e10*/  MUFU.EX2 R27, R27 ;  /* 0x0000001b001b7308 */ /* 0x000ea20000000800 */
[----:B0-----:R-:W-:Y:S01]  /*5e20*/  F2FP.SATFINITE.E4M3.F32.PACK_AB_MERGE_C R200, R25, R24, R6 ;  /* 0x0000001819c8723e */ /* 0x001fe20004807006 */
[----:B------:R-:W-:-:S04]  /*5e30*/  FADD.FTZ R24, R24, R45 ;  /* 0x0000002d18187221 */ /* 0x000fc80000010000 */
[----:B------:R-:W-:Y:S02]  /*5e40*/  FADD.FTZ R25, R25, R24 ;  /* 0x0000001819197221 */ /* 0x000fe40000010000 */
[----:B------:R-:W0:Y:S01]  /*5e50*/  MUFU.EX2 R30, R30 ;  /* 0x0000001e001e7308 */ /* 0x000e220000000800 */
[----:B-1----:R-:W-:Y:S01]  /*5e60*/  FADD.FTZ R0, R26, R55 ;  /* 0x000000371a007221 */ /* 0x002fe20000010000 */
[----:B------:R-:W-:-:S04]  /*5e70*/  FADD.FTZ R28, R28, R25 ;  /* 0x000000191c1c7221 */ /* 0x000fc80000010000 */
[----:B------:R-:W-:Y:S02]  /*5e80*/  FADD.FTZ R29, R29, R28 ;  /* 0x0000001c1d1d7221 */ /* 0x000fe40000010000 */
        /* <DEDUP_REMOVED lines=14> */
[----:B------:R-:W-:Y:S01]  /*5f70*/  FADD.FTZ R32, R32, R29 ;  /* 0x0000001d20207221 */ /* 0x000fe20000010000 */
[----:B------:R-:W-:-:S03]  /*5f80*/  VIADD R6, R16, 0xfffffffe ;  /* 0xfffffffe10067836 */ /* 0x000fc60000000000 */
[----:B------:R-:W-:Y:S02]  /*5f90*/  FADD.FTZ R33, R33, R32 ;  /* 0x0000002021217221 */ /* 0x000fe40000010000 */
[----:B------:R-:W-:Y:S01]  /*5fa0*/  MUFU.EX2 R38, R38 ;  /* 0x0000002600267308 */ /* 0x000fe20000000800 */
[----:B0-----:R-:W-:Y:S01]  /*5fb0*/  FADD.FTZ R0, R34, R65 ;  /* 0x0000004122007221 */ /* 0x001fe20000010000 */
[----:B------:R-:W-:-:S04]  /*5fc0*/  FADD.FTZ R8, R36, R33 ;  /* 0x0000002124087221 */ /* 0x000fc80000010000 */
[----:B------:R-:W-:Y:S02]  /*5fd0*/  FADD.FTZ R8, R37, R8 ;  /* 0x0000000825087221 */ /* 0x000fe40000010000 */
[----:B------:R-:W0:Y:S01]  /*5fe0*/  MUFU.EX2 R7, R40 ;  /* 0x0000002800077308 */ /* 0x000e220000000800 */
[----:B--2---:R-:W-:Y:S01]  /*5ff0*/  FADD.FTZ R11, R35, R0 ;  /* 0x00000000230b7221 */ /* 0x004fe20000010000 */
[----:B0-----:R-:W-:-:S03]  /*6000*/  F2FP.SATFINITE.E4M3.F32.PACK_AB_MERGE_C R0, R7, R38, RZ ;  /* 0x000000260700723e */ /* 0x001fc600048070ff */
[----:B------:R-:W-:Y:S01]  /*6010*/  FADD.FTZ R38, R38, R11 ;  /* 0x0000000b26267221 */ /* 0x000fe20000010000 */
[----:B------:R-:W-:-:S03]  /*6020*/  F2FP.SATFINITE.E4M3.F32.PACK_AB_MERGE_C R203, R35, R34, R0 ;  /* 0x0000002223cb723e */ /* 0x000fc60004807000 */
[----:B------:R-:W-:Y:S01]  /*6030*/  FADD.FTZ R7, R7, R38 ;  /* 0x0000002607077221 */ /* 0x000fe20000010000 */
[----:B------:R-:W-:Y:S06]  /*6040*/  @P2 BRA `(.L_x_933) ;  /* 0x0000000000442947 */ /* 0x000fec0003800000 */
        /* <DEDUP_REMOVED lines=10> */
.L_x_934:
[----:B------:R-:W-:-:S11]  /*60f0*/  UISETP.NE.AND UP2, UPT, UR5, 0x1, UPT ;  /* 0x000000010500788c */ /* 0x000fd6000bf45270 */
[----:B------:R-:W-:Y:S02]  /*6100*/  @UP2 ULDC.64 UR14, c[0x0][0x9e8] ;  /* 0x00027a00000e2ab9 */ /* 0x000fe40000000a00 */
[----:B------:R-:W-:-:S04]  /*6110*/  UIMAD.WIDE.U32 UR6, UR10, UR14, URZ ;  /* 0x0000000e0a0672a5 */ /* 0x000fc8000f8e003f */
[----:B------:R-:W-:-:S12]  /*6120*/  @UP2 USHF.R.U32.HI UR10, URZ, UR15, UR7 ;  /* 0x0000000f3f0a2299 */ /* 0x000fd80008011607 */
.L_x_935:
[----:B------:R-:W-:-:S04]  /*6130*/  UIMAD UR5, UR10, UR5, UR5 ;  /* 0x000000050a0572a4 */ /* 0x000fc8000f8e0205 */
[----:B------:R-:W-:-:S04]  /*6140*/  UISETP.LT.AND UP2, UPT, UR4, UR5, UPT ;  /* 0x000000050400728c */ /* 0x000fc8000bf41270 */
[----:B------:R-:W-:-:S12]  /*6150*/  USEL UR4, UR4, UR5, UP2 ;  /* 0x0000000504047287 */ /* 0x000fd80009000000 */
.L_x_933:
[----:B------:R-:W-:Y:S01]  /*6160*/  UIMAD.WIDE UR4, UR4, 0x66666667, URZ ;  /* 0x66666667040478a5 */ /* 0x000fe2000f8e023f */
[----:B------:R-:W0:Y:S01]  /*6170*/  S2UR UR60, SR_CgaCtaId ;  /* 0x00000000003c79c3 */ /* 0x000e220000008800 */
[----:B------:R-:W-:Y:S02]  /*6180*/  CS2R R24, SRZ ;  /* 0x0000000000187805 */ /* 0x000fe4000001ff00 */
[----:B------:R-:W-:Y:S01]  /*6190*/  CS2R R26, SRZ ;  /* 0x00000000001a7805 */ /* 0x000fe2000001ff00 */
[----:B------:R-:W-:Y:S01]  /*61a0*/  USHF.R.U32.HI UR4, URZ, 0x1f, UR5 ;  /* 0x0000001f3f047899 */ /* 0x000fe20008011605 */
[----:B------:R-:W-:Y:S02]  /*61b0*/  CS2R R28, SRZ ;  /* 0x00000000001c7805 */ /* 0x000fe4000001ff00 */
[----:B------:R-:W-:Y:S02]  /*61c0*/  CS2R R30, SRZ ;  /* 0x00000000001e7805 */ /* 0x000fe4000001ff00 */
[----:B------:R-:W-:Y:S01]  /*61d0*/  CS2R R32, SRZ ;  /* 0x0000000000207805 */ /* 0x000fe2000001ff00 */
[----:B------:R-:W-:Y:S01]  /*61e0*/  ULEA.HI.SX32 UR4, UR5, UR4, 0x1a ;  /* 0x0000000405047291 */ /* 0x000fe2000f8fd23f */
[----:B------:R-:W-:-:S02]  /*61f0*/  CS2R R34, SRZ ;  /* 0x0000000000227805 */ /* 0x000fc4000001ff00 */
[----:B------:R-:W-:Y:S01]  /*6200*/  CS2R R36, SRZ ;  /* 0x0000000000247805 */ /* 0x000fe2000001ff00 */
[----:B------:R-:W-:Y:S01]  /*6210*/  UMOV UR5, URZ ;  /* 0x0000003f00057c82 */ /* 0x000fe20008000000 */
[----:B------:R-:W-:Y:S01]  /*6220*/  UISETP.LT.AND UP2, UPT, UR56, UR4, UPT ;  /* 0x000000043800728c */ /* 0x000fe2000bf41270 */
[----:B------:R-:W-:Y:S02]  /*6230*/  CS2R R38, SRZ ;  /* 0x0000000000267805 */ /* 0x000fe4000001ff00 */
[----:B------:R-:W-:Y:S02]  /*6240*/  CS2R R40, SRZ ;  /* 0x0000000000287805 */ /* 0x000fe4000001ff00 */
[----:B------:R-:W-:Y:S01]  /*6250*/  CS2R R42, SRZ ;  /* 0x00000000002a7805 */ /* 0x000fe2000001ff00 */
[----:B------:R-:W-:Y:S01]  /*6260*/  USEL UR52, UR56, UR4, !UP2 ;  /* 0x0000000438347287 */ /* 0x000fe2000d000000 */
[----:B------:R-:W-:Y:S02]  /*6270*/  CS2R R44, SRZ ;  /* 0x00000000002c7805 */ /* 0x000fe4000001ff00 */
[----:B------:R-:W-:Y:S01]  /*6280*/  CS2R R46, SRZ ;  /* 0x00000000002e7805 */ /* 0x000fe2000001ff00 */
[----:B------:R-:W-:Y:S01]  /*6290*/  UMOV UR4, URZ ;  /* 0x0000003f00047c82 */ /* 0x000fe20008000000 */
[----:B------:R-:W-:-:S02]  /*62a0*/  CS2R R48, SRZ ;  /* 0x0000000000307805 */ /* 0x000fc4000001ff00 */
[----:B------:R-:W-:Y:S02]  /*62b0*/  CS2R R50, SRZ ;  /* 0x0000000000327805 */ /* 0x000fe4000001ff00 */
[----:B------:R-:W-:Y:S02]  /*62c0*/  ISETP.GE.AND P2, PT, R6, UR52, PT ;  /* 0x0000003406007c0c */ /* 0x000fe4000bf46270 */
        /* <DEDUP_REMOVED lines=34> */
[----:B0-----:R-:W-:Y:S06]  /*64f0*/  @!P2 BRA `(.L_x_936) ;  /* 0x0000004c00b4a947 */ /* 0x001fec0003800000 */
        /* <DEDUP_REMOVED lines=48> */
[----:B------:R-:W-:Y:S01]  /*6800*/  UMOV UR6, URZ ;  /* 0x0000003f00067c82 */ /* 0x000fe20008000000 */
[----:B------:R-:W-:Y:S01]  /*6810*/  UMOV UR7, URZ ;  /* 0x0000003f00077c82 */ /* 0x000fe20008000000 */
[----:B------:R-:W-:Y:S01]  /*6820*/  ULDC UR53, c[0x0][0x9e4] ;  /* 0x0002790000357ab9 */ /* 0x000fe20000000800 */
[----:B------:R-:W-:Y:S01]  /*6830*/  ULDC UR61, c[0x0][0x288] ;  /* 0x0000a200003d7ab9 */ /* 0x000fe20000000800 */
[----:B------:R-:W-:-:S05]  /*6840*/  ULDC UR54, c[0x0][0x2f0] ;  /* 0x0000bc0000367ab9 */ /* 0x000fca0000000800 */
.L_x_954:
[----:B------:R-:W-:Y:S01]  /*6850*/  UIADD3 UR5, UR7, 0x1, URZ ;  /* 0x0000000107057890 */ /* 0x000fe2000fffe03f */
[----:B------:R-:W-:-:S03]  /*6860*/  ISETP.NE.AND P3, PT, RZ, UR39, PT ;  /* 0x00000027ff007c0c */ /* 0x000fc6000bf65270 */
[----:B------:R-:W-:-:S04]  /*6870*/  UISETP.NE.AND UP2, UPT, UR5, 0x2, UPT ;  /* 0x000000020500788c */ /* 0x000fc8000bf45270 */
[----:B------:R-:W-:Y:S02]  /*6880*/  USEL UR4, URZ, 0x1, UP2 ;  /* 0x000000013f047887 */ /* 0x000fe40009000000 */
[----:B------:R-:W-:Y:S02]  /*6890*/  USEL UR5, UR5, URZ, UP2 ;  /* 0x0000003f05057287 */ /* 0x000fe40009000000 */
[----:B------:R-:W-:Y:S02]  /*68a0*/  ULOP3.LUT UR4, UR6, UR4, URZ, 0x3c, !UPT ;  /* 0x0000000406047292 */ /* 0x000fe4000f8e3c3f */
[----:B------:R-:W-:Y:S10]  /*68b0*/  @P3 BRA `(.L_x_937) ;  /* 0x00000000002c3947 */ /* 0x000ff40003800000 */
[----:B------:R-:W-:Y:S05]  /*68c0*/  @!P0 BRA `(.L_x_938) ;  /* 0x0000000000048947 */ /* 0x000fea0003800000 */
[----:B------:R-:W-:Y:S01]  /*68d0*/  BPT.TRAP 0x1 ;  /* 0x000000040000795c */ /* 0x000fe20000300000 */
.L_x_938:
[----:B------:R-:W-:Y:S01]  /*68e0*/  ULEA UR10, UR5, UR37, 0x3 ;  /* 0x00000025050a7291 */ /* 0x000fe2000f8e183f */
[----:B------:R-:W-:-:S05]  /*68f0*/  IMAD.U32 R11, RZ, RZ, UR4 ;  /* 0x00000004ff0b7e24 */ /* 0x000fca000f8e00ff */
[----:B------:R-:W-:-:S04]  /*6900*/  SHF.L.U32 R11, R11, 0x1f, RZ ;  /* 0x0000001f0b0b7819 */ /* 0x000fc800000006ff */
[----:B------:R0:W1:Y:S01]  /*6910*/  SYNCS.PHASECHK.TRANS64.TRYWAIT P2, [UR10+0x33430], R11 ;  /* 0x0334300bff0075a7 */ /* 0x000062000804014a */
[----:B------:R-:W-:Y:S05]  /*6920*/  @!P0 BRA `(.L_x_939) ;  /* 0x0000000000048947 */ /* 0x000fea0003800000 */
[----:B------:R-:W-:Y:S01]  /*6930*/  BPT.TRAP 0x1 ;  /* 0x000000040000795c */ /* 0x000fe20000300000 */
.L_x_939:
[----:B-1----:R-:W-:Y:S05]  /*6940*/  @P2 BRA `(.L_x_937) ;  /* 0x0000000000082947 */ /* 0x002fea0003800000 */
[----:B------:R-:W1:Y:S02]  /*6950*/  SYNCS.PHASECHK.TRANS64.TRYWAIT P2, [UR10+0x33430], R11 ;  /* 0x0334300bff0075a7 */ /* 0x000e64000804014a */
[----:B-1----:R-:W-:Y:S05]  /*6960*/  @!P2 BRA `(.L_x_940) ;  /* 0x000001480048a947 */ /* 0x002fea0003800000 */
.L_x_937:
[----:B01----:R-:W-:Y:S01]  /*6970*/  VIADD R11, R18, 0x8 ;  /* 0x00000008120b7836 */ /* 0x003fe20000000000 */
[C---:B------:R-:W-:Y:S01]  /*6980*/  R2UR UR28, R2.reuse ;  /* 0x00000000021c72ca */ /* 0x040fe200000e0000 */
[----:B------:R-:W-:Y:S01]  /*6990*/  UIMAD UR30, UR5, 0x780, UR38 ;  /* 0x00000780051e78a4 */ /* 0x000fe2000f8e0226 */
[C---:B------:R-:W-:Y:S01]  /*69a0*/  R2UR UR29, R3.reuse ;  /* 0x00000000031d72ca */ /* 0x040fe200000e0000 */
[----:B------:R-:W-:Y:S01]  /*69b0*/  UMOV UR31, 0x80000020 ;  /* 0x80000020001f7882 */ /* 0x000fe20000000000 */
[----:B------:R0:W-:Y:S01]  /*69c0*/  BAR.SYNC.DEFER_BLOCKING R11, 0x100 ;  /* 0x0004000b0000751d */ /* 0x0001e20000010000 */
[C---:B------:R-:W-:Y:S01]  /*69d0*/  R2UR UR32, R2.reuse ;  /* 0x00000000022072ca */ /* 0x040fe200000e0000 */
[----:B------:R-:W-:Y:S01]  /*69e0*/  UIADD3 UR34, UR30, 0x80, URZ ;  /* 0x000000801e227890 */ /* 0x000fe2000fffe03f */
[C---:B------:R-:W-:Y:S01]  /*69f0*/  R2UR UR33, R3.reuse ;  /* 0x00000000032172ca */ /* 0x040fe200000e0000 */
[----:B------:R-:W-:Y:S01]  /*6a00*/  UIADD3 UR42, UR30, 0x100, URZ ;  /* 0x000001001e2a7890 */ /* 0x000fe2000fffe03f */
[C---:B------:R-:W-:Y:S01]  /*6a10*/  R2UR UR40, R2.reuse ;  /* 0x00000000022872ca */ /* 0x040fe200000e0000 */
[----:B------:R-:W-:Y:S01]  /*6a20*/  UMOV UR35, 0x80000020 ;  /* 0x8000002000237882 */ /* 0x000fe20000000000 */
[C---:B------:R-:W-:Y:S01]  /*6a30*/  R2UR UR41, R3.reuse ;  /* 0x00000000032972ca */ /* 0x040fe200000e0000 */
[----:B------:R-:W-:Y:S01]  /*6a40*/  UMOV UR43, 0x80000020 ;  /* 0x80000020002b7882 */ /* 0x000fe20000000000 */
[C---:B------:R-:W-:Y:S01]  /*6a50*/  R2UR UR44, R2.reuse ;  /* 0x00000000022c72ca */ /* 0x040fe200000e0000 */
[----:B------:R-:W-:Y:S01]  /*6a60*/  UIADD3 UR46, UR30, 0x180, URZ ;  /* 0x000001801e2e7890 */ /* 0x000fe2000fffe03f */
[C---:B------:R-:W-:Y:S01]  /*6a70*/  R2UR UR45, R3.reuse ;  /* 0x00000000032d72ca */ /* 0x040fe200000e0000 */
[----:B------:R-:W-:Y:S01]  /*6a80*/  UMOV UR47, 0x80000020 ;  /* 0x80000020002f7882 */ /* 0x000fe20000000000 */
[----:B------:R-:W-:Y:S01]  /*6a90*/  R2UR UR48, R2 ;  /* 0x00000000023072ca */ /* 0x000fe200000e0000 */
[----:B------:R-:W-:Y:S01]  /*6aa0*/  UIADD3 UR50, UR30, 0x200, URZ ;  /* 0x000002001e327890 */ /* 0x000fe2000fffe03f */
[----:B------:R-:W-:Y:S01]  /*6ab0*/  R2UR UR49, R3 ;  /* 0x00000000033172ca */ /* 0x000fe200000e0000 */
[----:B------:R-:W-:Y:S01]  /*6ac0*/  UMOV UR51, 0x80000020 ;  /* 0x8000002000337882 */ /* 0x000fe20000000000 */
[----:B------:R-:W-:Y:S01]  /*6ad0*/  UIADD3 UR10, UR30, 0x2, URZ ;  /* 0x000000021e0a7890 */ /* 0x000fe2000fffe03f */
[----:B------:R-:W-:Y:S01]  /*6ae0*/  UMOV UR11, 0x80000020 ;  /* 0x80000020000b7882 */ /* 0x000fe20000000000 */
[----:B------:R-:W-:-:S02]  /*6af0*/  UIADD3 UR14, UR30, 0x82, URZ ;  /* 0x000000821e0e7890 */ /* 0x000fc4000fffe03f */
[----:B------:R-:W-:Y:S01]  /*6b00*/  UIADD3 UR15, UR30, 0x182, URZ ;  /* 0x000001821e0f7890 */ /* 0x000fe2000fffe03f */
[----:B------:R-:W-:Y:S01]  /*6b10*/  WARPGROUP.ARRIVE ;  /* 0x00000000000079c5 */ /* 0x000fe20000000000 */
[----:B------:R-:W-:Y:S01]  /*6b20*/  UIADD3 UR18, UR30, 0x282, URZ ;  /* 0x000002821e127890 */ /* 0x000fe2000fffe03f */
[----:B------:R-:W-:Y:S01]  /*6b30*/  UMOV UR19, 0x80000020 ;  /* 0x8000002000137882 */ /* 0x000fe20000000000 */
[----:B------:R-:W-:-:S03]  /*6b40*/  UIADD3 UR22, UR30, 0x500, URZ ;  /* 0x000005001e167890 */ /* 0x000fc6000fffe03f */
[----:B------:R-:W-:Y:S01]  /*6b50*/  QGMMA.64x32x32.F32.E4M3.E4M3 R184, gdesc[UR28], RZ, !UPT, gsb0 ;  /* 0x006000001cb879f3 */ /* 0x000fe2000c0008ff */
[----:B------:R-:W-:Y:S01]  /*6b60*/  UMOV UR23, 0x80000020 ;  /* 0x8000002000177882 */ /* 0x000fe20000000000 */
[----:B------:R-:W-:Y:S01]  /*6b70*/  UIADD3 UR26, UR30, 0x502, URZ ;  /* 0x000005021e1a7890 */ /* 0x000fe2000fffe03f */
[----:B------:R-:W-:Y:S01]  /*6b80*/  UMOV UR27, 0x80000020 ;  /* 0x80000020001b7882 */ /* 0x000fe20000000000 */
        /* <DEDUP_REMOVED lines=135> */
[----:B------:R-:W-:-:S03]  /*7400*/  UIADD3 UR10, UR30, 0x702, URZ ;  /* 0x000007021e0a7890 */ /* 0x000fc6000fffe03f */
        /* <DEDUP_REMOVED lines=21> */
.L_x_942:
[----:B------:R-:W-:Y:S01]  /*7560*/  ULEA UR10, UR7, UR37, 0x3 ;  /* 0x00000025070a7291 */ /* 0x000fe2000f8e183f */
[----:B------:R-:W-:-:S05]  /*7570*/  IMAD.U32 R11, RZ, RZ, UR6 ;  /* 0x00000006ff0b7e24 */ /* 0x000fca000f8e00ff */
[----:B------:R-:W-:-:S04]  /*7580*/  SHF.L.U32 R11, R11, 0x1f, RZ ;  /* 0x0000001f0b0b7819 */ /* 0x000fc800000006ff */
[----:B------:R0:W1:Y:S01]  /*7590*/  SYNCS.PHASECHK.TRANS64.TRYWAIT P2, [UR10+0x33450], R11 ;  /* 0x0334500bff0075a7 */ /* 0x000062000804014a */
[----:B------:R-:W-:Y:S05]  /*75a0*/  @!P0 BRA `(.L_x_943) ;  /* 0x0000000000048947 */ /* 0x000fea0003800000 */
[----:B------:R-:W-:Y:S01]  /*75b0*/  BPT.TRAP 0x1 ;  /* 0x000000040000795c */ /* 0x000fe20000300000 */
.L_x_943:
[----:B-1----:R-:W-:Y:S05]  /*75c0*/  @P2 BRA `(.L_x_941) ;  /* 0x0000000000082947 */ /* 0x002fea0003800000 */
[----:B------:R-:W1:Y:S02]  /*75d0*/  SYNCS.PHASECHK.TRANS64.TRYWAIT P2, [UR10+0x33450], R11 ;  /* 0x0334500bff0075a7 */ /* 0x000e64000804014a */
[----:B-1----:R-:W-:Y:S05]  /*75e0*/  @!P2 BRA `(.L_x_944) ;  /* 0x0000013c0040a947 */ /* 0x002fea0003800000 */
.L_x_941:
[----:B------:R-:W-:Y:S01]  /*75f0*/  UIADD3 UR6, UR37, 0x200, URZ ;  /* 0x0000020025067890 */ /* 0x000fe2000fffe03f */
[----:B------:R-:W-:Y:S01]  /*7600*/  WARPGROUP.ARRIVE ;  /* 0x00000000000079c5 */ /* 0x000fe20000000000 */
[----:B------:R-:W-:Y:S01]  /*7610*/  UMOV UR11, 0xc0000010 ;  /* 0xc0000010000b7882 */ /* 0x000fe20000000000 */
[----:B------:R-:W-:Y:S01]  /*7620*/  PLOP3.LUT P2, PT, PT, PT, UP0, 0x80, 0x0 ;  /* 0x000000000000781c */ /* 0x000fe20003f4f008 */
[----:B------:R-:W-:Y:S01]  /*7630*/  USHF.R.U32.HI UR6, URZ, 0x4, UR6 ;  /* 0x000000043f067899 */ /* 0x000fe20008011606 */
[----:B------:R-:W-:Y:S01]  /*7640*/  PLOP3.LUT P3, PT, PT, PT, UP0, 0x80, 0x0 ;  /* 0x000000000000781c */ /* 0x000fe20003f6f008 */
[----:B01----:R-:W-:Y:S01]  /*7650*/  IMAD.U32 R11, RZ, RZ, UR5 ;  /* 0x00000005ff0b7e24 */ /* 0x003fe2000f8e00ff */
[----:B------:R-:W-:Y:S01]  /*7660*/  ULDC UR14, c[0x0][0x9e0] ;  /* 0x00027800000e7ab9 */ /* 0x000fe20000000800 */
[----:B------:R-:W-:Y:S01]  /*7670*/  ULOP3.LUT UR6, UR6, 0x3fff, URZ, 0xc0, !UPT ;  /* 0x00003fff06067892 */ /* 0x000fe2000f8ec03f */
[----:B------:R-:W-:Y:S02]  /*7680*/  IMAD.MOV.U32 R20, RZ, RZ, R9 ;  /* 0x000000ffff147224 */ /* 0x000fe400078e0009 */
[----:B------:R-:W-:Y:S01]  /*7690*/  @!P1 LEA R11, R11, UR37, 0x3 ;  /* 0x000000250b0b9c11 */ /* 0x000fe2000f8e18ff */
[----:B------:R-:W-:Y:S01]  /*76a0*/  ULOP3.LUT UR6, UR6, 0x10000, URZ, 0xfc, !UPT ;  /* 0x0001000006067892 */ /* 0x000fe2000f8efc3f */
[----:B------:R-:W-:-:S03]  /*76b0*/  IMAD R21, R6, -0xa0, RZ ;  /* 0xffffff6006157824 */ /* 0x000fc600078e02ff */
[----:B------:R-:W-:Y:S01]  /*76c0*/  UIMAD UR6, UR7, 0x780, UR6 ;  /* 0x00000780070678a4 */ /* 0x000fe2000f8e0206 */
[----:B------:R-:W-:Y:S02]  /*76d0*/  @!P1 VIADD R11, R11, 0x33440 ;  /* 0x000334400b0b9836 */ /* 0x000fe40000000000 */
[----:B------:R-:W-:-:S03]  /*76e0*/  VIADD R13, R21, 0x1 ;  /* 0x00000001150d7836 */ /* 0x000fc60000000000 */
[----:B------:R-:W-:Y:S01]  /*76f0*/  @!P1 PRMT R11, RZ, 0x654, R11 ;  /* 0x00000654ff0b9816 */ /* 0x000fe2000000000b */
[----:B------:R-:W-:Y:S01]  /*7700*/  UMOV UR10, UR6 ;  /* 0x00000006000a7c82 */ /* 0x000fe20008000000 */
[----:B------:R-:W-:Y:S01]  /*7710*/  IMAD R22, R10, -0x2, R13 ;  /* 0xfffffffe0a167824 */ /* 0x000fe200078e020d */
        /* <DEDUP_REMOVED lines=17> */
[----:B------:R-:W-:Y:S02]  /*7830*/  UMOV UR11, 0xc0000010 ;  /* 0xc0000010000b7882 */ /* 0x000fe40000000000 */
[----:B------:R-:W-:Y:S02]  /*7840*/  @UP0 ULDC UR6, c[0x0][0x44c] ;  /* 0x0001130000060ab9 */ /* 0x000fe40000000800 */
[----:B------:R-:W-:Y:S01]  /*7850*/  @P2 IMAD.HI.U32 R12, R9, UR6, RZ ;  /* 0x00000006090c2c27 */ /* 0x000fe2000f8e00ff */
[----:B------:R-:W-:Y:S01]  /*7860*/  @UP0 ULDC UR6, c[0x0][0x450] ;  /* 0x0001140000060ab9 */ /* 0x000fe20000000800 */
[----:B------:R-:W-:-:S03]  /*7870*/  PLOP3.LUT P2, PT, PT, PT, UP1, 0x40, 0x0 ;  /* 0x000000000000781c */ /* 0x000fc60003f4e818 */
[----:B------:R-:W-:Y:S02]  /*7880*/  @P3 SHF.R.U32.HI R20, RZ, UR6, R12 ;  /* 0x00000006ff143c19 */ /* 0x000fe4000801160c */
[----:B------:R-:W-:Y:S01]  /*7890*/  IADD3 R12, -R18, 0xb, RZ ;  /* 0x0000000b120c7810 */ /* 0x000fe20007ffe1ff */
[----:B------:R-:W-:Y:S02]  /*78a0*/  WARPGROUP.DEPBAR.LE gsb0, 0x0 ;  /* 0x00008000000079c5 */ /* 0x000fe40000010000 */
[----:B------:R-:W-:-:S06]  /*78b0*/  WARPGROUP.ARRIVE ;  /* 0x00000000000079c5 */ /* 0x000fcc0000000000 */
[----:B------:R-:W-:Y:S03]  /*78c0*/  QGMMA.64x192x32.F32.E4M3.E4M3 R24, R200, gdesc[UR8], R24, gsb0 ;  /* 0x02e00008c8187df3 */ /* 0x000fe60008000818 */
[----:B------:R-:W-:Y:S02]  /*78d0*/  WARPGROUP.DEPBAR.LE gsb0, 0x0 ;  /* 0x00008000000079c5 */ /* 0x000fe40000010000 */
[----:B------:R-:W0:Y:S01]  /*78e0*/  SHFL.IDX PT, R200, R20, RZ, 0x1c1f ;  /* 0x001c1fff14c87589 */ /* 0x000e2200000e0000 */
[----:B------:R1:W-:Y:S06]  /*78f0*/  BAR.ARV R12, 0x100 ;  /* 0x0004000c0000751d */ /* 0x0003ec0000002000 */
[----:B------:R2:W-:Y:S02]  /*7900*/  @!P1 SYNCS.ARRIVE.TRANS64.RED.A1T0 RZ, [R11+URZ], RZ ;  /* 0x000000ff0bff99a7 */ /* 0x0005e4000810043f */
[----:B--2---:R-:W-:-:S04]  /*7910*/  IMAD R11, R17, UR54, R22 ;  /* 0x00000036110b7c24 */ /* 0x004fc8000f8e0216 */
[----:B------:R-:W-:-:S04]  /*7920*/  VIADD R11, R11, -UR61 ;  /* 0x8000003d0b0b7c36 */ /* 0x000fc80008000000 */
[C---:B------:R-:W-:Y:S02]  /*7930*/  VIADD R15, R11.reuse, UR14 ;  /* 0x0000000e0b0f7c36 */ /* 0x040fe40008000000 */
[----:B------:R-:W-:Y:S02]  /*7940*/  VIADD R14, R11, UR57 ;  /* 0x000000390b0e7c36 */ /* 0x000fe40008000000 */
[----:B------:R-:W-:Y:S02]  /*7950*/  VIADD R11, R22, 0xffffffff ;  /* 0xffffffff160b7836 */ /* 0x000fe40000000000 */
[--C-:B0-----:R-:W-:Y:S02]  /*7960*/  IMAD.IADD R13, R15, 0x1, R200.reuse ;  /* 0x000000010f0d7824 */ /* 0x101fe400078e02c8 */
[----:B-1----:R-:W-:Y:S01]  /*7970*/  IMAD.IADD R12, R14, 0x1, R200 ;  /* 0x000000010e0c7824 */ /* 0x002fe200078e02c8 */
[----:B------:R-:W-:Y:S06]  /*7980*/  @P2 BRA `(.L_x_945) ;  /* 0x0000000000582947 */ /* 0x000fec0003800000 */
[----:B------:R-:W-:Y:S01]  /*7990*/  IMAD R22, R17, UR54, R200 ;  /* 0x0000003611167c24 */ /* 0x000fe2000f8e02c8 */
[----:B------:R-:W-:Y:S03]  /*79a0*/  BSSY B0, `(.L_x_946) ;  /* 0x0000011000007945 */ /* 0x000fe60003800000 */
[----:B------:R-:W-:-:S05]  /*79b0*/  VIADD R22, R22, -UR61 ;  /* 0x8000003d16167c36 */ /* 0x000fca0008000000 */
[----:B------:R-:W-:-:S13]  /*79c0*/  ISETP.GT.AND P2, PT, R22, -0x1, PT ;  /* 0xffffffff1600780c */ /* 0x000fda0003f44270 */
[----:B------:R-:W-:Y:S05]  /*79d0*/  @P2 BRA `(.L_x_947) ;  /* 0x0000000000202947 */ /* 0x000fea0003800000 */
[----:B------:R-:W-:Y:S01]  /*79e0*/  IMAD.U32 R201, RZ, RZ, UR53 ;  /* 0x00000035ffc97e24 */ /* 0x000fe2000f8e00ff */
[----:B------:R-:W-:-:S04]  /*79f0*/  LOP3.LUT R23, RZ, R22, RZ, 0x33, !PT ;  /* 0x00000016ff177212 */ /* 0x000fc800078e33ff */
[----:B------:R-:W-:-:S13]  /*7a00*/  ISETP.NE.AND P2, PT, R201, 0x1, PT ;  /* 0x00000001c900780c */ /* 0x000fda0003f45270 */
[----:B------:R-:W0:Y:S02]  /*7a10*/  @P2 LDC.64 R202, c[0x0][0x9e8] ;  /* 0x00027a00ffca2b82 */ /* 0x000e240000000a00 */
[----:B0-----:R-:W-:-:S05]  /*7a20*/  @P2 IMAD.HI.U32 R22, R23, R202, RZ ;  /* 0x000000ca17162227 */ /* 0x001fca00078e00ff */
[----:B------:R-:W-:-:S04]  /*7a30*/  @P2 SHF.R.U32.HI R23, RZ, R203, R22 ;  /* 0x000000cbff172219 */ /* 0x000fc80000011616 */
[----:B------:R-:W-:Y:S01]  /*7a40*/  LOP3.LUT R22, RZ, R23, RZ, 0x33, !PT ;  /* 0x00000017ff167212 */ /* 0x000fe200078e33ff */
[----:B------:R-:W-:Y:S06]  /*7a50*/  BRA `(.L_x_948) ;  /* 0x0000000000147947 */ /* 0x000fec0003800000 */
.L_x_947:
[----:B------:R-:W-:-:S05]  /*7a60*/  IMAD.U32 R201, RZ, RZ, UR53 ;  /* 0x00000035ffc97e24 */ /* 0x000fca000f8e00ff */
[----:B------:R-:W-:-:S13]  /*7a70*/  ISETP.NE.AND P2, PT, R201, 0x1, PT ;  /* 0x00000001c900780c */ /* 0x000fda0003f45270 */
[----:B------:R-:W0:Y:S02]  /*7a80*/  @P2 LDC.64 R202, c[0x0][0x9e8] ;  /* 0x00027a00ffca2b82 */ /* 0x000e240000000a00 */
[----:B0-----:R-:W-:-:S05]  /*7a90*/  @P2 IMAD.HI.U32 R200, R22, R202, RZ ;  /* 0x000000ca16c82227 */ /* 0x001fca00078e00ff */
[----:B------:R-:W-:-:S07]  /*7aa0*/  @P2 SHF.R.U32.HI R22, RZ, R203, R200 ;  /* 0x000000cbff162219 */ /* 0x000fce00000116c8 */
.L_x_948:
[----:B------:R-:W-:Y:S05]  /*7ab0*/  BSYNC B0 ;  /* 0x0000000000007941 */ /* 0x000fea0003800000 */
.L_x_946:
[----:B------:R-:W-:-:S05]  /*7ac0*/  IMAD R22, R22, R201, R11 ;  /* 0x000000c916167224 */ /* 0x000fca00078e020b */
[----:B------:R-:W-:Y:S02]  /*7ad0*/  VIADDMNMX R13, R22, R201, R13, PT ;  /* 0x000000c9160d7246 */ /* 0x000fe4000380010d */
[----:B------:R-:W-:-:S07]  /*7ae0*/  VIMNMX R12, R12, R22, !PT ;  /* 0x000000160c0c7248 */ /* 0x000fce0007fe0100 */
.L_x_945:
[C---:B------:R-:W-:Y:S02]  /*7af0*/  ISETP.GE.AND P2, PT, R21.reuse, 0x2, PT ;  /* 0x000000021500780c */ /* 0x040fe40003f46270 */
[C---:B------:R-:W-:Y:S02]  /*7b00*/  ISETP.GE.AND P3, PT, R21.reuse, 0x9, PT ;  /* 0x000000091500780c */ /* 0x040fe40003f66270 */
[----:B------:R-:W-:Y:S02]  /*7b10*/  LOP3.LUT R16, R16, 0xdfffffff, RZ, 0xc0, !PT ;  /* 0xdfffffff10107812 */ /* 0x000fe400078ec0ff */
[----:B------:R-:W-:Y:S02]  /*7b20*/  ISETP.GE.AND P4, PT, R21, 0xa, PT ;  /* 0x0000000a1500780c */ /* 0x000fe40003f86270 */
[----:B------:R-:W-:-:S05]  /*7b30*/  LOP3.LUT R0, R0, 0xfffffffe, RZ, 0xc0, !PT ;  /* 0xfffffffe00007812 */ /* 0x000fca00078ec0ff */
[----:B------:R-:W-:Y:S02]  /*7b40*/  @P2 LOP3.LUT R16, R16, 0x20000000, RZ, 0xfc, !PT ;  /* 0x2000000010102812 */ /* 0x000fe400078efcff */
[----:B------:R-:W-:Y:S02]  /*7b50*/  ISETP.GT.AND P2, PT, R12, 0x1, !P2 ;  /* 0x000000010c00780c */ /* 0x000fe40005744270 */
[----:B------:R-:W-:Y:S02]  /*7b60*/  LOP3.LUT R16, R16, 0xbfffffff, RZ, 0xc0, !PT ;  /* 0xbfffffff10107812 */ /* 0x000fe400078ec0ff */
[----:B------:R-:W-:Y:S02]  /*7b70*/  ISETP.LT.OR P2, PT, R13, 0x2, P2 ;  /* 0x000000020d00780c */ /* 0x000fe40001741670 */
[----:B------:R-:W-:Y:S02]  /*7b80*/  @P3 LOP3.LUT R16, R16, 0x40000000, RZ, 0xfc, !PT ;  /* 0x4000000010103812 */ /* 0x000fe400078efcff */
[----:B------:R-:W-:-:S02]  /*7b90*/  FSEL R185, R185, -INF , !P2 ;  /* 0xff800000b9b97808 */ /* 0x000fc40005000000 */
[----:B------:R-:W-:Y:S02]  /*7ba0*/  LOP3.LUT R16, R16, 0x7fffffff, RZ, 0xc0, !PT ;  /* 0x7fffffff10107812 */ /* 0x000fe400078ec0ff */
[----:B------:R-:W-:Y:S02]  /*7bb0*/  ISETP.GT.AND P3, PT, R12, 0x8, !P3 ;  /* 0x000000080c00780c */ /* 0x000fe40005f64270 */
[----:B------:R-:W-:Y:S02]  /*7bc0*/  @P4 LOP3.LUT R16, R16, 0x80000000, RZ, 0xfc, !PT ;  /* 0x8000000010104812 */ /* 0x000fe400078efcff */
[----:B------:R-:W-:Y:S02]  /*7bd0*/  ISETP.GT.AND P2, PT, R12, 0x9, !P4 ;  /* 0x000000090c00780c */ /* 0x000fe40006744270 */
[----:B------:R-:W-:Y:S02]  /*7be0*/  ISETP.GE.AND P4, PT, R21, 0x11, PT ;  /* 0x000000111500780c */ /* 0x000fe40003f86270 */
[----:B------:R-:W-:-:S02]  /*7bf0*/  ISETP.LT.OR P3, PT, R13, 0x9, P3 ;  /* 0x000000090d00780c */ /* 0x000fc40001f61670 */
[----:B------:R-:W-:Y:S02]  /*7c00*/  ISETP.LT.OR P2, PT, R13, 0xa, P2 ;  /* 0x0000000a0d00780c */ /* 0x000fe40001741670 */
[----:B------:R-:W-:Y:S02]  /*7c10*/  FSEL R188, R188, -INF , !P3 ;  /* 0xff800000bcbc7808 */ /* 0x000fe40005800000 */
[----:B------:R-:W-:Y:S02]  /*7c20*/  ISETP.GE.AND P3, PT, R21, 0x12, PT ;  /* 0x000000121500780c */ /* 0x000fe40003f66270 */
[----:B------:R-:W-:Y:S02]  /*7c30*/  FSEL R189, R189, -INF , !P2 ;  /* 0xff800000bdbd7808 */ /* 0x000fe40005000000 */
[----:B------:R-:W-:Y:S02]  /*7c40*/  ISETP.GT.AND P2, PT, R12, 0x10, !P4 ;  /* 0x000000100c00780c */ /* 0x000fe40006744270 */
[----:B------:R-:W-:-:S02]  /*7c50*/  @P4 LOP3.LUT R0, R0, 0x1, RZ, 0xfc, !PT ;  /* 0x0000000100004812 */ /* 0x000fc400078efcff */
[----:B------:R-:W-:Y:S02]  /*7c60*/  ISETP.LT.OR P2, PT, R13, 0x11, P2 ;  /* 0x000000110d00780c */ /* 0x000fe40001741670 */
[----:B------:R-:W-:Y:S02]  /*7c70*/  LOP3.LUT R0, R0, 0xfffffff7, RZ, 0xc0, !PT ;  /* 0xfffffff700007812 */ /* 0x000fe400078ec0ff */
[----:B------:R-:W-:Y:S02]  /*7c80*/  FSEL R192, R192, -INF , !P2 ;  /* 0xff800000c0c07808 */ /* 0x000fe40005000000 */
[----:B------:R-:W-:Y:S02]  /*7c90*/  @P3 LOP3.LUT R0, R0, 0x8, RZ, 0xfc, !PT ;  /* 0x0000000800003812 */ /* 0x000fe400078efcff */
[----:B------:R-:W-:Y:S02]  /*7ca0*/  ISETP.GT.AND P2, PT, R12, 0x11, !P3 ;  /* 0x000000110c00780c */ /* 0x000fe40005f44270 */
[----:B------:R-:W-:-:S02]  /*7cb0*/  ISETP.GE.AND P3, PT, R21, 0x19, PT ;  /* 0x000000191500780c */ /* 0x000fc40003f66270 */
[----:B------:R-:W-:Y:S02]  /*7cc0*/  ISETP.LT.OR P2, PT, R13, 0x12, P2 ;  /* 0x000000120d00780c */ /* 0x000fe40001741670 */
[----:B------:R-:W-:Y:S02]  /*7cd0*/  LOP3.LUT R0, R0, 0xfffffffb, RZ, 0xc0, !PT ;  /* 0xfffffffb00007812 */ /* 0x000fe400078ec0ff */
[----:B------:R-:W-:Y:S02]  /*7ce0*/  FSEL R193, R193, -INF , !P2 ;  /* 0xff800000c1c17808 */ /* 0x000fe40005000000 */
[----:B------:R-:W-:Y:S02]  /*7cf0*/  ISETP.GT.AND P2, PT, R12, 0x18, !P3 ;  /* 0x000000180c00780c */ /* 0x000fe40005f44270 */
[----:B------:R-:W-:Y:S02]  /*7d00*/  ISETP.GE.AND P4, PT, R21, 0x22, PT ;  /* 0x000000221500780c */ /* 0x000fe40003f86270 */
[----:B------:R-:W-:-:S02]  /*7d10*/  ISETP.LT.OR P2, PT, R13, 0x19, P2 ;  /* 0x000000190d00780c */ /* 0x000fc40001741670 */
[----:B------:R-:W-:Y:S02]  /*7d20*/  @P3 LOP3.LUT R0, R0, 0x4, RZ, 0xfc, !PT ;  /* 0x0000000400003812 */ /* 0x000fe400078efcff */
[----:B------:R-:W-:Y:S02]  /*7d30*/  ISETP.GE.AND P3, PT, R21, 0x1a, PT ;  /* 0x0000001a1500780c */ /* 0x000fe40003f66270 */
[----:B------:R-:W-:Y:S02]  /*7d40*/  FSEL R196, R196, -INF , !P2 ;  /* 0xff800000c4c47808 */ /* 0x000fe40005000000 */
[----:B------:R-:W-:Y:S02]  /*7d50*/  ISETP.GT.AND P2, PT, R12, 0x19, !P3 ;  /* 0x000000190c00780c */ /* 0x000fe40005f44270 */
[----:B------:R-:W-:Y:S02]  /*7d60*/  LOP3.LUT R0, R0, 0xfffffffd, RZ, 0xc0, !PT ;  /* 0xfffffffd00007812 */ /* 0x000fe400078ec0ff */
[----:B------:R-:W-:-:S02]  /*7d70*/  ISETP.LT.OR P2, PT, R13, 0x1a, P2 ;  /* 0x0000001a0d00780c */ /* 0x000fc40001741670 */
[----:B------:R-:W-:Y:S02]  /*7d80*/  LOP3.LUT R16, R16, 0xfffffffd, RZ, 0xc0, !PT ;  /* 0xfffffffd10107812 */ /* 0x000fe400078ec0ff */
[----:B------:R-:W-:Y:S02]  /*7d90*/  FSEL R197, R197, -INF , !P2 ;  /* 0xff800000c5c57808 */ /* 0x000fe40005000000 */
[----:B------:R-:W-:Y:S02]  /*7da0*/  ISETP.GE.AND P2, PT, R21, 0x21, PT ;  /* 0x000000211500780c */ /* 0x000fe40003f46270 */
[----:B------:R-:W-:Y:S02]  /*7db0*/  @P3 LOP3.LUT R0, R0, 0x2, RZ, 0xfc, !PT ;  /* 0x0000000200003812 */ /* 0x000fe400078efcff */
[----:B------:R-:W-:Y:S02]  /*7dc0*/  ISETP.GT.AND P3, PT, R12, 0x20, !P2 ;  /* 0x000000200c00780c */ /* 0x000fe40005764270 */
[----:B------:R-:W-:-:S02]  /*7dd0*/  @P4 LOP3.LUT R16, R16, 0x2, RZ, 0xfc, !PT ;  /* 0x0000000210104812 */ /* 0x000fc400078efcff */
[----:B------:R-:W-:Y:S02]  /*7de0*/  ISETP.LT.OR P3, PT, R13, 0x21, P3 ;  /* 0x000000210d00780c */ /* 0x000fe40001f61670 */
[----:B------:R-:W-:Y:S02]  /*7df0*/  LOP3.LUT R16, R16, 0xfffffffb, RZ, 0xc0, !PT ;  /* 0xfffffffb10107812 */ /* 0x000fe400078ec0ff */
[----:B------:R-:W-:Y:S02]  /*7e00*/  FSEL R168, R168, -INF , !P3 ;  /* 0xff800000a8a87808 */ /* 0x000fe40005800000 */
[----:B------:R-:W-:Y:S02]  /*7e10*/  ISETP.GT.AND P3, PT, R12, 0x21, !P4 ;  /* 0x000000210c00780c */ /* 0x000fe40006764270 */
[----:B------:R-:W-:Y:S02]  /*7e20*/  ISETP.GE.AND P4, PT, R21, 0x29, PT ;  /* 0x000000291500780c */ /* 0x000fe40003f86270 */
[----:B------:R-:W-:-:S04]  /*7e30*/  ISETP.LT.OR P3, PT, R13, 0x22, P3 ;  /* 0x000000220d00780c */ /* 0x000fc80001f61670 */
[----:B------:R-:W-:Y:S02]  /*7e40*/  FSEL R169, R169, -INF , !P3 ;  /* 0xff800000a9a97808 */ /* 0x000fe40005800000 */
[----:B------:R-:W-:-:S04]  /*7e50*/  ISETP.GT.AND P3, PT, R12, 0x28, !P4 ;  /* 0x000000280c00780c */ /* 0x000fc80006764270 */
[----:B------:R-:W-:Y:S02]  /*7e60*/  ISETP.LT.OR P3, PT, R13, 0x29, P3 ;  /* 0x000000290d00780c */ /* 0x000fe40001f61670 */
[----:B------:R-:W-:Y:S02]  /*7e70*/  @P4 LOP3.LUT R16, R16, 0x4, RZ, 0xfc, !PT ;  /* 0x0000000410104812 */ /* 0x000fe400078efcff */
[----:B------:R-:W-:Y:S02]  /*7e80*/  ISETP.GE.AND P4, PT, R21, 0x2a, PT ;  /* 0x0000002a1500780c */ /* 0x000fe40003f86270 */
[----:B------:R-:W-:Y:S02]  /*7e90*/  LOP3.LUT R16, R16, 0xfffffff7, RZ, 0xc0, !PT ;  /* 0xfffffff710107812 */ /* 0x000fe400078ec0ff */
[----:B------:R-:W-:Y:S02]  /*7ea0*/  FSEL R172, R172, -INF , !P3 ;  /* 0xff800000acac7808 */ /* 0x000fe40005800000 */
[----:B------:R-:W-:-:S04]  /*7eb0*/  ISETP.GT.AND P3, PT, R12, 0x29, !P4 ;  /* 0x000000290c00780c */ /* 0x000fc80006764270 */
[----:B------:R-:W-:-:S03]  /*7ec0*/  ISETP.LT.OR P3, PT, R13, 0x2a, P3 ;  /* 0x0000002a0d00780c */ /* 0x000fc60001f61670 */
        /* <DEDUP_REMOVED lines=134> */
[----:B------:R-:W-:Y:S02]  /*8730*/  FSEL R121, R121, -INF , !P3 ;  /* 0xff80000079797808 */ /* 0x000fe40005800000 */
[----:B------:R-:W-:Y:S02]  /*8740*/  LOP3.LUT R16, R16, 0xfdffffff, RZ, 0xc0, !PT ;  /* 0xfdffffff10107812 */ /* 0x000fe400078ec0ff */
[----:B------:R-:W-:-:S04]  /*8750*/  ISETP.GT.AND P3, PT, R12, 0x88, !P4 ;  /* 0x000000880c00780c */ /* 0x000fc80006764270 */
[----:B------:R-:W-:-:S03]  /*8760*/  ISETP.LT.OR P3, PT, R13, 0x89, P3 ;  /* 0x000000890d00780c */ /* 0x000fc60001f61670 */
[----:B------:R-:W-:Y:S02]  /*8770*/  @P4 LOP3.LUT R16, R16, 0x2000000, RZ, 0xfc, !PT ;  /* 0x0200000010104812 */ /* 0x000fe400078efcff */
[----:B------:R-:W-:Y:S02]  /*8780*/  ISETP.GE.AND P4, PT, R21, 0x8a, PT ;  /* 0x0000008a1500780c */ /* 0x000fe40003f86270 */
[----:B------:R-:W-:Y:S02]  /*8790*/  FSEL R124, R124, -INF , !P3 ;  /* 0xff8000007c7c7808 */ /* 0x000fe40005800000 */
[----:B------:R-:W-:Y:S02]  /*87a0*/  ISETP.GT.AND P3, PT, R12, 0x89, !P4 ;  /* 0x000000890c00780c */ /* 0x000fe40006764270 */
[----:B------:R-:W-:Y:S02]  /*87b0*/  LOP3.LUT R16, R16, 0xfeffffff, RZ, 0xc0, !PT ;  /* 0xfeffffff10107812 */ /* 0x000fe400078ec0ff */
[----:B------:R-:W-:-:S04]  /*87c0*/  ISETP.LT.OR P3, PT, R13, 0x8a, P3 ;  /* 0x0000008a0d00780c */ /* 0x000fc80001f61670 */
[----:B------:R-:W-:Y:S02]  /*87d0*/  FSEL R125, R125, -INF , !P3 ;  /* 0xff8000007d7d7808 */ /* 0x000fe40005800000 */
[----:B------:R-:W-:Y:S02]  /*87e0*/  ISETP.GE.AND P3, PT, R21, 0x91, PT ;  /* 0x000000911500780c */ /* 0x000fe40003f66270 */
[----:B------:R-:W-:Y:S02]  /*87f0*/  @P4 LOP3.LUT R16, R16, 0x1000000, RZ, 0xfc, !PT ;  /* 0x0100000010104812 */ /* 0x000fe400078efcff */
[----:B------:R-:W-:Y:S02]  /*8800*/  ISETP.GT.AND P4, PT, R12, 0x90, !P3 ;  /* 0x000000900c00780c */ /* 0x000fe40005f84270 */
[----:B------:R-:W-:Y:S02]  /*8810*/  LOP3.LUT R16, R16, 0xfffffffe, RZ, 0xc0, !PT ;  /* 0xfffffffe10107812 */ /* 0x000fe400078ec0ff */
        /* <DEDUP_REMOVED lines=10> */
[----:B------:R-:W-:-:S13]  /*88c0*/  ISETP.GE.AND P6, PT, R21, 0x1, PT ;  /* 0x000000011500780c */ /* 0x000fda0003fc6270 */
[----:B------:R-:W-:Y:S02]  /*88d0*/  @P6 LOP3.LUT R16, R16, 0x1, RZ, 0xfc, !PT ;  /* 0x0000000110106812 */ /* 0x000fe400078efcff */
[----:B------:R-:W-:Y:S02]  /*88e0*/  ISETP.GT.AND P6, PT, R12, RZ, !P6 ;  /* 0x000000ff0c00720c */ /* 0x000fe400077c4270 */
[----:B------:R-:W-:Y:S02]  /*88f0*/  LOP3.LUT R16, R16, 0xefffffff, RZ, 0xc0, !PT ;  /* 0xefffffff10107812 */ /* 0x000fe400078ec0ff */
[----:B------:R-:W-:-:S04]  /*8900*/  ISETP.LT.OR P6, PT, R13, 0x1, P6 ;  /* 0x000000010d00780c */ /* 0x000fc800037c1670 */
[----:B------:R-:W-:Y:S02]  /*8910*/  FSEL R184, R184, -INF , !P6 ;  /* 0xff800000b8b87808 */ /* 0x000fe40007000000 */
[----:B------:R-:W-:-:S13]  /*8920*/  ISETP.GE.AND P6, PT, R21, 0x9a, PT ;  /* 0x0000009a1500780c */ /* 0x000fda0003fc6270 */
[----:B------:R-:W-:Y:S02]  /*8930*/  @P6 LOP3.LUT R16, R16, 0x10000000, RZ, 0xfc, !PT ;  /* 0x1000000010106812 */ /* 0x000fe400078efcff */
[----:B------:R-:W-:Y:S02]  /*8940*/  ISETP.GT.AND P6, PT, R12, 0x99, !P6 ;  /* 0x000000990c00780c */ /* 0x000fe400077c4270 */
[----:B------:R-:W0:Y:S02]  /*8950*/  SHFL.IDX PT, R12, R20, 0x1, 0x1c1f ;  /* 0x003c1f00140c7f89 */ /* 0x000e2400000e0000 */
[----:B------:R-:W-:-:S04]  /*8960*/  ISETP.LT.OR P6, PT, R13, 0x9a, P6 ;  /* 0x0000009a0d00780c */ /* 0x000fc800037c1670 */
[----:B------:R-:W-:Y:S02]  /*8970*/  FSEL R133, R133, -INF , !P6 ;  /* 0xff80000085857808 */ /* 0x000fe40007000000 */
[----:B------:R-:W-:Y:S01]  /*8980*/  PLOP3.LUT P6, PT, PT, PT, UP1, 0x40, 0x0 ;  /* 0x000000000000781c */ /* 0x000fe20003fce818 */
[--C-:B0-----:R-:W-:Y:S02]  /*8990*/  IMAD.IADD R15, R15, 0x1, R12.reuse ;  /* 0x000000010f0f7824 */ /* 0x101fe400078e020c */
[----:B------:R-:W-:-:S10]  /*89a0*/  IMAD.IADD R14, R14, 0x1, R12 ;  /* 0x000000010e0e7824 */ /* 0x000fd400078e020c */
[----:B------:R-:W-:Y:S05]  /*89b0*/  @P6 BRA `(.L_x_949) ;  /* 0x0000000000586947 */ /* 0x000fea0003800000 */
        /* <DEDUP_REMOVED lines=13> */
.L_x_951:
[----:B------:R-:W-:-:S05]  /*8a90*/  IMAD.U32 R22, RZ, RZ, UR53 ;  /* 0x00000035ff167e24 */ /* 0x000fca000f8e00ff */
[----:B------:R-:W-:-:S13]  /*8aa0*/  ISETP.NE.AND P6, PT, R22, 0x1, PT ;  /* 0x000000011600780c */ /* 0x000fda0003fc5270 */
[----:B------:R-:W0:Y:S02]  /*8ab0*/  @P6 LDC.64 R12, c[0x0][0x9e8] ;  /* 0x00027a00ff0c6b82 */ /* 0x000e240000000a00 */
[----:B0-----:R-:W-:-:S05]  /*8ac0*/  @P6 IMAD.HI.U32 R12, R20, R12, RZ ;  /* 0x0000000c140c6227 */ /* 0x001fca00078e00ff */
[----:B------:R-:W-:-:S07]  /*8ad0*/  @P6 SHF.R.U32.HI R20, RZ, R13, R12 ;  /* 0x0000000dff146219 */ /* 0x000fce000001160c */
.L_x_952:
[----:B------:R-:W-:Y:S05]  /*8ae0*/  BSYNC B0 ;  /* 0x0000000000007941 */ /* 0x000fea0003800000 */
.L_x_950:
[----:B------:R-:W-:-:S05]  /*8af0*/  IMAD R11, R20, R22, R11 ;  /* 0x00000016140b7224 */ /* 0x000fca00078e020b */
[----:B------:R-:W-:Y:S02]  /*8b00*/  VIADDMNMX R15, R11, R22, R15, PT ;  /* 0x000000160b0f7246 */ /* 0x000fe4000380010f */
[----:B------:R-:W-:-:S07]  /*8b10*/  VIMNMX R14, R14, R11, !PT ;  /* 0x0000000b0e0e7248 */ /* 0x000fce0007fe0100 */
.L_x_949:
[----:B------:R-:W-:Y:S02]  /*8b20*/  ISETP.GT.AND P2, PT, R14, 0x20, !P2 ;  /* 0x000000200e00780c */ /* 0x000fe40005744270 */
[----:B------:R-:W-:Y:S02]  /*8b30*/  LOP3.LUT P6, RZ, R16, 0x2, RZ, 0xc0, !PT ;  /* 0x0000000210ff7812 */ /* 0x000fe400078cc0ff */
[----:B------:R-:W-:Y:S02]  /*8b40*/  ISETP.LT.OR P2, PT, R15, 0x21, P2 ;  /* 0x000000210f00780c */ /* 0x000fe40001741670 */
[----:B------:R-:W-:Y:S02]  /*8b50*/  FMNMX.FTZ R12, R184, R5, !PT ;  /* 0x00000005b80c7209 */ /* 0x000fe40007810000 */
[----:B------:R-:W-:Y:S02]  /*8b60*/  FSEL R170, R170, -INF , !P2 ;  /* 0xff800000aaaa7808 */ /* 0x000fe40005000000 */
[----:B------:R-:W-:-:S02]  /*8b70*/  ISETP.GT.AND P2, PT, R14, 0x21, !P6 ;  /* 0x000000210e00780c */ /* 0x000fc40007744270 */
[C---:B------:R-:W-:Y:S02]  /*8b80*/  LOP3.LUT P6, RZ, R16.reuse, 0x8000, RZ, 0xc0, !PT ;  /* 0x0000800010ff7812 */ /* 0x040fe400078cc0ff */
[----:B------:R-:W-:Y:S02]  /*8b90*/  ISETP.LT.OR P2, PT, R15, 0x22, P2 ;  /* 0x000000220f00780c */ /* 0x000fe40001741670 */
[----:B------:R-:W-:Y:S02]  /*8ba0*/  FMNMX.FTZ R11, R185, R12, !PT ;  /* 0x0000000cb90b7209 */ /* 0x000fe40007810000 */
[----:B------:R-:W-:Y:S02]  /*8bb0*/  FSEL R171, R171, -INF , !P2 ;  /* 0xff800000abab7808 */ /* 0x000fe40005000000 */
[----:B------:R-:W-:Y:S02]  /*8bc0*/  LOP3.LUT P2, RZ, R16, 0x4, RZ, 0xc0, !PT ;  /* 0x0000000410ff7812 */ /* 0x000fe4000784c0ff */
[----:B------:R-:W-:-:S02]  /*8bd0*/  FMNMX.FTZ R12, R188, R11, !PT ;  /* 0x0000000bbc0c7209 */ /* 0x000fc40007810000 */
[----:B------:R-:W-:Y:S02]  /*8be0*/  ISETP.GT.AND P2, PT, R14, 0x28, !P2 ;  /* 0x000000280e00780c */ /* 0x000fe40005744270 */
[----:B------:R-:W-:Y:S02]  /*8bf0*/  FMNMX.FTZ R11, R189, R12, !PT ;  /* 0x0000000cbd0b7209 */ /* 0x000fe40007810000 */
[----:B------:R-:W-:Y:S02]  /*8c00*/  ISETP.LT.OR P2, PT, R15, 0x29, P2 ;  /* 0x000000290f00780c */ /* 0x000fe40001741670 */
[----:B------:R-:W-:Y:S02]  /*8c10*/  FMNMX.FTZ R12, R192, R11, !PT ;  /* 0x0000000bc00c7209 */ /* 0x000fe40007810000 */
[----:B------:R-:W-:Y:S02]  /*8c20*/  FSEL R174, R174, -INF , !P2 ;  /* 0xff800000aeae7808 */ /* 0x000fe40005000000 */
[----:B------:R-:W-:-:S02]  /*8c30*/  LOP3.LUT P2, RZ, R16, 0x8, RZ, 0xc0, !PT ;  /* 0x0000000810ff7812 */ /* 0x000fc4000784c0ff */
[----:B------:R-:W-:Y:S02]  /*8c40*/  FMNMX.FTZ R11, R193, R12, !PT ;  /* 0x0000000cc10b7209 */ /* 0x000fe40007810000 */
[----:B------:R-:W-:Y:S02]  /*8c50*/  ISETP.GT.AND P2, PT, R14, 0x29, !P2 ;  /* 0x000000290e00780c */ /* 0x000fe40005744270 */
[----:B------:R-:W-:Y:S02]  /*8c60*/  FMNMX.FTZ R12, R196, R11, !PT ;  /* 0x0000000bc40c7209 */ /* 0x000fe40007810000 */
[----:B------:R-:W-:Y:S02]  /*8c70*/  ISETP.LT.OR P2, PT, R15, 0x2a, P2 ;  /* 0x0000002a0f00780c */ /* 0x000fe40001741670 */
[----:B------:R-:W-:Y:S02]  /*8c80*/  FMNMX.FTZ R11, R197, R12, !PT ;  /* 0x0000000cc50b7209 */ /* 0x000fe40007810000 */
[----:B------:R-:W-:-:S02]  /*8c90*/  FSEL R175, R175, -INF , !P2 ;  /* 0xff800000afaf7808 */ /* 0x000fc40005000000 */
[----:B------:R-:W-:Y:S02]  /*8ca0*/  LOP3.LUT P2, RZ, R16, 0x800000, RZ, 0xc0, !PT ;  /* 0x0080000010ff7812 */ /* 0x000fe4000784c0ff */
[----:B------:R-:W-:Y:S02]  /*8cb0*/  FMNMX.FTZ R12, R168, R11, !PT ;  /* 0x0000000ba80c7209 */ /* 0x000fe40007810000 */
[----:B------:R-:W-:Y:S02]  /*8cc0*/  ISETP.GT.AND P2, PT, R14, 0x30, !P2 ;  /* 0x000000300e00780c */ /* 0x000fe40005744270 */
[----:B------:R-:W-:Y:S02]  /*8cd0*/  FMNMX.FTZ R11, R169, R12, !PT ;  /* 0x0000000ca90b7209 */ /* 0x000fe40007810000 */
[----:B------:R-:W-:Y:S02]  /*8ce0*/  ISETP.LT.OR P2, PT, R15, 0x31, P2 ;  /* 0x000000310f00780c */ /* 0x000fe40001741670 */
[----:B------:R-:W-:-:S02]  /*8cf0*/  FMNMX.FTZ R12, R172, R11, !PT ;  /* 0x0000000bac0c7209 */ /* 0x000fc40007810000 */
[----:B------:R-:W-:Y:S02]  /*8d00*/  FSEL R178, R178, -INF , !P2 ;  /* 0xff800000b2b27808 */ /* 0x000fe40005000000 */
[----:B------:R-:W-:Y:S02]  /*8d10*/  LOP3.LUT P2, RZ, R16, 0x400000, RZ, 0xc0, !PT ;  /* 0x0040000010ff7812 */ /* 0x000fe4000784c0ff */
[----:B------:R-:W-:Y:S02]  /*8d20*/  FMNMX.FTZ R11, R173, R12, !PT ;  /* 0x0000000cad0b7209 */ /* 0x000fe40007810000 */
[----:B------:R-:W-:Y:S02]  /*8d30*/  ISETP.GT.AND P2, PT, R14, 0x31, !P2 ;  /* 0x000000310e00780c */ /* 0x000fe40005744270 */
[----:B------:R-:W-:Y:S02]  /*8d40*/  FMNMX.FTZ R12, R176, R11, !PT ;  /* 0x0000000bb00c7209 */ /* 0x000fe40007810000 */
[----:B------:R-:W-:-:S02]  /*8d50*/  ISETP.LT.OR P2, PT, R15, 0x32, P2 ;  /* 0x000000320f00780c */ /* 0x000fc40001741670 */
[----:B------:R-:W-:Y:S02]  /*8d60*/  FMNMX.FTZ R11, R177, R12, !PT ;  /* 0x0000000cb10b7209 */ /* 0x000fe40007810000 */
[----:B------:R-:W-:Y:S02]  /*8d70*/  FSEL R179, R179, -INF , !P2 ;  /* 0xff800000b3b37808 */ /* 0x000fe40005000000 */
[----:B------:R-:W-:Y:S02]  /*8d80*/  LOP3.LUT P2, RZ, R16, 0x200000, RZ, 0xc0, !PT ;  /* 0x0020000010ff7812 */ /* 0x000fe4000784c0ff */
[----:B------:R-:W-:Y:S02]  /*8d90*/  FMNMX.FTZ R12, R180, R11, !PT ;  /* 0x0000000bb40c7209 */ /* 0x000fe40007810000 */
[----:B------:R-:W-:Y:S02]  /*8da0*/  ISETP.GT.AND P2, PT, R14, 0x38, !P2 ;  /* 0x000000380e00780c */ /* 0x000fe40005744270 */
[----:B------:R-:W-:-:S02]  /*8db0*/  FMNMX.FTZ R11, R181, R12, !PT ;  /* 0x0000000cb50b7209 */ /* 0x000fc40007810000 */
[----:B------:R-:W-:Y:S02]  /*8dc0*/  ISETP.LT.OR P2, PT, R15, 0x39, P2 ;  /* 0x000000390f00780c */ /* 0x000fe40001741670 */
[----:B------:R-:W-:Y:S02]  /*8dd0*/  FMNMX.FTZ R12, R152, R11, !PT ;  /* 0x0000000b980c7209 */ /* 0x000fe40007810000 */
[----:B------:R-:W-:Y:S02]  /*8de0*/  FSEL R182, R182, -INF , !P2 ;  /* 0xff800000b6b67808 */ /* 0x000fe40005000000 */
[----:B------:R-:W-:Y:S02]  /*8df0*/  LOP3.LUT P2, RZ, R16, 0x100000, RZ, 0xc0, !PT ;  /* 0x0010000010ff7812 */ /* 0x000fe4000784c0ff */
[----:B------:R-:W-:Y:S02]  /*8e00*/  FMNMX.FTZ R11, R153, R12, !PT ;  /* 0x0000000c990b7209 */ /* 0x000fe40007810000 */
[----:B------:R-:W-:-:S02]  /*8e10*/  ISETP.GT.AND P2, PT, R14, 0x39, !P2 ;  /* 0x000000390e00780c */ /* 0x000fc40005744270 */
[----:B------:R-:W-:Y:S02]  /*8e20*/  FMNMX.FTZ R12, R156, R11, !PT ;  /* 0x0000000b9c0c7209 */ /* 0x000fe40007810000 */
        /* <DEDUP_REMOVED lines=31> */
[----:B------:R-:W-:Y:S02]  /*9020*/  ISETP.GT.AND P2, PT, R14, 0x50, !P6 ;  /* 0x000000500e00780c */ /* 0x000fe40007744270 */
[----:B------:R-:W-:Y:S02]  /*9030*/  LOP3.LUT P6, RZ, R16, 0x10, RZ, 0xc0, !PT ;  /* 0x0000001010ff7812 */ /* 0x000fe400078cc0ff */
        /* <DEDUP_REMOVED lines=18> */
[----:B------:R-:W-:Y:S01]  /*9160*/  FMNMX.FTZ R20, R133, R12, !PT ;  /* 0x0000000c85147209 */ /* 0x000fe20007810000 */
[----:B------:R-:W-:Y:S01]  /*9170*/  IMAD.U32 R12, RZ, RZ, UR36 ;  /* 0x00000024ff0c7e24 */ /* 0x000fe2000f8e00ff */
[----:B------:R-:W-:-:S02]  /*9180*/  ISETP.GT.AND P2, PT, R14, 0x59, !P2 ;  /* 0x000000590e00780c */ /* 0x000fc40005744270 */
[C---:B------:R-:W-:Y:S01]  /*9190*/  ISETP.GT.AND P3, PT, R14.reuse, 0x90, !P3 ;  /* 0x000000900e00780c */ /* 0x040fe20005f64270 */
[----:B------:R-:W0:Y:S01]  /*91a0*/  SHFL.BFLY PT, R11, R20, 0x2, 0x1f ;  /* 0x0c401f00140b7f89 */ /* 0x000e2200000e0000 */
[----:B------:R-:W-:Y:S02]  /*91b0*/  ISETP.LT.OR P2, PT, R15, 0x5a, P2 ;  /* 0x0000005a0f00780c */ /* 0x000fe40001741670 */
[----:B------:R-:W-:Y:S02]  /*91c0*/  ISETP.GT.AND P4, PT, R14, 0x91, !P4 ;  /* 0x000000910e00780c */ /* 0x000fe40006784270 */
[----:B------:R-:W-:Y:S02]  /*91d0*/  FSEL R167, R167, -INF , !P2 ;  /* 0xff800000a7a77808 */ /* 0x000fe40005000000 */
[----:B------:R-:W-:Y:S02]  /*91e0*/  LOP3.LUT P2, RZ, R16, 0x800, RZ, 0xc0, !PT ;  /* 0x0000080010ff7812 */ /* 0x000fe4000784c0ff */
[----:B------:R-:W-:-:S02]  /*91f0*/  ISETP.GT.AND P5, PT, R14, 0x98, !P5 ;  /* 0x000000980e00780c */ /* 0x000fc40006fa4270 */
[----:B------:R-:W-:Y:S02]  /*9200*/  ISETP.GT.AND P2, PT, R14, 0x60, !P2 ;  /* 0x000000600e00780c */ /* 0x000fe40005744270 */
[C---:B------:R-:W-:Y:S02]  /*9210*/  ISETP.LT.OR P3, PT, R15.reuse, 0x91, P3 ;  /* 0x000000910f00780c */ /* 0x040fe40001f61670 */
[C---:B------:R-:W-:Y:S02]  /*9220*/  ISETP.LT.OR P2, PT, R15.reuse, 0x61, P2 ;  /* 0x000000610f00780c */ /* 0x040fe40001741670 */
[----:B------:R-:W-:Y:S02]  /*9230*/  ISETP.LT.OR P4, PT, R15, 0x92, P4 ;  /* 0x000000920f00780c */ /* 0x000fe40002781670 */
[----:B------:R-:W-:Y:S02]  /*9240*/  FSEL R138, R138, -INF , !P2 ;  /* 0xff8000008a8a7808 */ /* 0x000fe40005000000 */
[----:B------:R-:W-:-:S02]  /*9250*/  LOP3.LUT P2, RZ, R16, 0x400, RZ, 0xc0, !PT ;  /* 0x0000040010ff7812 */ /* 0x000fc4000784c0ff */
[----:B------:R-:W-:Y:S02]  /*9260*/  FSEL R130, R130, -INF , !P3 ;  /* 0xff80000082827808 */ /* 0x000fe40005800000 */
[----:B------:R-:W-:Y:S02]  /*9270*/  ISETP.GT.AND P2, PT, R14, 0x61, !P2 ;  /* 0x000000610e00780c */ /* 0x000fe40005744270 */
[----:B0-----:R-:W-:Y:S02]  /*9280*/  FMNMX.FTZ R22, R20, R11, !PT ;  /* 0x0000000b14167209 */ /* 0x001fe40007810000 */
[C---:B------:R-:W-:Y:S02]  /*9290*/  ISETP.LT.OR P2, PT, R15.reuse, 0x62, P2 ;  /* 0x000000620f00780c */ /* 0x040fe40001741670 */
[----:B------:R-:W-:Y:S01]  /*92a0*/  ISETP.LT.OR P5, PT, R15, 0x99, P5 ;  /* 0x000000990f00780c */ /* 0x000fe20002fa1670 */
[----:B------:R-:W0:Y:S01]  /*92b0*/  SHFL.BFLY PT, R11, R22, 0x1, 0x1f ;  /* 0x0c201f00160b7f89 */ /* 0x000e2200000e0000 */
[----:B------:R-:W-:-:S02]  /*92c0*/  FSEL R139, R139, -INF , !P2 ;  /* 0xff8000008b8b7808 */ /* 0x000fc40005000000 */
[----:B------:R-:W-:Y:S02]  /*92d0*/  LOP3.LUT P2, RZ, R16, 0x200, RZ, 0xc0, !PT ;  /* 0x0000020010ff7812 */ /* 0x000fe4000784c0ff */
[----:B------:R-:W-:Y:S02]  /*92e0*/  FSEL R131, R131, -INF , !P4 ;  /* 0xff80000083837808 */ /* 0x000fe40006000000 */
[----:B------:R-:W-:Y:S02]  /*92f0*/  ISETP.GT.AND P2, PT, R14, 0x68, !P2 ;  /* 0x000000680e00780c */ /* 0x000fe40005744270 */
[----:B------:R-:W-:Y:S02]  /*9300*/  FSEL R134, R134, -INF , !P5 ;  /* 0xff80000086867808 */ /* 0x000fe40006800000 */
[----:B------:R-:W-:-:S04]  /*9310*/  ISETP.LT.OR P2, PT, R15, 0x69, P2 ;  /* 0x000000690f00780c */ /* 0x000fc80001741670 */
[----:B------:R-:W-:Y:S02]  /*9320*/  FSEL R142, R142, -INF , !P2 ;  /* 0xff8000008e8e7808 */ /* 0x000fe40005000000 */
[----:B------:R-:W-:-:S04]  /*9330*/  LOP3.LUT P2, RZ, R16, 0x100, RZ, 0xc0, !PT ;  /* 0x0000010010ff7812 */ /* 0x000fc8000784c0ff */
[----:B------:R-:W-:Y:S02]  /*9340*/  ISETP.GT.AND P2, PT, R14, 0x69, !P2 ;  /* 0x000000690e00780c */ /* 0x000fe40005744270 */
[----:B0-----:R-:W-:Y:S02]  /*9350*/  FMNMX.FTZ R11, R22, R11, !PT ;  /* 0x0000000b160b7209 */ /* 0x001fe40007810000 */
[----:B------:R-:W-:-:S03]  /*9360*/  ISETP.LT.OR P2, PT, R15, 0x6a, P2 ;  /* 0x0000006a0f00780c */ /* 0x000fc60001741670 */
[----:B------:R-:W-:Y:S01]  /*9370*/  FFMA.FTZ R12, R11, R12, -8 ;  /* 0xc10000000b0c7423 */ /* 0x000fe2000001000c */
[----:B------:R-:W-:Y:S02]  /*9380*/  FSEL R143, R143, -INF , !P2 ;  /* 0xff8000008f8f7808 */ /* 0x000fe40005000000 */
[----:B------:R-:W-:-:S04]  /*9390*/  LOP3.LUT P2, RZ, R16, 0x80, RZ, 0xc0, !PT ;  /* 0x0000008010ff7812 */ /* 0x000fc8000784c0ff */
[----:B------:R-:W-:-:S04]  /*93a0*/  ISETP.GT.AND P2, PT, R14, 0x70, !P2 ;  /* 0x000000700e00780c */ /* 0x000fc80005744270 */
[----:B------:R-:W-:-:S04]  /*93b0*/  ISETP.LT.OR P2, PT, R15, 0x71, P2 ;  /* 0x000000710f00780c */ /* 0x000fc80001741670 */
        /* <DEDUP_REMOVED lines=9> */
[----:B------:R-:W-:Y:S02]  /*9450*/  ISETP.GT.AND P2, PT, R14, 0x79, !P6 ;  /* 0x000000790e00780c */ /* 0x000fe40007744270 */
[----:B------:R-:W-:Y:S02]  /*9460*/  LOP3.LUT P6, RZ, R16, 0x1000000, RZ, 0xc0, !PT ;  /* 0x0100000010ff7812 */ /* 0x000fe400078cc0ff */
        /* <DEDUP_REMOVED lines=46> */
[----:B------:R-:W-:Y:S02]  /*9750*/  ISETP.GT.AND P2, PT, R14, RZ, !P6 ;  /* 0x000000ff0e00720c */ /* 0x000fe40007744270 */
[----:B------:R-:W-:Y:S02]  /*9760*/  LOP3.LUT P6, RZ, R16, 0x10000000, RZ, 0xc0, !PT ;  /* 0x1000000010ff7812 */ /* 0x000fe400078cc0ff */
[----:B------:R-:W-:Y:S02]  /*9770*/  ISETP.LT.OR P2, PT, R15, 0x1, P2 ;  /* 0x000000010f00780c */ /* 0x000fe40001741670 */
[----:B------:R-:W-:Y:S02]  /*9780*/  ISETP.GT.AND P6, PT, R14, 0x99, !P6 ;  /* 0x000000990e00780c */ /* 0x000fe400077c4270 */
[----:B------:R-:W-:-:S02]  /*9790*/  FSEL R13, R186, -INF , !P2 ;  /* 0xff800000ba0d7808 */ /* 0x000fc40005000000 */
[----:B------:R-:W-:Y:S02]  /*97a0*/  FSETP.NEU.FTZ.AND P2, PT, R11, -INF , PT ;  /* 0xff8000000b00780b */ /* 0x000fe40003f5d000 */
[----:B------:R-:W-:Y:S02]  /*97b0*/  ISETP.LT.OR P6, PT, R15, 0x9a, P6 ;  /* 0x0000009a0f00780c */ /* 0x000fe400037c1670 */
[----:B------:R-:W-:Y:S02]  /*97c0*/  FSEL R12, R12, RZ, P2 ;  /* 0x000000ff0c0c7208 */ /* 0x000fe40001000000 */
[----:B------:R-:W-:-:S03]  /*97d0*/  FSEL R135, R135, -INF , !P6 ;  /* 0xff80000087877808 */ /* 0x000fc60007000000 */
        /* <DEDUP_REMOVED lines=50> */
[----:B------:R-:W-:Y:S01]  /*9b00*/  FFMA.FTZ R133, R133, UR36, -R12 ;  /* 0x0000002485857c23 */ /* 0x000fe2000801080c */
[----:B------:R-:W-:Y:S02]  /*9b10*/  MUFU.EX2 R21, R21 ;  /* 0x0000001500157308 */ /* 0x000fe40000000800 */
[----:B------:R-:W-:-:S04]  /*9b20*/  FMNMX.FTZ R193, R179, R188, !PT ;  /* 0x000000bcb3c17209 */ /* 0x000fc80007810000 */
[----:B------:R-:W-:Y:S02]  /*9b30*/  FMNMX.FTZ R188, R182, R193, !PT ;  /* 0x000000c1b6bc7209 */ /* 0x000fe40007810000 */
        /* <DEDUP_REMOVED lines=33> */
[----:B------:R0:W-:Y:S02]  /*9d50*/  MUFU.EX2 R14, R192 ;  /* 0x000000c0000e7308 */ /* 0x0001e40000000800 */
[----:B------:R-:W-:-:S04]  /*9d60*/  FMNMX.FTZ R141, R131, R140, !PT ;  /* 0x0000008c838d7209 */ /* 0x000fc80007810000 */
[----:B------:R-:W-:Y:S01]  /*9d70*/  FMNMX.FTZ R140, R134, R141, !PT ;  /* 0x0000008d868c7209 */ /* 0x000fe20007810000 */
[----:B------:R-:W-:-:S01]  /*9d80*/  FFMA.FTZ R141, R145, UR36, -R12 ;  /* 0x00000024918d7c23 */ /* 0x000fc2000801080c */
[----:B------:R-:W-:Y:S01]  /*9d90*/  FFMA.FTZ R145, R149, UR36, -R12 ;  /* 0x0000002495917c23 */ /* 0x000fe2000801080c */
[----:B------:R-:W-:Y:S01]  /*9da0*/  IMAD.U32 R149, RZ, RZ, UR36 ;  /* 0x00000024ff957e24 */ /* 0x000fe2000f8e00ff */
[----:B------:R-:W-:Y:S01]  /*9db0*/  FMNMX.FTZ R188, R135, R140, !PT ;  /* 0x0000008c87bc7209 */ /* 0x000fe20007810000 */
[----:B------:R-:W-:Y:S04]  /*9dc0*/  MUFU.EX2 R176, R176 ;  /* 0x000000b000b07308 */ /* 0x000fe80000000800 */
[----:B------:R-:W1:Y:S04]  /*9dd0*/  SHFL.BFLY PT, R193, R188, 0x2, 0x1f ;  /* 0x0c401f00bcc17f89 */ /* 0x000e6800000e0000 */
[----:B------:R-:W-:Y:S08]  /*9de0*/  MUFU.EX2 R140, R196 ;  /* 0x000000c4008c7308 */ /* 0x000ff00000000800 */
[----:B------:R-:W-:Y:S08]  /*9df0*/  MUFU.EX2 R177, R177 ;  /* 0x000000b100b17308 */ /* 0x000ff00000000800 */
[----:B------:R-:W-:Y:S01]  /*9e00*/  MUFU.EX2 R180, R180 ;  /* 0x000000b400b47308 */ /* 0x000fe20000000800 */
[----:B-1----:R-:W-:-:S02]  /*9e10*/  FMNMX.FTZ R193, R188, R193, !PT ;  /* 0x000000c1bcc17209 */ /* 0x002fc40007810000 */
[----:B------:R-:W-:-:S05]  /*9e20*/  FSEL R188, R11, RZ, P2 ;  /* 0x000000ff0bbc7208 */ /* 0x000fca0001000000 */
[----:B------:R-:W-:Y:S01]  /*9e30*/  MUFU.EX2 R181, R181 ;  /* 0x000000b500b57308 */ /* 0x000fe20000000800 */
[----:B------:R-:W1:Y:S01]  /*9e40*/  SHFL.BFLY PT, R148, R193, 0x1, 0x1f ;  /* 0x0c201f00c1947f89 */ /* 0x000e6200000e0000 */
[----:B------:R-:W-:-:S04]  /*9e50*/  FADD.FTZ R188, -R188, R5 ;  /* 0x00000005bcbc7221 */ /* 0x000fc80000010100 */
[----:B------:R-:W-:Y:S02]  /*9e60*/  FMUL.FTZ R188, R188, UR36 ;  /* 0x00000024bcbc7c20 */ /* 0x000fe40008410000 */
[----:B------:R-:W-:Y:S08]  /*9e70*/  MUFU.EX2 R5, R133 ;  /* 0x0000008500057308 */ /* 0x000ff00000000800 */
[----:B------:R-:W2:Y:S08]  /*9e80*/  MUFU.EX2 R188, R188 ;  /* 0x000000bc00bc7308 */ /* 0x000eb00000000800 */
[----:B------:R-:W-:Y:S01]  /*9e90*/  MUFU.EX2 R152, R152 ;  /* 0x0000009800987308 */ /* 0x000fe20000000800 */
[----:B-1----:R-:W-:-:S04]  /*9ea0*/  FMNMX.FTZ R12, R193, R148, !PT ;  /* 0x00000094c10c7209 */ /* 0x002fc80007810000 */
[C---:B------:R-:W-:Y:S01]  /*9eb0*/  FSETP.NEU.FTZ.AND P2, PT, R12.reuse, -INF , PT ;  /* 0xff8000000c00780b */ /* 0x040fe20003f5d000 */
[----:B------:R-:W-:-:S02]  /*9ec0*/  FFMA.FTZ R148, R12, R149, -8 ;  /* 0xc10000000c947423 */ /* 0x000fc40000010095 */
[----:B------:R-:W-:Y:S03]  /*9ed0*/  MUFU.EX2 R153, R153 ;  /* 0x0000009900997308 */ /* 0x000fe60000000800 */
[----:B------:R-:W-:-:S05]  /*9ee0*/  FSEL R148, R148, RZ, P2 ;  /* 0x000000ff94947208 */ /* 0x000fca0001000000 */
[--C-:B------:R-:W-:Y:S01]  /*9ef0*/  FFMA.FTZ R193, R190, UR36, -R148.reuse ;  /* 0x00000024bec17c23 */ /* 0x100fe20008010894 */
[----:B------:R-:W-:-:S01]  /*9f00*/  FFMA.FTZ R190, R191, UR36, -R148 ;  /* 0x00000024bfbe7c23 */ /* 0x000fc20008010894 */
[----:B------:R-:W-:Y:S01]  /*9f10*/  FSEL R191, R12, RZ, P2 ;  /* 0x000000ff0cbf7208 */ /* 0x000fe20001000000 */
[----:B0-----:R-:W-:-:S01]  /*9f20*/  FFMA.FTZ R192, R13, UR36, -R148 ;  /* 0x000000240dc07c23 */ /* 0x001fc20008010894 */
[--C-:B------:R-:W-:Y:S01]  /*9f30*/  FFMA.FTZ R13, R187, UR36, -R148.reuse ;  /* 0x00000024bb0d7c23 */ /* 0x100fe20008010894 */
[----:B------:R0:W-:Y:S01]  /*9f40*/  MUFU.EX2 R133, R193 ;  /* 0x000000c100857308 */ /* 0x0001e20000000800 */
[----:B------:R-:W-:-:S01]  /*9f50*/  FFMA.FTZ R149, R194, UR36, -R148 ;  /* 0x00000024c2957c23 */ /* 0x000fc20008010894 */
[----:B------:R-:W-:Y:S01]  /*9f60*/  FADD.FTZ R191, -R191, R4 ;  /* 0x00000004bfbf7221 */ /* 0x000fe20000010100 */
[----:B------:R-:W-:-:S01]  /*9f70*/  FFMA.FTZ R194, R195, UR36, -R148 ;  /* 0x00000024c3c27c23 */ /* 0x000fc20008010894 */
[----:B--2---:R-:W-:Y:S01]  /*9f80*/  FFMA.FTZ R195, R188, R8, R21 ;  /* 0x00000008bcc37223 */ /* 0x004fe20000010015 */
[----:B------:R-:W-:-:S01]  /*9f90*/  FFMA.FTZ R187, R198, UR36, -R148 ;  /* 0x00000024c6bb7c23 */ /* 0x000fc20008010894 */
[----:B------:R-:W-:Y:S01]  /*9fa0*/  FMUL.FTZ R191, R191, UR36 ;  /* 0x00000024bfbf7c20 */ /* 0x000fe20008410000 */
[----:B------:R-:W-:-:S01]  /*9fb0*/  FFMA.FTZ R196, R199, UR36, -R148 ;  /* 0x00000024c7c47c23 */ /* 0x000fc20008010894 */
[----:B------:R-:W-:Y:S01]  /*9fc0*/  MUFU.EX2 R192, R192 ;  /* 0x000000c000c07308 */ /* 0x000fe20000000800 */
[----:B------:R-:W-:-:S01]  /*9fd0*/  FADD.FTZ R195, R20, R195 ;  /* 0x000000c314c37221 */ /* 0x000fc20000010000 */
[--C-:B0-----:R-:W-:Y:S01]  /*9fe0*/  FFMA.FTZ R193, R158, UR36, -R148.reuse ;  /* 0x000000249ec17c23 */ /* 0x101fe20008010894 */
[----:B------:R-:W-:-:S01]  /*9ff0*/  FFMA.FTZ R158, R162, UR36, -R148 ;  /* 0x00000024a29e7c23 */ /* 0x000fc20008010894 */
[----:B------:R-:W-:Y:S01]  /*a000*/  FFMA.FTZ R162, R166, UR36, -R148 ;  /* 0x00000024a6a27c23 */ /* 0x000fe20008010894 */
[----:B------:R-:W-:-:S01]  /*a010*/  FADD.FTZ R166, R22, R195 ;  /* 0x000000c316a67221 */ /* 0x000fc20000010000 */
        /* <DEDUP_REMOVED lines=19> */
[----:B0-----:R-:W-:-:S01]  /*a150*/  FFMA.FTZ R8, R191, R7, R192 ;  /* 0x00000007bf087223 */ /* 0x001fc200000100c0 */
[--C-:B------:R-:W-:Y:S01]  /*a160*/  FFMA.FTZ R143, R143, UR36, -R148.reuse ;  /* 0x000000248f8f7c23 */ /* 0x100fe20008010894 */
[----:B------:R-:W-:-:S01]  /*a170*/  FFMA.FTZ R146, R146, UR36, -R148 ;  /* 0x0000002492927c23 */ /* 0x000fc20008010894 */
[--C-:B------:R-:W-:Y:S01]  /*a180*/  FFMA.FTZ R147, R147, UR36, -R148.reuse ;  /* 0x0000002493937c23 */ /* 0x100fe20008010894 */
[----:B------:R-:W-:-:S01]  /*a190*/  FFMA.FTZ R150, R150, UR36, -R148 ;  /* 0x0000002496967c23 */ /* 0x000fc20008010894 */
[--C-:B------:R-:W-:Y:S01]  /*a1a0*/  FFMA.FTZ R151, R151, UR36, -R148.reuse ;  /* 0x0000002497977c23 */ /* 0x100fe20008010894 */
[----:B------:R-:W-:-:S01]  /*a1b0*/  FFMA.FTZ R122, R122, UR36, -R148 ;  /* 0x000000247a7a7c23 */ /* 0x000fc20008010894 */
[----:B------:R-:W0:Y:S01]  /*a1c0*/  MUFU.EX2 R149, R149 ;  /* 0x0000009500957308 */ /* 0x000e220000000800 */
[----:B-1----:R-:W-:-:S01]  /*a1d0*/  FADD.FTZ R8, R13, R8 ;  /* 0x000000080d087221 */ /* 0x002fc20000010000 */
[--C-:B------:R-:W-:Y:S01]  /*a1e0*/  FFMA.FTZ R123, R123, UR36, -R148.reuse ;  /* 0x000000247b7b7c23 */ /* 0x100fe20008010894 */
[----:B------:R-:W-:-:S01]  /*a1f0*/  FFMA.FTZ R126, R126, UR36, -R148 ;  /* 0x000000247e7e7c23 */ /* 0x000fc20008010894 */
[----:B------:R-:W-:Y:S01]  /*a200*/  FFMA.FTZ R134, R134, UR36, -R148 ;  /* 0x0000002486867c23 */ /* 0x000fe20008010894 */
[----:B------:R-:W-:-:S01]  /*a210*/  FADD.FTZ R7, R133, R8 ;  /* 0x0000000885077221 */ /* 0x000fc20000010000 */
[----:B------:R-:W-:-:S02]  /*a220*/  FFMA.FTZ R135, R135, UR36, -R148 ;  /* 0x0000002487877c23 */ /* 0x000fc40008010894 */
[----:B------:R-:W1:Y:S01]  /*a230*/  MUFU.EX2 R194, R194 ;  /* 0x000000c200c27308 */ /* 0x000e620000000800 */
[----:B--2---:R-:W-:-:S07]  /*a240*/  FADD.FTZ R8, R190, R7 ;  /* 0x00000007be087221 */ /* 0x004fce0000010000 */
[----:B------:R-:W2:Y:S01]  /*a250*/  MUFU.EX2 R187, R187 ;  /* 0x000000bb00bb7308 */ /* 0x000ea20000000800 */
[----:B0-----:R-:W-:-:S07]  /*a260*/  FADD.FTZ R7, R149, R8 ;  /* 0x0000000895077221 */ /* 0x001fce0000010000 */
[----:B------:R0:W-:Y:S01]  /*a270*/  MUFU.EX2 R4, R193 ;  /* 0x000000c100047308 */ /* 0x0001e20000000800 */
[----:B-1----:R-:W-:-:S07]  /*a280*/  FADD.FTZ R8, R194, R7 ;  /* 0x00000007c2087221 */ /* 0x002fce0000010000 */
[----:B------:R-:W1:Y:S01]  /*a290*/  MUFU.EX2 R196, R196 ;  /* 0x000000c400c47308 */ /* 0x000e620000000800 */
[----:B0-----:R-:W-:-:S01]  /*a2a0*/  FADD.FTZ R193, R23, R166 ;  /* 0x000000a617c17221 */ /* 0x001fc20000010000 */
[----:B--2---:R-:W-:-:S03]  /*a2b0*/  FADD.FTZ R7, R187, R8 ;  /* 0x00000008bb077221 */ /* 0x004fc60000010000 */
[----:B------:R-:W-:-:S03]  /*a2c0*/  FADD.FTZ R166, R184, R193 ;  /* 0x000000c1b8a67221 */ /* 0x000fc60000010000 */
[----:B------:R-:W0:Y:S01]  /*a2d0*/  MUFU.EX2 R170, R170 ;  /* 0x000000aa00aa7308 */ /* 0x000e220000000800 */
[----:B------:R-:W-:-:S04]  /*a2e0*/  FADD.FTZ R193, R185, R166 ;  /* 0x000000a6b9c17221 */ /* 0x000fc80000010000 */
[----:B------:R-:W-:-:S03]  /*a2f0*/  FADD.FTZ R166, R186, R193 ;  /* 0x000000c1baa67221 */ /* 0x000fc60000010000 */
[----:B------:R-:W2:Y:S01]  /*a300*/  MUFU.EX2 R171, R171 ;  /* 0x000000ab00ab7308 */ /* 0x000ea20000000800 */
[----:B------:R-:W-:-:S01]  /*a310*/  FADD.FTZ R193, R189, R166 ;  /* 0x000000a6bdc17221 */ /* 0x000fc20000010000 */
[----:B-1----:R-:W-:-:S03]  /*a320*/  FADD.FTZ R7, R196, R7 ;  /* 0x00000007c4077221 */ /* 0x002fc60000010000 */
[----:B------:R-:W-:-:S03]  /*a330*/  FADD.FTZ R8, R168, R193 ;  /* 0x000000c1a8087221 */ /* 0x000fc60000010000 */
[----:B------:R-:W1:Y:S01]  /*a340*/  MUFU.EX2 R174, R174 ;  /* 0x000000ae00ae7308 */ /* 0x000e620000000800 */
[----:B0-----:R-:W-:-:S01]  /*a350*/  FADD.FTZ R166, R170, R7 ;  /* 0x00000007aaa67221 */ /* 0x001fc20000010000 */
[----:B------:R-:W-:-:S04]  /*a360*/  FADD.FTZ R7, R169, R8 ;  /* 0x00000008a9077221 */ /* 0x000fc80000010000 */
[----:B------:R-:W-:Y:S02]  /*a370*/  FADD.FTZ R8, R172, R7 ;  /* 0x00000007ac087221 */ /* 0x000fe40000010000 */
[----:B------:R-:W0:Y:S01]  /*a380*/  MUFU.EX2 R175, R175 ;  /* 0x000000af00af7308 */ /* 0x000e220000000800 */
[----:B--2---:R-:W-:-:S01]  /*a390*/  FADD.FTZ R193, R171, R166 ;  /* 0x000000a6abc17221 */ /* 0x004fc20000010000 */
[----:B------:R-:W-:-:S04]  /*a3a0*/  FADD.FTZ R7, R173, R8 ;  /* 0x00000008ad077221 */ /* 0x000fc80000010000 */
[----:B------:R-:W-:Y:S02]  /*a3b0*/  FADD.FTZ R8, R176, R7 ;  /* 0x00000007b0087221 */ /* 0x000fe40000010000 */
[----:B------:R-:W2:Y:S01]  /*a3c0*/  MUFU.EX2 R178, R178 ;  /* 0x000000b200b27308 */ /* 0x000ea20000000800 */
[----:B-1----:R-:W-:-:S01]  /*a3d0*/  FADD.FTZ R166, R174, R193 ;  /* 0x000000c1aea67221 */ /* 0x002fc20000010000 */
[----:B------:R-:W-:-:S04]  /*a3e0*/  FADD.FTZ R7, R177, R8 ;  /* 0x00000008b1077221 */ /* 0x000fc80000010000 */
[----:B------:R-:W-:Y:S02]  /*a3f0*/  FADD.FTZ R8, R180, R7 ;  /* 0x00000007b4087221 */ /* 0x000fe40000010000 */
[----:B------:R-:W1:Y:S01]  /*a400*/  MUFU.EX2 R179, R179 ;  /* 0x000000b300b37308 */ /* 0x000e620000000800 */
[----:B0-----:R-:W-:-:S01]  /*a410*/  FADD.FTZ R193, R175, R166 ;  /* 0x000000a6afc17221 */ /* 0x001fc20000010000 */
[----:B------:R-:W-:-:S04]  /*a420*/  FADD.FTZ R7, R181, R8 ;  /* 0x00000008b5077221 */ /* 0x000fc80000010000 */
[----:B------:R-:W-:Y:S02]  /*a430*/  FADD.FTZ R8, R152, R7 ;  /* 0x0000000798087221 */ /* 0x000fe40000010000 */
[----:B------:R-:W0:Y:S01]  /*a440*/  MUFU.EX2 R182, R182 ;  /* 0x000000b600b67308 */ /* 0x000e220000000800 */
[----:B--2---:R-:W-:-:S01]  /*a450*/  FADD.FTZ R166, R178, R193 ;  /* 0x000000c1b2a67221 */ /* 0x004fc20000010000 */
[----:B------:R-:W-:-:S06]  /*a460*/  FADD.FTZ R7, R153, R8 ;  /* 0x0000000899077221 */ /* 0x000fcc0000010000 */
        /* <DEDUP_REMOVED lines=9> */
[----:B0-----:R-:W-:-:S04]  /*a500*/  FADD.FTZ R193, R155, R166 ;  /* 0x000000a69bc17221 */ /* 0x001fc80000010000 */
[----:B------:R-:W-:-:S03]  /*a510*/  FADD.FTZ R166, R4, R193 ;  /* 0x000000c104a67221 */ /* 0x000fc60000010000 */
        /* <DEDUP_REMOVED lines=25> */
[----:B--2---:R-:W-:-:S01]  /*a6b0*/  FADD.FTZ R166, R138, R193 ;  /* 0x000000c18aa67221 */ /* 0x004fc20000010000 */
[--C-:B------:R-:W-:Y:S01]  /*a6c0*/  FFMA.FTZ R193, R127, UR36, -R148.reuse ;  /* 0x000000247fc17c23 */ /* 0x100fe20008010894 */
[----:B------:R-:W-:-:S05]  /*a6d0*/  FFMA.FTZ R127, R130, UR36, -R148 ;  /* 0x00000024827f7c23 */ /* 0x000fca0008010894 */
[----:B------:R-:W2:Y:S01]  /*a6e0*/  MUFU.EX2 R142, R142 ;  /* 0x0000008e008e7308 */ /* 0x000ea20000000800 */
[----:B-1----:R-:W-:-:S04]  /*a6f0*/  FADD.FTZ R7, R137, R8 ;  /* 0x0000000889077221 */ /* 0x002fc80000010000 */
[----:B------:R-:W-:-:S03]  /*a700*/  FADD.FTZ R8, R14, R7 ;  /* 0x000000070e087221 */ /* 0x000fc60000010000 */
[----:B------:R-:W1:Y:S01]  /*a710*/  MUFU.EX2 R15, R15 ;  /* 0x0000000f000f7308 */ /* 0x000e620000000800 */
[----:B0-----:R-:W-:-:S07]  /*a720*/  FADD.FTZ R195, R139, R166 ;  /* 0x000000a68bc37221 */ /* 0x001fce0000010000 */
[----:B------:R-:W0:Y:S01]  /*a730*/  MUFU.EX2 R143, R143 ;  /* 0x0000008f008f7308 */ /* 0x000e220000000800 */
[----:B--2---:R-:W-:-:S07]  /*a740*/  FADD.FTZ R166, R142, R195 ;  /* 0x000000c38ea67221 */ /* 0x004fce0000010000 */
        /* <DEDUP_REMOVED lines=11> */
[----:B------:R-:W-:-:S06]  /*a800*/  FFMA.FTZ R130, R131, UR36, -R148 ;  /* 0x0000002483827c23 */ /* 0x000fcc0008010894 */
        /* <DEDUP_REMOVED lines=33> */
[----:B-1----:R-:W-:-:S04]  /*aa20*/  FADD.FTZ R8, R132, R131 ;  /* 0x0000008384087221 */ /* 0x002fc80000010000 */
[----:B------:R-:W-:Y:S01]  /*aa30*/  FADD.FTZ R8, R5, R8 ;  /* 0x0000000805087221 */ /* 0x000fe20000010000 */
[----:B0-----:R-:W-:-:S04]  /*aa40*/  FADD.FTZ R7, R134, R7 ;  /* 0x0000000786077221 */ /* 0x001fc80000010000 */
[----:B--2---:R-:W-:Y:S01]  /*aa50*/  FADD.FTZ R7, R135, R7 ;  /* 0x0000000787077221 */ /* 0x004fe20000010000 */
[----:B------:R-:W-:Y:S06]  /*aa60*/  @!P0 BRA `(.L_x_953) ;  /* 0x0000000000048947 */ /* 0x000fec0003800000 */
[----:B------:R-:W-:Y:S01]  /*aa70*/  BPT.TRAP 0x1 ;  /* 0x000000040000795c */ /* 0x000fe20000300000 */
.L_x_953:
[----:B------:R-:W-:Y:S01]  /*aa80*/  ULEA UR6, UR7, UR37, 0x3 ;  /* 0x0000002507067291 */ /* 0x000fe2000f8e183f */
[----:B------:R-:W-:Y:S01]  /*aa90*/  ISETP.GT.AND P2, PT, R6, UR52, PT ;  /* 0x0000003406007c0c */ /* 0x000fe2000bf44270 */
        /* <DEDUP_REMOVED lines=8> */
[-C--:B------:R-:W-:Y:S01]  /*ab20*/  FMUL.FTZ R25, R25, R188.reuse ;  /* 0x000000bc19197220 */ /* 0x080fe20000410000 */
[----:B------:R-:W-:Y:S01]  /*ab30*/  F2FP.SATFINITE.E4M3.F32.PACK_AB_MERGE_C R133, R190, R133, RZ ;  /* 0x00000085be85723e */ /* 0x000fe200048070ff */
[----:B------:R-:W-:Y:S01]  /*ab40*/  FMUL.FTZ R28, R28, R188 ;  /* 0x000000bc1c1c7220 */ /* 0x000fe20000410000 */
[----:B------:R-:W-:Y:S01]  /*ab50*/  F2FP.SATFINITE.E4M3.F32.PACK_AB_MERGE_C R186, R189, R186, RZ ;  /* 0x000000babdba723e */ /* 0x000fe200048070ff */
[-C--:B------:R-:W-:Y:S01]  /*ab60*/  FMUL.FTZ R29, R29, R188.reuse ;  /* 0x000000bc1d1d7220 */ /* 0x080fe20000410000 */
[----:B------:R-:W-:Y:S01]  /*ab70*/  F2FP.SATFINITE.E4M3.F32.PACK_AB_MERGE_C R187, R196, R187, RZ ;  /* 0x000000bbc4bb723e */ /* 0x000fe200048070ff */
[----:B------:R-:W-:Y:S01]  /*ab80*/  FMUL.FTZ R32, R32, R188 ;  /* 0x000000bc20207220 */ /* 0x000fe20000410000 */
[----:B------:R-:W-:Y:S01]  /*ab90*/  F2FP.SATFINITE.E4M3.F32.PACK_AB_MERGE_C R172, R173, R172, RZ ;  /* 0x000000acadac723e */ /* 0x000fe200048070ff */
[----:B------:R-:W-:Y:S01]  /*aba0*/  SYNCS.ARRIVE.TRANS64.RED.A1T0 RZ, [UR6], RZ ;  /* 0x000000ffffff79a7 */ /* 0x000fe20008100406 */
[----:B------:R-:W-:Y:S01]  /*abb0*/  F2FP.SATFINITE.E4M3.F32.PACK_AB_MERGE_C R174, R175, R174, RZ ;  /* 0x000000aeafae723e */ /* 0x000fe200048070ff */
[----:B------:R-:W-:Y:S01]  /*abc0*/  UMOV UR6, UR4 ;  /* 0x0000000400067c82 */ /* 0x000fe20008000000 */
        /* <DEDUP_REMOVED lines=22> */
[----:B------:R-:W-:Y:S01]  /*ad30*/  F2FP.SATFINITE.E4M3.F32.PACK_AB_MERGE_C R209, R155, R154, R4 ;  /* 0x0000009a9bd1723e */ /* 0x000fe20004807004 */
[----:B------:R-:W-:Y:S01]  /*ad40*/  FMUL.FTZ R56, R56, R188 ;  /* 0x000000bc38387220 */ /* 0x000fe20000410000 */
[----:B------:R-:W-:Y:S01]  /*ad50*/  F2FP.SATFINITE.E4M3.F32.PACK_AB_MERGE_C R202, R129, R128, R5 ;  /* 0x0000008081ca723e */ /* 0x000fe20004807005 */
[-C--:B------:R-:W-:Y:S01]  /*ad60*/  FMUL.FTZ R57, R57, R188.reuse ;  /* 0x000000bc39397220 */ /* 0x080fe20000410000 */
[----:B------:R-:W-:Y:S01]  /*ad70*/  F2FP.SATFINITE.E4M3.F32.PACK_AB_MERGE_C R216, R20, R21, R22 ;  /* 0x0000001514d8723e */ /* 0x000fe20004807016 */
        /* <DEDUP_REMOVED lines=47> */
[----:B------:R-:W-:-:S02]  /*b070*/  VIADD R6, R6, 0xffffffff ;  /* 0xffffffff06067836 */ /* 0x000fc40000000000 */
        /* <DEDUP_REMOVED lines=48> */
[----:B------:R-:W-:-:S02]  /*b380*/  IMAD.MOV.U32 R4, RZ, RZ, R12 ;  /* 0x000000ffff047224 */ /* 0x000fc400078e000c */
[----:B------:R-:W-:Y:S01]  /*b390*/  IMAD.MOV.U32 R5, RZ, RZ, R11 ;  /* 0x000000ffff057224 */ /* 0x000fe200078e000b */
[----:B------:R-:W-:Y:S06]  /*b3a0*/  @P2 BRA `(.L_x_954) ;  /* 0xffffffb400282947 */ /* 0x000fec000383ffff */
[----:B------:R-:W-:Y:S02]  /*b3b0*/  IMAD.MOV.U32 R4, RZ, RZ, R12 ;  /* 0x000000ffff047224 */ /* 0x000fe400078e000c */
[----:B------:R-:W-:-:S07]  /*b3c0*/  IMAD.MOV.U32 R5, RZ, RZ, R11 ;  /* 0x000000ffff057224 */ /* 0x000fce00078e000b */
.L_x_936:
[----:B------:R-:W0:Y:S01]  /*b3d0*/  LDC R12, c[0x0][0x2f0] ;  /* 0x0000bc00ff0c7b82 */ /* 0x000e220000000800 */
[----:B------:R-:W-:Y:S01]  /*b3e0*/  UIADD3 UR61, -UR61, 0x1, URZ ;  /* 0x000000013d3d7890 */ /* 0x000fe2000fffe13f */
[----:B------:R-:W-:Y:S01]  /*b3f0*/  ULDC UR7, c[0x0][0x448] ;  /* 0x0001120000077ab9 */ /* 0x000fe20000000800 */
[----:B------:R-:W-:Y:S01]  /*b400*/  ULDC UR14, c[0x0][0x9e4] ;  /* 0x00027900000e7ab9 */ /* 0x000fe20000000800 */
[----:B------:R-:W-:Y:S02]  /*b410*/  UISETP.NE.AND UP0, UPT, UR7, 0x1, UPT ;  /* 0x000000010700788c */ /* 0x000fe4000bf05270 */
[----:B------:R-:W-:Y:S02]  /*b420*/  UISETP.GE.AND UP1, UPT, UR14, 0x1, UPT ;  /* 0x000000010e00788c */ /* 0x000fe4000bf26270 */
[----:B------:R-:W1:Y:S04]  /*b430*/  S2UR UR6, SR_CTAID.X ;  /* 0x00000000000679c3 */ /* 0x000e680000002500 */
[----:B------:R-:W-:-:S03]  /*b440*/  PLOP3.LUT P2, PT, PT, PT, UP1, 0x40, 0x0 ;  /* 0x000000000000781c */ /* 0x000fc60003f4e818 */
[----:B------:R-:W-:Y:S01]  /*b450*/  @UP0 ULDC UR15, c[0x0][0x450] ;  /* 0x00011400000f0ab9 */ /* 0x000fe20000000800 */
[----:B0-----:R-:W-:-:S05]  /*b460*/  IMAD R12, R17, R12, UR61 ;  /* 0x0000003d110c7e24 */ /* 0x001fca000f8e020c */
[----:B------:R-:W-:Y:S01]  /*b470*/  R2UR UR11, R12 ;  /* 0x000000000c0b72ca */ /* 0x000fe200000e0000 */
[----:B-1----:R-:W-:-:S03]  /*b480*/  ULEA UR10, UR6, 0x7f, 0x7 ;  /* 0x0000007f060a7891 */ /* 0x002fc6000f8e383f */
[----:B------:R-:W-:Y:S02]  /*b490*/  @UP0 ULDC UR6, c[0x0][0x44c] ;  /* 0x0001130000060ab9 */ /* 0x000fe40000000800 */
[----:B------:R-:W-:-:S04]  /*b4a0*/  UIMAD.WIDE.U32 UR6, UR10, UR6, URZ ;  /* 0x000000060a0672a5 */ /* 0x000fc8000f8e003f */
[----:B------:R-:W-:-:S04]  /*b4b0*/  @UP0 USHF.R.U32.HI UR10, URZ, UR15, UR7 ;  /* 0x0000000f3f0a0299 */ /* 0x000fc80008011607 */
[----:B------:R-:W-:-:S03]  /*b4c0*/  UIADD3 UR10, UR11, UR10, URZ ;  /* 0x0000000a0b0a7290 */ /* 0x000fc6000fffe03f */
[----:B------:R-:W-:Y:S02]  /*b4d0*/  ULDC UR11, c[0x0][0x9dc] ;  /* 0x00027700000b7ab9 */ /* 0x000fe40000000800 */
[----:B------:R-:W-:Y:S01]  /*b4e0*/  UIADD3 UR11, UR10, -UR11, URZ ;  /* 0x8000000b0a0b7290 */ /* 0x000fe2000fffe03f */
[----:B------:R-:W-:Y:S11]  /*b4f0*/  @P2 BRA `(.L_x_955) ;  /* 0x0000000000442947 */ /* 0x000ff60003800000 */
        /* <DEDUP_REMOVED lines=10> */
.L_x_956:
[----:B------:R-:W-:-:S11]  /*b5a0*/  UISETP.NE.AND UP2, UPT, UR14, 0x1, UPT ;  /* 0x000000010e00788c */ /* 0x000fd6000bf45270 */
[----:B------:R-:W-:Y:S02]  /*b5b0*/  @UP2 ULDC.64 UR18, c[0x0][0x9e8] ;  /* 0x00027a0000122ab9 */ /* 0x000fe40000000a00 */
[----:B------:R-:W-:-:S04]  /*b5c0*/  UIMAD.WIDE.U32 UR6, UR10, UR18, URZ ;  /* 0x000000120a0672a5 */ /* 0x000fc8000f8e003f */
[----:B------:R-:W-:-:S12]  /*b5d0*/  @UP2 USHF.R.U32.HI UR10, URZ, UR19, UR7 ;  /* 0x000000133f0a2299 */ /* 0x000fd80008011607 */
.L_x_957:
[----:B------:R-:W-:-:S04]  /*b5e0*/  UIMAD UR10, UR10, UR14, URZ ;  /* 0x0000000e0a0a72a4 */ /* 0x000fc8000f8e023f */
[----:B------:R-:W-:-:S04]  /*b5f0*/  UISETP.LT.AND UP2, UPT, UR11, UR10, UPT ;  /* 0x0000000a0b00728c */ /* 0x000fc8000bf41270 */
[----:B------:R-:W-:-:S12]  /*b600*/  USEL UR11, UR11, UR10, !UP2 ;  /* 0x0000000a0b0b7287 */ /* 0x000fd8000d000000 */
.L_x_955:
[----:B------:R-:W-:-:S04]  /*b610*/  UIADD3 UR6, UR11, 0x9f, URZ ;  /* 0x0000009f0b067890 */ /* 0x000fc8000fffe03f */
[----:B------:R-:W-:-:S04]  /*b620*/  UIMAD.WIDE UR6, UR6, 0x66666667, URZ ;  /* 0x66666667060678a5 */ /* 0x000fc8000f8e023f */
[----:B------:R-:W-:-:S04]  /*b630*/  USHF.R.U32.HI UR6, URZ, 0x1f, UR7 ;  /* 0x0000001f3f067899 */ /* 0x000fc80008011607 */
[----:B------:R-:W-:-:S04]  /*b640*/  ULEA.HI.SX32 UR6, UR7, UR6, 0x1a ;  /* 0x0000000607067291 */ /* 0x000fc8000f8fd23f */
[----:B------:R-:W-:-:S04]  /*b650*/  UISETP.LT.AND UP2, UPT, UR56, UR6, UPT ;  /* 0x000000063800728c */ /* 0x000fc8000bf41270 */
[----:B------:R-:W-:-:S06]  /*b660*/  USEL UR11, UR56, UR6, !UP2 ;  /* 0x00000006380b7287 */ /* 0x000fcc000d000000 */
[----:B------:R-:W-:-:S13]  /*b670*/  ISETP.GE.AND P2, PT, R6, UR11, PT ;  /* 0x0000000b06007c0c */ /* 0x000fda000bf46270 */
[----:B------:R-:W-:Y:S05]  /*b680*/  @!P2 BRA `(.L_x_958) ;  /* 0x0000002c00d0a947 */ /* 0x000fea0003800000 */
[----:B------:R-:W-:Y:S01]  /*b690*/  IMAD.MOV.U32 R13, RZ, RZ, R4 ;  /* 0x000000ffff0d7224 */ /* 0x000fe200078e0004 */
[----:B------:R-:W-:Y:S01]  /*b6a0*/  UMOV UR6, UR4 ;  /* 0x0000000400067c82 */ /* 0x000fe20008000000 */
[----:B------:R-:W-:-:S07]  /*b6b0*/  IMAD.MOV.U32 R11, RZ, RZ, R5 ;  /* 0x000000ffff0b7224 */ /* 0x000fce00078e0005 */
.L_x_968:
[----:B------:R-:W-:Y:S01]  /*b6c0*/  ISETP.NE.AND P3, PT, RZ, UR39, PT ;  /* 0x00000027ff007c0c */ /* 0x000fe2000bf65270 */
[----:B------:R-:W-:-:S04]  /*b6d0*/  UISETP.NE.AND UP2, UPT, UR5, 0x1, UPT ;  /* 0x000000010500788c */ /* 0x000fc8000bf45270 */
[----:B------:R-:W-:-:S04]  /*b6e0*/  USEL UR4, URZ, 0x1, UP2 ;  /* 0x000000013f047887 */ /* 0x000fc80009000000 */
[----:B------:R-:W-:-:S04]  /*b6f0*/  ULOP3.LUT UR4, UR6, UR4, URZ, 0x3c, !UPT ;  /* 0x0000000406047292 */ /* 0x000fc8000f8e3c3f */
[----:B------:R-:W-:Y:S08]  /*b700*/  @P3 BRA `(.L_x_959) ;  /* 0x0000000000383947 */ /* 0x000ff00003800000 */
[----:B------:R-:W-:Y:S05]  /*b710*/  @!P0 BRA `(.L_x_960) ;  /* 0x0000000000048947 */ /* 0x000fea0003800000 */
[----:B------:R-:W-:Y:S01]  /*b720*/  BPT.TRAP 0x1 ;  /* 0x000000040000795c */ /* 0x000fe20000300000 */
.L_x_960:
[----:B------:R-:W-:Y:S01]  /*b730*/  UIADD3 UR7, UR5, 0x1, URZ ;  /* 0x0000000105077890 */ /* 0x000fe2000fffe03f */
[----:B------:R-:W-:-:S03]  /*b740*/  IMAD.U32 R4, RZ, RZ, UR4 ;  /* 0x00000004ff047e24 */ /* 0x000fc6000f8e00ff */
[----:B------:R-:W-:Y:S02]  /*b750*/  UISETP.NE.AND UP2, UPT, UR7, 0x2, UPT ;  /* 0x000000020700788c */ /* 0x000fe4000bf45270 */
[----:B------:R-:W-:Y:S02]  /*b760*/  SHF.L.U32 R4, R4, 0x1f, RZ ;  /* 0x0000001f04047819 */ /* 0x000fe400000006ff */
[----:B------:R-:W-:-:S04]  /*b770*/  USEL UR7, UR7, URZ, UP2 ;  /* 0x0000003f07077287 */ /* 0x000fc80009000000 */
[----:B------:R-:W-:-:S09]  /*b780*/  ULEA UR7, UR7, UR37, 0x3 ;  /* 0x0000002507077291 */ /* 0x000fd2000f8e183f */
[----:B------:R0:W1:Y:S01]  /*b790*/  SYNCS.PHASECHK.TRANS64.TRYWAIT P2, [UR7+0x33430], R4 ;  /* 0x03343004ff0075a7 */ /* 0x0000620008040147 */
[----:B------:R-:W-:Y:S05]  /*b7a0*/  @!P0 BRA `(.L_x_961) ;  /* 0x0000000000048947 */ /* 0x000fea0003800000 */
[----:B------:R-:W-:Y:S01]  /*b7b0*/  BPT.TRAP 0x1 ;  /* 0x000000040000795c */ /* 0x000fe20000300000 */
.L_x_961:
[----:B-1----:R-:W-:Y:S05]  /*b7c0*/  @P2 BRA `(.L_x_959) ;  /* 0x0000000000082947 */ /* 0x002fea0003800000 */
[----:B------:R-:W1:Y:S02]  /*b7d0*/  SYNCS.PHASECHK.TRANS64.TRYWAIT P2, [UR7+0x33430], R4 ;  /* 0x03343004ff0075a7 */ /* 0x000e640008040147 */
[----:B-1----:R-:W-:Y:S05]  /*b7e0*/  @!P2 BRA `(.L_x_962) ;  /* 0x000000f800d8a947 */ /* 0x002fea0003800000 */
.L_x_959:
        /* <DEDUP_REMOVED lines=200> */
.L_x_964:
[----:B------:R-:W-:Y:S01]  /*c470*/  ULEA UR10, UR5, UR37, 0x3 ;  /* 0x00000025050a7291 */ /* 0x000fe2000f8e183f */
[----:B------:R-:W-:-:S05]  /*c480*/  IMAD.U32 R4, RZ, RZ, UR6 ;  /* 0x00000006ff047e24 */ /* 0x000fca000f8e00ff */
[----:B------:R-:W-:-:S04]  /*c490*/  SHF.L.U32 R4, R4, 0x1f, RZ ;  /* 0x0000001f04047819 */ /* 0x000fc800000006ff */
[----:B------:R0:W1:Y:S01]  /*c4a0*/  SYNCS.PHASECHK.TRANS64.TRYWAIT P2, [UR10+0x33450], R4 ;  /* 0x03345004ff0075a7 */ /* 0x000062000804014a */
[----:B------:R-:W-:Y:S05]  /*c4b0*/  @!P0 BRA `(.L_x_965) ;  /* 0x0000000000048947 */ /* 0x000fea0003800000 */
[----:B------:R-:W-:Y:S01]  /*c4c0*/  BPT.TRAP 0x1 ;  /* 0x000000040000795c */ /* 0x000fe20000300000 */
.L_x_965:
[----:B-1----:R-:W-:Y:S05]  /*c4d0*/  @P2 BRA `(.L_x_963) ;  /* 0x0000000000082947 */ /* 0x002fea0003800000 */
[----:B------:R-:W1:Y:S02]  /*c4e0*/  SYNCS.PHASECHK.TRANS64.TRYWAIT P2, [UR10+0x33450], R4 ;  /* 0x03345004ff0075a7 */ /* 0x000e64000804014a */
[----:B-1----:R-:W-:Y:S05]  /*c4f0*/  @!P2 BRA `(.L_x_966) ;  /* 0x000000ec00aca947 */ /* 0x002fea0003800000 */
.L_x_963:
[----:B------:R-:W-:Y:S01]  /*c500*/  UIADD3 UR6, UR37, 0x200, URZ ;  /* 0x0000020025067890 */ /* 0x000fe2000fffe03f */
[----:B------:R-:W-:Y:S01]  /*c510*/  WARPGROUP.ARRIVE ;  /* 0x00000000000079c5 */ /* 0x000fe20000000000 */
[----:B------:R-:W-:Y:S01]  /*c520*/  UMOV UR15, 0xc0000010 ;  /* 0xc0000010000f7882 */ /* 0x000fe20000000000 */
[----:B01----:R-:W-:Y:S01]  /*c530*/  FMNMX.FTZ R4, R184, R11, !PT ;  /* 0x0000000bb8047209 */ /* 0x003fe20007810000 */
[----:B------:R-:W-:Y:S01]  /*c540*/  USHF.R.U32.HI UR6, URZ, 0x4, UR6 ;  /* 0x000000043f067899 */ /* 0x000fe20008011606 */
[----:B------:R-:W-:Y:S02]  /*c550*/  FMNMX.FTZ R12, R186, R13, !PT ;  /* 0x0000000dba0c7209 */ /* 0x000fe40007810000 */
[----:B------:R-:W-:Y:S01]  /*c560*/  FMNMX.FTZ R5, R185, R4, !PT ;  /* 0x00000004b9057209 */ /* 0x000fe20007810000 */
        /* <DEDUP_REMOVED lines=86> */
[----:B0-----:R-:W-:Y:S01]  /*cad0*/  FMNMX.FTZ R15, R14, R5, !PT ;  /* 0x000000050e0f7209 */ /* 0x001fe20007810000 */
[----:B------:R-:W-:Y:S01]  /*cae0*/  IMAD.U32 R14, RZ, RZ, UR36 ;  /* 0x00000024ff0e7e24 */ /* 0x000fe2000f8e00ff */
[----:B-1----:R-:W-:-:S03]  /*caf0*/  FMNMX.FTZ R21, R12, R21, !PT ;  /* 0x000000150c157209 */ /* 0x002fc60007810000 */
[----:B------:R-:W0:Y:S04]  /*cb00*/  SHFL.BFLY PT, R4, R15, 0x1, 0x1f ;  /* 0x0c201f000f047f89 */ /* 0x000e2800000e0000 */
[----:B------:R-:W1:Y:S01]  /*cb10*/  SHFL.BFLY PT, R20, R21, 0x1, 0x1f ;  /* 0x0c201f0015147f89 */ /* 0x000e6200000e0000 */
[----:B0-----:R-:W-:Y:S02]  /*cb20*/  FMNMX.FTZ R5, R15, R4, !PT ;  /* 0x000000040f057209 */ /* 0x001fe40007810000 */
[----:B-1----:R-:W-:-:S03]  /*cb30*/  FMNMX.FTZ R4, R21, R20, !PT ;  /* 0x0000001415047209 */ /* 0x002fc60007810000 */
[----:B------:R-:W-:Y:S02]  /*cb40*/  FADD.FTZ R11, -R5, R11 ;  /* 0x0000000b050b7221 */ /* 0x000fe40000010100 */
[----:B------:R-:W-:-:S01]  /*cb50*/  FADD.FTZ R12, -R4, R13 ;  /* 0x0000000d040c7221 */ /* 0x000fc20000010100 */
[----:B------:R-:W-:Y:S01]  /*cb60*/  FFMA.FTZ R13, R5, R14, -8 ;  /* 0xc1000000050d7423 */ /* 0x000fe2000001000e */
[----:B------:R-:W-:Y:S01]  /*cb70*/  FMUL.FTZ R11, R11, UR36 ;  /* 0x000000240b0b7c20 */ /* 0x000fe20008410000 */
[----:B------:R-:W-:Y:S02]  /*cb80*/  WARPGROUP.DEPBAR.LE gsb0, 0x0 ;  /* 0x00008000000079c5 */ /* 0x000fe40000010000 */
[----:B------:R-:W-:Y:S01]  /*cb90*/  WARPGROUP.ARRIVE ;  /* 0x00000000000079c5 */ /* 0x000fe20000000000 */
[--C-:B------:R-:W-:Y:S01]  /*cba0*/  FFMA.FTZ R21, R189, UR36, -R13.reuse ;  /* 0x00000024bd157c23 */ /* 0x100fe2000801080d */
[----:B------:R-:W-:Y:S02]  /*cbb0*/  IMAD.U32 R189, RZ, RZ, UR36 ;  /* 0x00000024ffbd7e24 */ /* 0x000fe4000f8e00ff */
[--C-:B------:R-:W-:Y:S01]  /*cbc0*/  FFMA.FTZ R14, R184, UR36, -R13.reuse ;  /* 0x00000024b80e7c23 */ /* 0x100fe2000801080d */
[----:B------:R-:W-:-:S01]  /*cbd0*/  FFMA.FTZ R15, R185, UR36, -R13 ;  /* 0x00000024b90f7c23 */ /* 0x000fc2000801080d */
[--C-:B------:R-:W-:Y:S01]  /*cbe0*/  FFMA.FTZ R20, R188, UR36, -R13.reuse ;  /* 0x00000024bc147c23 */ /* 0x100fe2000801080d */
[----:B------:R-:W-:Y:S01]  /*cbf0*/  QGMMA.64x192x32.F32.E4M3.E4M3 R24, R212, gdesc[UR12], R24, gsb0 ;  /* 0x02e0000cd4187df3 */ /* 0x000fe20008000818 */
[----:B------:R-:W-:Y:S01]  /*cc00*/  UIADD3 UR14, UR6, 0x300, URZ ;  /* 0x00000300060e7890 */ /* 0x000fe2000fffe03f */
[--C-:B------:R-:W-:Y:S01]  /*cc10*/  FFMA.FTZ R22, R192, UR36, -R13.reuse ;  /* 0x00000024c0167c23 */ /* 0x100fe2000801080d */
[----:B------:R-:W-:Y:S01]  /*cc20*/  UMOV UR15, 0xc0000010 ;  /* 0xc0000010000f7882 */ /* 0x000fe20000000000 */
        /* <DEDUP_REMOVED lines=35> */
[----:B------:R-:W-:-:S01]  /*ce60*/  FFMA.FTZ R133, R4, R189, -8 ;  /* 0xc100000004857423 */ /* 0x000fc200000100bd */
[----:B------:R-:W-:Y:S01]  /*ce70*/  FMUL.FTZ R12, R12, UR36 ;  /* 0x000000240c0c7c20 */ /* 0x000fe20008410000 */
[----:B------:R-:W-:Y:S01]  /*ce80*/  MUFU.EX2 R11, R11 ;  /* 0x0000000b000b7308 */ /* 0x000fe20000000800 */
[----:B------:R-:W-:Y:S01]  /*ce90*/  IADD3 R196, -R18, 0xb, RZ ;  /* 0x0000000b12c47810 */ /* 0x000fe20007ffe1ff */
        /* <DEDUP_REMOVED lines=39> */
[----:B-1----:R-:W-:-:S01]  /*d110*/  FFMA.FTZ R7, R12, R7, R189 ;  /* 0x000000070c077223 */ /* 0x002fc200000100bd */
[--C-:B------:R-:W-:Y:S01]  /*d120*/  FFMA.FTZ R123, R123, UR36, -R133.reuse ;  /* 0x000000247b7b7c23 */ /* 0x100fe20008010885 */
[----:B------:R-:W-:-:S01]  /*d130*/  FFMA.FTZ R126, R126, UR36, -R133 ;  /* 0x000000247e7e7c23 */ /* 0x000fc20008010885 */
[----:B------:R-:W-:-:S04]  /*d140*/  FFMA.FTZ R134, R134, UR36, -R133 ;  /* 0x0000002486867c23 */ /* 0x000fc80008010885 */
        /* <DEDUP_REMOVED lines=36> */
[----:B------:R-:W-:-:S04]  /*d390*/  UMOV UR15, 0xc0000010 ;  /* 0xc0000010000f7882 */ /* 0x000fc80000000000 */
        /* <DEDUP_REMOVED lines=89> */
[--C-:B------:R-:W-:Y:S01]  /*d930*/  FFMA.FTZ R130, R131, UR36, -R133.reuse ;  /* 0x0000002483827c23 */ /* 0x100fe20008010885 */
[----:B------:R-:W-:-:S05]  /*d940*/  FFMA.FTZ R133, R135, UR36, -R133 ;  /* 0x0000002487857c23 */ /* 0x000fca0008010885 */
[----:B------:R-:W1:Y:S01]  /*d950*/  MUFU.EX2 R148, R148 ;  /* 0x0000009400947308 */ /* 0x000e620000000800 */
[----:B0-----:R-:W-:-:S07]  /*d960*/  FADD.FTZ R7, R145, R8 ;  /* 0x0000000891077221 */ /* 0x001fce0000010000 */
[----:B------:R-:W0:Y:S01]  /*d970*/  MUFU.EX2 R149, R149 ;  /* 0x0000009500957308 */ /* 0x000e220000000800 */
[----:B--2---:R-:W-:-:S01]  /*d980*/  FADD.FTZ R194, R150, R197 ;  /* 0x000000c596c27221 */ /* 0x004fc20000010000 */
[----:B------:R-:W-:-:S05]  /*d990*/  IMAD.U32 R197, RZ, RZ, UR7 ;  /* 0x00000007ffc57e24 */ /* 0x000fca000f8e00ff */
[----:B------:R-:W-:Y:S01]  /*d9a0*/  @!P1 LEA R197, R197, UR37, 0x3 ;  /* 0x00000025c5c59c11 */ /* 0x000fe2000f8e18ff */
        /* <DEDUP_REMOVED lines=8> */
[----:B------:R-:W-:-:S05]  /*da30*/  @!P1 VIADD R7, R197, 0x33440 ;  /* 0x00033440c5079836 */ /* 0x000fca0000000000 */
[----:B------:R-:W-:Y:S01]  /*da40*/  @!P1 PRMT R7, RZ, 0x654, R7 ;  /* 0x00000654ff079816 */ /* 0x000fe20000000007 */
[----:B------:R-:W1:Y:S01]  /*da50*/  MUFU.EX2 R123, R123 ;  /* 0x0000007b007b7308 */ /* 0x000e620000000800 */
[----:B0-----:R-:W-:-:S07]  /*da60*/  FADD.FTZ R194, R122, R131 ;  /* 0x000000837ac27221 */ /* 0x001fce0000010000 */
[----:B------:R-:W0:Y:S01]  /*da70*/  MUFU.EX2 R124, R124 ;  /* 0x0000007c007c7308 */ /* 0x000e220000000800 */
[----:B--2---:R-:W-:-:S07]  /*da80*/  FADD.FTZ R131, R121, R8 ;  /* 0x0000000879837221 */ /* 0x004fce0000010000 */
[----:B------:R-:W2:Y:S01]  /*da90*/  MUFU.EX2 R126, R126 ;  /* 0x0000007e007e7308 */ /* 0x000ea20000000800 */
[----:B-1----:R-:W-:-:S07]  /*daa0*/  FADD.FTZ R197, R123, R194 ;  /* 0x000000c27bc57221 */ /* 0x002fce0000010000 */
[----:B------:R-:W-:Y:S01]  /*dab0*/  MUFU.EX2 R125, R125 ;  /* 0x0000007d007d7308 */ /* 0x000fe20000000800 */
[----:B0-----:R-:W-:-:S07]  /*dac0*/  FADD.FTZ R8, R124, R131 ;  /* 0x000000837c087221 */ /* 0x001fce0000010000 */
[----:B------:R-:W0:Y:S01]  /*dad0*/  MUFU.EX2 R195, R195 ;  /* 0x000000c300c37308 */ /* 0x000e220000000800 */
[----:B--2---:R-:W-:-:S01]  /*dae0*/  FADD.FTZ R194, R126, R197 ;  /* 0x000000c57ec27221 */ /* 0x004fc20000010000 */
        /* <DEDUP_REMOVED lines=26> */
.L_x_967:
[----:B------:R-:W-:Y:S01]  /*dc90*/  ULEA UR5, UR5, UR37, 0x3 ;  /* 0x0000002505057291 */ /* 0x000fe2000f8e183f */
[----:B------:R-:W-:Y:S01]  /*dca0*/  ISETP.GT.AND P2, PT, R6, UR11, PT ;  /* 0x0000000b06007c0c */ /* 0x000fe2000bf44270 */
[----:B------:R-:W-:Y:S01]  /*dcb0*/  UMOV UR6, UR4 ;  /* 0x0000000400067c82 */ /* 0x000fe20008000000 */
[----:B------:R-:W-:Y:S01]  /*dcc0*/  F2FP.SATFINITE.E4M3.F32.PACK_AB_MERGE_C R20, R21, R20, RZ ;  /* 0x000000141514723e */ /* 0x000fe200048070ff */
[----:B------:R-:W-:Y:S01]  /*dcd0*/  UIADD3 UR5, UR5, 0x33460, URZ ;  /* 0x0003346005057890 */ /* 0x000fe2000fffe03f */
[----:B------:R-:W-:Y:S01]  /*dce0*/  F2FP.SATFINITE.E4M3.F32.PACK_AB_MERGE_C R13, R13, R132, RZ ;  /* 0x000000840d0d723e */ /* 0x000fe200048070ff */
[----:B------:R-:W-:Y:S01]  /*dcf0*/  FMUL.FTZ R24, R24, R11 ;  /* 0x0000000b18187220 */ /* 0x000fe20000410000 */
[----:B------:R-:W-:Y:S01]  /*dd00*/  F2FP.SATFINITE.E4M3.F32.PACK_AB_MERGE_C R187, R188, R187, RZ ;  /* 0x000000bbbcbb723e */ /* 0x000fe200048070ff */
[----:B------:R-:W-:Y:S01]  /*dd10*/  UPRMT UR5, UR60, 0x654, UR5 ;  /* 0x000006543c057896 */ /* 0x000fe20008000005 */
        /* <DEDUP_REMOVED lines=9> */
[----:B------:R-:W-:Y:S01]  /*ddb0*/  SYNCS.ARRIVE.TRANS64.RED.A1T0 RZ, [UR5], RZ ;  /* 0x000000ffffff79a7 */ /* 0x000fe20008100405 */
[----:B------:R-:W-:Y:S01]  /*ddc0*/  F2FP.SATFINITE.E4M3.F32.PACK_AB_MERGE_C R182, R183, R182, RZ ;  /* 0x000000b6b7b6723e */ /* 0x000fe200048070ff */
[----:B------:R-:W-:Y:S01]  /*ddd0*/  UMOV UR5, UR7 ;  /* 0x0000000700057c82 */ /* 0x000fe20008000000 */
        /* <DEDUP_REMOVED lines=126> */
[----:B------:R-:W-:-:S05]  /*e5c0*/  UMOV UR5, UR7 ;  /* 0x0000000700057c82 */ /* 0x000fca0008000000 */
.L_x_958:
[----:B------:R-:W-:-:S13]  /*e5d0*/  ISETP.GE.AND P2, PT, R6, UR56, PT ;  /* 0x0000003806007c0c */ /* 0x000fda000bf46270 */
[----:B------:R-:W-:Y:S05]  /*e5e0*/  @!P2 BRA `(.L_x_969) ;  /* 0x0000004c0008a947 */ /* 0x000fea0003800000 */
[C---:B------:R-:W-:Y:S01]  /*e5f0*/  VIADD R11, R18.reuse, 0x8 ;  /* 0x00000008120b7836 */ /* 0x040fe20000000000 */
[----:B------:R-:W-:Y:S01]  /*e600*/  IADD3 R18, -R18, 0xb, RZ ;  /* 0x0000000b12127810 */ /* 0x000fe20007ffe1ff */
[----:B------:R-:W-:Y:S01]  /*e610*/  IMAD.MOV.U32 R13, RZ, RZ, R4 ;  /* 0x000000ffff0d7224 */ /* 0x000fe200078e0004 */
[----:B------:R-:W-:Y:S01]  /*e620*/  UMOV UR6, UR4 ;  /* 0x0000000400067c82 */ /* 0x000fe20008000000 */
[----:B------:R-:W-:Y:S01]  /*e630*/  IMAD.MOV.U32 R12, RZ, RZ, R5 ;  /* 0x000000ffff0c7224 */ /* 0x000fe200078e0005 */
[----:B------:R-:W-:Y:S01]  /*e640*/  UMOV UR7, UR5 ;  /* 0x0000000500077c82 */ /* 0x000fe20008000000 */
[----:B------:R-:W-:Y:S01]  /*e650*/  ULDC UR11, c[0x0][0x9e4] ;  /* 0x00027900000b7ab9 */ /* 0x000fe20000000800 */
[----:B------:R-:W-:Y:S01]  /*e660*/  ULDC UR52, c[0x0][0x288] ;  /* 0x0000a20000347ab9 */ /* 0x000fe20000000800 */
[----:B------:R-:W-:Y:S01]  /*e670*/  ULDC UR53, c[0x0][0x2f0] ;  /* 0x0000bc0000357ab9 */ /* 0x000fe20000000800 */
[----:B------:R-:W-:-:S05]  /*e680*/  ULDC UR54, c[0x0][0x9e0] ;  /* 0x0002780000367ab9 */ /* 0x000fca0000000800 */
.L_x_987:
        /* <DEDUP_REMOVED lines=9> */
.L_x_971:
[----:B------:R-:W-:Y:S01]  /*e720*/  ULEA UR10, UR5, UR37, 0x3 ;  /* 0x00000025050a7291 */ /* 0x000fe2000f8e183f */
[----:B------:R-:W-:-:S05]  /*e730*/  IMAD.U32 R4, RZ, RZ, UR4 ;  /* 0x00000004ff047e24 */ /* 0x000fca000f8e00ff */
[----:B------:R-:W-:-:S04]  /*e740*/  SHF.L.U32 R4, R4, 0x1f, RZ ;  /* 0x0000001f04047819 */ /* 0x000fc800000006ff */
[----:B------:R0:W1:Y:S01]  /*e750*/  SYNCS.PHASECHK.TRANS64.TRYWAIT P2, [UR10+0x33430], R4 ;  /* 0x03343004ff0075a7 */ /* 0x000062000804014a */
[----:B------:R-:W-:Y:S05]  /*e760*/  @!P0 BRA `(.L_x_972) ;  /* 0x0000000000048947 */ /* 0x000fea0003800000 */
[----:B------:R-:W-:Y:S01]  /*e770*/  BPT.TRAP 0x1 ;  /* 0x000000040000795c */ /* 0x000fe20000300000 */
.L_x_972:
[----:B-1----:R-:W-:Y:S05]  /*e780*/  @P2 BRA `(.L_x_970) ;  /* 0x0000000000082947 */ /* 0x002fea0003800000 */
[----:B------:R-:W1:Y:S02]  /*e790*/  SYNCS.PHASECHK.TRANS64.TRYWAIT P2, [UR10+0x33430], R4 ;  /* 0x03343004ff0075a7 */ /* 0x000e64000804014a */
[----:B-1----:R-:W-:Y:S05]  /*e7a0*/  @!P2 BRA `(.L_x_973) ;  /* 0x000000cc0018a947 */ /* 0x002fea0003800000 */
.L_x_970:
[----:B------:R2:W-:Y:S01]  /*e7b0*/  BAR.SYNC.DEFER_BLOCKING R11, 0x100 ;  /* 0x0004000b0000751d */ /* 0x0005e20000010000 */
[C---:B------:R-:W-:Y:S01]  /*e7c0*/  R2UR UR28, R2.reuse ;  /* 0x00000000021c72ca */ /* 0x040fe200000e0000 */
[----:B------:R-:W-:Y:S01]  /*e7d0*/  UIMAD UR10, UR5, 0x780, UR38 ;  /* 0x00000780050a78a4 */ /* 0x000fe2000f8e0226 */
[C---:B------:R-:W-:Y:S02]  /*e7e0*/  R2UR UR29, R3.reuse ;  /* 0x00000000031d72ca */ /* 0x040fe400000e0000 */
[C---:B------:R-:W-:Y:S01]  /*e7f0*/  R2UR UR32, R2.reuse ;  /* 0x00000000022072ca */ /* 0x040fe200000e0000 */
[----:B------:R-:W-:Y:S01]  /*e800*/  UMOV UR31, 0x80000020 ;  /* 0x80000020001f7882 */ /* 0x000fe20000000000 */
[C---:B------:R-:W-:Y:S01]  /*e810*/  R2UR UR33, R3.reuse ;  /* 0x00000000032172ca */ /* 0x040fe200000e0000 */
[----:B------:R-:W-:Y:S01]  /*e820*/  UIADD3 UR34, UR10, 0x80, URZ ;  /* 0x000000800a227890 */ /* 0x000fe2000fffe03f */
[C---:B------:R-:W-:Y:S01]  /*e830*/  R2UR UR40, R2.reuse ;  /* 0x00000000022872ca */ /* 0x040fe200000e0000 */
[----:B------:R-:W-:Y:S01]  /*e840*/  UMOV UR30, UR10 ;  /* 0x0000000a001e7c82 */ /* 0x000fe20008000000 */
[----:B------:R-:W-:Y:S01]  /*e850*/  UMOV UR35, 0x80000020 ;  /* 0x8000002000237882 */ /* 0x000fe20000000000 */
[C---:B------:R-:W-:Y:S01]  /*e860*/  R2UR UR41, R3.reuse ;  /* 0x00000000032972ca */ /* 0x040fe200000e0000 */
[----:B------:R-:W-:Y:S01]  /*e870*/  UIADD3 UR42, UR10, 0x100, URZ ;  /* 0x000001000a2a7890 */ /* 0x000fe2000fffe03f */
[C---:B------:R-:W-:Y:S01]  /*e880*/  R2UR UR44, R2.reuse ;  /* 0x00000000022c72ca */ /* 0x040fe200000e0000 */
[----:B------:R-:W-:Y:S01]  /*e890*/  UMOV UR43, 0x80000020 ;  /* 0x80000020002b7882 */ /* 0x000fe20000000000 */
[C---:B------:R-:W-:Y:S01]  /*e8a0*/  R2UR UR45, R3.reuse ;  /* 0x00000000032d72ca */ /* 0x040fe200000e0000 */
[----:B------:R-:W-:Y:S01]  /*e8b0*/  UIADD3 UR46, UR10, 0x180, URZ ;  /* 0x000001800a2e7890 */ /* 0x000fe2000fffe03f */
[----:B------:R-:W-:Y:S01]  /*e8c0*/  R2UR UR48, R2 ;  /* 0x00000000023072ca */ /* 0x000fe200000e0000 */
[----:B------:R-:W-:Y:S01]  /*e8d0*/  UMOV UR47, 0x80000020 ;  /* 0x80000020002f7882 */ /* 0x000fe20000000000 */
[----:B------:R-:W-:Y:S01]  /*e8e0*/  R2UR UR49, R3 ;  /* 0x00000000033172ca */ /* 0x000fe200000e0000 */
        /* <DEDUP_REMOVED lines=173> */
[----:B--2---:R-:W-:Y:S05]  /*f3c0*/  @P3 BRA `(.L_x_974) ;  /* 0x00000000002c3947 */ /* 0x004fea0003800000 */
[----:B------:R-:W-:Y:S05]  /*f3d0*/  @!P0 BRA `(.L_x_975) ;  /* 0x0000000000048947 */ /* 0x000fea0003800000 */
[----:B------:R-:W-:Y:S01]  /*f3e0*/  BPT.TRAP 0x1 ;  /* 0x000000040000795c */ /* 0x000fe20000300000 */
.L_x_975:
[----:B------:R-:W-:Y:S01]  /*f3f0*/  ULEA UR10, UR7, UR37, 0x3 ;  /* 0x00000025070a7291 */ /* 0x000fe2000f8e183f */
[----:B01----:R-:W-:-:S05]  /*f400*/  IMAD.U32 R4, RZ, RZ, UR6 ;  /* 0x00000006ff047e24 */ /* 0x003fca000f8e00ff */
[----:B------:R-:W-:-:S04]  /*f410*/  SHF.L.U32 R4, R4, 0x1f, RZ ;  /* 0x0000001f04047819 */ /* 0x000fc800000006ff */
[----:B------:R0:W1:Y:S01]  /*f420*/  SYNCS.PHASECHK.TRANS64.TRYWAIT P2, [UR10+0x33450], R4 ;  /* 0x03345004ff0075a7 */ /* 0x000062000804014a */
[----:B------:R-:W-:Y:S05]  /*f430*/  @!P0 BRA `(.L_x_976) ;  /* 0x0000000000048947 */ /* 0x000fea0003800000 */
[----:B------:R-:W-:Y:S01]  /*f440*/  BPT.TRAP 0x1 ;  /* 0x000000040000795c */ /* 0x000fe20000300000 */
.L_x_976:
[----:B-1----:R-:W-:Y:S05]  /*f450*/  @P2 BRA `(.L_x_974) ;  /* 0x0000000000082947 */ /* 0x002fea0003800000 */
[----:B------:R-:W1:Y:S02]  /*f460*/  SYNCS.PHASECHK.TRANS64.TRYWAIT P2, [UR10+0x33450], R4 ;  /* 0x03345004ff0075a7 */ /* 0x000e64000804014a */
[----:B-1----:R-:W-:Y:S05]  /*f470*/  @!P2 BRA `(.L_x_977) ;  /* 0x000000bc00fca947 */ /* 0x002fea0003800000 */
.L_x_974:
[----:B------:R-:W-:Y:S01]  /*f480*/  UIADD3 UR6, UR37, 0x200, URZ ;  /* 0x0000020025067890 */ /* 0x000fe2000fffe03f */
[----:B------:R-:W-:Y:S01]  /*f490*/  WARPGROUP.ARRIVE ;  /* 0x00000000000079c5 */ /* 0x000fe20000000000 */
[----:B------:R-:W-:Y:S01]  /*f4a0*/  UMOV UR15, 0xc0000010 ;  /* 0xc0000010000f7882 */ /* 0x000fe20000000000 */
[----:B------:R-:W-:Y:S01]  /*f4b0*/  PLOP3.LUT P2, PT, PT, PT, UP0, 0x80, 0x0 ;  /* 0x000000000000781c */ /* 0x000fe20003f4f008 */
[----:B------:R-:W-:Y:S01]  /*f4c0*/  USHF.R.U32.HI UR6, URZ, 0x4, UR6 ;  /* 0x000000043f067899 */ /* 0x000fe20008011606 */
[----:B------:R-:W-:Y:S01]  /*f4d0*/  PLOP3.LUT P3, PT, PT, PT, UP0, 0x80, 0x0 ;  /* 0x000000000000781c */ /* 0x000fe20003f6f008 */
[----:B------:R-:W-:Y:S02]  /*f4e0*/  IMAD.MOV.U32 R21, RZ, RZ, R9 ;  /* 0x000000ffff157224 */ /* 0x000fe400078e0009 */
[----:B------:R-:W-:Y:S01]  /*f4f0*/  ULOP3.LUT UR6, UR6, 0x3fff, URZ, 0xc0, !UPT ;  /* 0x00003fff06067892 */ /* 0x000fe2000f8ec03f */
[----:B------:R-:W-:Y:S02]  /*f500*/  IMAD R22, R6, -0xa0, RZ ;  /* 0xffffff6006167824 */ /* 0x000fe400078e02ff */
[----:B01----:R-:W-:Y:S01]  /*f510*/  IMAD.U32 R4, RZ, RZ, UR5 ;  /* 0x00000005ff047e24 */ /* 0x003fe2000f8e00ff */
[----:B------:R-:W-:-:S04]  /*f520*/  ULOP3.LUT UR6, UR6, 0x10000, URZ, 0xfc, !UPT ;  /* 0x0001000006067892 */ /* 0x000fc8000f8efc3f */
[----:B------:R-:W-:Y:S01]  /*f530*/  UIMAD UR6, UR7, 0x780, UR6 ;  /* 0x00000780070678a4 */ /* 0x000fe2000f8e0206 */
[----:B------:R-:W-:-:S05]  /*f540*/  @!P1 LEA R4, R4, UR37, 0x3 ;  /* 0x0000002504049c11 */ /* 0x000fca000f8e18ff */
[----:B------:R-:W-:Y:S01]  /*f550*/  @!P1 VIADD R4, R4, 0x33440 ;  /* 0x0003344004049836 */ /* 0x000fe20000000000 */
[----:B------:R-:W-:Y:S02]  /*f560*/  UMOV UR14, UR6 ;  /* 0x00000006000e7c82 */ /* 0x000fe40008000000 */
[----:B------:R-:W-:Y:S01]  /*f570*/  QGMMA.64x192x32.F32.E4M3.E4M3 R24, R216, gdesc[UR12], R24, gsb0 ;  /* 0x02e0000cd8187df3 */ /* 0x000fe20008000818 */
[----:B------:R-:W-:Y:S01]  /*f580*/  UIADD3 UR14, UR6, 0x180, URZ ;  /* 0x00000180060e7890 */ /* 0x000fe2000fffe03f */
[----:B------:R-:W-:Y:S01]  /*f590*/  @!P1 PRMT R4, RZ, 0x654, R4 ;  /* 0x00000654ff049816 */ /* 0x000fe20000000004 */
[----:B------:R-:W-:Y:S01]  /*f5a0*/  UMOV UR15, 0xc0000010 ;  /* 0xc0000010000f7882 */ /* 0x000fe20000000000 */
[----:B------:R-:W-:Y:S02]  /*f5b0*/  WARPGROUP.DEPBAR.LE gsb0, 0x0 ;  /* 0x00008000000079c5 */ /* 0x000fe40000010000 */
[----:B------:R-:W-:-:S14]  /*f5c0*/  WARPGROUP.ARRIVE ;  /* 0x00000000000079c5 */ /* 0x000fdc0000000000 */
        /* <DEDUP_REMOVED lines=17> */
[----:B------:R-:W-:Y:S01]  /*f6e0*/  @P3 SHF.R.U32.HI R21, RZ, UR6, R5 ;  /* 0x00000006ff153c19 */ /* 0x000fe20008011605 */
[----:B------:R-:W-:-:S04]  /*f6f0*/  VIADD R5, R22, 0x1 ;  /* 0x0000000116057836 */ /* 0x000fc80000000000 */
[----:B------:R-:W-:-:S05]  /*f700*/  IMAD R14, R10, -0x2, R5 ;  /* 0xfffffffe0a0e7824 */ /* 0x000fca00078e0205 */
[C---:B------:R-:W-:Y:S01]  /*f710*/  IADD3 R15, R14.reuse, -UR52, R19 ;  /* 0x800000340e0f7c10 */ /* 0x040fe2000fffe013 */
[----:B------:R-:W-:-:S04]  /*f720*/  VIADD R14, R14, 0xffffffff ;  /* 0xffffffff0e0e7836 */ /* 0x000fc80000000000 */
[C---:B------:R-:W-:Y:S02]  /*f730*/  VIADD R20, R15.reuse, UR54 ;  /* 0x000000360f147c36 */ /* 0x040fe40008000000 */
[----:B------:R-:W-:Y:S01]  /*f740*/  VIADD R15, R15, UR57 ;  /* 0x000000390f0f7c36 */ /* 0x000fe20008000000 */
[----:B------:R-:W-:Y:S02]  /*f750*/  WARPGROUP.DEPBAR.LE gsb0, 0x0 ;  /* 0x00008000000079c5 */ /* 0x000fe40000010000 */
[----:B------:R-:W-:-:S06]  /*f760*/  WARPGROUP.ARRIVE ;  /* 0x00000000000079c5 */ /* 0x000fcc0000000000 */
[----:B------:R-:W-:Y:S03]  /*f770*/  QGMMA.64x192x32.F32.E4M3.E4M3 R24, R200, gdesc[UR12], R24, gsb0 ;  /* 0x02e0000cc8187df3 */ /* 0x000fe60008000818 */
[----:B------:R-:W-:Y:S02]  /*f780*/  WARPGROUP.DEPBAR.LE gsb0, 0x0 ;  /* 0x00008000000079c5 */ /* 0x000fe40000010000 */
[----:B------:R-:W0:Y:S01]  /*f790*/  SHFL.IDX PT, R200, R21, RZ, 0x1c1f ;  /* 0x001c1fff15c87589 */ /* 0x000e2200000e0000 */
[----:B------:R1:W-:Y:S06]  /*f7a0*/  BAR.ARV R18, 0x100 ;  /* 0x000400120000751d */ /* 0x0003ec0000002000 */
[----:B------:R2:W-:Y:S01]  /*f7b0*/  @!P1 SYNCS.ARRIVE.TRANS64.RED.A1T0 RZ, [R4+URZ], RZ ;  /* 0x000000ff04ff99a7 */ /* 0x0005e2000810043f */
[----:B0-----:R-:W-:-:S02]  /*f7c0*/  IMAD.IADD R5, R20, 0x1, R200 ;  /* 0x0000000114057824 */ /* 0x001fc400078e02c8 */
[----:B--2---:R-:W-:Y:S01]  /*f7d0*/  IMAD.IADD R4, R15, 0x1, R200 ;  /* 0x000000010f047824 */ /* 0x004fe200078e02c8 */
[----:B-1----:R-:W-:Y:S06]  /*f7e0*/  @P2 BRA `(.L_x_978) ;  /* 0x0000000000582947 */ /* 0x002fec0003800000 */
        /* <DEDUP_REMOVED lines=13> */
.L_x_980:
[----:B------:R-:W-:-:S05]  /*f8c0*/  IMAD.U32 R202, RZ, RZ, UR11 ;  /* 0x0000000bffca7e24 */ /* 0x000fca000f8e00ff */
[----:B------:R-:W-:-:S13]  /*f8d0*/  ISETP.NE.AND P2, PT, R202, 0x1, PT ;  /* 0x00000001ca00780c */ /* 0x000fda0003f45270 */
[----:B------:R-:W0:Y:S02]  /*f8e0*/  @P2 LDC.64 R200, c[0x0][0x9e8] ;  /* 0x00027a00ffc82b82 */ /* 0x000e240000000a00 */
[----:B0-----:R-:W-:-:S05]  /*f8f0*/  @P2 IMAD.HI.U32 R200, R23, R200, RZ ;  /* 0x000000c817c82227 */ /* 0x001fca00078e00ff */
[----:B------:R-:W-:-:S07]  /*f900*/  @P2 SHF.R.U32.HI R23, RZ, R201, R200 ;  /* 0x000000c9ff172219 */ /* 0x000fce00000116c8 */
.L_x_981:
[----:B------:R-:W-:Y:S05]  /*f910*/  BSYNC B0 ;  /* 0x0000000000007941 */ /* 0x000fea0003800000 */
.L_x_979:
[----:B------:R-:W-:-:S05]  /*f920*/  IMAD R23, R23, R202, R14 ;  /* 0x000000ca17177224 */ /* 0x000fca00078e020e */
[----:B------:R-:W-:Y:S02]  /*f930*/  VIADDMNMX R5, R23, R202, R5, PT ;  /* 0x000000ca17057246 */ /* 0x000fe40003800105 */
[----:B------:R-:W-:-:S07]  /*f940*/  VIMNMX R4, R4, R23, !PT ;  /* 0x0000001704047248 */ /* 0x000fce0007fe0100 */
.L_x_978:
[C---:B------:R-:W-:Y:S02]  /*f950*/  ISETP.GE.AND P2, PT, R22.reuse, 0x2, PT ;  /* 0x000000021600780c */ /* 0x040fe40003f46270 */
[----:B------:R-:W-:Y:S02]  /*f960*/  ISETP.GE.AND P3, PT, R22, 0x9, PT ;  /* 0x000000091600780c */ /* 0x000fe40003f66270 */
        /* <DEDUP_REMOVED lines=45> */
[C---:B------:R-:W-:Y:S02]  /*fc40*/  ISETP.LT.OR P3, PT, R5.reuse, 0x21, P3 ;  /* 0x000000210500780c */ /* 0x040fe40001f61670 */
        /* <DEDUP_REMOVED lines=202> */
.L_x_984:
[----:B------:R-:W-:-:S05]  /*108f0*/  IMAD.U32 R201, RZ, RZ, UR11 ;  /* 0x0000000bffc97e24 */ /* 0x000fca000f8e00ff */
[----:B------:R-:W-:-:S13]  /*10900*/  ISETP.NE.AND P6, PT, R201, 0x1, PT ;  /* 0x00000001c900780c */ /* 0x000fda0003fc5270 */
[----:B------:R-:W0:Y:S02]  /*10910*/  @P6 LDC.64 R4, c[0x0][0x9e8] ;  /* 0x00027a00ff046b82 */ /* 0x000e240000000a00 */
[----:B0-----:R-:W-:-:S05]  /*10920*/  @P6 IMAD.HI.U32 R4, R21, R4, RZ ;  /* 0x0000000415046227 */ /* 0x001fca00078e00ff */
[----:B------:R-:W-:-:S07]  /*10930*/  @P6 SHF.R.U32.HI R21, RZ, R5, R4 ;  /* 0x00000005ff156219 */ /* 0x000fce0000011604 */
.L_x_985:
[----:B------:R-:W-:Y:S05]  /*10940*/  BSYNC B0 ;  /* 0x0000000000007941 */ /* 0x000fea0003800000 */
.L_x_983:
[----:B------:R-:W-:-:S05]  /*10950*/  IMAD R14, R21, R201, R14 ;  /* 0x000000c9150e7224 */ /* 0x000fca00078e020e */
[----:B------:R-:W-:Y:S02]  /*10960*/  VIADDMNMX R20, R14, R201, R20, PT ;  /* 0x000000c90e147246 */ /* 0x000fe40003800114 */
[----:B------:R-:W-:-:S07]  /*10970*/  VIMNMX R15, R15, R14, !PT ;  /* 0x0000000e0f0f7248 */ /* 0x000fce0007fe0100 */
.L_x_982:
[----:B------:R-:W-:Y:S02]  /*10980*/  ISETP.GT.AND P2, PT, R15, 0x20, !P2 ;  /* 0x000000200f00780c */ /* 0x000fe40005744270 */
[----:B------:R-:W-:Y:S02]  /*10990*/  LOP3.LUT P6, RZ, R16, 0x2, RZ, 0xc0, !PT ;  /* 0x0000000210ff7812 */ /* 0x000fe400078cc0ff */
[----:B------:R-:W-:Y:S02]  /*109a0*/  ISETP.LT.OR P2, PT, R20, 0x21, P2 ;  /* 0x000000211400780c */ /* 0x000fe40001741670 */
[----:B------:R-:W-:Y:S02]  /*109b0*/  FMNMX.FTZ R4, R23, R12, !PT ;  /* 0x0000000c17047209 */ /* 0x000fe40007810000 */
[----:B------:R-:W-:Y:S02]  /*109c0*/  FSEL R170, R170, -INF , !P2 ;  /* 0xff800000aaaa7808 */ /* 0x000fe40005000000 */
[----:B------:R-:W-:-:S02]  /*109d0*/  ISETP.GT.AND P2, PT, R15, 0x21, !P6 ;  /* 0x000000210f00780c */ /* 0x000fc40007744270 */
[----:B------:R-:W-:Y:S02]  /*109e0*/  LOP3.LUT P6, RZ, R16, 0x8000, RZ, 0xc0, !PT ;  /* 0x0000800010ff7812 */ /* 0x000fe400078cc0ff */
        /* <DEDUP_REMOVED lines=102> */
[----:B------:R-:W-:-:S02]  /*11050*/  ISETP.LT.OR P3, PT, R20, 0x91, P3 ;  /* 0x000000911400780c */ /* 0x000fc40001f61670 */
[C---:B------:R-:W-:Y:S02]  /*11060*/  ISETP.GT.AND P2, PT, R15.reuse, 0x60, !P2 ;  /* 0x000000600f00780c */ /* 0x040fe40005744270 */
[----:B------:R-:W-:Y:S02]  /*11070*/  ISETP.GT.AND P5, PT, R15, 0x98, !P5 ;  /* 0x000000980f00780c */ /* 0x000fe40006fa4270 */
        /* <DEDUP_REMOVED lines=13> */
[----:B------:R-:W-:-:S04]  /*11150*/  ISETP.GT.AND P2, PT, R15, 0x68, !P2 ;  /* 0x000000680f00780c */ /* 0x000fc80005744270 */
        /* <DEDUP_REMOVED lines=68> */
[C---:B------:R-:W-:Y:S02]  /*115a0*/  ISETP.GT.AND P2, PT, R15.reuse, RZ, !P6 ;  /* 0x000000ff0f00720c */ /* 0x040fe40007744270 */
        /* <DEDUP_REMOVED lines=23> */
[----:B------:R0:W-:Y:S01]  /*11720*/  MUFU.EX2 R15, R196 ;  /* 0x000000c4000f7308 */ /* 0x0001e20000000800 */
        /* <DEDUP_REMOVED lines=8> */
[----:B0-----:R-:W-:-:S01]  /*117b0*/  FFMA.FTZ R196, R144, UR36, -R4 ;  /* 0x0000002490c47c23 */ /* 0x001fc20008010804 */
        /* <DEDUP_REMOVED lines=59> */
[----:B------:R-:W-:Y:S01]  /*11b70*/  FSEL R137, R131, -INF , !P4 ;  /* 0xff80000083897808 */ /* 0x000fe20006000000 */
[----:B------:R-:W-:Y:S01]  /*11b80*/  MUFU.EX2 R173, R173 ;  /* 0x000000ad00ad7308 */ /* 0x000fe20000000800 */
[----:B------:R-:W-:-:S04]  /*11b90*/  FMNMX.FTZ R193, R127, R192, !PT ;  /* 0x000000c07fc17209 */ /* 0x000fc80007810000 */
[----:B------:R-:W-:-:S03]  /*11ba0*/  FMNMX.FTZ R140, R130, R193, !PT ;  /* 0x000000c1828c7209 */ /* 0x000fc60007810000 */
[----:B------:R-:W-:Y:S01]  /*11bb0*/  MUFU.EX2 R131, R197 ;  /* 0x000000c500837308 */ /* 0x000fe20000000800 */
[----:B------:R-:W-:-:S04]  /*11bc0*/  FMNMX.FTZ R141, R137, R140, !PT ;  /* 0x0000008c898d7209 */ /* 0x000fc80007810000 */
[----:B------:R-:W-:Y:S01]  /*11bd0*/  FMNMX.FTZ R140, R134, R141, !PT ;  /* 0x0000008d868c7209 */ /* 0x000fe20007810000 */
[----:B------:R-:W-:-:S01]  /*11be0*/  FFMA.FTZ R141, R145, UR36, -R4 ;  /* 0x00000024918d7c23 */ /* 0x000fc20008010804 */
[--C-:B------:R-:W-:Y:S01]  /*11bf0*/  FFMA.FTZ R145, R149, UR36, -R4.reuse ;  /* 0x0000002495917c23 */ /* 0x100fe20008010804 */
[----:B------:R-:W-:Y:S01]  /*11c00*/  IMAD.U32 R149, RZ, RZ, UR36 ;  /* 0x00000024ff957e24 */ /* 0x000fe2000f8e00ff */
[----:B------:R-:W-:Y:S01]  /*11c10*/  FMNMX.FTZ R192, R135, R140, !PT ;  /* 0x0000008c87c07209 */ /* 0x000fe20007810000 */
[----:B------:R-:W-:Y:S04]  /*11c20*/  MUFU.EX2 R176, R176 ;  /* 0x000000b000b07308 */ /* 0x000fe80000000800 */
[----:B------:R-:W0:Y:S04]  /*11c30*/  SHFL.BFLY PT, R193, R192, 0x2, 0x1f ;  /* 0x0c401f00c0c17f89 */ /* 0x000e2800000e0000 */
[----:B------:R1:W-:Y:S08]  /*11c40*/  MUFU.EX2 R140, R196 ;  /* 0x000000c4008c7308 */ /* 0x0003f00000000800 */
[----:B------:R-:W-:Y:S08]  /*11c50*/  MUFU.EX2 R177, R177 ;  /* 0x000000b100b17308 */ /* 0x000ff00000000800 */
[----:B------:R-:W-:Y:S01]  /*11c60*/  MUFU.EX2 R180, R180 ;  /* 0x000000b400b47308 */ /* 0x000fe20000000800 */
[----:B0-----:R-:W-:Y:S01]  /*11c70*/  FMNMX.FTZ R193, R192, R193, !PT ;  /* 0x000000c1c0c17209 */ /* 0x001fe20007810000 */
[----:B------:R-:W-:Y:S01]  /*11c80*/  FFMA.FTZ R192, R133, UR36, -R4 ;  /* 0x0000002485c07c23 */ /* 0x000fe20008010804 */
[----:B------:R-:W-:-:S05]  /*11c90*/  FSEL R133, R5, RZ, P2 ;  /* 0x000000ff05857208 */ /* 0x000fca0001000000 */
[----:B------:R-:W-:Y:S01]  /*11ca0*/  MUFU.EX2 R181, R181 ;  /* 0x000000b500b57308 */ /* 0x000fe20000000800 */
[----:B------:R-:W0:Y:S01]  /*11cb0*/  SHFL.BFLY PT, R148, R193, 0x1, 0x1f ;  /* 0x0c201f00c1947f89 */ /* 0x000e2200000e0000 */
[----:B------:R-:W-:-:S06]  /*11cc0*/  FADD.FTZ R12, -R133, R12 ;  /* 0x0000000c850c7221 */ /* 0x000fcc0000010100 */
[----:B------:R2:W-:Y:S08]  /*11cd0*/  MUFU.EX2 R133, R192 ;  /* 0x000000c000857308 */ /* 0x0005f00000000800 */
[----:B------:R-:W-:Y:S08]  /*11ce0*/  MUFU.EX2 R152, R152 ;  /* 0x0000009800987308 */ /* 0x000ff00000000800 */
[----:B------:R-:W-:Y:S01]  /*11cf0*/  MUFU.EX2 R153, R153 ;  /* 0x0000009900997308 */ /* 0x000fe20000000800 */
[----:B0-----:R-:W-:Y:S01]  /*11d00*/  FMNMX.FTZ R4, R193, R148, !PT ;  /* 0x00000094c1047209 */ /* 0x001fe20007810000 */
[----:B------:R-:W-:-:S03]  /*11d10*/  FMUL.FTZ R148, R12, UR36 ;  /* 0x000000240c947c20 */ /* 0x000fc60008410000 */
[C---:B------:R-:W-:Y:S01]  /*11d20*/  FSETP.NEU.FTZ.AND P2, PT, R4.reuse, -INF , PT ;  /* 0xff8000000400780b */ /* 0x040fe20003f5d000 */
[----:B------:R-:W-:-:S02]  /*11d30*/  FFMA.FTZ R149, R4, R149, -8 ;  /* 0xc100000004957423 */ /* 0x000fc40000010095 */
[----:B------:R-:W0:Y:S01]  /*11d40*/  MUFU.EX2 R148, R148 ;  /* 0x0000009400947308 */ /* 0x000e220000000800 */
[----:B-1----:R-:W-:Y:S02]  /*11d50*/  FSEL R196, R4, RZ, P2 ;  /* 0x000000ff04c47208 */ /* 0x002fe40001000000 */
[----:B------:R-:W-:-:S03]  /*11d60*/  FSEL R12, R149, RZ, P2 ;  /* 0x000000ff950c7208 */ /* 0x000fc60001000000 */
[----:B------:R-:W-:Y:S02]  /*11d70*/  FADD.FTZ R196, -R196, R13 ;  /* 0x0000000dc4c47221 */ /* 0x000fe40000010100 */
[----:B--2---:R-:W-:-:S01]  /*11d80*/  FFMA.FTZ R192, R195, UR36, -R12 ;  /* 0x00000024c3c07c23 */ /* 0x004fc2000801080c */
[--C-:B------:R-:W-:Y:S01]  /*11d90*/  FFMA.FTZ R186, R186, UR36, -R12.reuse ;  /* 0x00000024baba7c23 */ /* 0x100fe2000801080c */
[----:B------:R-:W-:Y:S01]  /*11da0*/  FMUL.FTZ R195, R196, UR36 ;  /* 0x00000024c4c37c20 */ /* 0x000fe20008410000 */
[--C-:B------:R-:W-:Y:S01]  /*11db0*/  FFMA.FTZ R149, R187, UR36, -R12.reuse ;  /* 0x00000024bb957c23 */ /* 0x100fe2000801080c */
[----:B------:R-:W-:-:S01]  /*11dc0*/  FFMA.FTZ R187, R190, UR36, -R12 ;  /* 0x00000024bebb7c23 */ /* 0x000fc2000801080c */
[--C-:B------:R-:W-:Y:S01]  /*11dd0*/  FFMA.FTZ R190, R191, UR36, -R12.reuse ;  /* 0x00000024bfbe7c23 */ /* 0x100fe2000801080c */
[----:B------:R-:W-:-:S01]  /*11de0*/  FFMA.FTZ R191, R194, UR36, -R12 ;  /* 0x00000024c2bf7c23 */ /* 0x000fc2000801080c */
[----:B------:R-:W-:Y:S01]  /*11df0*/  MUFU.EX2 R186, R186 ;  /* 0x000000ba00ba7308 */ /* 0x000fe20000000800 */
[----:B------:R-:W-:-:S01]  /*11e00*/  FFMA.FTZ R194, R199, UR36, -R12 ;  /* 0x00000024c7c27c23 */ /* 0x000fc2000801080c */
[----:B0-----:R-:W-:Y:S01]  /*11e10*/  FFMA.FTZ R199, R148, R8, R21 ;  /* 0x0000000894c77223 */ /* 0x001fe20000010015 */
[----:B------:R-:W-:-:S01]  /*11e20*/  FFMA.FTZ R193, R198, UR36, -R12 ;  /* 0x00000024c6c17c23 */ /* 0x000fc2000801080c */
[--C-:B------:R-:W-:Y:S01]  /*11e30*/  FFMA.FTZ R197, R158, UR36, -R12.reuse ;  /* 0x000000249ec57c23 */ /* 0x100fe2000801080c */
[----:B------:R-:W-:-:S01]  /*11e40*/  FFMA.FTZ R158, R159, UR36, -R12 ;  /* 0x000000249f9e7c23 */ /* 0x000fc2000801080c */
[----:B------:R-:W-:Y:S01]  /*11e50*/  FADD.FTZ R199, R14, R199 ;  /* 0x000000c70ec77221 */ /* 0x000fe20000010000 */
[----:B------:R-:W-:-:S01]  /*11e60*/  FFMA.FTZ R159, R162, UR36, -R12 ;  /* 0x00000024a29f7c23 */ /* 0x000fc2000801080c */
[----:B------:R-:W0:Y:S01]  /*11e70*/  MUFU.EX2 R195, R195 ;  /* 0x000000c300c37308 */ /* 0x000e220000000800 */
[----:B------:R-:W-:-:S01]  /*11e80*/  FFMA.FTZ R162, R163, UR36, -R12 ;  /* 0x00000024a3a27c23 */ /* 0x000fc2000801080c */
[----:B------:R-:W-:Y:S01]  /*11e90*/  FADD.FTZ R196, R22, R199 ;  /* 0x000000c716c47221 */ /* 0x000fe20000010000 */
[----:B------:R-:W-:-:S01]  /*11ea0*/  FFMA.FTZ R170, R170, UR36, -R12 ;  /* 0x00000024aaaa7c23 */ /* 0x000fc2000801080c */
[--C-:B------:R-:W-:Y:S01]  /*11eb0*/  FFMA.FTZ R163, R166, UR36, -R12.reuse ;  /* 0x00000024a6a37c23 */ /* 0x100fe2000801080c */
[----:B------:R-:W-:-:S01]  /*11ec0*/  FFMA.FTZ R166, R167, UR36, -R12 ;  /* 0x00000024a7a67c23 */ /* 0x000fc2000801080c */
[----:B------:R-:W-:Y:S01]  /*11ed0*/  FADD.FTZ R167, R23, R196 ;  /* 0x000000c417a77221 */ /* 0x000fe20000010000 */
[----:B------:R-:W-:-:S01]  /*11ee0*/  FFMA.FTZ R171, R171, UR36, -R12 ;  /* 0x00000024abab7c23 */ /* 0x000fc2000801080c */
[----:B------:R-:W1:Y:S01]  /*11ef0*/  MUFU.EX2 R149, R149 ;  /* 0x0000009500957308 */ /* 0x000e620000000800 */
[----:B------:R-:W-:-:S01]  /*11f00*/  FFMA.FTZ R174, R174, UR36, -R12 ;  /* 0x00000024aeae7c23 */ /* 0x000fc2000801080c */
[----:B------:R-:W-:Y:S01]  /*11f10*/  FADD.FTZ R196, R184, R167 ;  /* 0x000000a7b8c47221 */ /* 0x000fe20000010000 */
[----:B------:R-:W-:-:S01]  /*11f20*/  FFMA.FTZ R175, R175, UR36, -R12 ;  /* 0x00000024afaf7c23 */ /* 0x000fc2000801080c */
[--C-:B------:R-:W-:Y:S01]  /*11f30*/  FFMA.FTZ R178, R178, UR36, -R12.reuse ;  /* 0x00000024b2b27c23 */ /* 0x100fe2000801080c */
[----:B------:R-:W-:-:S01]  /*11f40*/  FFMA.FTZ R179, R179, UR36, -R12 ;  /* 0x00000024b3b37c23 */ /* 0x000fc2000801080c */
[----:B------:R-:W-:Y:S01]  /*11f50*/  FADD.FTZ R167, R185, R196 ;  /* 0x000000c4b9a77221 */ /* 0x000fe20000010000 */
[----:B------:R-:W-:-:S01]  /*11f60*/  FFMA.FTZ R182, R182, UR36, -R12 ;  /* 0x00000024b6b67c23 */ /* 0x000fc2000801080c */
[----:B------:R-:W2:Y:S01]  /*11f70*/  MUFU.EX2 R187, R187 ;  /* 0x000000bb00bb7308 */ /* 0x000ea20000000800 */
[----:B0-----:R-:W-:-:S01]  /*11f80*/  FFMA.FTZ R8, R195, R7, R186 ;  /* 0x00000007c3087223 */ /* 0x001fc200000100ba */
[----:B------:R-:W-:Y:S01]  /*11f90*/  FADD.FTZ R196, R188, R167 ;  /* 0x000000a7bcc47221 */ /* 0x000fe20000010000 */
[----:B------:R-:W-:-:S01]  /*11fa0*/  FFMA.FTZ R183, R183, UR36, -R12 ;  /* 0x00000024b7b77c23 */ /* 0x000fc2000801080c */
[--C-:B------:R-:W-:Y:S01]  /*11fb0*/  FFMA.FTZ R154, R154, UR36, -R12.reuse ;  /* 0x000000249a9a7c23 */ /* 0x100fe2000801080c */
[----:B------:R-:W-:-:S01]  /*11fc0*/  FFMA.FTZ R155, R155, UR36, -R12 ;  /* 0x000000249b9b7c23 */ /* 0x000fc2000801080c */
[----:B------:R-:W-:Y:S01]  /*11fd0*/  FADD.FTZ R167, R189, R196 ;  /* 0x000000c4bda77221 */ /* 0x000fe20000010000 */
[----:B------:R-:W-:-:S01]  /*11fe0*/  FFMA.FTZ R138, R138, UR36, -R12 ;  /* 0x000000248a8a7c23 */ /* 0x000fc2000801080c */
[----:B------:R-:W0:Y:S01]  /*11ff0*/  MUFU.EX2 R190, R190 ;  /* 0x000000be00be7308 */ /* 0x000e220000000800 */
[----:B-1----:R-:W-:-:S01]  /*12000*/  FADD.FTZ R8, R149, R8 ;  /* 0x0000000895087221 */ /* 0x002fc20000010000 */
[--C-:B------:R-:W-:Y:S01]  /*12010*/  FFMA.FTZ R139, R139, UR36, -R12.reuse ;  /* 0x000000248b8b7c23 */ /* 0x100fe2000801080c */
[----:B------:R-:W-:-:S01]  /*12020*/  FFMA.FTZ R142, R142, UR36, -R12 ;  /* 0x000000248e8e7c23 */ /* 0x000fc2000801080c */
[--C-:B------:R-:W-:Y:S01]  /*12030*/  FFMA.FTZ R143, R143, UR36, -R12.reuse ;  /* 0x000000248f8f7c23 */ /* 0x100fe2000801080c */
[----:B------:R-:W-:-:S01]  /*12040*/  FFMA.FTZ R146, R146, UR36, -R12 ;  /* 0x0000002492927c23 */ /* 0x000fc2000801080c */
[--C-:B------:R-:W-:Y:S01]  /*12050*/  FFMA.FTZ R147, R147, UR36, -R12.reuse ;  /* 0x0000002493937c23 */ /* 0x100fe2000801080c */
[----:B------:R-:W-:-:S01]  /*12060*/  FFMA.FTZ R150, R150, UR36, -R12 ;  /* 0x0000002496967c23 */ /* 0x000fc2000801080c */
[----:B------:R-:W1:Y:S01]  /*12070*/  MUFU.EX2 R191, R191 ;  /* 0x000000bf00bf7308 */ /* 0x000e620000000800 */
[----:B--2---:R-:W-:-:S01]  /*12080*/  FADD.FTZ R7, R187, R8 ;  /* 0x00000008bb077221 */ /* 0x004fc20000010000 */
[--C-:B------:R-:W-:Y:S01]  /*12090*/  FFMA.FTZ R151, R151, UR36, -R12.reuse ;  /* 0x0000002497977c23 */ /* 0x100fe2000801080c */
[----:B------:R-:W-:-:S01]  /*120a0*/  FFMA.FTZ R122, R122, UR36, -R12 ;  /* 0x000000247a7a7c23 */ /* 0x000fc2000801080c */
[--C-:B------:R-:W-:Y:S01]  /*120b0*/  FFMA.FTZ R123, R123, UR36, -R12.reuse ;  /* 0x000000247b7b7c23 */ /* 0x100fe2000801080c */
[----:B------:R-:W-:-:S01]  /*120c0*/  FFMA.FTZ R126, R126, UR36, -R12 ;  /* 0x000000247e7e7c23 */ /* 0x000fc2000801080c */
[----:B------:R-:W-:-:S02]  /*120d0*/  FFMA.FTZ R134, R134, UR36, -R12 ;  /* 0x0000002486867c23 */ /* 0x000fc4000801080c */
        /* <DEDUP_REMOVED lines=8> */
[----:B------:R-:W-:-:S06]  /*12160*/  FADD.FTZ R8, R168, R167 ;  /* 0x000000a7a8087221 */ /* 0x000fcc0000010000 */
[----:B------:R-:W0:Y:S01]  /*12170*/  MUFU.EX2 R171, R171 ;  /* 0x000000ab00ab7308 */ /* 0x000e220000000800 */
[----:B-1----:R-:W-:-:S07]  /*12180*/  FADD.FTZ R7, R194, R7 ;  /* 0x00000007c2077221 */ /* 0x002fce0000010000 */
[----:B------:R-:W1:Y:S01]  /*12190*/  MUFU.EX2 R174, R174 ;  /* 0x000000ae00ae7308 */ /* 0x000e620000000800 */
[----:B--2---:R-:W-:-:S01]  /*121a0*/  FADD.FTZ R196, R170, R7 ;  /* 0x00000007aac47221 */ /* 0x004fc20000010000 */
[----:B------:R-:W-:-:S04]  /*121b0*/  FADD.FTZ R7, R169, R8 ;  /* 0x00000008a9077221 */ /* 0x000fc80000010000 */
[----:B------:R-:W-:Y:S02]  /*121c0*/  FADD.FTZ R8, R172, R7 ;  /* 0x00000007ac087221 */ /* 0x000fe40000010000 */
[----:B------:R-:W2:Y:S01]  /*121d0*/  MUFU.EX2 R175, R175 ;  /* 0x000000af00af7308 */ /* 0x000ea20000000800 */
[----:B0-----:R-:W-:-:S01]  /*121e0*/  FADD.FTZ R167, R171, R196 ;  /* 0x000000c4aba77221 */ /* 0x001fc20000010000 */
[----:B------:R-:W-:-:S04]  /*121f0*/  FADD.FTZ R7, R173, R8 ;  /* 0x00000008ad077221 */ /* 0x000fc80000010000 */
[----:B------:R-:W-:Y:S02]  /*12200*/  FADD.FTZ R8, R176, R7 ;  /* 0x00000007b0087221 */ /* 0x000fe40000010000 */
[----:B------:R-:W0:Y:S01]  /*12210*/  MUFU.EX2 R178, R178 ;  /* 0x000000b200b27308 */ /* 0x000e220000000800 */
[----:B-1----:R-:W-:-:S01]  /*12220*/  FADD.FTZ R196, R174, R167 ;  /* 0x000000a7aec47221 */ /* 0x002fc20000010000 */
[----:B------:R-:W-:-:S04]  /*12230*/  FADD.FTZ R7, R177, R8 ;  /* 0x00000008b1077221 */ /* 0x000fc80000010000 */
[----:B------:R-:W-:Y:S02]  /*12240*/  FADD.FTZ R8, R180, R7 ;  /* 0x00000007b4087221 */ /* 0x000fe40000010000 */
[----:B------:R-:W1:Y:S01]  /*12250*/  MUFU.EX2 R179, R179 ;  /* 0x000000b300b37308 */ /* 0x000e620000000800 */
[----:B--2---:R-:W-:-:S01]  /*12260*/  FADD.FTZ R167, R175, R196 ;  /* 0x000000c4afa77221 */ /* 0x004fc20000010000 */
[----:B------:R-:W-:-:S04]  /*12270*/  FADD.FTZ R7, R181, R8 ;  /* 0x00000008b5077221 */ /* 0x000fc80000010000 */
[----:B------:R-:W-:Y:S02]  /*12280*/  FADD.FTZ R8, R152, R7 ;  /* 0x0000000798087221 */ /* 0x000fe40000010000 */
[----:B------:R-:W2:Y:S01]  /*12290*/  MUFU.EX2 R182, R182 ;  /* 0x000000b600b67308 */ /* 0x000ea20000000800 */
[----:B0-----:R-:W-:-:S01]  /*122a0*/  FADD.FTZ R196, R178, R167 ;  /* 0x000000a7b2c47221 */ /* 0x001fc20000010000 */
[----:B------:R-:W-:-:S06]  /*122b0*/  FADD.FTZ R7, R153, R8 ;  /* 0x0000000899077221 */ /* 0x000fcc0000010000 */
        /* <DEDUP_REMOVED lines=36> */
[----:B------:R-:W-:-:S03]  /*12500*/  FFMA.FTZ R167, R127, UR36, -R12 ;  /* 0x000000247fa77c23 */ /* 0x000fc6000801080c */
[----:B------:R-:W-:-:S03]  /*12510*/  FADD.FTZ R8, R15, R8 ;  /* 0x000000080f087221 */ /* 0x000fc60000010000 */
[----:B------:R-:W0:Y:S01]  /*12520*/  MUFU.EX2 R142, R142 ;  /* 0x0000008e008e7308 */ /* 0x000e220000000800 */
[----:B-1----:R-:W-:-:S01]  /*12530*/  FADD.FTZ R196, R138, R7 ;  /* 0x000000078ac47221 */ /* 0x002fc20000010000 */
[----:B------:R-:W-:-:S06]  /*12540*/  FADD.FTZ R127, R131, R8 ;  /* 0x00000008837f7221 */ /* 0x000fcc0000010000 */
[----:B------:R-:W1:Y:S01]  /*12550*/  MUFU.EX2 R20, R20 ;  /* 0x0000001400147308 */ /* 0x000e620000000800 */
[----:B--2---:R-:W-:-:S07]  /*12560*/  FADD.FTZ R7, R139, R196 ;  /* 0x000000c48b077221 */ /* 0x004fce0000010000 */
[----:B------:R-:W2:Y:S01]  /*12570*/  MUFU.EX2 R143, R143 ;  /* 0x0000008f008f7308 */ /* 0x000ea20000000800 */
[----:B0-----:R-:W-:-:S07]  /*12580*/  FADD.FTZ R8, R142, R7 ;  /* 0x000000078e087221 */ /* 0x001fce0000010000 */
[----:B------:R-:W0:Y:S01]  /*12590*/  MUFU.EX2 R146, R146 ;  /* 0x0000009200927308 */ /* 0x000e220000000800 */
[----:B-1----:R-:W-:-:S01]  /*125a0*/  FADD.FTZ R7, R20, R127 ;  /* 0x0000007f14077221 */ /* 0x002fc20000010000 */
[----:B------:R-:W-:-:S06]  /*125b0*/  FFMA.FTZ R127, R130, UR36, -R12 ;  /* 0x00000024827f7c23 */ /* 0x000fcc000801080c */
[----:B------:R-:W1:Y:S01]  /*125c0*/  MUFU.EX2 R141, R141 ;  /* 0x0000008d008d7308 */ /* 0x000e620000000800 */
[----:B--2---:R-:W-:-:S01]  /*125d0*/  FADD.FTZ R197, R143, R8 ;  /* 0x000000088fc57221 */ /* 0x004fc20000010000 */
[----:B------:R-:W-:-:S06]  /*125e0*/  FADD.FTZ R8, R140, R7 ;  /* 0x000000078c087221 */ /* 0x000fcc0000010000 */
[----:B------:R-:W2:Y:S01]  /*125f0*/  MUFU.EX2 R147, R147 ;  /* 0x0000009300937308 */ /* 0x000ea20000000800 */
[----:B0-----:R-:W-:-:S07]  /*12600*/  FADD.FTZ R130, R146, R197 ;  /* 0x000000c592827221 */ /* 0x001fce0000010000 */
[----:B------:R-:W0:Y:S01]  /*12610*/  MUFU.EX2 R144, R144 ;  /* 0x0000009000907308 */ /* 0x000e220000000800 */
[----:B-1----:R-:W-:-:S07]  /*12620*/  FADD.FTZ R7, R141, R8 ;  /* 0x000000088d077221 */ /* 0x002fce0000010000 */
[----:B------:R-:W1:Y:S01]  /*12630*/  MUFU.EX2 R150, R150 ;  /* 0x0000009600967308 */ /* 0x000e620000000800 */
[----:B--2---:R-:W-:-:S01]  /*12640*/  FADD.FTZ R197, R147, R130 ;  /* 0x0000008293c57221 */ /* 0x004fc20000010000 */
[--C-:B------:R-:W-:Y:S01]  /*12650*/  FFMA.FTZ R130, R137, UR36, -R12.reuse ;  /* 0x0000002489827c23 */ /* 0x100fe2000801080c */
[----:B------:R-:W-:-:S05]  /*12660*/  FFMA.FTZ R12, R135, UR36, -R12 ;  /* 0x00000024870c7c23 */ /* 0x000fca000801080c */
        /* <DEDUP_REMOVED lines=33> */
[----:B-1----:R-:W-:-:S04]  /*12880*/  FADD.FTZ R8, R132, R135 ;  /* 0x0000008784087221 */ /* 0x002fc80000010000 */
[----:B------:R-:W-:Y:S01]  /*12890*/  FADD.FTZ R8, R133, R8 ;  /* 0x0000000885087221 */ /* 0x000fe20000010000 */
[----:B--2---:R-:W-:-:S04]  /*128a0*/  FADD.FTZ R7, R134, R7 ;  /* 0x0000000786077221 */ /* 0x004fc80000010000 */
[----:B0-----:R-:W-:Y:S01]  /*128b0*/  FADD.FTZ R7, R12, R7 ;  /* 0x000000070c077221 */ /* 0x001fe20000010000 */
[----:B------:R-:W-:Y:S06]  /*128c0*/  @!P0 BRA `(.L_x_986) ;  /* 0x0000000000048947 */ /* 0x000fec0003800000 */
[----:B------:R-:W-:Y:S01]  /*128d0*/  BPT.TRAP 0x1 ;  /* 0x000000040000795c */ /* 0x000fe20000300000 */
.L_x_986:
        /* <DEDUP_REMOVED lines=12> */
[-C--:B------:R-:W-:Y:S01]  /*129a0*/  FMUL.FTZ R28, R28, R148.reuse ;  /* 0x000000941c1c7220 */ /* 0x080fe20000410000 */
[----:B------:R-:W-:Y:S01]  /*129b0*/  F2FP.SATFINITE.E4M3.F32.PACK_AB_MERGE_C R193, R194, R193, RZ ;  /* 0x000000c1c2c1723e */ /* 0x000fe200048070ff */
[----:B------:R-:W-:Y:S01]  /*129c0*/  FMUL.FTZ R29, R29, R148 ;  /* 0x000000941d1d7220 */ /* 0x000fe20000410000 */
        /* <DEDUP_REMOVED lines=11> */
[-C--:B------:R-:W-:Y:S01]  /*12a80*/  FMUL.FTZ R37, R37, R148.reuse ;  /* 0x0000009425257220 */ /* 0x080fe20000410000 */
[----:B------:R-:W-:Y:S01]  /*12a90*/  F2FP.SATFINITE.E4M3.F32.PACK_AB_MERGE_C R163, R166, R163, RZ ;  /* 0x000000a3a6a3723e */ /* 0x000fe200048070ff */
[-C--:B------:R-:W-:Y:S01]  /*12aa0*/  FMUL.FTZ R40, R40, R148.reuse ;  /* 0x0000009428287220 */ /* 0x080fe20000410000 */
        /* <DEDUP_REMOVED lines=15> */
[-C--:B------:R-:W-:Y:S01]  /*12ba0*/  FMUL.FTZ R56, R56, R148.reuse ;  /* 0x0000009438387220 */ /* 0x080fe20000410000 */
        /* <DEDUP_REMOVED lines=102> */
.L_x_969:
[----:B------:R-:W-:Y:S06]  /*13210*/  BAR.ARV 0x8, 0x180 ;  /* 0x0206000000007b1d */ /* 0x000fec0000002000 */
[----:B------:R-:W-:Y:S05]  /*13220*/  @!P0 BRA `(.L_x_988) ;  /* 0x0000000000048947 */ /* 0x000fea0003800000 */
[----:B------:R-:W-:Y:S01]  /*13230*/  BPT.TRAP 0x1 ;  /* 0x000000040000795c */ /* 0x000fe20000300000 */
.L_x_988:
[----:B------:R-:W-:Y:S01]  /*13240*/  ULEA UR9, UR5, UR37, 0x3 ;  /* 0x0000002505097291 */ /* 0x000fe2000f8e183f */
[----:B------:R-:W-:-:S05]  /*13250*/  IMAD.U32 R0, RZ, RZ, UR4 ;  /* 0x00000004ff007e24 */ /* 0x000fca000f8e00ff */
[----:B------:R-:W-:-:S04]  /*13260*/  SHF.L.U32 R0, R0, 0x1f, RZ ;  /* 0x0000001f00007819 */ /* 0x000fc800000006ff */
[----:B------:R0:W1:Y:S01]  /*13270*/  SYNCS.PHASECHK.TRANS64.TRYWAIT P1, [UR9+0x33450], R0 ;  /* 0x03345000ff0075a7 */ /* 0x0000620008020149 */
[----:B------:R-:W-:Y:S05]  /*13280*/  @!P0 BRA `(.L_x_989) ;  /* 0x0000000000048947 */ /* 0x000fea0003800000 */
[----:B------:R-:W-:Y:S01]  /*13290*/  BPT.TRAP 0x1 ;  /* 0x000000040000795c */ /* 0x000fe20000300000 */
.L_x_989:
[----:B-1----:R-:W-:Y:S05]  /*132a0*/  @P1 BRA `(.L_x_990) ;  /* 0x0000000000081947 */ /* 0x002fea0003800000 */
[----:B------:R-:W1:Y:S02]  /*132b0*/  SYNCS.PHASECHK.TRANS64.TRYWAIT P1, [UR9+0x33450], R0 ;  /* 0x03345000ff0075a7 */ /* 0x000e640008020149 */
[----:B-1----:R-:W-:Y:S05]  /*132c0*/  @!P1 BRA `(.L_x_991) ;  /* 0x0000008000809947 */ /* 0x002fea0003800000 */
.L_x_990:
[----:B------:R-:W-:Y:S01]  /*132d0*/  UIADD3 UR37, UR37, 0x200, URZ ;  /* 0x0000020025257890 */ /* 0x000fe2000fffe03f */
[----:B------:R-:W-:Y:S01]  /*132e0*/  WARPGROUP.ARRIVE ;  /* 0x00000000000079c5 */ /* 0x000fe20000000000 */
[----:B------:R-:W-:-:S05]  /*132f0*/  UMOV UR7, 0xc0000010 ;  /* 0xc000001000077882 */ /* 0x000fca0000000000 */
[----:B------:R-:W2:Y:S01]  /*13300*/  S2UR UR12, SR_CTAID.Z ;  /* 0x00000000000c79c3 */ /* 0x000ea20000002700 */
[----:B------:R-:W-:Y:S01]  /*13310*/  USHF.R.U32.HI UR37, URZ, 0x4, UR37 ;  /* 0x000000043f257899 */ /* 0x000fe20008011625 */
[----:B------:R-:W-:Y:S01]  /*13320*/  IMAD.MOV.U32 R6, RZ, RZ, 0x3f800000 ;  /* 0x3f800000ff067424 */ /* 0x000fe200078e00ff */
[----:B------:R-:W-:Y:S02]  /*13330*/  ULDC.64 UR10, c[0x0][0x9a0] ;  /* 0x00026800000a7ab9 */ /* 0x000fe40000000a00 */
[----:B------:R-:W-:Y:S02]  /*13340*/  ULOP3.LUT UR37, UR37, 0x3fff, URZ, 0xc0, !UPT ;  /* 0x00003fff25257892 */ /* 0x000fe4000f8ec03f */
[----:B------:R-:W-:Y:S01]  /*13350*/  UISETP.NE.U32.AND UP0, UPT, UR10, URZ, UPT ;  /* 0x0000003f0a00728c */ /* 0x000fe2000bf05070 */
[----:B------:R-:W3:Y:S01]  /*13360*/  S2UR UR14, SR_CTAID.Z ;  /* 0x00000000000e79c3 */ /* 0x000ee20000002700 */
[----:B------:R-:W-:Y:S02]  /*13370*/  ULOP3.LUT UR8, UR37, 0x10000, URZ, 0xfc, !UPT ;  /* 0x0001000025087892 */ /* 0x000fe4000f8efc3f */
[----:B------:R-:W-:-:S02]  /*13380*/  UISETP.NE.AND.EX UP0, UPT, UR11, URZ, UPT, UP0 ;  /* 0x0000003f0b00728c */ /* 0x000fc4000bf05300 */
[----:B------:R-:W-:-:S04]  /*13390*/  UIMAD UR8, UR5, 0x780, UR8 ;  /* 0x00000780050878a4 */ /* 0x000fc8000f8e0208 */
[----:B------:R-:W-:Y:S01]  /*133a0*/  UIADD3 UR4, UR8, 0x180, URZ ;  /* 0x0000018008047890 */ /* 0x000fe2000fffe03f */
[----:B------:R-:W-:Y:S02]  /*133b0*/  PLOP3.LUT P1, PT, PT, PT, UP0, 0x80, 0x0 ;  /* 0x000000000000781c */ /* 0x000fe40003f2f008 */
[----:B------:R-:W-:-:S06]  /*133c0*/  UMOV UR6, UR8 ;  /* 0x0000000800067c82 */ /* 0x000fcc0008000000 */
[----:B------:R-:W-:Y:S01]  /*133d0*/  QGMMA.64x192x32.F32.E4M3.E4M3 R24, R216, gdesc[UR4], R24, gsb0 ;  /* 0x02e00004d8187df3 */ /* 0x000fe20008000818 */
[----:B------:R-:W-:Y:S01]  /*133e0*/  UMOV UR7, 0xc0000010 ;  /* 0xc000001000077882 */ /* 0x000fe20000000000 */
[----:B------:R-:W-:Y:S01]  /*133f0*/  UMOV UR6, UR4 ;  /* 0x0000000400067c82 */ /* 0x000fe20008000000 */
[----:B------:R-:W-:Y:S02]  /*13400*/  UIADD3 UR4, UR8, 0x300, URZ ;  /* 0x0000030008047890 */ /* 0x000fe4000fffe03f */
[----:B--2---:R-:W-:-:S03]  /*13410*/  USHF.R.S32.HI UR15, URZ, 0x1f, UR12 ;  /* 0x0000001f3f0f7899 */ /* 0x004fc6000801140c */
[----:B------:R-:W-:Y:S01]  /*13420*/  @UP0 ULDC.64 UR12, c[0x0][0x9c8] ;  /* 0x00027200000c0ab9 */ /* 0x000fe20000000a00 */
[----:B------:R-:W-:Y:S02]  /*13430*/  WARPGROUP.DEPBAR.LE gsb0, 0x0 ;  /* 0x00008000000079c5 */ /* 0x000fe40000010000 */
[----:B------:R-:W-:-:S09]  /*13440*/  WARPGROUP.ARRIVE ;  /* 0x00000000000079c5 */ /* 0x000fd20000000000 */
[----:B------:R-:W-:Y:S01]  /*13450*/  QGMMA.64x192x32.F32.E4M3.E4M3 R24, R212, gdesc[UR4], R24, gsb0 ;  /* 0x02e00004d4187df3 */ /* 0x000fe20008000818 */
[----:B------:R-:W-:Y:S01]  /*13460*/  UMOV UR6, UR4 ;  /* 0x0000000400067c82 */ /* 0x000fe20008000000 */
[----:B------:R-:W-:Y:S01]  /*13470*/  UMOV UR7, 0xc0000010 ;  /* 0xc000001000077882 */ /* 0x000fe20000000000 */
[----:B---3--:R-:W-:Y:S01]  /*13480*/  @UP0 UIMAD.WIDE.U32 UR4, UR14, UR12, URZ ;  /* 0x0000000c0e0402a5 */ /* 0x008fe2000f8e003f */
[----:B------:R-:W-:Y:S02]  /*13490*/  WARPGROUP.DEPBAR.LE gsb0, 0x0 ;  /* 0x00008000000079c5 */ /* 0x000fe40000010000 */
[----:B------:R-:W-:-:S14]  /*134a0*/  WARPGROUP.ARRIVE ;  /* 0x00000000000079c5 */ /* 0x000fdc0000000000 */
[----:B------:R-:W-:Y:S01]  /*134b0*/  QGMMA.64x192x32.F32.E4M3.E4M3 R24, R208, gdesc[UR4], R24, gsb0 ;  /* 0x02e00004d0187df3 */ /* 0x000fe20008000818 */
[----:B------:R-:W-:Y:S02]  /*134c0*/  @UP0 UIMAD UR6, UR15, UR12, URZ ;  /* 0x0000000c0f0602a4 */ /* 0x000fe4000f8e023f */
[----:B------:R-:W-:Y:S02]  /*134d0*/  @UP0 USHF.R.S32.HI UR7, URZ, 0x1f, UR55 ;  /* 0x0000001f3f070899 */ /* 0x000fe40008011437 */
[----:B------:R-:W-:-:S03]  /*134e0*/  @UP0 UIMAD UR6, UR14, UR13, UR6 ;  /* 0x0000000d0e0602a4 */ /* 0x000fc6000f8e0206 */
[----:B------:R-:W-:Y:S01]  /*134f0*/  @UP0 ULDC.64 UR12, c[0x0][0x9d0] ;  /* 0x00027400000c0ab9 */ /* 0x000fe20000000a00 */
[----:B------:R-:W-:Y:S02]  /*13500*/  @UP0 UIADD3 UR5, UR5, UR6, URZ ;  /* 0x0000000605050290 */ /* 0x000fe4000fffe03f */
[----:B------:R-:W-:Y:S02]  /*13510*/  @UP0 UIMAD UR6, UR7, UR12, URZ ;  /* 0x0000000c070602a4 */ /* 0x000fe4000f8e023f */
[----:B------:R-:W-:Y:S02]  /*13520*/  @UP0 UIMAD.WIDE.U32 UR4, UR55, UR12, UR4 ;  /* 0x0000000c370402a5 */ /* 0x000fe4000f8e0004 */
[----:B------:R-:W-:-:S04]  /*13530*/  @UP0 UIMAD UR6, UR55, UR13, UR6 ;  /* 0x0000000d370602a4 */ /* 0x000fc8000f8e0206 */
[----:B------:R-:W-:Y:S02]  /*13540*/  @UP0 UIADD3 UR5, UR5, UR6, URZ ;  /* 0x0000000605050290 */ /* 0x000fe4000fffe03f */
[----:B------:R-:W-:-:S04]  /*13550*/  @UP0 ULEA UR6, UP1, UR4, UR10, 0x2 ;  /* 0x0000000a04060291 */ /* 0x000fc8000f82103f */
[----:B------:R-:W-:Y:S02]  /*13560*/  @UP0 ULEA.HI.X UR7, UR4, UR11, UR5, 0x2, UP1 ;  /* 0x0000000b04070291 */ /* 0x000fe400088f1405 */
[----:B------:R-:W-:-:S04]  /*13570*/  IMAD.U32 R2, RZ, RZ, UR6 ;  /* 0x00000006ff027e24 */ /* 0x000fc8000f8e00ff */
[----:B-1----:R-:W-:-:S05]  /*13580*/  IMAD.U32 R3, RZ, RZ, UR7 ;  /* 0x00000007ff037e24 */ /* 0x002fca000f8e00ff */
[----:B------:R1:W2:Y:S01]  /*13590*/  @P1 LDG.E R6, desc[UR58][R2.64] ;  /* 0x0000003a02061981 */ /* 0x0002a2000c1e1900 */
[----:B------:R-:W-:Y:S01]  /*135a0*/  UIADD3 UR4, UR8, 0x480, URZ ;  /* 0x0000048008047890 */ /* 0x000fe2000fffe03f */
[----:B------:R-:W-:-:S06]  /*135b0*/  UMOV UR7, 0xc0000010 ;  /* 0xc000001000077882 */ /* 0x000fcc0000000000 */
[----:B------:R-:W-:Y:S01]  /*135c0*/  UMOV UR6, UR4 ;  /* 0x0000000400067c82 */ /* 0x000fe20008000000 */
[----:B------:R-:W-:Y:S01]  /*135d0*/  UIADD3 UR8, UR8, 0x600, URZ ;  /* 0x0000060008087890 */ /* 0x000fe2000fffe03f */
[----:B------:R-:W-:Y:S02]  /*135e0*/  WARPGROUP.DEPBAR.LE gsb0, 0x0 ;  /* 0x00008000000079c5 */ /* 0x000fe40000010000 */
[----:B------:R-:W-:-:S06]  /*135f0*/  WARPGROUP.ARRIVE ;  /* 0x00000000000079c5 */ /* 0x000fcc0000000000 */
[----:B------:R-:W-:Y:S01]  /*13600*/  QGMMA.64x192x32.F32.E4M3.E4M3 R24, R204, gdesc[UR4], R24, gsb0 ;  /* 0x02e00004cc187df3 */ /* 0x000fe20008000818 */
[----:B------:R-:W-:Y:S01]  /*13610*/  UMOV UR6, UR8 ;  /* 0x0000000800067c82 */ /* 0x000fe20008000000 */
[----:B------:R-:W-:Y:S01]  /*13620*/  UMOV UR7, 0xc0000010 ;  /* 0xc000001000077882 */ /* 0x000fe20000000000 */
[----:B------:R-:W3:Y:S04]  /*13630*/  SHFL.BFLY PT, R9, R8, 0x2, 0x1f ;  /* 0x0c401f0008097f89 */ /* 0x000ee800000e0000 */
[----:B------:R-:W4:Y:S01]  /*13640*/  SHFL.BFLY PT, R10, R7, 0x2, 0x1f ;  /* 0x0c401f00070a7f89 */ /* 0x000f2200000e0000 */
[----:B---3--:R-:W-:Y:S01]  /*13650*/  FADD.FTZ R9, R9, R8 ;  /* 0x0000000809097221 */ /* 0x008fe20000010000 */
[----:B----4-:R-:W-:-:S04]  /*13660*/  FADD.FTZ R10, R10, R7 ;  /* 0x000000070a0a7221 */ /* 0x010fc80000010000 */
[----:B0-----:R-:W0:Y:S04]  /*13670*/  SHFL.BFLY PT, R0, R9, 0x1, 0x1f ;  /* 0x0c201f0009007f89 */ /* 0x001e2800000e0000 */
[----:B-1----:R-:W1:Y:S01]  /*13680*/  SHFL.BFLY PT, R3, R10, 0x1, 0x1f ;  /* 0x0c201f000a037f89 */ /* 0x002e6200000e0000 */
[----:B0-----:R-:W-:Y:S01]  /*13690*/  FADD.FTZ R11, R9, R0 ;  /* 0x00000000090b7221 */ /* 0x001fe20000010000 */
[----:B-1----:R-:W-:-:S04]  /*136a0*/  FADD.FTZ R12, R10, R3 ;  /* 0x000000030a0c7221 */ /* 0x002fc80000010000 */
[C---:B------:R-:W-:Y:S01]  /*136b0*/  FSETP.NE.FTZ.AND P1, PT, R11.reuse, RZ, PT ;  /* 0x000000ff0b00720b */ /* 0x040fe20003f35000 */
[----:B------:R-:W-:Y:S01]  /*136c0*/  FMUL.FTZ R13, R11, 0.00390625 ;  /* 0x3b8000000b0d7820 */ /* 0x000fe20000410000 */
[----:B------:R-:W-:Y:S01]  /*136d0*/  FMUL.FTZ R14, R12, 0.00390625 ;  /* 0x3b8000000c0e7820 */ /* 0x000fe20000410000 */
[----:B------:R-:W-:-:S03]  /*136e0*/  IMAD.MOV.U32 R3, RZ, RZ, RZ ;  /* 0x000000ffff037224 */ /* 0x000fc600078e00ff */
[----:B------:R-:W-:Y:S02]  /*136f0*/  FSETP.NE.FTZ.AND P2, PT, R13, RZ, PT ;  /* 0x000000ff0d00720b */ /* 0x000fe40003f55000 */
[----:B------:R-:W-:-:S05]  /*13700*/  FSETP.NE.FTZ.AND P3, PT, R14, RZ, PT ;  /* 0x000000ff0e00720b */ /* 0x000fca0003f75000 */
        /* <DEDUP_REMOVED lines=9> */
[----:B------:R-:W-:-:S02]  /*137a0*/  IMAD.U32 R16, RZ, RZ, UR36 ;  /* 0x00000024ff107e24 */ /* 0x000fc4000f8e00ff */
[----:B------:R-:W-:Y:S02]  /*137b0*/  IMAD.U32 R8, RZ, RZ, UR36 ;  /* 0x00000024ff087e24 */ /* 0x000fe4000f8e00ff */
[----:B0-----:R-:W-:Y:S01]  /*137c0*/  @P3 FMUL.FTZ R11, R10, 0.69314718246459960938 ;  /* 0x3f3172180a0b3820 */ /* 0x001fe20000410000 */
[----:B------:R-:W-:Y:S01]  /*137d0*/  @P3 FMUL.FTZ R16, R16, 0.69314718246459960938 ;  /* 0x3f31721810103820 */ /* 0x000fe20000410000 */
[----:B------:R-:W-:Y:S01]  /*137e0*/  @P2 FMUL.FTZ R8, R8, 0.69314718246459960938 ;  /* 0x3f31721808082820 */ /* 0x000fe20000410000 */
[----:B-1----:R-:W-:Y:S01]  /*137f0*/  @P2 FMUL.FTZ R7, R7, 0.69314718246459960938 ;  /* 0x3f31721807072820 */ /* 0x002fe20000410000 */
[----:B------:R-:W-:Y:S02]  /*13800*/  IMAD.MOV.U32 R0, RZ, RZ, -0x800000 ;  /* 0xff800000ff007424 */ /* 0x000fe400078e00ff */
[----:B------:R-:W-:Y:S01]  /*13810*/  @P3 FFMA.FTZ R0, R16, R4, R11 ;  /* 0x0000000410003223 */ /* 0x000fe2000001000b */
[----:B------:R-:W-:Y:S02]  /*13820*/  IMAD.MOV.U32 R2, RZ, RZ, -0x800000 ;  /* 0xff800000ff027424 */ /* 0x000fe400078e00ff */
[----:B------:R-:W-:Y:S01]  /*13830*/  @P2 FFMA.FTZ R2, R8, R5, R7 ;  /* 0x0000000508022223 */ /* 0x000fe20000010007 */
[-C--:B--2---:R-:W-:Y:S01]  /*13840*/  FMUL.FTZ R3, R3, R6.reuse ;  /* 0x0000000603037220 */ /* 0x084fe20000410000 */
[----:B---3--:R-:W-:Y:S01]  /*13850*/  FMUL.FTZ R4, R9, R6 ;  /* 0x0000000609047220 */ /* 0x008fe20000410000 */
[----:B------:R-:W-:-:S02]  /*13860*/  WARPGROUP.DEPBAR.LE gsb0, 0x0 ;  /* 0x00008000000079c5 */ /* 0x000fc40000010000 */
[----:B------:R-:W-:Y:S05]  /*13870*/  @!P0 BRA `(.L_x_992) ;  /* 0x0000000000048947 */ /* 0x000fea0003800000 */
[----:B------:R-:W-:Y:S01]  /*13880*/  BPT.TRAP 0x1 ;  /* 0x000000040000795c */ /* 0x000fe20000300000 */
.L_x_992:
        /* <DEDUP_REMOVED lines=100> */
.L_x_918:
[----:B------:R-:W-:Y:S05]  /*13ed0*/  @P0 BRA `(.L_x_993) ;  /* 0x0000002c00780947 */ /* 0x000fea0003800000 */
[----:B------:R-:W0:Y:S01]  /*13ee0*/  S2R R16, SR_TID.X ;  /* 0x0000000000107919 */ /* 0x000e220000002100 */
[----:B------:R-:W-:Y:S01]  /*13ef0*/  ULDC.64 UR4, c[0x4][0x38] ;  /* 0x01000e0000047ab9 */ /* 0x000fe20000000a00 */
[----:B------:R-:W1:Y:S01]  /*13f00*/  LDC R131, c[0x0][0xbe8] ;  /* 0x0002fa00ff837b82 */ /* 0x000e620000000800 */
[----:B------:R-:W-:Y:S01]  /*13f10*/  ULDC.64 UR8, c[0x0][0xbd0] ;  /* 0x0002f40000087ab9 */ /* 0x000fe20000000a00 */
[----:B------:R-:W2:Y:S01]  /*13f20*/  S2R R19, SR_CTAID.X ;  /* 0x0000000000137919 */ /* 0x000ea20000002500 */
[----:B------:R-:W-:Y:S01]  /*13f30*/  USHF.R.S32.HI UR7, URZ, 0x1f, UR55 ;  /* 0x0000001f3f077899 */ /* 0x000fe20008011437 */
[----:B------:R-:W-:Y:S01]  /*13f40*/  ULDC.64 UR10, c[0x0][0xb38] ;  /* 0x0002ce00000a7ab9 */ /* 0x000fe20000000a00 */
[----:B0-----:R-:W-:-:S05]  /*13f50*/  IMAD.SHL.U32 R3, R16, 0x4, RZ ;  /* 0x0000000410037824 */ /* 0x001fca00078e00ff */
[----:B------:R-:W-:Y:S01]  /*13f60*/  LOP3.LUT R3, R3, 0xc, RZ, 0xc0, !PT ;  /* 0x0000000c03037812 */ /* 0x000fe200078ec0ff */
[----:B------:R-:W-:Y:S03]  /*13f70*/  BAR.SYNC.DEFER_BLOCKING 0x1, 0x100 ;  /* 0x0044000000007b1d */ /* 0x000fe60000010000 */
[----:B------:R-:W-:-:S05]  /*13f80*/  IADD3 R4, P0, R3, UR4, RZ ;  /* 0x0000000403047c10 */ /* 0x000fca000ff1e0ff */
[----:B------:R-:W-:-:S05]  /*13f90*/  IMAD.X R5, RZ, RZ, UR5, P0 ;  /* 0x00000005ff057e24 */ /* 0x000fca00080e06ff */
[----:B------:R0:W3:Y:S01]  /*13fa0*/  LDG.E.CONSTANT R3, desc[UR58][R4.64] ;  /* 0x0000003a04037981 */ /* 0x0000e2000c1e9900 */
[C---:B------:R-:W-:Y:S01]  /*13fb0*/  LOP3.LUT P0, R8, R16.reuse, 0x3, RZ, 0xc0, !PT ;  /* 0x0000000310087812 */ /* 0x040fe2000780c0ff */
[----:B------:R-:W-:Y:S01]  /*13fc0*/  VIADD R16, R16, 0xffffff80 ;  /* 0xffffff8010107836 */ /* 0x000fe20000000000 */
[----:B------:R-:W4:Y:S01]  /*13fd0*/  S2UR UR12, SR_CTAID.Z ;  /* 0x00000000000c79c3 */ /* 0x000f220000002700 */
[----:B-1----:R-:W-:Y:S01]  /*13fe0*/  ISETP.NE.AND P2, PT, R131, 0x1, PT ;  /* 0x000000018300780c */ /* 0x002fe20003f45270 */
[----:B------:R-:W-:Y:S01]  /*13ff0*/  UIMAD.WIDE.U32 UR4, UR55, UR8, URZ ;  /* 0x00000008370472a5 */ /* 0x000fe2000f8e003f */
[----:B------:R-:W-:Y:S01]  /*14000*/  ISETP.EQ.OR P0, PT, R8, 0x3, !P0 ;  /* 0x000000030800780c */ /* 0x000fe20004702670 */
[----:B------:R-:W-:Y:S01]  /*14010*/  UIMAD UR6, UR7, UR8, URZ ;  /* 0x00000008070672a4 */ /* 0x000fe2000f8e023f */
[----:B------:R-:W-:Y:S01]  /*14020*/  BSSY B0, `(.L_x_994) ;  /* 0x000021f000007945 */ /* 0x000fe20003800000 */
[----:B------:R-:W-:Y:S01]  /*14030*/  UIMAD UR8, UR7, UR10, URZ ;  /* 0x0000000a070872a4 */ /* 0x000fe2000f8e023f */
[----:B0-----:R-:W-:Y:S01]  /*14040*/  SHF.R.S32.HI R5, RZ, 0x1f, R16 ;  /* 0x0000001fff057819 */ /* 0x001fe20000011410 */
[----:B------:R-:W-:Y:S01]  /*14050*/  UIMAD UR9, UR55, UR9, UR6 ;  /* 0x00000009370972a4 */ /* 0x000fe2000f8e0206 */
[----:B------:R-:W-:Y:S01]  /*14060*/  SEL R136, R26, R7, P0 ;  /* 0x000000071a887207 */ /* 0x000fe20000000000 */
[----:B------:R-:W-:Y:S01]  /*14070*/  UIMAD.WIDE.U32 UR6, UR55, UR10, URZ ;  /* 0x0000000a370672a5 */ /* 0x000fe2000f8e003f */
[----:B------:R-:W-:Y:S01]  /*14080*/  LEA.HI R4, R5, R16, RZ, 0x7 ;  /* 0x0000001005047211 */ /* 0x000fe200078f38ff */
[----:B------:R-:W-:Y:S01]  /*14090*/  UIADD3 UR9, UR5, UR9, URZ ;  /* 0x0000000905097290 */ /* 0x000fe2000fffe03f */
[----:B------:R-:W-:Y:S01]  /*140a0*/  SEL R50, R7, R26, P0 ;  /* 0x0000001a07327207 */ /* 0x000fe20000000000 */
[----:B------:R-:W-:Y:S01]  /*140b0*/  UIMAD UR8, UR55, UR11, UR8 ;  /* 0x0000000b370872a4 */ /* 0x000fe2000f8e0208 */
[----:B------:R-:W-:-:S02]  /*140c0*/  LOP3.LUT R7, R4, 0xffffff80, RZ, 0xc0, !PT ;  /* 0xffffff8004077812 */ /* 0x000fc400078ec0ff */
[----:B------:R-:W-:Y:S01]  /*140d0*/  SEL R154, R84, R85, P0 ;  /* 0x00000055549a7207 */ /* 0x000fe20000000000 */
[----:B------:R-:W-:Y:S01]  /*140e0*/  UIADD3 UR8, UR7, UR8, URZ ;  /* 0x0000000807087290 */ /* 0x000fe2000fffe03f */
[----:B------:R-:W-:Y:S01]  /*140f0*/  SEL R39, R85, R84, P0 ;  /* 0x0000005455277207 */ /* 0x000fe20000000000 */
[----:B------:R-:W-:Y:S01]  /*14100*/  IMAD.IADD R84, R16, 0x1, -R7 ;  /* 0x0000000110547824 */ /* 0x000fe200078e0a07 */
[----:B------:R-:W-:Y:S02]  /*14110*/  SEL R128, R104, R57, P0 ;  /* 0x0000003968807207 */ /* 0x000fe40000000000 */
[----:B------:R-:W-:Y:S01]  /*14120*/  SEL R22, R25, R28, P0 ;  /* 0x0000001c19167207 */ /* 0x000fe20000000000 */
[----:B----4-:R-:W-:Y:S01]  /*14130*/  USHF.R.S32.HI UR13, URZ, 0x1f, UR12 ;  /* 0x0000001f3f0d7899 */ /* 0x010fe2000801140c */
[----:B------:R-:W-:Y:S01]  /*14140*/  SEL R54, R28, R25, P0 ;  /* 0x000000191c367207 */ /* 0x000fe20000000000 */
[----:B------:R-:W0:Y:S01]  /*14150*/  S2UR UR12, SR_CTAID.Z ;  /* 0x00000000000c79c3 */ /* 0x000e220000002700 */
[----:B------:R-:W-:-:S02]  /*14160*/  SEL R104, R57, R104, P0 ;  /* 0x0000006839687207 */ /* 0x000fc40000000000 */
[----:B------:R-:W-:Y:S02]  /*14170*/  SEL R28, R61, R64, P0 ;  /* 0x000000403d1c7207 */ /* 0x000fe40000000000 */
[----:B------:R-:W-:Y:S02]  /*14180*/  SEL R57, R64, R61, P0 ;  /* 0x0000003d40397207 */ /* 0x000fe40000000000 */
[----:B------:R-:W-:Y:S02]  /*14190*/  SHF.R.S32.HI R17, RZ, 0x1f, R84 ;  /* 0x0000001fff117819 */ /* 0x000fe40000011454 */
[----:B------:R-:W-:Y:S02]  /*141a0*/  SEL R64, R62, R63, P0 ;  /* 0x0000003f3e407207 */ /* 0x000fe40000000000 */
[----:B------:R-:W-:Y:S02]  /*141b0*/  SEL R132, R52, R21, P0 ;  /* 0x0000001534847207 */ /* 0x000fe40000000000 */
[----:B------:R-:W-:-:S02]  /*141c0*/  SEL R52, R21, R52, P0 ;  /* 0x0000003415347207 */ /* 0x000fc40000000000 */
[----:B------:R-:W-:Y:S02]  /*141d0*/  LEA.HI R5, R5, R16, RZ, 0x2 ;  /* 0x0000001005057211 */ /* 0x000fe400078f10ff */
[----:B------:R-:W-:Y:S02]  /*141e0*/  SEL R170, R29, R120, P0 ;  /* 0x000000781daa7207 */ /* 0x000fe40000000000 */
[----:B------:R-:W-:Y:S02]  /*141f0*/  SEL R27, R120, R29, P0 ;  /* 0x0000001d781b7207 */ /* 0x000fe40000000000 */
[----:B------:R-:W-:Y:S02]  /*14200*/  SEL R166, R60, R45, P0 ;  /* 0x0000002d3ca67207 */ /* 0x000fe40000000000 */
[----:B------:R-:W-:Y:S02]  /*14210*/  SEL R31, R45, R60, P0 ;  /* 0x0000003c2d1f7207 */ /* 0x000fe40000000000 */
[----:B------:R-:W-:-:S02]  /*14220*/  SHF.R.S32.HI R7, RZ, 0x7, R4 ;  /* 0x00000007ff077819 */ /* 0x000fc40000011404 */
[----:B------:R-:W-:Y:S02]  /*14230*/  LEA.HI R21, R17, R84, RZ, 0x2 ;  /* 0x0000005411157211 */ /* 0x000fe400078f10ff */
        /* <DEDUP_REMOVED lines=16> */
[----:B------:R-:W-:-:S02]  /*14340*/  LOP3.LUT R23, R5, 0xfffffffc, RZ, 0xc0, !PT ;  /* 0xfffffffc05177812 */ /* 0x000fc400078ec0ff */
[----:B------:R-:W-:Y:S02]  /*14350*/  SEL R13, R12, R13, P0 ;  /* 0x0000000d0c0d7207 */ /* 0x000fe40000000000 */
[----:B------:R-:W-:Y:S01]  /*14360*/  SEL R15, R14, R15, P0 ;  /* 0x0000000f0e0f7207 */ /* 0x000fe20000000000 */
[----:B------:R-:W-:Y:S01]  /*14370*/  IMAD.IADD R23, R16, 0x1, -R23 ;  /* 0x0000000110177824 */ /* 0x000fe200078e0a17 */
[----:B------:R-:W-:Y:S02]  /*14380*/  SEL R156, R72, R73, P0 ;  /* 0x00000049489c7207 */ /* 0x000fe40000000000 */
[----:B------:R-:W-:Y:S02]  /*14390*/  SEL R34, R73, R72, P0 ;  /* 0x0000004849227207 */ /* 0x000fe40000000000 */
[----:B------:R-:W-:Y:S02]  /*143a0*/  SEL R86, R90, R91, P0 ;  /* 0x0000005b5a567207 */ /* 0x000fe40000000000 */
[----:B------:R-:W-:-:S02]  /*143b0*/  LEA.HI R4, R4, R7, RZ, 0x1 ;  /* 0x0000000704047211 */ /* 0x000fc400078f08ff */
[--C-:B------:R-:W-:Y:S02]  /*143c0*/  SHF.R.S32.HI R5, RZ, 0x2, R21.reuse ;  /* 0x00000002ff057819 */ /* 0x100fe40000011415 */
[----:B------:R-:W-:Y:S02]  /*143d0*/  SHF.R.S32.HI R6, RZ, 0x1f, R21 ;  /* 0x0000001fff067819 */ /* 0x000fe40000011415 */
[----:B------:R-:W-:Y:S02]  /*143e0*/  SEL R12, R41, R40, P0 ;  /* 0x00000028290c7207 */ /* 0x000fe40000000000 */
[----:B------:R-:W-:Y:S02]  /*143f0*/  SEL R168, R48, R37, P0 ;  /* 0x0000002530a87207 */ /* 0x000fe40000000000 */
[----:B------:R-:W-:Y:S02]  /*14400*/  SEL R14, R37, R48, P0 ;  /* 0x00000030250e7207 */ /* 0x000fe40000000000 */
[----:B------:R-:W-:-:S02]  /*14410*/  SEL R72, R91, R90, P0 ;  /* 0x0000005a5b487207 */ /* 0x000fc40000000000 */
[----:B------:R-:W-:Y:S02]  /*14420*/  LOP3.LUT R21, R21, 0x7ffffffc, RZ, 0xc0, !PT ;  /* 0x7ffffffc15157812 */ /* 0x000fe400078ec0ff */
[----:B------:R-:W-:Y:S02]  /*14430*/  SEL R172, R40, R41, P0 ;  /* 0x0000002928ac7207 */ /* 0x000fe40000000000 */
[----:B------:R-:W-:Y:S02]  /*14440*/  SEL R158, R76, R77, P0 ;  /* 0x0000004d4c9e7207 */ /* 0x000fe40000000000 */
[----:B------:R-:W-:Y:S02]  /*14450*/  SEL R37, R77, R76, P0 ;  /* 0x0000004c4d257207 */ /* 0x000fe40000000000 */
[----:B------:R-:W-:Y:S02]  /*14460*/  SEL R90, R98, R99, P0 ;  /* 0x00000063625a7207 */ /* 0x000fe40000000000 */
[----:B------:R-:W-:-:S02]  /*14470*/  SEL R48, R82, R83, P0 ;  /* 0x0000005352307207 */ /* 0x000fc40000000000 */
[----:B------:R-:W-:Y:S02]  /*14480*/  SEL R77, R83, R82, P0 ;  /* 0x00000052534d7207 */ /* 0x000fe40000000000 */
[----:B------:R-:W-:Y:S02]  /*14490*/  LOP3.LUT R4, R4, 0x3fffffe, RZ, 0xc0, !PT ;  /* 0x03fffffe04047812 */ /* 0x000fe400078ec0ff */
[----:B------:R-:W-:Y:S02]  /*144a0*/  SEL R138, R53, R20, P0 ;  /* 0x00000014358a7207 */ /* 0x000fe40000000000 */
[----:B------:R-:W-:Y:S01]  /*144b0*/  LEA.HI R17, R17, R84, RZ, 0x5 ;  /* 0x0000005411117211 */ /* 0x000fe200078f28ff */
[----:B------:R-:W-:Y:S01]  /*144c0*/  IMAD.IADD R16, R7, 0x1, -R4 ;  /* 0x0000000107107824 */ /* 0x000fe200078e0a04 */
[C---:B------:R-:W-:Y:S01]  /*144d0*/  LOP3.LUT P1, RZ, R84.reuse, 0x3, RZ, 0xc0, !PT ;  /* 0x0000000354ff7812 */ /* 0x040fe2000782c0ff */
[----:B------:R-:W-:Y:S01]  /*144e0*/  IMAD.IADD R84, R84, 0x1, -R21 ;  /* 0x0000000154547824 */ /* 0x000fe200078e0a15 */
[----:B------:R-:W-:Y:S01]  /*144f0*/  SEL R164, R56, R69, P0 ;  /* 0x0000004538a47207 */ /* 0x000fe20000000000 */
[----:B------:R-:W-:Y:S01]  /*14500*/  IMAD.U32 R7, RZ, RZ, UR5 ;  /* 0x00000005ff077e24 */ /* 0x000fe2000f8e00ff */
[----:B------:R-:W-:Y:S01]  /*14510*/  SEL R18, R69, R56, P0 ;  /* 0x0000003845127207 */ /* 0x000fe20000000000 */
[----:B------:R-:W-:Y:S01]  /*14520*/  IMAD.U32 R7, RZ, RZ, UR9 ;  /* 0x00000009ff077e24 */ /* 0x000fe2000f8e00ff */
[----:B------:R-:W-:-:S02]  /*14530*/  SEL R53, R20, R53, P0 ;  /* 0x0000003514357207 */ /* 0x000fc40000000000 */
        /* <DEDUP_REMOVED lines=13> */
[----:B------:R-:W-:Y:S01]  /*14610*/  LOP3.LUT R4, R6, 0xfffffff8, RZ, 0xc0, !PT ;  /* 0xfffffff806047812 */ /* 0x000fe200078ec0ff */
[----:B------:R-:W-:Y:S01]  /*14620*/  IMAD.U32 R6, RZ, RZ, UR4 ;  /* 0x00000004ff067e24 */ /* 0x000fe2000f8e00ff */
[----:B------:R-:W-:Y:S01]  /*14630*/  SEL R144, R96, R97, P0 ;  /* 0x0000006160907207 */ /* 0x000fe20000000000 */
[----:B------:R-:W1:Y:S01]  /*14640*/  S2UR UR4, SR_CTAID.Y ;  /* 0x00000000000479c3 */ /* 0x000e620000002600 */
[----:B------:R-:W-:Y:S01]  /*14650*/  SEL R40, R97, R96, P0 ;  /* 0x0000006061287207 */ /* 0x000fe20000000000 */
[----:B------:R-:W-:Y:S01]  /*14660*/  IMAD.IADD R4, R5, 0x1, -R4 ;  /* 0x0000000105047824 */ /* 0x000fe200078e0a04 */
        /* <DEDUP_REMOVED lines=18> */
[----:B------:R-:W-:Y:S02]  /*14790*/  SHF.R.S32.HI R17, RZ, 0x5, R17 ;  /* 0x00000005ff117819 */ /* 0x000fe40000011411 */
[----:B------:R-:W-:-:S02]  /*147a0*/  SEL R152, R80, R81, P0 ;  /* 0x0000005150987207 */ /* 0x000fc40000000000 */
[----:B------:R-:W-:Y:S01]  /*147b0*/  SEL R36, R81, R80, P0 ;  /* 0x0000005051247207 */ /* 0x000fe20000000000 */
[----:B------:R-:W-:Y:S01]  /*147c0*/  IMAD R17, R17, 0x10, R4 ;  /* 0x0000001011117824 */ /* 0x000fe200078e0204 */
[----:B------:R-:W-:Y:S01]  /*147d0*/  LEA.HI R5, R23, R23, RZ, 0x1 ;  /* 0x0000001717057211 */ /* 0x000fe200078f08ff */
[----:B------:R-:W-:Y:S01]  /*147e0*/  IMAD.U32 R4, RZ, RZ, UR6 ;  /* 0x00000006ff047e24 */ /* 0x000fe2000f8e00ff */
[----:B------:R-:W-:Y:S01]  /*147f0*/  SEL R124, R78, R79, P0 ;  /* 0x0000004f4e7c7207 */ /* 0x000fe20000000000 */
[----:B------:R-:W-:Y:S01]  /*14800*/  IMAD R16, R16, 0x40, R17 ;  /* 0x0000004010107824 */ /* 0x000fe200078e0211 */
[----:B------:R-:W-:Y:S02]  /*14810*/  SEL R76, R79, R78, P0 ;  /* 0x0000004e4f4c7207 */ /* 0x000fe40000000000 */
[----:B------:R-:W-:Y:S02]  /*14820*/  SEL R78, R114, R115, P0 ;  /* 0x00000073724e7207 */ /* 0x000fe40000000000 */
[----:B------:R-:W-:-:S02]  /*14830*/  SEL R66, R115, R114, P0 ;  /* 0x0000007273427207 */ /* 0x000fc40000000000 */
[----:B------:R-:W-:Y:S01]  /*14840*/  LOP3.LUT R26, R5, 0x1ffffffe, RZ, 0xc0, !PT ;  /* 0x1ffffffe051a7812 */ /* 0x000fe200078ec0ff */
[----:B------:R-:W-:Y:S01]  /*14850*/  IMAD.U32 R5, RZ, RZ, UR7 ;  /* 0x00000007ff057e24 */ /* 0x000fe2000f8e00ff */
[----:B------:R-:W-:Y:S01]  /*14860*/  SEL R146, R100, R101, P0 ;  /* 0x0000006564927207 */ /* 0x000fe20000000000 */
[----:B------:R-:W-:Y:S01]  /*14870*/  IMAD.U32 R5, RZ, RZ, UR8 ;  /* 0x00000008ff057e24 */ /* 0x000fe2000f8e00ff */
[----:B------:R-:W-:Y:S01]  /*14880*/  SEL R43, R101, R100, P0 ;  /* 0x00000064652b7207 */ /* 0x000fe20000000000 */
[----:B------:R-:W-:Y:S01]  /*14890*/  IMAD.IADD R23, R23, 0x1, -R26 ;  /* 0x0000000117177824 */ /* 0x000fe200078e0a1a */
[----:B------:R-:W-:Y:S01]  /*148a0*/  SEL R42, R105, R122, P0 ;  /* 0x0000007a692a7207 */ /* 0x000fe20000000000 */
[--C-:B--2---:R-:W-:Y:S01]  /*148b0*/  IMAD R100, R19, 0x80, R16.reuse ;  /* 0x0000008013647824 */ /* 0x104fe200078e0210 */
[----:B------:R-:W-:Y:S01]  /*148c0*/  SEL R51, R117, R116, P0 ;  /* 0x0000007475337207 */ /* 0x000fe20000000000 */
[----:B------:R-:W-:Y:S01]  /*148d0*/  IMAD R26, R23, 0x8, R16 ;  /* 0x00000008171a7824 */ /* 0x000fe200078e0210 */
[----:B------:R-:W-:Y:S01]  /*148e0*/  SEL R142, R122, R105, P0 ;  /* 0x000000697a8e7207 */ /* 0x000fe20000000000 */
[----:B------:R-:W-:Y:S01]  /*148f0*/  ULDC.64 UR6, c[0x0][0xb48] ;  /* 0x0002d20000067ab9 */ /* 0x000fe20000000a00 */
[----:B------:R-:W-:Y:S01]  /*14900*/  SEL R122, R116, R117, P0 ;  /* 0x00000075747a7207 */ /* 0x000fe20000000000 */
[----:B------:R-:W-:Y:S01]  /*14910*/  IMAD R26, R19, 0x80, R26 ;  /* 0x00000080131a7824 */ /* 0x000fe200078e021a */
[----:B------:R-:W-:Y:S01]  /*14920*/  ULDC.64 UR8, c[0x0][0xb28] ;  /* 0x0002ca0000087ab9 */ /* 0x000fe20000000a00 */
[----:B---3--:R2:W-:Y:S04]  /*14930*/  SHFL.IDX PT, R29, R64, R3, 0x1c1f ;  /* 0x001c1f03401d7589 */ /* 0x0085e800000e0000 */
[----:B------:R-:W-:Y:S04]  /*14940*/  SHFL.IDX PT, R82, R176, R3, 0x1c1f ;  /* 0x001c1f03b0527589 */ /* 0x000fe800000e0000 */
[----:B------:R-:W-:Y:S01]  /*14950*/  SHFL.IDX PT, R33, R86, R3, 0x1c1f ;  /* 0x001c1f0356217589 */ /* 0x000fe200000e0000 */
[----:B--2---:R-:W-:-:S03]  /*14960*/  LOP3.LUT R64, R3, 0x2, RZ, 0x3c, !PT ;  /* 0x0000000203407812 */ /* 0x004fc600078e3cff */
[----:B------:R-:W-:Y:S04]  /*14970*/  SHFL.IDX PT, R61, R178, R3, 0x1c1f ;  /* 0x001c1f03b23d7589 */ /* 0x000fe800000e0000 */
[----:B------:R-:W-:Y:S04]  /*14980*/  SHFL.IDX PT, R83, R10, R64, 0x1c1f ;  /* 0x001c1f400a537589 */ /* 0x000fe800000e0000 */
[----:B------:R-:W2:Y:S04]  /*14990*/  SHFL.IDX PT, R86, R13, R64, 0x1c1f ;  /* 0x001c1f400d567589 */ /* 0x000ea800000e0000 */
[----:B------:R-:W-:Y:S04]  /*149a0*/  SHFL.IDX PT, R87, R172, R3, 0x1c1f ;  /* 0x001c1f03ac577589 */ /* 0x000fe800000e0000 */
[----:B------:R-:W-:Y:S04]  /*149b0*/  SHFL.IDX PT, R21, R90, R3, 0x1c1f ;  /* 0x001c1f035a157589 */ /* 0x000fe800000e0000 */
[----:B------:R-:W-:Y:S04]  /*149c0*/  SHFL.IDX PT, R12, R12, R64, 0x1c1f ;  /* 0x001c1f400c0c7589 */ /* 0x000fe800000e0000 */
[----:B------:R-:W-:Y:S04]  /*149d0*/  SHFL.IDX PT, R65, R174, R3, 0x1c1f ;  /* 0x001c1f03ae417589 */ /* 0x000fe800000e0000 */
[----:B------:R-:W3:Y:S04]  /*149e0*/  SHFL.IDX PT, R90, R15, R64, 0x1c1f ;  /* 0x001c1f400f5a7589 */ /* 0x000ee800000e0000 */
[----:B------:R-:W-:Y:S01]  /*149f0*/  SHFL.IDX PT, R94, R168, R3, 0x1c1f ;  /* 0x001c1f03a85e7589 */ /* 0x000fe200000e0000 */
[----:B--2---:R-:W-:-:S03]  /*14a00*/  SEL R79, R61, R86, P0 ;  /* 0x000000563d4f7207 */ /* 0x004fc60000000000 */
[----:B------:R-:W-:Y:S04]  /*14a10*/  SHFL.IDX PT, R95, R14, R64, 0x1c1f ;  /* 0x001c1f400e5f7589 */ /* 0x000fe800000e0000 */
[----:B------:R-:W-:Y:S04]  /*14a20*/  SHFL.IDX PT, R92, R170, R3, 0x1c1f ;  /* 0x001c1f03aa5c7589 */ /* 0x000fe800000e0000 */
[----:B------:R-:W2:Y:S04]  /*14a30*/  SHFL.IDX PT, R93, R27, R64, 0x1c1f ;  /* 0x001c1f401b5d7589 */ /* 0x000ea800000e0000 */
[----:B------:R-:W-:Y:S04]  /*14a40*/  SHFL.IDX PT, R97, R164, R3, 0x1c1f ;  /* 0x001c1f03a4617589 */ /* 0x000fe800000e0000 */
[----:B------:R-:W4:Y:S01]  /*14a50*/  SHFL.IDX PT, R18, R18, R64, 0x1c1f ;  /* 0x001c1f4012127589 */ /* 0x000f2200000e0000 */
[----:B---3--:R-:W-:-:S03]  /*14a60*/  SEL R89, R65, R90, P0 ;  /* 0x0000005a41597207 */ /* 0x008fc60000000000 */
[----:B------:R-:W-:Y:S04]  /*14a70*/  SHFL.IDX PT, R98, R166, R3, 0x1c1f ;  /* 0x001c1f03a6627589 */ /* 0x000fe800000e0000 */
[----:B------:R-:W3:Y:S04]  /*14a80*/  SHFL.IDX PT, R99, R31, R64, 0x1c1f ;  /* 0x001c1f401f637589 */ /* 0x000ee800000e0000 */
[----:B------:R-:W-:Y:S04]  /*14a90*/  SHFL.IDX PT, R107, R160, R3, 0x1c1f ;  /* 0x001c1f03a06b7589 */ /* 0x000fe800000e0000 */
[----:B------:R-:W-:Y:S01]  /*14aa0*/  SHFL.IDX PT, R106, R162, R3, 0x1c1f ;  /* 0x001c1f03a26a7589 */ /* 0x000fe200000e0000 */
[----:B--2---:R-:W-:-:S03]  /*14ab0*/  SEL R91, R92, R93, P0 ;  /* 0x0000005d5c5b7207 */ /* 0x004fc60000000000 */
[----:B------:R-:W-:Y:S04]  /*14ac0*/  SHFL.IDX PT, R35, R35, R64, 0x1c1f ;  /* 0x001c1f4023237589 */ /* 0x000fe800000e0000 */
[----:B------:R-:W2:Y:S04]  /*14ad0*/  SHFL.IDX PT, R110, R30, R64, 0x1c1f ;  /* 0x001c1f401e6e7589 */ /* 0x000ea800000e0000 */
[----:B------:R-:W-:Y:S04]  /*14ae0*/  SHFL.IDX PT, R49, R112, R3, 0x1c1f ;  /* 0x001c1f0370317589 */ /* 0x000fe800000e0000 */
[----:B------:R-:W-:Y:S04]  /*14af0*/  SHFL.IDX PT, R81, R9, R64, 0x1c1f ;  /* 0x001c1f4009517589 */ /* 0x000fe800000e0000 */
[----:B------:R-:W-:Y:S04]  /*14b00*/  SHFL.IDX PT, R109, R158, R3, 0x1c1f ;  /* 0x001c1f039e6d7589 */ /* 0x000fe800000e0000 */
[----:B------:R-:W-:Y:S04]  /*14b10*/  SHFL.IDX PT, R74, R74, R3, 0x1c1f ;  /* 0x001c1f034a4a7589 */ /* 0x000fe800000e0000 */
[----:B------:R-:W5:Y:S04]  /*14b20*/  SHFL.IDX PT, R112, R37, R64, 0x1c1f ;  /* 0x001c1f4025707589 */ /* 0x000f6800000e0000 */
[----:B------:R-:W-:Y:S04]  /*14b30*/  SHFL.IDX PT, R9, R75, R64, 0x1c1f ;  /* 0x001c1f404b097589 */ /* 0x000fe800000e0000 */
[----:B------:R-:W-:Y:S04]  /*14b40*/  SHFL.IDX PT, R114, R152, R3, 0x1c1f ;  /* 0x001c1f0398727589 */ /* 0x000fe800000e0000 */
[----:B------:R-:W-:Y:S04]  /*14b50*/  SHFL.IDX PT, R13, R36, R64, 0x1c1f ;  /* 0x001c1f40240d7589 */ /* 0x000fe800000e0000 */
[----:B------:R-:W-:Y:S04]  /*14b60*/  SHFL.IDX PT, R80, R8, R3, 0x1c1f ;  /* 0x001c1f0308507589 */ /* 0x000fe800000e0000 */
[----:B------:R-:W-:Y:S04]  /*14b70*/  SHFL.IDX PT, R113, R154, R3, 0x1c1f ;  /* 0x001c1f039a717589 */ /* 0x000fe800000e0000 */
[----:B------:R-:W-:Y:S04]  /*14b80*/  SHFL.IDX PT, R10, R39, R64, 0x1c1f ;  /* 0x001c1f40270a7589 */ /* 0x000fe800000e0000 */
[----:B------:R-:W-:Y:S04]  /*14b90*/  SHFL.IDX PT, R60, R180, R3, 0x1c1f ;  /* 0x001c1f03b43c7589 */ /* 0x000fe800000e0000 */
[----:B------:R-:W0:Y:S04]  /*14ba0*/  SHFL.IDX PT, R11, R11, R64, 0x1c1f ;  /* 0x001c1f400b0b7589 */ /* 0x000e2800000e0000 */
[----:B------:R-:W-:Y:S04]  /*14bb0*/  SHFL.IDX PT, R111, R156, R3, 0x1c1f ;  /* 0x001c1f039c6f7589 */ /* 0x000fe800000e0000 */
[----:B------:R-:W-:Y:S04]  /*14bc0*/  SHFL.IDX PT, R34, R34, R64, 0x1c1f ;  /* 0x001c1f4022227589 */ /* 0x000fe800000e0000 */
[----:B------:R1:W-:Y:S04]  /*14bd0*/  SHFL.IDX PT, R17, R78, R3, 0x1c1f ;  /* 0x001c1f034e117589 */ /* 0x0003e800000e0000 */
[----:B------:R4:W-:Y:S04]  /*14be0*/  SHFL.IDX PT, R16, R88, R3, 0x1c1f ;  /* 0x001c1f0358107589 */ /* 0x0009e800000e0000 */
[----:B------:R-:W-:Y:S01]  /*14bf0*/  SHFL.IDX PT, R115, R150, R3, 0x1c1f ;  /* 0x001c1f0396737589 */ /* 0x000fe200000e0000 */
[----:B-1----:R-:W-:-:S02]  /*14c00*/  SEL R78, R82, R83, P0 ;  /* 0x00000053524e7207 */ /* 0x002fc40000000000 */
[----:B------:R-:W-:Y:S01]  /*14c10*/  SEL R82, R83, R82, P0 ;  /* 0x0000005253527207 */ /* 0x000fe20000000000 */
[----:B------:R-:W1:Y:S01]  /*14c20*/  SHFL.IDX PT, R118, R41, R64, 0x1c1f ;  /* 0x001c1f4029767589 */ /* 0x000e6200000e0000 */
[----:B------:R-:W-:Y:S02]  /*14c30*/  SEL R83, R86, R61, P0 ;  /* 0x0000003d56537207 */ /* 0x000fe40000000000 */
[----:B----4-:R-:W-:Y:S01]  /*14c40*/  SEL R88, R87, R12, P0 ;  /* 0x0000000c57587207 */ /* 0x010fe20000000000 */
[----:B------:R4:W-:Y:S01]  /*14c50*/  SHFL.IDX PT, R8, R96, R3, 0x1c1f ;  /* 0x001c1f0360087589 */ /* 0x0009e200000e0000 */
[----:B------:R-:W-:Y:S02]  /*14c60*/  SEL R86, R12, R87, P0 ;  /* 0x000000570c567207 */ /* 0x000fe40000000000 */
[----:B------:R-:W-:Y:S01]  /*14c70*/  SEL R87, R90, R65, P0 ;  /* 0x000000415a577207 */ /* 0x000fe20000000000 */
[----:B------:R-:W-:Y:S01]  /*14c80*/  SHFL.IDX PT, R23, R130, R3, 0x1c1f ;  /* 0x001c1f0382177589 */ /* 0x000fe200000e0000 */
[----:B------:R-:W-:-:S02]  /*14c90*/  SEL R90, R94, R95, P0 ;  /* 0x0000005f5e5a7207 */ /* 0x000fc40000000000 */
[----:B------:R-:W-:Y:S01]  /*14ca0*/  SEL R94, R95, R94, P0 ;  /* 0x0000005e5f5e7207 */ /* 0x000fe20000000000 */
[----:B------:R-:W-:Y:S01]  /*14cb0*/  SHFL.IDX PT, R25, R128, R3, 0x1c1f ;  /* 0x001c1f0380197589 */ /* 0x000fe200000e0000 */
[----:B------:R-:W-:Y:S02]  /*14cc0*/  SEL R95, R93, R92, P0 ;  /* 0x0000005c5d5f7207 */ /* 0x000fe40000000000 */
[----:B----4-:R-:W-:Y:S01]  /*14cd0*/  SEL R96, R97, R18, P0 ;  /* 0x0000001261607207 */ /* 0x010fe20000000000 */
[----:B------:R-:W-:Y:S01]  /*14ce0*/  SHFL.IDX PT, R63, R126, R3, 0x1c1f ;  /* 0x001c1f037e3f7589 */ /* 0x000fe200000e0000 */
[----:B------:R-:W-:Y:S02]  /*14cf0*/  SEL R92, R18, R97, P0 ;  /* 0x00000061125c7207 */ /* 0x000fe40000000000 */
[----:B---3--:R-:W-:Y:S01]  /*14d00*/  SEL R97, R98, R99, P0 ;  /* 0x0000006362617207 */ /* 0x008fe20000000000 */
[----:B------:R-:W-:Y:S01]  /*14d10*/  SHFL.IDX PT, R47, R124, R3, 0x1c1f ;  /* 0x001c1f037c2f7589 */ /* 0x000fe200000e0000 */
[----:B------:R-:W-:-:S02]  /*14d20*/  SEL R93, R99, R98, P0 ;  /* 0x00000062635d7207 */ /* 0x000fc40000000000 */
[----:B--2---:R-:W-:Y:S01]  /*14d30*/  SEL R98, R107, R110, P0 ;  /* 0x0000006e6b627207 */ /* 0x004fe20000000000 */
[----:B------:R-:W-:Y:S01]  /*14d40*/  SHFL.IDX PT, R15, R38, R64, 0x1c1f ;  /* 0x001c1f40260f7589 */ /* 0x000fe200000e0000 */
[----:B------:R-:W-:Y:S02]  /*14d50*/  SEL R99, R106, R35, P0 ;  /* 0x000000236a637207 */ /* 0x000fe40000000000 */
[----:B------:R-:W-:Y:S01]  /*14d60*/  SEL R65, R35, R106, P0 ;  /* 0x0000006a23417207 */ /* 0x000fe20000000000 */
[----:B------:R-:W-:Y:S01]  /*14d70*/  SHFL.IDX PT, R14, R43, R64, 0x1c1f ;  /* 0x001c1f402b0e7589 */ /* 0x000fe200000e0000 */
[----:B-----5:R-:W-:Y:S02]  /*14d80*/  SEL R61, R112, R109, P0 ;  /* 0x0000006d703d7207 */ /* 0x020fe40000000000 */
[----:B0-----:R-:W-:Y:S01]  /*14d90*/  SEL R75, R60, R11, P0 ;  /* 0x0000000b3c4b7207 */ /* 0x001fe20000000000 */
[----:B------:R-:W-:Y:S04]  /*14da0*/  SHFL.IDX PT, R40, R40, R64, 0x1c1f ;  /* 0x001c1f4028287589 */ /* 0x000fe800000e0000 */
[----:B------:R-:W-:Y:S04]  /*14db0*/  SHFL.IDX PT, R45, R45, R64, 0x1c1f ;  /* 0x001c1f402d2d7589 */ /* 0x000fe800000e0000 */
[----:B------:R-:W-:Y:S04]  /*14dc0*/  SHFL.IDX PT, R42, R42, R64, 0x1c1f ;  /* 0x001c1f402a2a7589 */ /* 0x000fe800000e0000 */
[----:B------:R1:W-:Y:S04]  /*14dd0*/  SHFL.IDX PT, R125, R51, R64, 0x1c1f ;  /* 0x001c1f40337d7589 */ /* 0x0003e800000e0000 */
[----:B------:R-:W-:Y:S04]  /*14de0*/  SHFL.IDX PT, R44, R44, R64, 0x1c1f ;  /* 0x001c1f402c2c7589 */ /* 0x000fe800000e0000 */
[----:B------:R0:W-:Y:S01]  /*14df0*/  SHFL.IDX PT, R127, R53, R64, 0x1c1f ;  /* 0x001c1f40357f7589 */ /* 0x0001e200000e0000 */
[----:B-1----:R-:W-:-:S03]  /*14e00*/  SEL R51, R115, R118, P0 ;  /* 0x0000007673337207 */ /* 0x002fc60000000000 */
[----:B------:R-:W-:Y:S04]  /*14e10*/  SHFL.IDX PT, R124, R50, R64, 0x1c1f ;  /* 0x001c1f40327c7589 */ /* 0x000fe800000e0000 */
[----:B------:R1:W-:Y:S01]  /*14e20*/  SHFL.IDX PT, R126, R55, R64, 0x1c1f ;  /* 0x001c1f40377e7589 */ /* 0x0003e200000e0000 */
[----:B0-----:R-:W-:-:S03]  /*14e30*/  SEL R53, R118, R115, P0 ;  /* 0x0000007376357207 */ /* 0x001fc60000000000 */
[----:B------:R-:W-:Y:S01]  /*14e40*/  SHFL.IDX PT, R128, R52, R64, 0x1c1f ;  /* 0x001c1f4034807589 */ /* 0x000fe200000e0000 */
[----:B------:R-:W0:Y:S03]  /*14e50*/  @P2 LDC R115, c[0x0][0xbec] ;  /* 0x0002fb00ff732b82 */ /* 0x000e260000000800 */
[----:B------:R2:W-:Y:S01]  /*14e60*/  SHFL.IDX PT, R130, R56, R64, 0x1c1f ;  /* 0x001c1f4038827589 */ /* 0x0005e200000e0000 */
[----:B-1----:R-:W-:-:S03]  /*14e70*/  SEL R55, R10, R113, P0 ;  /* 0x000000710a377207 */ /* 0x002fc60000000000 */
[----:B------:R1:W-:Y:S04]  /*14e80*/  SHFL.IDX PT, R129, R54, R64, 0x1c1f ;  /* 0x001c1f4036817589 */ /* 0x0003e800000e0000 */
[----:B------:R-:W-:Y:S01]  /*14e90*/  SHFL.IDX PT, R104, R104, R64, 0x1c1f ;  /* 0x001c1f4068687589 */ /* 0x000fe200000e0000 */
[----:B--2---:R-:W-:-:S03]  /*14ea0*/  SEL R56, R114, R13, P0 ;  /* 0x0000000d72387207 */ /* 0x004fc60000000000 */
[----:B------:R-:W-:Y:S01]  /*14eb0*/  SHFL.IDX PT, R103, R103, R64, 0x1c1f ;  /* 0x001c1f4067677589 */ /* 0x000fe200000e0000 */
[----:B-1----:R-:W-:-:S03]  /*14ec0*/  SEL R54, R13, R114, P0 ;  /* 0x000000720d367207 */ /* 0x002fc60000000000 */
[----:B------:R1:W-:Y:S01]  /*14ed0*/  SHFL.IDX PT, R30, R59, R64, 0x1c1f ;  /* 0x001c1f403b1e7589 */ /* 0x0003e200000e0000 */
[----:B------:R-:W2:Y:S03]  /*14ee0*/  LDC R114, c[0x0][0xc50] ;  /* 0x00031400ff727b82 */ /* 0x000ea60000000800 */
[----:B------:R3:W-:Y:S01]  /*14ef0*/  SHFL.IDX PT, R27, R57, R64, 0x1c1f ;  /* 0x001c1f40391b7589 */ /* 0x0007e200000e0000 */
[----:B0-----:R-:W-:-:S03]  /*14f00*/  @P2 IMAD.HI.U32 R115, R26, R115, RZ ;  /* 0x000000731a732227 */ /* 0x001fc600078e00ff */
[----:B------:R-:W-:Y:S01]  /*14f10*/  SHFL.IDX PT, R108, R108, R64, 0x1c1f ;  /* 0x001c1f406c6c7589 */ /* 0x000fe200000e0000 */
[----:B-1----:R-:W-:-:S03]  /*14f20*/  SEL R59, R109, R112, P0 ;  /* 0x000000706d3b7207 */ /* 0x002fc60000000000 */
[----:B------:R0:W-:Y:S01]  /*14f30*/  SHFL.IDX PT, R31, R58, R64, 0x1c1f ;  /* 0x001c1f403a1f7589 */ /* 0x0001e200000e0000 */
[----:B------:R-:W1:Y:S01]  /*14f40*/  @P2 LDC R109, c[0x0][0xbec] ;  /* 0x0002fb00ff6d2b82 */ /* 0x000e620000000800 */
[----:B---3--:R-:W-:Y:S02]  /*14f50*/  SEL R57, R113, R10, P0 ;  /* 0x0000000a71397207 */ /* 0x008fe40000000000 */
[----:B------:R-:W-:Y:S04]  /*14f60*/  SHFL.IDX PT, R76, R76, R64, 0x1c1f ;  /* 0x001c1f404c4c7589 */ /* 0x000fe800000e0000 */
[----:B------:R-:W-:Y:S01]  /*14f70*/  SHFL.IDX PT, R85, R85, R64, 0x1c1f ;  /* 0x001c1f4055557589 */ /* 0x000fe200000e0000 */
[----:B------:R-:W3:Y:S01]  /*14f80*/  LDC.64 R112, c[0x0][0xb40] ;  /* 0x0002d000ff707b82 */ /* 0x000ee20000000a00 */
[----:B0-----:R-:W-:-:S02]  /*14f90*/  SEL R58, R111, R34, P0 ;  /* 0x000000226f3a7207 */ /* 0x001fc40000000000 */
[----:B------:R-:W-:Y:S04]  /*14fa0*/  SHFL.IDX PT, R70, R70, R64, 0x1c1f ;  /* 0x001c1f4046467589 */ /* 0x000fe800000e0000 */
[----:B------:R-:W-:Y:S04]  /*14fb0*/  SHFL.IDX PT, R77, R77, R64, 0x1c1f ;  /* 0x001c1f404d4d7589 */ /* 0x000fe800000e0000 */
[----:B------:R-:W-:Y:S04]  /*14fc0*/  SHFL.IDX PT, R73, R73, R64, 0x1c1f ;  /* 0x001c1f4049497589 */ /* 0x000fe800000e0000 */
[----:B------:R-:W-:Y:S04]  /*14fd0*/  SHFL.IDX PT, R72, R72, R64, 0x1c1f ;  /* 0x001c1f4048487589 */ /* 0x000fe800000e0000 */
[----:B------:R-:W-:Y:S04]  /*14fe0*/  SHFL.IDX PT, R69, R69, R64, 0x1c1f ;  /* 0x001c1f4045457589 */ /* 0x000fe800000e0000 */
[----:B------:R-:W-:Y:S01]  /*14ff0*/  SHFL.IDX PT, R68, R68, R64, 0x1c1f ;  /* 0x001c1f4044447589 */ /* 0x000fe200000e0000 */
[----:B---3--:R-:W-:-:S03]  /*15000*/  IMAD.WIDE.U32 R4, R112, UR12, R4 ;  /* 0x0000000c70047c25 */ /* 0x008fc6000f8e0004 */
[----:B------:R-:W-:Y:S04]  /*15010*/  SHFL.IDX PT, R67, R67, R64, 0x1c1f ;  /* 0x001c1f4043437589 */ /* 0x000fe800000e0000 */
[----:B------:R-:W-:Y:S04]  /*15020*/  SHFL.IDX PT, R71, R71, R64, 0x1c1f ;  /* 0x001c1f4047477589 */ /* 0x000fe800000e0000 */
[----:B------:R0:W-:Y:S04]  /*15030*/  SHFL.IDX PT, R66, R66, R64, 0x1c1f ;  /* 0x001c1f4042427589 */ /* 0x0001e800000e0000 */
[----:B------:R-:W3:Y:S04]  /*15040*/  SHFL.IDX PT, R102, R138, R3, 0x1c1f ;  /* 0x001c1f038a667589 */ /* 0x000ee800000e0000 */
[----:B------:R-:W4:Y:S01]  /*15050*/  SHFL.IDX PT, R116, R148, R3, 0x1c1f ;  /* 0x001c1f0394747589 */ /* 0x000f2200000e0000 */
[----:B0-----:R-:W-:Y:S01]  /*15060*/  SEL R64, R110, R107, P0 ;  /* 0x0000006b6e407207 */ /* 0x001fe20000000000 */
[----:B------:R-:W-:Y:S01]  /*15070*/  IMAD R110, R112, UR13, RZ ;  /* 0x0000000d706e7c24 */ /* 0x000fe2000f8e02ff */
[----:B------:R-:W0:Y:S01]  /*15080*/  LDC.64 R106, c[0x0][0xbd8] ;  /* 0x0002f600ff6a7b82 */ /* 0x000e220000000a00 */
[----:B------:R-:W5:Y:S04]  /*15090*/  SHFL.IDX PT, R117, R146, R3, 0x1c1f ;  /* 0x001c1f0392757589 */ /* 0x000f6800000e0000 */
[----:B------:R-:W2:Y:S04]  /*150a0*/  SHFL.IDX PT, R105, R136, R3, 0x1c1f ;  /* 0x001c1f0388697589 */ /* 0x000ea800000e0000 */
[----:B------:R-:W1:Y:S04]  /*150b0*/  SHFL.IDX PT, R101, R132, R3, 0x1c1f ;  /* 0x001c1f0384657589 */ /* 0x000e6800000e0000 */
[----:B------:R-:W1:Y:S01]  /*150c0*/  SHFL.IDX PT, R119, R144, R3, 0x1c1f ;  /* 0x001c1f0390777589 */ /* 0x000e6200000e0000 */
[----:B---3--:R-:W-:-:S03]  /*150d0*/  SEL R13, R127, R102, P0 ;  /* 0x000000667f0d7207 */ /* 0x008fc60000000000 */
[----:B------:R-:W3:Y:S01]  /*150e0*/  SHFL.IDX PT, R121, R142, R3, 0x1c1f ;  /* 0x001c1f038e797589 */ /* 0x000ee200000e0000 */
[----:B----4-:R-:W-:-:S03]  /*150f0*/  SEL R50, R116, R15, P0 ;  /* 0x0000000f74327207 */ /* 0x010fc60000000000 */
[----:B------:R-:W4:Y:S01]  /*15100*/  SHFL.IDX PT, R120, R120, R3, 0x1c1f ;  /* 0x001c1f0378787589 */ /* 0x000f2200000e0000 */
[----:B------:R-:W-:Y:S02]  /*15110*/  SEL R52, R15, R116, P0 ;  /* 0x000000740f347207 */ /* 0x000fe40000000000 */
[----:B------:R-:W0:Y:S01]  /*15120*/  @P2 LDC R116, c[0x0][0xbf0] ;  /* 0x0002fc00ff742b82 */ /* 0x000e220000000800 */
[----:B------:R-:W-:Y:S01]  /*15130*/  SHFL.IDX PT, R123, R140, R3, 0x1c1f ;  /* 0x001c1f038c7b7589 */ /* 0x000fe200000e0000 */
[----:B-----5:R-:W-:Y:S02]  /*15140*/  SEL R35, R117, R14, P0 ;  /* 0x0000000e75237207 */ /* 0x020fe40000000000 */
[----:B------:R-:W-:Y:S01]  /*15150*/  SEL R37, R14, R117, P0 ;  /* 0x000000750e257207 */ /* 0x000fe20000000000 */
[----:B------:R-:W5:Y:S01]  /*15160*/  SHFL.IDX PT, R122, R122, R3, 0x1c1f ;  /* 0x001c1f037a7a7589 */ /* 0x000f6200000e0000 */
[----:B--2---:R-:W-:Y:S02]  /*15170*/  SEL R10, R105, R124, P0 ;  /* 0x0000007c690a7207 */ /* 0x004fe40000000000 */
[----:B------:R-:W-:Y:S01]  /*15180*/  SEL R12, R124, R105, P0 ;  /* 0x000000697c0c7207 */ /* 0x000fe20000000000 */
[----:B------:R-:W2:Y:S01]  /*15190*/  SHFL.IDX PT, R19, R134, R3, 0x1c1f ;  /* 0x001c1f0386137589 */ /* 0x000ea200000e0000 */
[----:B-1----:R-:W-:Y:S01]  /*151a0*/  SEL R14, R101, R128, P0 ;  /* 0x00000080650e7207 */ /* 0x002fe20000000000 */
[----:B------:R-:W-:Y:S01]  /*151b0*/  IMAD R105, RZ, RZ, -UR55 ;  /* 0x80000037ff697e24 */ /* 0x000fe2000f8e02ff */
[----:B------:R-:W-:Y:S01]  /*151c0*/  SEL R18, R128, R101, P0 ;  /* 0x0000006580127207 */ /* 0x000fe20000000000 */
[----:B------:R-:W1:Y:S01]  /*151d0*/  SHFL.IDX PT, R22, R22, R3, 0x1c1f ;  /* 0x001c1f0316167589 */ /* 0x000e6200000e0000 */
[----:B------:R-:W-:Y:S01]  /*151e0*/  SEL R36, R40, R119, P0 ;  /* 0x0000007728247207 */ /* 0x000fe20000000000 */
[----:B------:R-:W-:Y:S01]  /*151f0*/  IMAD R114, R114, R105, UR4 ;  /* 0x0000000472727e24 */ /* 0x000fe2000f8e0269 */
[----:B------:R-:W-:Y:S01]  /*15200*/  ULDC.64 UR4, c[0x0][0xbe0] ;  /* 0x0002f80000047ab9 */ /* 0x000fe20000000a00 */
[----:B------:R-:W-:Y:S01]  /*15210*/  SHFL.IDX PT, R24, R24, R3, 0x1c1f ;  /* 0x001c1f0318187589 */ /* 0x000fe200000e0000 */
[----:B------:R-:W-:Y:S01]  /*15220*/  IMAD.MOV.U32 R105, RZ, RZ, R26 ;  /* 0x000000ffff697224 */ /* 0x000fe200078e001a */
[----:B---3--:R-:W-:-:S02]  /*15230*/  SEL R38, R121, R42, P0 ;  /* 0x0000002a79267207 */ /* 0x008fc40000000000 */
[----:B------:R-:W3:Y:S01]  /*15240*/  SHFL.IDX PT, R28, R28, R3, 0x1c1f ;  /* 0x001c1f031c1c7589 */ /* 0x000ee200000e0000 */
[----:B----4-:R-:W-:Y:S02]  /*15250*/  SEL R39, R120, R45, P0 ;  /* 0x0000002d78277207 */ /* 0x010fe40000000000 */
[----:B0-----:R-:W-:Y:S01]  /*15260*/  @P2 SHF.R.U32.HI R105, RZ, R116, R115 ;  /* 0x00000074ff692219 */ /* 0x001fe20000011673 */
[----:B------:R-:W0:Y:S01]  /*15270*/  SHFL.IDX PT, R62, R62, R3, 0x1c1f ;  /* 0x001c1f033e3e7589 */ /* 0x000e2200000e0000 */
[----:B------:R-:W-:-:S03]  /*15280*/  SEL R41, R45, R120, P0 ;  /* 0x000000782d297207 */ /* 0x000fc60000000000 */
[----:B------:R-:W-:Y:S01]  /*15290*/  SHFL.IDX PT, R46, R46, R3, 0x1c1f ;  /* 0x001c1f032e2e7589 */ /* 0x000fe200000e0000 */
[----:B------:R-:W-:Y:S01]  /*152a0*/  IMAD.MOV R112, RZ, RZ, -R105 ;  /* 0x000000ffff707224 */ /* 0x000fe200078e0a69 */
[----:B-----5:R-:W-:Y:S02]  /*152b0*/  SEL R43, R122, R125, P0 ;  /* 0x0000007d7a2b7207 */ /* 0x020fe40000000000 */
[----:B------:R-:W-:Y:S01]  /*152c0*/  SHFL.IDX PT, R48, R48, R3, 0x1c1f ;  /* 0x001c1f0330307589 */ /* 0x000fe200000e0000 */
[----:B--2---:R-:W-:Y:S02]  /*152d0*/  SEL R15, R19, R126, P0 ;  /* 0x0000007e130f7207 */ /* 0x004fe40000000000 */
[----:B------:R-:W-:Y:S01]  /*152e0*/  SEL R45, R125, R122, P0 ;  /* 0x0000007a7d2d7207 */ /* 0x000fe20000000000 */
[----:B------:R-:W-:Y:S01]  /*152f0*/  SHFL.IDX PT, R32, R32, R3, 0x1c1f ;  /* 0x001c1f0320207589 */ /* 0x000fe200000e0000 */
[----:B------:R-:W-:-:S03]  /*15300*/  SEL R19, R126, R19, P0 ;  /* 0x000000137e137207 */ /* 0x000fc60000000000 */
[----:B------:R2:W-:Y:S02]  /*15310*/  SHFL.IDX PT, R20, R20, R3, 0x1c1f ;  /* 0x001c1f0314147589 */ /* 0x0005e400000e0000 */
[----:B--2---:R-:W-:Y:S02]  /*15320*/  SEL R3, R74, R9, P0 ;  /* 0x000000094a037207 */ /* 0x004fe40000000000 */
[----:B------:R-:W-:Y:S02]  /*15330*/  SEL R9, R9, R74, P0 ;  /* 0x0000004a09097207 */ /* 0x000fe40000000000 */
[----:B------:R-:W-:Y:S02]  /*15340*/  SEL R74, R80, R81, P0 ;  /* 0x00000051504a7207 */ /* 0x000fe40000000000 */
[----:B------:R-:W-:Y:S02]  /*15350*/  SEL R80, R81, R80, P0 ;  /* 0x0000005051507207 */ /* 0x000fe40000000000 */
[----:B------:R-:W-:-:S02]  /*15360*/  SEL R81, R11, R60, P0 ;  /* 0x0000003c0b517207 */ /* 0x000fc40000000000 */
[----:B------:R-:W-:Y:S02]  /*15370*/  SEL R60, R34, R111, P0 ;  /* 0x0000006f223c7207 */ /* 0x000fe40000000000 */
[----:B------:R-:W2:Y:S01]  /*15380*/  @P2 LDC R111, c[0x0][0xbf0] ;  /* 0x0002fc00ff6f2b82 */ /* 0x000ea20000000800 */
[----:B------:R-:W-:Y:S01]  /*15390*/  SEL R11, R102, R127, P0 ;  /* 0x0000007f660b7207 */ /* 0x000fe20000000000 */
[----:B------:R-:W-:Y:S01]  /*153a0*/  IMAD R102, R106, UR13, RZ ;  /* 0x0000000d6a667c24 */ /* 0x000fe2000f8e02ff */
[----:B------:R-:W-:Y:S02]  /*153b0*/  SEL R34, R119, R40, P0 ;  /* 0x0000002877227207 */ /* 0x000fe40000000000 */
[----:B------:R-:W-:Y:S01]  /*153c0*/  SEL R40, R42, R121, P0 ;  /* 0x000000792a287207 */ /* 0x000fe20000000000 */
[----:B------:R-:W-:Y:S01]  /*153d0*/  IMAD R101, R107, UR12, R102 ;  /* 0x0000000c6b657c24 */ /* 0x000fe2000f8e0266 */
[----:B------:R-:W-:Y:S01]  /*153e0*/  SEL R42, R123, R44, P0 ;  /* 0x0000002c7b2a7207 */ /* 0x000fe20000000000 */
[----:B------:R-:W-:Y:S01]  /*153f0*/  IMAD.WIDE.U32 R106, R106, UR12, R6 ;  /* 0x0000000c6a6a7c25 */ /* 0x000fe2000f8e0006 */
[----:B-1----:R-:W-:-:S02]  /*15400*/  SEL R6, R22, R129, P0 ;  /* 0x0000008116067207 */ /* 0x002fc40000000000 */
[----:B------:R-:W-:Y:S01]  /*15410*/  SEL R7, R23, R130, P0 ;  /* 0x0000008217077207 */ /* 0x000fe20000000000 */
[----:B------:R-:W-:Y:S01]  /*15420*/  @P2 IMAD.HI.U32 R102, R26, R109, RZ ;  /* 0x0000006d1a662227 */ /* 0x000fe200078e00ff */
[----:B------:R-:W-:Y:S02]  /*15430*/  SHF.R.S32.HI R109, RZ, 0x1f, R114 ;  /* 0x0000001fff6d7819 */ /* 0x000fe40000011472 */
[----:B------:R-:W-:Y:S01]  /*15440*/  SEL R44, R44, R123, P0 ;  /* 0x0000007b2c2c7207 */ /* 0x000fe20000000000 */
[----:B------:R-:W-:Y:S01]  /*15450*/  IMAD.IADD R107, R107, 0x1, R101 ;  /* 0x000000016b6b7824 */ /* 0x000fe200078e0265 */
[----:B------:R-:W-:Y:S01]  /*15460*/  SEL R22, R129, R22, P0 ;  /* 0x0000001681167207 */ /* 0x000fe20000000000 */
[----:B------:R-:W-:Y:S01]  /*15470*/  IMAD.MOV.U32 R101, RZ, RZ, R26 ;  /* 0x000000ffff657224 */ /* 0x000fe200078e001a */
[----:B------:R-:W-:Y:S02]  /*15480*/  SEL R23, R130, R23, P0 ;  /* 0x0000001782177207 */ /* 0x000fe40000000000 */
[----:B--2---:R-:W-:Y:S01]  /*15490*/  @P2 SHF.R.U32.HI R101, RZ, R111, R102 ;  /* 0x0000006fff652219 */ /* 0x004fe20000011666 */
[----:B------:R-:W-:-:S02]  /*154a0*/  IMAD R111, R113, UR12, R110 ;  /* 0x0000000c716f7c24 */ /* 0x000fc4000f8e026e */
[----:B------:R-:W-:Y:S02]  /*154b0*/  IMAD.MOV.U32 R110, RZ, RZ, R4 ;  /* 0x000000ffff6e7224 */ /* 0x000fe400078e0004 */
[----:B------:R-:W-:Y:S02]  /*154c0*/  IMAD.IADD R111, R5, 0x1, R111 ;  /* 0x00000001056f7824 */ /* 0x000fe400078e026f */
[C---:B------:R-:W-:Y:S02]  /*154d0*/  IMAD R5, R109.reuse, UR4, RZ ;  /* 0x000000046d057c24 */ /* 0x040fe4000f8e02ff */
[----:B------:R-:W-:Y:S02]  /*154e0*/  IMAD R109, R109, UR6, RZ ;  /* 0x000000066d6d7c24 */ /* 0x000fe4000f8e02ff */
[C---:B------:R-:W-:Y:S02]  /*154f0*/  IMAD R102, R114.reuse, UR5, R5 ;  /* 0x0000000572667c24 */ /* 0x040fe4000f8e0205 */
[----:B------:R-:W-:Y:S01]  /*15500*/  IMAD.WIDE.U32 R4, R114, UR4, R106 ;  /* 0x0000000472047c25 */ /* 0x000fe2000f8e006a */
[----:B------:R-:W-:-:S03]  /*15510*/  ULDC.64 UR4, c[0x0][0xb30] ;  /* 0x0002cc0000047ab9 */ /* 0x000fc60000000a00 */
[C---:B------:R-:W-:Y:S01]  /*15520*/  IMAD R113, R114.reuse, UR7, R109 ;  /* 0x0000000772717c24 */ /* 0x040fe2000f8e026d */
[----:B------:R-:W-:Y:S01]  /*15530*/  SHF.R.S32.HI R109, RZ, 0x1f, R101 ;  /* 0x0000001fff6d7819 */ /* 0x000fe20000011465 */
[----:B------:R-:W-:Y:S01]  /*15540*/  IMAD.WIDE.U32 R106, R114, UR6, R110 ;  /* 0x00000006726a7c25 */ /* 0x000fe2000f8e006e */
[----:B------:R-:W-:Y:S01]  /*15550*/  IADD3 R110, P2, R101, R4, RZ ;  /* 0x00000004656e7210 */ /* 0x000fe20007f5e0ff */
[----:B------:R-:W-:Y:S01]  /*15560*/  ULDC.64 UR6, c[0x0][0xbc8] ;  /* 0x0002f20000067ab9 */ /* 0x000fe20000000a00 */
[----:B------:R-:W-:Y:S01]  /*15570*/  SHF.R.S32.HI R4, RZ, 0x1f, R105 ;  /* 0x0000001fff047819 */ /* 0x000fe20000011469 */
[----:B------:R-:W-:Y:S01]  /*15580*/  IMAD.MOV R101, RZ, RZ, -R101 ;  /* 0x000000ffff657224 */ /* 0x000fe200078e0a65 */
[----:B------:R-:W-:Y:S01]  /*15590*/  IADD3.X R111, R109, R5, R102, P2, !PT ;  /* 0x000000056d6f7210 */ /* 0x000fe200017fe466 */
[----:B------:R-:W-:Y:S02]  /*155a0*/  IMAD.IADD R107, R107, 0x1, R113 ;  /* 0x000000016b6b7824 */ /* 0x000fe400078e0271 */
[----:B------:R-:W-:-:S02]  /*155b0*/  IMAD R101, R131, R101, R26 ;  /* 0x0000006583657224 */ /* 0x000fc400078e021a */
[----:B------:R-:W-:Y:S02]  /*155c0*/  IMAD R113, R131, R112, R26 ;  /* 0x0000007083717224 */ /* 0x000fe400078e021a */
[----:B------:R-:W-:Y:S01]  /*155d0*/  IMAD R4, R4, UR4, RZ ;  /* 0x0000000404047c24 */ /* 0x000fe2000f8e02ff */
[----:B------:R-:W-:Y:S01]  /*155e0*/  SHF.R.S32.HI R26, RZ, 0x1f, R101 ;  /* 0x0000001fff1a7819 */ /* 0x000fe20000011465 */
[----:B------:R-:W-:Y:S01]  /*155f0*/  IMAD.WIDE.U32 R110, R101, UR6, R110 ;  /* 0x00000006656e7c25 */ /* 0x000fe2000f8e006e */
[----:B------:R-:W-:-:S03]  /*15600*/  SHF.R.S32.HI R102, RZ, 0x1f, R113 ;  /* 0x0000001fff667819 */ /* 0x000fc60000011471 */
[C---:B------:R-:W-:Y:S01]  /*15610*/  IMAD R109, R105.reuse, UR5, R4 ;  /* 0x00000005696d7c24 */ /* 0x040fe2000f8e0204 */
[----:B------:R-:W1:Y:S01]  /*15620*/  S2UR UR5, SR_CgaCtaId ;  /* 0x00000000000579c3 */ /* 0x000e620000008800 */
[----:B------:R-:W-:Y:S01]  /*15630*/  IMAD.WIDE.U32 R4, R105, UR4, R106 ;  /* 0x0000000469047c25 */ /* 0x000fe2000f8e006a */
[----:B------:R-:W-:-:S03]  /*15640*/  UMOV UR4, 0x400 ;  /* 0x0000040000047882 */ /* 0x000fc60000000000 */
[----:B------:R-:W-:Y:S02]  /*15650*/  IMAD R26, R26, UR6, RZ ;  /* 0x000000061a1a7c24 */ /* 0x000fe4000f8e02ff */
[----:B------:R-:W-:Y:S02]  /*15660*/  IMAD R102, R102, UR8, RZ ;  /* 0x0000000866667c24 */ /* 0x000fe4000f8e02ff */
[----:B------:R-:W-:Y:S02]  /*15670*/  IMAD.IADD R5, R5, 0x1, R109 ;  /* 0x0000000105057824 */ /* 0x000fe400078e026d */
[----:B------:R-:W-:Y:S01]  /*15680*/  IMAD R105, R101, UR7, R26 ;  /* 0x0000000765697c24 */ /* 0x000fe2000f8e021a */
[----:B------:R-:W-:Y:S01]  /*15690*/  ULDC.64 UR6, c[0x0][0xba8] ;  /* 0x0002ea0000067ab9 */ /* 0x000fe20000000a00 */
[C---:B------:R-:W-:Y:S01]  /*156a0*/  IMAD R107, R113.reuse, UR9, R102 ;  /* 0x00000009716b7c24 */ /* 0x040fe2000f8e0266 */
[----:B------:R-:W-:Y:S01]  /*156b0*/  LEA R101, P2, R110, UR6, 0x2 ;  /* 0x000000066e657c11 */ /* 0x000fe2000f8410ff */
[----:B------:R-:W-:Y:S01]  /*156c0*/  IMAD.WIDE.U32 R112, R113, UR8, R4 ;  /* 0x0000000871707c25 */ /* 0x000fe2000f8e0004 */
[----:B------:R-:W-:Y:S01]  /*156d0*/  ULDC.64 UR8, c[0x0][0xb00] ;  /* 0x0002c00000087ab9 */ /* 0x000fe20000000a00 */
[----:B------:R-:W-:Y:S01]  /*156e0*/  ULDC UR6, c[0x0][0xa88] ;  /* 0x0002a20000067ab9 */ /* 0x000fe20000000800 */
[----:B---3--:R-:W-:Y:S01]  /*156f0*/  SEL R26, R28, R27, P0 ;  /* 0x0000001b1c1a7207 */ /* 0x008fe20000000000 */
[----:B------:R-:W-:Y:S01]  /*15700*/  IMAD.IADD R5, R111, 0x1, R105 ;  /* 0x000000016f057824 */ /* 0x000fe200078e0269 */
[----:B------:R-:W-:Y:S01]  /*15710*/  LEA R106, P3, R112, UR8, 0x2 ;  /* 0x00000008706a7c11 */ /* 0x000fe2000f8610ff */
[----:B------:R-:W-:Y:S01]  /*15720*/  IMAD.IADD R107, R113, 0x1, R107 ;  /* 0x00000001716b7824 */ /* 0x000fe200078e026b */
[----:B------:R-:W-:Y:S01]  /*15730*/  SEL R28, R27, R28, P0 ;  /* 0x0000001c1b1c7207 */ /* 0x000fe20000000000 */
[----:B------:R-:W-:Y:S01]  /*15740*/  IMAD R105, R131, UR6, RZ ;  /* 0x0000000683697c24 */ /* 0x000fe2000f8e02ff */
[----:B------:R-:W-:Y:S01]  /*15750*/  LEA.HI.X R109, R110, UR7, R5, 0x2, P2 ;  /* 0x000000076e6d7c11 */ /* 0x000fe200090f1405 */
[----:B-1----:R-:W-:Y:S01]  /*15760*/  ULEA UR4, UR5, UR4, 0x18 ;  /* 0x0000000405047291 */ /* 0x002fe2000f8ec03f */
[----:B------:R-:W-:Y:S01]  /*15770*/  LEA.HI.X R107, R112, UR9, R107, 0x2, P3 ;  /* 0x00000009706b7c11 */ /* 0x000fe200098f146b */
[----:B------:R-:W-:Y:S01]  /*15780*/  SHFL.IDX PT, R110, R101, RZ, 0x1c1f ;  /* 0x001c1fff656e7589 */ /* 0x000fe200000e0000 */
[----:B------:R-:W-:Y:S01]  /*15790*/  SEL R5, R25, R104, P0 ;  /* 0x0000006819057207 */ /* 0x000fe20000000000 */
[----:B------:R-:W-:Y:S01]  /*157a0*/  UIADD3 UR4, UR4, 0x33420, URZ ;  /* 0x0003342004047890 */ /* 0x000fe2000fffe03f */
[----:B------:R-:W-:Y:S01]  /*157b0*/  SEL R25, R104, R25, P0 ;  /* 0x0000001968197207 */ /* 0x000fe20000000000 */
[----:B------:R-:W1:Y:S01]  /*157c0*/  SHFL.IDX PT, R111, R109, RZ, 0x1c1f ;  /* 0x001c1fff6d6f7589 */ /* 0x000e6200000e0000 */
[C---:B------:R-:W-:Y:S01]  /*157d0*/  VIADD R104, R100.reuse, 0x8 ;  /* 0x0000000864687836 */ /* 0x040fe20000000000 */
[CC--:B------:R-:W-:Y:S01]  /*157e0*/  ISETP.GE.OR P2, PT, R100.reuse, R105.reuse, P1 ;  /* 0x000000696400720c */ /* 0x0c0fe20000f46670 */
[----:B------:R-:W-:Y:S01]  /*157f0*/  UPRMT UR4, URZ, 0x654, UR4 ;  /* 0x000006543f047896 */ /* 0x000fe20008000004 */
[----:B------:R2:W-:Y:S01]  /*15800*/  SHFL.IDX PT, R112, R101, 0x1, 0x1c1f ;  /* 0x003c1f0065707f89 */ /* 0x0005e200000e0000 */
[----:B------:R-:W-:-:S02]  /*15810*/  ISETP.GE.AND P3, PT, R100, R105, PT ;  /* 0x000000696400720c */ /* 0x000fc40003f66270 */
[----:B------:R-:W-:Y:S01]  /*15820*/  ISETP.GE.OR P1, PT, R104, R105, P1 ;  /* 0x000000696800720c */ /* 0x000fe20000f26670 */
[----:B------:R-:W3:Y:S01]  /*15830*/  SHFL.IDX PT, R113, R109, 0x1, 0x1c1f ;  /* 0x003c1f006d717f89 */ /* 0x000ee200000e0000 */
[----:B------:R-:W-:Y:S02]  /*15840*/  SEL R4, R24, R103, P0 ;  /* 0x0000006718047207 */ /* 0x000fe40000000000 */
[----:B------:R-:W-:Y:S01]  /*15850*/  SEL R27, R29, R30, P0 ;  /* 0x0000001e1d1b7207 */ /* 0x000fe20000000000 */
[----:B------:R-:W-:Y:S01]  /*15860*/  SYNCS.ARRIVE.TRANS64.RED.A1T0 RZ, [UR4], RZ ;  /* 0x000000ffffff79a7 */ /* 0x000fe20008100404 */
[----:B------:R-:W-:Y:S01]  /*15870*/  SEL R24, R103, R24, P0 ;  /* 0x0000001867187207 */ /* 0x000fe20000000000 */
[----:B------:R4:W4:Y:S01]  /*15880*/  SHFL.IDX PT, R102, R106, RZ, 0x1c1f ;  /* 0x001c1fff6a667589 */ /* 0x00092200000e0000 */
[----:B------:R-:W-:Y:S01]  /*15890*/  SEL R29, R30, R29, P0 ;  /* 0x0000001d1e1d7207 */ /* 0x000fe20000000000 */
[----:B--2---:R-:W-:Y:S01]  /*158a0*/  IMAD.SHL.U32 R101, R84, 0x2, RZ ;  /* 0x0000000254657824 */ /* 0x004fe200078e00ff */
[----:B0-----:R-:W-:Y:S01]  /*158b0*/  SEL R30, R62, R31, P0 ;  /* 0x0000001f3e1e7207 */ /* 0x001fe20000000000 */
[----:B------:R0:W2:Y:S01]  /*158c0*/  SHFL.IDX PT, R103, R107, RZ, 0x1c1f ;  /* 0x001c1fff6b677589 */ /* 0x0000a200000e0000 */
[----:B------:R-:W-:-:S02]  /*158d0*/  SEL R62, R31, R62, P0 ;  /* 0x0000003e1f3e7207 */ /* 0x000fc40000000000 */
[----:B------:R-:W-:Y:S02]  /*158e0*/  SEL R31, R63, R108, P0 ;  /* 0x0000006c3f1f7207 */ /* 0x000fe40000000000 */
[----:B------:R-:W-:Y:S01]  /*158f0*/  SEL R63, R108, R63, P0 ;  /* 0x0000003f6c3f7207 */ /* 0x000fe20000000000 */
[----:B-1----:R0:W-:Y:S04]  /*15900*/  @!P2 ST.E desc[UR58][R110.64], R2 ;  /* 0x000000026e00a985 */ /* 0x0021e8000c10193a */
[----:B---3--:R0:W-:Y:S01]  /*15910*/  @!P1 ST.E desc[UR58][R112.64], R0 ;  /* 0x0000000070009985 */ /* 0x0081e2000c10193a */
[----:B------:R-:W-:Y:S05]  /*15920*/  @P3 BRA `(.L_x_995) ;  /* 0x0000000800383947 */ /* 0x000fea0003800000 */
[C---:B0-----:R-:W-:Y:S01]  /*15930*/  VIADD R0, R101.reuse, 0x8 ;  /* 0x0000000865007836 */ /* 0x041fe20000000000 */
        /* <DEDUP_REMOVED lines=8> */
[----:B------:R-:W-:Y:S02]  /*159c0*/  ISETP.GE.AND P1, PT, R100, UR4, PT ;  /* 0x0000000464007c0c */ /* 0x000fe4000bf26270 */
[----:B------:R-:W-:-:S05]  /*159d0*/  ISETP.GE.AND P2, PT, R112, UR4, PT ;  /* 0x0000000470007c0c */ /* 0x000fca000bf46270 */
[C-C-:B--2-4-:R-:W-:Y:S02]  /*159e0*/  @!P4 IMAD.WIDE R108, R101.reuse, 0x4, R102.reuse ;  /* 0x00000004656cc825 */ /* 0x154fe400078e0266 */
[----:B------:R-:W-:Y:S02]  /*159f0*/  @!P5 LEA.HI R0, R0, R0, RZ, 0x1 ;  /* 0x000000000000d211 */ /* 0x000fe400078f08ff */
[----:B------:R-:W-:Y:S01]  /*15a00*/  @!P3 LEA.HI R84, R84, R84, RZ, 0x1 ;  /* 0x000000545454b211 */ /* 0x000fe200078f08ff */
[----:B------:R0:W-:Y:S01]  /*15a10*/  @!P4 ST.E.64 desc[UR58][R108.64], R74 ;  /* 0x0000004a6c00c985 */ /* 0x0001e2000c101b3a */
[----:B------:R-:W-:Y:S01]  /*15a20*/  @!P5 LOP3.LUT R111, R0, 0xfffffffe, RZ, 0xc0, !PT ;  /* 0xfffffffe006fd812 */ /* 0x000fe200078ec0ff */
[C---:B------:R-:W-:Y:S01]  /*15a30*/  VIADD R0, R101.reuse, 0x28 ;  /* 0x0000002865007836 */ /* 0x040fe20000000000 */
[----:B------:R-:W-:Y:S01]  /*15a40*/  @!P3 LOP3.LUT R113, R84, 0xfffffffe, RZ, 0xc0, !PT ;  /* 0xfffffffe5471b812 */ /* 0x000fe200078ec0ff */
[----:B------:R-:W-:Y:S01]  /*15a50*/  VIADD R84, R101, 0x38 ;  /* 0x0000003865547836 */ /* 0x000fe20000000000 */
[----:B------:R-:W-:Y:S01]  /*15a60*/  @!P1 LEA.HI R100, R100, R100, RZ, 0x1 ;  /* 0x0000006464649211 */ /* 0x000fe200078f08ff */
[----:B------:R-:W-:Y:S01]  /*15a70*/  @!P5 IMAD.WIDE R110, R111, 0x4, R102 ;  /* 0x000000046f6ed825 */ /* 0x000fe200078e0266 */
[----:B------:R-:W-:-:S02]  /*15a80*/  ISETP.GE.AND P4, PT, R0, UR4, PT ;  /* 0x0000000400007c0c */ /* 0x000fc4000bf86270 */
[----:B------:R-:W-:Y:S01]  /*15a90*/  @!P1 LOP3.LUT R115, R100, 0xfffffffe, RZ, 0xc0, !PT ;  /* 0xfffffffe64739812 */ /* 0x000fe200078ec0ff */
[----:B------:R-:W-:Y:S01]  /*15aa0*/  VIADD R100, R101, 0x40 ;  /* 0x0000004065647836 */ /* 0x000fe20000000000 */
[----:B------:R-:W-:Y:S01]  /*15ab0*/  ISETP.GE.AND P6, PT, R84, UR4, PT ;  /* 0x0000000454007c0c */ /* 0x000fe2000bfc6270 */
[----:B------:R1:W-:Y:S01]  /*15ac0*/  @!P5 ST.E.64 desc[UR58][R110.64], R80 ;  /* 0x000000506e00d985 */ /* 0x0003e2000c101b3a */
[----:B------:R-:W-:Y:S01]  /*15ad0*/  @!P2 LEA.HI R112, R112, R112, RZ, 0x1 ;  /* 0x000000707070a211 */ /* 0x000fe200078f08ff */
[----:B0-----:R-:W-:Y:S01]  /*15ae0*/  @!P3 IMAD.WIDE R74, R113, 0x4, R102 ;  /* 0x00000004714ab825 */ /* 0x001fe200078e0266 */
[----:B------:R-:W-:Y:S02]  /*15af0*/  ISETP.GE.AND P5, PT, R114, UR4, PT ;  /* 0x0000000472007c0c */ /* 0x000fe4000bfa6270 */
[----:B------:R-:W-:Y:S02]  /*15b00*/  @!P2 LOP3.LUT R109, R112, 0xfffffffe, RZ, 0xc0, !PT ;  /* 0xfffffffe706da812 */ /* 0x000fe400078ec0ff */
[----:B------:R0:W-:Y:S01]  /*15b10*/  @!P3 ST.E.64 desc[UR58][R74.64], R78 ;  /* 0x0000004e4a00b985 */ /* 0x0001e2000c101b3a */
[----:B------:R-:W-:-:S02]  /*15b20*/  @!P4 LEA.HI R0, R0, R0, RZ, 0x1 ;  /* 0x000000000000c211 */ /* 0x000fc400078f08ff */
[--C-:B------:R-:W-:Y:S01]  /*15b30*/  @!P2 IMAD.WIDE R108, R109, 0x4, R102.reuse ;  /* 0x000000046d6ca825 */ /* 0x100fe200078e0266 */
[----:B------:R-:W-:Y:S02]  /*15b40*/  ISETP.GE.AND P3, PT, R100, UR4, PT ;  /* 0x0000000464007c0c */ /* 0x000fe4000bf66270 */
[----:B------:R-:W-:Y:S01]  /*15b50*/  @!P6 LEA.HI R84, R84, R84, RZ, 0x1 ;  /* 0x000000545454e211 */ /* 0x000fe200078f08ff */
[--C-:B-1----:R-:W-:Y:S01]  /*15b60*/  @!P1 IMAD.WIDE R80, R115, 0x4, R102.reuse ;  /* 0x0000000473509825 */ /* 0x102fe200078e0266 */
[----:B------:R-:W-:Y:S02]  /*15b70*/  @!P4 LOP3.LUT R111, R0, 0xfffffffe, RZ, 0xc0, !PT ;  /* 0xfffffffe006fc812 */ /* 0x000fe400078ec0ff */
[----:B------:R-:W-:Y:S01]  /*15b80*/  @!P5 LEA.HI R114, R114, R114, RZ, 0x1 ;  /* 0x000000727272d211 */ /* 0x000fe200078f08ff */
[C---:B------:R-:W-:Y:S01]  /*15b90*/  VIADD R110, R101.reuse, 0x48 ;  /* 0x00000048656e7836 */ /* 0x040fe20000000000 */
[----:B------:R1:W-:Y:S01]  /*15ba0*/  @!P1 ST.E.64 desc[UR58][R80.64], R82 ;  /* 0x0000005250009985 */ /* 0x0003e2000c101b3a */
[----:B------:R-:W-:Y:S01]  /*15bb0*/  VIADD R0, R101, 0x50 ;  /* 0x0000005065007836 */ /* 0x000fe20000000000 */
[----:B0-----:R-:W-:Y:S01]  /*15bc0*/  @!P5 LOP3.LUT R79, R114, 0xfffffffe, RZ, 0xc0, !PT ;  /* 0xfffffffe724fd812 */ /* 0x001fe200078ec0ff */
[--C-:B------:R-:W-:Y:S01]  /*15bd0*/  @!P4 IMAD.WIDE R74, R111, 0x4, R102.reuse ;  /* 0x000000046f4ac825 */ /* 0x100fe200078e0266 */
[----:B------:R-:W-:Y:S01]  /*15be0*/  ISETP.GE.AND P1, PT, R110, UR4, PT ;  /* 0x000000046e007c0c */ /* 0x000fe2000bf26270 */
[----:B------:R-:W-:Y:S01]  /*15bf0*/  @!P2 ST.E.64 desc[UR58][R108.64], R88 ;  /* 0x000000586c00a985 */ /* 0x000fe2000c101b3a */
[----:B------:R-:W-:Y:S01]  /*15c00*/  ISETP.GE.AND P2, PT, R0, UR4, PT ;  /* 0x0000000400007c0c */ /* 0x000fe2000bf46270 */
[----:B------:R-:W-:Y:S01]  /*15c10*/  @!P5 IMAD.WIDE R78, R79, 0x4, R102 ;  /* 0x000000044f4ed825 */ /* 0x000fe200078e0266 */
[----:B------:R-:W-:Y:S01]  /*15c20*/  @!P3 LEA.HI R100, R100, R100, RZ, 0x1 ;  /* 0x000000646464b211 */ /* 0x000fe200078f08ff */
[----:B------:R0:W-:Y:S04]  /*15c30*/  @!P4 ST.E.64 desc[UR58][R74.64], R86 ;  /* 0x000000564a00c985 */ /* 0x0001e8000c101b3a */
[----:B------:R2:W-:Y:S01]  /*15c40*/  @!P5 ST.E.64 desc[UR58][R78.64], R90 ;  /* 0x0000005a4e00d985 */ /* 0x0005e2000c101b3a */
[----:B-1----:R-:W-:Y:S01]  /*15c50*/  @!P6 LOP3.LUT R81, R84, 0xfffffffe, RZ, 0xc0, !PT ;  /* 0xfffffffe5451e812 */ /* 0x002fe200078ec0ff */
[----:B------:R-:W-:Y:S01]  /*15c60*/  VIADD R84, R101, 0x58 ;  /* 0x0000005865547836 */ /* 0x000fe20000000000 */
[----:B------:R-:W-:-:S02]  /*15c70*/  @!P3 LOP3.LUT R83, R100, 0xfffffffe, RZ, 0xc0, !PT ;  /* 0xfffffffe6453b812 */ /* 0x000fc400078ec0ff */
[----:B------:R-:W-:Y:S01]  /*15c80*/  @!P1 LEA.HI R110, R110, R110, RZ, 0x1 ;  /* 0x0000006e6e6e9211 */ /* 0x000fe200078f08ff */
[--C-:B------:R-:W-:Y:S01]  /*15c90*/  @!P6 IMAD.WIDE R80, R81, 0x4, R102.reuse ;  /* 0x000000045150e825 */ /* 0x100fe200078e0266 */
[----:B------:R-:W-:Y:S02]  /*15ca0*/  ISETP.GE.AND P4, PT, R84, UR4, PT ;  /* 0x0000000454007c0c */ /* 0x000fe4000bf86270 */
[----:B------:R-:W-:Y:S01]  /*15cb0*/  @!P2 LEA.HI R0, R0, R0, RZ, 0x1 ;  /* 0x000000000000a211 */ /* 0x000fe200078f08ff */
[--C-:B------:R-:W-:Y:S01]  /*15cc0*/  @!P3 IMAD.WIDE R82, R83, 0x4, R102.reuse ;  /* 0x000000045352b825 */ /* 0x100fe200078e0266 */
[----:B0-----:R-:W-:Y:S01]  /*15cd0*/  @!P1 LOP3.LUT R75, R110, 0xfffffffe, RZ, 0xc0, !PT ;  /* 0xfffffffe6e4b9812 */ /* 0x001fe200078ec0ff */
[----:B------:R0:W-:Y:S01]  /*15ce0*/  @!P6 ST.E.64 desc[UR58][R80.64], R94 ;  /* 0x0000005e5000e985 */ /* 0x0001e2000c101b3a */
[----:B------:R-:W-:Y:S01]  /*15cf0*/  @!P2 LOP3.LUT R87, R0, 0xfffffffe, RZ, 0xc0, !PT ;  /* 0xfffffffe0057a812 */ /* 0x000fe200078ec0ff */
[----:B------:R-:W-:Y:S02]  /*15d00*/  VIADD R0, R101, 0x68 ;  /* 0x0000006865007836 */ /* 0x000fe40000000000 */
[--C-:B------:R-:W-:Y:S01]  /*15d10*/  @!P1 IMAD.WIDE R74, R75, 0x4, R102.reuse ;  /* 0x000000044b4a9825 */ /* 0x100fe200078e0266 */
[----:B------:R1:W-:Y:S03]  /*15d20*/  @!P3 ST.E.64 desc[UR58][R82.64], R96 ;  /* 0x000000605200b985 */ /* 0x0003e6000c101b3a */
[----:B------:R-:W-:Y:S01]  /*15d30*/  VIADD R88, R101, 0x60 ;  /* 0x0000006065587836 */ /* 0x000fe20000000000 */
[----:B------:R-:W-:Y:S01]  /*15d40*/  @!P4 LEA.HI R84, R84, R84, RZ, 0x1 ;  /* 0x000000545454c211 */ /* 0x000fe200078f08ff */
[----:B------:R3:W-:Y:S01]  /*15d50*/  @!P1 ST.E.64 desc[UR58][R74.64], R92 ;  /* 0x0000005c4a009985 */ /* 0x0007e2000c101b3a */
[----:B------:R-:W-:Y:S01]  /*15d60*/  ISETP.GE.AND P1, PT, R0, UR4, PT ;  /* 0x0000000400007c0c */ /* 0x000fe2000bf26270 */
[----:B--2---:R-:W-:Y:S01]  /*15d70*/  @!P2 IMAD.WIDE R78, R87, 0x4, R102 ;  /* 0x00000004574ea825 */ /* 0x004fe200078e0266 */
[----:B------:R-:W-:-:S02]  /*15d80*/  ISETP.GE.AND P3, PT, R88, UR4, PT ;  /* 0x0000000458007c0c */ /* 0x000fc4000bf66270 */
[----:B0-----:R-:W-:Y:S01]  /*15d90*/  @!P4 LOP3.LUT R81, R84, 0xfffffffe, RZ, 0xc0, !PT ;  /* 0xfffffffe5451c812 */ /* 0x001fe200078ec0ff */
[C---:B------:R-:W-:Y:S01]  /*15da0*/  VIADD R80, R101.reuse, 0x70 ;  /* 0x0000007065507836 */ /* 0x040fe20000000000 */
[----:B------:R0:W-:Y:S01]  /*15db0*/  @!P2 ST.E.64 desc[UR58][R78.64], R98 ;  /* 0x000000624e00a985 */ /* 0x0001e2000c101b3a */
[C---:B------:R-:W-:Y:S02]  /*15dc0*/  VIADD R86, R101.reuse, 0x78 ;  /* 0x0000007865567836 */ /* 0x040fe40000000000 */
[C---:B-1----:R-:W-:Y:S01]  /*15dd0*/  VIADD R82, R101.reuse, 0x80 ;  /* 0x0000008065527836 */ /* 0x042fe20000000000 */
[----:B------:R-:W-:Y:S01]  /*15de0*/  ISETP.GE.AND P6, PT, R80, UR4, PT ;  /* 0x0000000450007c0c */ /* 0x000fe2000bfc6270 */
[----:B------:R-:W-:Y:S01]  /*15df0*/  VIADD R84, R101, 0x88 ;  /* 0x0000008865547836 */ /* 0x000fe20000000000 */
[----:B------:R-:W-:Y:S01]  /*15e00*/  ISETP.GE.AND P5, PT, R86, UR4, PT ;  /* 0x0000000456007c0c */ /* 0x000fe2000bfa6270 */
[----:B---3--:R-:W-:Y:S01]  /*15e10*/  @!P4 IMAD.WIDE R74, R81, 0x4, R102 ;  /* 0x00000004514ac825 */ /* 0x008fe200078e0266 */
[----:B------:R-:W-:-:S02]  /*15e20*/  ISETP.GE.AND P2, PT, R82, UR4, PT ;  /* 0x0000000452007c0c */ /* 0x000fc4000bf46270 */
[----:B------:R-:W-:Y:S02]  /*15e30*/  @!P1 LEA.HI R0, R0, R0, RZ, 0x1 ;  /* 0x0000000000009211 */ /* 0x000fe400078f08ff */
[----:B------:R1:W-:Y:S01]  /*15e40*/  @!P4 ST.E.64 desc[UR58][R74.64], R64 ;  /* 0x000000404a00c985 */ /* 0x0003e2000c101b3a */
[----:B------:R-:W-:Y:S02]  /*15e50*/  ISETP.GE.AND P4, PT, R84, UR4, PT ;  /* 0x0000000454007c0c */ /* 0x000fe4000bf86270 */
[----:B------:R-:W-:Y:S02]  /*15e60*/  @!P3 LEA.HI R88, R88, R88, RZ, 0x1 ;  /* 0x000000585858b211 */ /* 0x000fe400078f08ff */
[----:B------:R-:W-:Y:S02]  /*15e70*/  @!P1 LOP3.LUT R81, R0, 0xfffffffe, RZ, 0xc0, !PT ;  /* 0xfffffffe00519812 */ /* 0x000fe400078ec0ff */
[----:B0-----:R-:W-:Y:S02]  /*15e80*/  @!P3 LOP3.LUT R79, R88, 0xfffffffe, RZ, 0xc0, !PT ;  /* 0xfffffffe584fb812 */ /* 0x001fe400078ec0ff */
[----:B------:R-:W-:Y:S01]  /*15e90*/  @!P6 LEA.HI R0, R80, R80, RZ, 0x1 ;  /* 0x000000505000e211 */ /* 0x000fe200078f08ff */
[----:B------:R-:W-:Y:S01]  /*15ea0*/  @!P1 IMAD.WIDE R80, R81, 0x4, R102 ;  /* 0x0000000451509825 */ /* 0x000fe200078e0266 */
[----:B------:R-:W-:-:S02]  /*15eb0*/  @!P5 LEA.HI R86, R86, R86, RZ, 0x1 ;  /* 0x000000565656d211 */ /* 0x000fc400078f08ff */
[----:B------:R-:W-:Y:S01]  /*15ec0*/  @!P6 LOP3.LUT R83, R0, 0xfffffffe, RZ, 0xc0, !PT ;  /* 0xfffffffe0053e812 */ /* 0x000fe200078ec0ff */
[--C-:B------:R-:W-:Y:S01]  /*15ed0*/  @!P3 IMAD.WIDE R78, R79, 0x4, R102.reuse ;  /* 0x000000044f4eb825 */ /* 0x100fe200078e0266 */
[----:B------:R-:W-:Y:S02]  /*15ee0*/  @!P2 LEA.HI R82, R82, R82, RZ, 0x1 ;  /* 0x000000525252a211 */ /* 0x000fe400078f08ff */
[----:B------:R-:W-:Y:S01]  /*15ef0*/  @!P4 LEA.HI R84, R84, R84, RZ, 0x1 ;  /* 0x000000545454c211 */ /* 0x000fe200078f08ff */
[--C-:B-1----:R-:W-:Y:S01]  /*15f00*/  @!P6 IMAD.WIDE R64, R83, 0x4, R102.reuse ;  /* 0x000000045340e825 */ /* 0x102fe200078e0266 */
[----:B------:R-:W-:Y:S01]  /*15f10*/  @!P5 LOP3.LUT R75, R86, 0xfffffffe, RZ, 0xc0, !PT ;  /* 0xfffffffe564bd812 */ /* 0x000fe200078ec0ff */
[----:B------:R0:W-:Y:S01]  /*15f20*/  @!P3 ST.E.64 desc[UR58][R78.64], R58 ;  /* 0x0000003a4e00b985 */ /* 0x0001e2000c101b3a */
[----:B------:R-:W-:Y:S01]  /*15f30*/  @!P2 LOP3.LUT R83, R82, 0xfffffffe, RZ, 0xc0, !PT ;  /* 0xfffffffe5253a812 */ /* 0x000fe200078ec0ff */
[----:B------:R-:W-:Y:S02]  /*15f40*/  VIADD R0, R101, 0x90 ;  /* 0x0000009065007836 */ /* 0x000fe40000000000 */
[----:B------:R-:W-:Y:S01]  /*15f50*/  @!P5 IMAD.WIDE R74, R75, 0x4, R102 ;  /* 0x000000044b4ad825 */ /* 0x000fe200078e0266 */
[----:B------:R1:W-:Y:S02]  /*15f60*/  @!P1 ST.E.64 desc[UR58][R80.64], R60 ;  /* 0x0000003c50009985 */ /* 0x0003e4000c101b3a */
[----:B------:R-:W-:-:S02]  /*15f70*/  ISETP.GE.AND P1, PT, R0, UR4, PT ;  /* 0x0000000400007c0c */ /* 0x000fc4000bf26270 */
[----:B------:R2:W-:Y:S04]  /*15f80*/  @!P6 ST.E.64 desc[UR58][R64.64], R56 ;  /* 0x000000384000e985 */ /* 0x0005e8000c101b3a */
[----:B------:R-:W-:Y:S01]  /*15f90*/  @!P5 ST.E.64 desc[UR58][R74.64], R54 ;  /* 0x000000364a00d985 */ /* 0x000fe2000c101b3a */
[----:B0-----:R-:W-:Y:S01]  /*15fa0*/  @!P4 LOP3.LUT R79, R84, 0xfffffffe, RZ, 0xc0, !PT ;  /* 0xfffffffe544fc812 */ /* 0x001fe200078ec0ff */
[----:B------:R-:W-:-:S04]  /*15fb0*/  @!P2 IMAD.WIDE R58, R83, 0x4, R102 ;  /* 0x00000004533aa825 */ /* 0x000fc800078e0266 */
[----:B-1----:R-:W-:Y:S01]  /*15fc0*/  @!P4 IMAD.WIDE R60, R79, 0x4, R102 ;  /* 0x000000044f3cc825 */ /* 0x002fe200078e0266 */
[----:B------:R0:W-:Y:S01]  /*15fd0*/  @!P2 ST.E.64 desc[UR58][R58.64], R50 ;  /* 0x000000323a00a985 */ /* 0x0001e2000c101b3a */
[----:B------:R-:W-:Y:S02]  /*15fe0*/  @!P1 LEA.HI R0, R0, R0, RZ, 0x1 ;  /* 0x0000000000009211 */ /* 0x000fe400078f08ff */
        /* <DEDUP_REMOVED lines=11> */
[----:B0-----:R-:W-:-:S03]  /*160a0*/  @!P1 LOP3.LUT R51, R0, 0xfffffffe, RZ, 0xc0, !PT ;  /* 0xfffffffe00339812 */ /* 0x001fc600078ec0ff */
[----:B------:R-:W-:Y:S02]  /*160b0*/  @!P2 LEA.HI R78, R78, R78, RZ, 0x1 ;  /* 0x0000004e4e4ea211 */ /* 0x000fe400078f08ff */
[----:B------:R-:W-:Y:S02]  /*160c0*/  @!P3 LEA.HI R79, R79, R79, RZ, 0x1 ;  /* 0x0000004f4f4fb211 */ /* 0x000fe400078f08ff */
[----:B------:R-:W-:Y:S02]  /*160d0*/  @!P4 LEA.HI R80, R80, R80, RZ, 0x1 ;  /* 0x000000505050c211 */ /* 0x000fe400078f08ff */
[----:B------:R-:W-:Y:S02]  /*160e0*/  @!P5 LEA.HI R56, R56, R56, RZ, 0x1 ;  /* 0x000000383838d211 */ /* 0x000fe400078f08ff */
[----:B------:R-:W-:Y:S02]  /*160f0*/  @!P6 LEA.HI R50, R57, R57, RZ, 0x1 ;  /* 0x000000393932e211 */ /* 0x000fe400078f08ff */
[----:B-1----:R-:W-:-:S02]  /*16100*/  @!P2 LOP3.LUT R53, R78, 0xfffffffe, RZ, 0xc0, !PT ;  /* 0xfffffffe4e35a812 */ /* 0x002fc400078ec0ff */
        /* <DEDUP_REMOVED lines=16> */
.L_x_995:
[----:B------:R-:W-:Y:S05]  /*16210*/  BSYNC B0 ;  /* 0x0000000000007941 */ /* 0x000fea0003800000 */
.L_x_994:
[----:B------:R-:W-:Y:S01]  /*16220*/  ISETP.GE.AND P1, PT, R104, R105, PT ;  /* 0x000000696800720c */ /* 0x000fe20003f26270 */
[----:B-1----:R1:W3:Y:S01]  /*16230*/  SHFL.IDX PT, R35, R107, 0x1, 0x1c1f ;  /* 0x003c1f006b237f89 */ /* 0x0022e200000e0000 */
        /* <DEDUP_REMOVED lines=21> */
[----:B0-----:R-:W-:Y:S02]  /*16390*/  SEL R2, R17, R66, P0 ;  /* 0x0000004211027207 */ /* 0x001fe40000000000 */
[----:B------:R-:W-:Y:S01]  /*163a0*/  SEL R8, R66, R17, P0 ;  /* 0x0000001142087207 */ /* 0x000fe20000000000 */
[----:B-1-3--:R-:W-:Y:S06]  /*163b0*/  @P1 BRA `(.L_x_910) ;  /* 0x0000004c007c1947 */ /* 0x00afec0003800000 */
        /* <DEDUP_REMOVED lines=54> */
[----:B---3--:R-:W-:-:S02]  /*16720*/  VIADD R18, R101, 0x60 ;  /* 0x0000006065127836 */ /* 0x008fc40000000000 */
        /* <DEDUP_REMOVED lines=27> */
[----:B---3--:R-:W-:Y:S02]  /*168e0*/  @!P4 LOP3.LUT R11, R18, 0xfffffffe, RZ, 0xc0, !PT ;  /* 0xfffffffe120bc812 */ /* 0x008fe400078ec0ff */
        /* <DEDUP_REMOVED lines=19> */
[----:B---3--:R-:W-:Y:S01]  /*16a20*/  @!P2 LOP3.LUT R11, R16, 0xfffffffe, RZ, 0xc0, !PT ;  /* 0xfffffffe100ba812 */ /* 0x008fe200078ec0ff */
        /* <DEDUP_REMOVED lines=41> */
.L_x_993:
        /* <DEDUP_REMOVED lines=12> */
[----:B------:R-:W0:Y:S01]  /*16d80*/  S2UR UR10, SR_CTAID.Z ;  /* 0x00000000000a79c3 */ /* 0x000e220000002700 */
[----:B------:R-:W-:Y:S01]  /*16d90*/  ISETP.NE.AND P0, PT, R6, 0x1, PT ;  /* 0x000000010600780c */ /* 0x000fe20003f05270 */
[----:B------:R-:W-:Y:S01]  /*16da0*/  USHF.R.S32.HI UR6, URZ, 0x1f, UR55 ;  /* 0x0000001f3f067899 */ /* 0x000fe20008011437 */
[----:B------:R-:W-:Y:S01]  /*16db0*/  IMAD.MOV.U32 R5, RZ, RZ, R0 ;  /* 0x000000ffff057224 */ /* 0x000fe200078e0000 */
[----:B------:R-:W-:Y:S02]  /*16dc0*/  ULDC.64 UR8, c[0x0][0xbd0] ;  /* 0x0002f40000087ab9 */ /* 0x000fe40000000a00 */
[----:B------:R-:W-:Y:S02]  /*16dd0*/  UIMAD UR6, UR6, UR8, URZ ;  /* 0x00000008060672a4 */ /* 0x000fe4000f8e023f */
[----:B------:R-:W1:Y:S01]  /*16de0*/  LDC.64 R10, c[0x0][0xbd8] ;  /* 0x0002f600ff0a7b82 */ /* 0x000e620000000a00 */
[----:B------:R-:W-:Y:S02]  /*16df0*/  UIMAD.WIDE.U32 UR4, UR55, UR8, URZ ;  /* 0x00000008370472a5 */ /* 0x000fe4000f8e003f */
[----:B------:R-:W-:-:S04]  /*16e00*/  UIMAD UR6, UR55, UR9, UR6 ;  /* 0x00000009370672a4 */ /* 0x000fc8000f8e0206 */
[----:B------:R-:W-:Y:S01]  /*16e10*/  UIADD3 UR6, UR5, UR6, URZ ;  /* 0x0000000605067290 */ /* 0x000fe2000fffe03f */
[----:B------:R-:W2:Y:S01]  /*16e20*/  @P0 LDC R7, c[0x0][0xbec] ;  /* 0x0002fb00ff070b82 */ /* 0x000ea20000000800 */
[----:B------:R-:W-:Y:S02]  /*16e30*/  IMAD.U32 R3, RZ, RZ, UR5 ;  /* 0x00000005ff037e24 */ /* 0x000fe4000f8e00ff */
[----:B------:R-:W-:Y:S01]  /*16e40*/  IMAD.U32 R2, RZ, RZ, UR4 ;  /* 0x00000004ff027e24 */ /* 0x000fe2000f8e00ff */
[----:B------:R-:W-:Y:S01]  /*16e50*/  ULDC.64 UR4, c[0x0][0xbe0] ;  /* 0x0002f80000047ab9 */ /* 0x000fe20000000a00 */
[----:B------:R-:W-:Y:S01]  /*16e60*/  IMAD.U32 R3, RZ, RZ, UR6 ;  /* 0x00000006ff037e24 */ /* 0x000fe2000f8e00ff */
[----:B0-----:R-:W-:Y:S02]  /*16e70*/  USHF.R.S32.HI UR10, URZ, 0x1f, UR10 ;  /* 0x0000001f3f0a7899 */ /* 0x001fe4000801140a */
[----:B------:R-:W0:Y:S04]  /*16e80*/  @P0 LDC R9, c[0x0][0xbf0] ;  /* 0x0002fc00ff090b82 */ /* 0x000e280000000800 */
[----:B-1----:R-:W-:-:S04]  /*16e90*/  IMAD R12, R10, UR10, RZ ;  /* 0x0000000a0a0c7c24 */ /* 0x002fc8000f8e02ff */
[----:B------:R-:W1:Y:S01]  /*16ea0*/  S2UR UR7, SR_CTAID.Y ;  /* 0x00000000000779c3 */ /* 0x000e620000002600 */
[----:B--2---:R-:W-:-:S07]  /*16eb0*/  @P0 IMAD.HI.U32 R4, R0, R7, RZ ;  /* 0x0000000700040227 */ /* 0x004fce00078e00ff */
[----:B------:R-:W1:Y:S01]  /*16ec0*/  LDC R8, c[0x0][0xc50] ;  /* 0x00031400ff087b82 */ /* 0x000e620000000800 */
[----:B------:R-:W-:-:S07]  /*16ed0*/  IMAD R7, RZ, RZ, -UR55 ;  /* 0x80000037ff077e24 */ /* 0x000fce000f8e02ff */
[----:B------:R-:W2:Y:S01]  /*16ee0*/  S2UR UR10, SR_CTAID.Z ;  /* 0x00000000000a79c3 */ /* 0x000ea20000002700 */
[----:B0-----:R-:W-:Y:S01]  /*16ef0*/  @P0 SHF.R.U32.HI R5, RZ, R9, R4 ;  /* 0x00000009ff050219 */ /* 0x001fe20000011604 */
[----:B-1----:R-:W-:-:S04]  /*16f00*/  IMAD R9, R8, R7, UR7 ;  /* 0x0000000708097e24 */ /* 0x002fc8000f8e0207 */
[----:B------:R-:W-:Y:S01]  /*16f10*/  IMAD.MOV R7, RZ, RZ, -R5 ;  /* 0x000000ffff077224 */ /* 0x000fe200078e0a05 */
[----:B------:R-:W-:-:S03]  /*16f20*/  SHF.R.S32.HI R4, RZ, 0x1f, R9 ;  /* 0x0000001fff047819 */ /* 0x000fc60000011409 */
[----:B------:R-:W-:Y:S02]  /*16f30*/  IMAD R7, R6, R7, R0 ;  /* 0x0000000706077224 */ /* 0x000fe400078e0200 */
[----:B--2---:R-:W-:Y:S02]  /*16f40*/  IMAD R11, R11, UR10, R12 ;  /* 0x0000000a0b0b7c24 */ /* 0x004fe4000f8e020c */
[----:B------:R-:W-:Y:S01]  /*16f50*/  IMAD.WIDE.U32 R2, R10, UR10, R2 ;  /* 0x0000000a0a027c25 */ /* 0x000fe2000f8e0002 */
[----:B------:R-:W-:-:S03]  /*16f60*/  SHF.R.S32.HI R0, RZ, 0x1f, R7 ;  /* 0x0000001fff007819 */ /* 0x000fc60000011407 */
[----:B------:R-:W-:Y:S02]  /*16f70*/  IMAD.IADD R3, R11, 0x1, R3 ;  /* 0x000000010b037824 */ /* 0x000fe400078e0203 */
[----:B------:R-:W-:Y:S02]  /*16f80*/  IMAD R4, R4, UR4, RZ ;  /* 0x0000000404047c24 */ /* 0x000fe4000f8e02ff */
[----:B------:R-:W-:-:S04]  /*16f90*/  IMAD.WIDE.U32 R2, R9, UR4, R2 ;  /* 0x0000000409027c25 */ /* 0x000fc8000f8e0002 */
[----:B------:R-:W-:Y:S01]  /*16fa0*/  IMAD R4, R9, UR5, R4 ;  /* 0x0000000509047c24 */ /* 0x000fe2000f8e0204 */
[----:B------:R-:W-:Y:S01]  /*16fb0*/  SHF.R.S32.HI R9, RZ, 0x1f, R5 ;  /* 0x0000001fff097819 */ /* 0x000fe20000011405 */
[----:B------:R-:W-:Y:S01]  /*16fc0*/  ULDC.64 UR4, c[0x0][0xbc8] ;  /* 0x0002f20000047ab9 */ /* 0x000fe20000000a00 */
[----:B------:R-:W-:Y:S01]  /*16fd0*/  IADD3 R2, P0, R5, R2, RZ ;  /* 0x0000000205027210 */ /* 0x000fe20007f1e0ff */
[----:B------:R-:W-:-:S03]  /*16fe0*/  IMAD R0, R0, UR4, RZ ;  /* 0x0000000400007c24 */ /* 0x000fc6000f8e02ff */
[----:B------:R-:W-:Y:S01]  /*16ff0*/  IADD3.X R3, R9, R3, R4, P0, !PT ;  /* 0x0000000309037210 */ /* 0x000fe200007fe404 */
[C---:B------:R-:W-:Y:S02]  /*17000*/  IMAD R5, R7.reuse, UR5, R0 ;  /* 0x0000000507057c24 */ /* 0x040fe4000f8e0200 */
[----:B------:R-:W-:Y:S01]  /*17010*/  IMAD.WIDE.U32 R2, R7, UR4, R2 ;  /* 0x0000000407027c25 */ /* 0x000fe2000f8e0002 */
[----:B------:R-:W-:-:S03]  /*17020*/  ULDC.64 UR4, c[0x0][0xba8] ;  /* 0x0002ea0000047ab9 */ /* 0x000fc60000000a00 */
[----:B------:R-:W-:Y:S01]  /*17030*/  IMAD.IADD R3, R3, 0x1, R5 ;  /* 0x0000000103037824 */ /* 0x000fe200078e0205 */
[----:B------:R-:W-:-:S04]  /*17040*/  LEA R4, P0, R2, UR4, 0x2 ;  /* 0x0000000402047c11 */ /* 0x000fc8000f8010ff */
[----:B------:R-:W-:Y:S01]  /*17050*/  LEA.HI.X R5, R2, UR5, R3, 0x2, P0 ;  /* 0x0000000502057c11 */ /* 0x000fe200080f1403 */
[----:B------:R-:W-:-:S05]  /*17060*/  IMAD.MOV.U32 R3, RZ, RZ, -0x800000 ;  /* 0xff800000ff037424 */ /* 0x000fca00078e00ff */
[----:B------:R0:W-:Y:S01]  /*17070*/  STG.E desc[UR58][R4.64], R3 ;  /* 0x0000000304007986 */ /* 0x0001e2000c10193a */
[----:B------:R-:W-:Y:S05]  /*17080*/  BRA `(.L_x_910) ;  /* 0x0000004000487947 */ /* 0x000fea0003800000 */
.L_x_908:
[----:B------:R-:W-:-:S08]  /*17090*/  NOP ;  /* 0x0000000000007918 */ /* 0x000fd00000000000 */
[----:B0-----:R-:W0:-:S00]  /*170a0*/  USETMAXREG.DEALLOC.CTAPOOL 0x18 ;  /* 0x00000018000079c8 */ /* 0x001e0000080e0500 */
        /* <DEDUP_REMOVED lines=16> */
.L_x_996:
[----:B------:R-:W-:Y:S01]  /*171b0*/  ULDC UR8, c[0x0][0xc50] ;  /* 0x0003140000087ab9 */ /* 0x000fe20000000800 */
[----:B------:R-:W-:Y:S01]  /*171c0*/  UMOV UR36, UR7 ;  /* 0x0000000700247c82 */ /* 0x000fe20008000000 */
[----:B------:R-:W-:-:S11]  /*171d0*/  UISETP.NE.AND UP0, UPT, UR8, 0x1, UPT ;  /* 0x000000010800788c */ /* 0x000fd6000bf05270 */
[----:B------:R-:W-:Y:S01]  /*171e0*/  @UP0 ULDC UR4, c[0x0][0xc54] ;  /* 0x0003150000040ab9 */ /* 0x000fe20000000800 */
[----:B------:R-:W-:Y:S01]  /*171f0*/  @UP0 ULDC UR6, c[0x0][0xc58] ;  /* 0x0003160000060ab9 */ /* 0x000fe20000000800 */
[----:B------:R-:W-:-:S04]  /*17200*/  UIMAD.WIDE.U32 UR4, UR7, UR4, URZ ;  /* 0x00000004070472a5 */ /* 0x000fc8000f8e003f */
[----:B------:R-:W-:-:S12]  /*17210*/  @UP0 USHF.R.U32.HI UR36, URZ, UR6, UR5 ;  /* 0x000000063f240299 */ /* 0x000fd80008011605 */
.L_x_997:
[----:B------:R-:W-:Y:S01]  /*17220*/  ISETP.GE.AND P0, PT, R18, RZ, PT ;  /* 0x000000ff1200720c */ /* 0x000fe20003f06270 */
[----:B------:R-:W-:Y:S01]  /*17230*/  UIADD3 UR6, -UR36, URZ, URZ ;  /* 0x0000003f24067290 */ /* 0x000fe2000fffe13f */
[----:B------:R-:W-:Y:S02]  /*17240*/  IMAD.MOV.U32 R14, RZ, RZ, 0x1 ;  /* 0x00000001ff0e7424 */ /* 0x000fe400078e00ff */
[----:B------:R-:W-:Y:S01]  /*17250*/  IMAD.MOV.U32 R0, RZ, RZ, RZ ;  /* 0x000000ffff007224 */ /* 0x000fe200078e00ff */
[----:B------:R-:W-:Y:S01]  /*17260*/  UIMAD UR6, UR8, UR6, UR7 ;  /* 0x00000006080672a4 */ /* 0x000fe2000f8e0207 */
[----:B------:R-:W-:-:S07]  /*17270*/  IMAD.MOV.U32 R2, RZ, RZ, 0x1 ;  /* 0x00000001ff027424 */ /* 0x000fce00078e00ff */
[----:B------:R-:W-:Y:S05]  /*17280*/  @!P0 BRA `(.L_x_998) ;  /* 0x0000003800f48947 */ /* 0x000fea0003800000 */
[----:B------:R-:W0:Y:S01]  /*17290*/  S2UR UR40, SR_CTAID.X ;  /* 0x00000000002879c3 */ /* 0x000e220000002500 */
[----:B------:R-:W-:Y:S01]  /*172a0*/  ULDC.64 UR4, c[0x0][0x418] ;  /* 0x0001060000047ab9 */ /* 0x000fe20000000a00 */
[----:B------:R-:W-:Y:S01]  /*172b0*/  ULDC UR7, c[0x0][0x448] ;  /* 0x0001120000077ab9 */ /* 0x000fe20000000800 */
[----:B------:R-:W-:Y:S02]  /*172c0*/  UISETP.NE.U32.AND UP0, UPT, UR4, URZ, UPT ;  /* 0x0000003f0400728c */ /* 0x000fe4000bf05070 */
[----:B------:R-:W-:Y:S02]  /*172d0*/  UISETP.NE.AND UP1, UPT, UR7, 0x1, UPT ;  /* 0x000000010700788c */ /* 0x000fe4000bf25270 */
[----:B------:R-:W-:Y:S01]  /*172e0*/  UISETP.NE.AND.EX UP0, UPT, UR5, URZ, UPT, UP0 ;  /* 0x0000003f0500728c */ /* 0x000fe2000bf05300 */
[----:B------:R-:W-:Y:S01]  /*172f0*/  ULDC UR4, c[0x0][0x424] ;  /* 0x0001090000047ab9 */ /* 0x000fe20000000800 */
[----:B------:R-:W-:Y:S02]  /*17300*/  ULDC UR15, c[0x0][0x288] ;  /* 0x0000a200000f7ab9 */ /* 0x000fe40000000800 */
[----:B------:R-:W-:-:S02]  /*17310*/  USEL UR14, UR4, 0x1, UP0 ;  /* 0x00000001040e7887 */ /* 0x000fc40008000000 */
[----:B------:R-:W-:Y:S01]  /*17320*/  UIADD3 UR10, -UR15, 0x1, URZ ;  /* 0x000000010f0a7890 */ /* 0x000fe2000fffe13f */
[----:B------:R-:W-:Y:S02]  /*17330*/  ULDC.64 UR4, c[0x0][0x9e0] ;  /* 0x0002780000047ab9 */ /* 0x000fe40000000a00 */
[----:B------:R-:W-:Y:S01]  /*17340*/  @UP1 ULDC UR8, c[0x0][0x44c] ;  /* 0x0001130000081ab9 */ /* 0x000fe20000000800 */
[----:B------:R-:W-:Y:S01]  /*17350*/  UISETP.GE.AND UP0, UPT, UR5, 0x1, UPT ;  /* 0x000000010500788c */ /* 0x000fe2000bf06270 */
[----:B------:R-:W-:Y:S01]  /*17360*/  ULDC UR16, c[0x0][0x2f0] ;  /* 0x0000bc0000107ab9 */ /* 0x000fe20000000800 */
[----:B------:R-:W-:Y:S01]  /*17370*/  @UP1 ULDC UR11, c[0x0][0x450] ;  /* 0x00011400000b1ab9 */ /* 0x000fe20000000800 */
[----:B------:R-:W-:-:S03]  /*17380*/  UIMAD UR10, UR14, UR16, UR10 ;  /* 0x000000100e0a72a4 */ /* 0x000fc6000f8e020a */
[----:B------:R-:W-:Y:S01]  /*17390*/  PLOP3.LUT P1, PT, PT, PT, UP0, 0x80, 0x0 ;  /* 0x000000000000781c */ /* 0x000fe20003f2f008 */
[----:B0-----:R-:W-:-:S04]  /*173a0*/  USHF.L.U32 UR40, UR40, 0x7, URZ ;  /* 0x0000000728287899 */ /* 0x001fc8000800063f */
[----:B------:R-:W-:-:S04]  /*173b0*/  UIADD3 UR7, UR40, 0x7f, URZ ;  /* 0x0000007f28077890 */ /* 0x000fc8000fffe03f */
[----:B------:R-:W-:-:S04]  /*173c0*/  UIMAD.WIDE.U32 UR8, UR7, UR8, URZ ;  /* 0x00000008070872a5 */ /* 0x000fc8000f8e003f */
[----:B------:R-:W-:-:S04]  /*173d0*/  @UP1 USHF.R.U32.HI UR7, URZ, UR11, UR9 ;  /* 0x0000000b3f071299 */ /* 0x000fc80008011609 */
[----:B------:R-:W-:-:S04]  /*173e0*/  UIADD3 UR8, UR10, UR7, URZ ;  /* 0x000000070a087290 */ /* 0x000fc8000fffe03f */
[----:B------:R-:W-:Y:S01]  /*173f0*/  UIADD3 UR4, UR8, UR4, URZ ;  /* 0x0000000408047290 */ /* 0x000fe2000fffe03f */
[----:B------:R-:W-:Y:S11]  /*17400*/  @!P1 BRA `(.L_x_999) ;  /* 0x0000000000449947 */ /* 0x000ff60003800000 */
        /* <DEDUP_REMOVED lines=10> */
.L_x_1000:
[----:B------:R-:W-:-:S11]  /*174b0*/  UISETP.NE.AND UP0, UPT, UR5, 0x1, UPT ;  /* 0x000000010500788c */ /* 0x000fd6000bf05270 */
[----:B------:R-:W-:Y:S02]  /*174c0*/  @UP0 ULDC.64 UR10, c[0x0][0x9e8] ;  /* 0x00027a00000a0ab9 */ /* 0x000fe40000000a00 */
[----:B------:R-:W-:-:S04]  /*174d0*/  UIMAD.WIDE.U32 UR8, UR7, UR10, URZ ;  /* 0x0000000a070872a5 */ /* 0x000fc8000f8e003f */
[----:B------:R-:W-:-:S12]  /*174e0*/  @UP0 USHF.R.U32.HI UR7, URZ, UR11, UR9 ;  /* 0x0000000b3f070299 */ /* 0x000fd80008011609 */
.L_x_1001:
[----:B------:R-:W-:-:S04]  /*174f0*/  UIMAD UR7, UR7, UR5, UR5 ;  /* 0x00000005070772a4 */ /* 0x000fc8000f8e0205 */
[----:B------:R-:W-:-:S04]  /*17500*/  UISETP.LT.AND UP0, UPT, UR4, UR7, UPT ;  /* 0x000000070400728c */ /* 0x000fc8000bf01270 */
[----:B------:R-:W-:-:S12]  /*17510*/  USEL UR4, UR4, UR7, UP0 ;  /* 0x0000000704047287 */ /* 0x000fd80008000000 */
.L_x_999:
[----:B------:R-:W-:Y:S02]  /*17520*/  UIMAD UR8, UR14, UR16, 0x9f ;  /* 0x0000009f0e0874a4 */ /* 0x000fe4000f8e0210 */
[----:B------:R-:W-:Y:S02]  /*17530*/  UIADD3 UR10, UR4, 0x9f, URZ ;  /* 0x0000009f040a7890 */ /* 0x000fe4000fffe03f */
[----:B------:R-:W-:Y:S02]  /*17540*/  UIMAD.WIDE UR8, UR8, 0x66666667, URZ ;  /* 0x66666667080878a5 */ /* 0x000fe4000f8e023f */
[----:B------:R-:W-:Y:S01]  /*17550*/  UIMAD.WIDE UR10, UR10, 0x66666667, URZ ;  /* 0x666666670a0a78a5 */ /* 0x000fe2000f8e023f */
[----:B------:R-:W-:Y:S01]  /*17560*/  @UP1 ULDC UR12, c[0x0][0x44c] ;  /* 0x00011300000c1ab9 */ /* 0x000fe20000000800 */
[----:B------:R-:W-:Y:S02]  /*17570*/  USHF.R.U32.HI UR8, URZ, 0x1f, UR9 ;  /* 0x0000001f3f087899 */ /* 0x000fe40008011609 */
[----:B------:R-:W-:-:S02]  /*17580*/  UIMAD.WIDE.U32 UR12, UR40, UR12, URZ ;  /* 0x0000000c280c72a5 */ /* 0x000fc4000f8e003f */
[----:B------:R-:W-:Y:S01]  /*17590*/  USHF.R.U32.HI UR4, URZ, 0x1f, UR11 ;  /* 0x0000001f3f047899 */ /* 0x000fe2000801160b */
[----:B------:R-:W-:Y:S01]  /*175a0*/  @UP1 ULDC UR17, c[0x0][0x450] ;  /* 0x0001140000111ab9 */ /* 0x000fe20000000800 */
[----:B------:R-:W-:Y:S01]  /*175b0*/  UMOV UR7, UR40 ;  /* 0x0000002800077c82 */ /* 0x000fe20008000000 */
[----:B------:R-:W-:Y:S02]  /*175c0*/  UIMAD UR14, UR14, UR16, -UR15 ;  /* 0x000000100e0e72a4 */ /* 0x000fe4000f8e0a0f */
[----:B------:R-:W-:Y:S02]  /*175d0*/  @UP1 USHF.R.U32.HI UR7, URZ, UR17, UR13 ;  /* 0x000000113f071299 */ /* 0x000fe4000801160d */
[----:B------:R-:W-:Y:S02]  /*175e0*/  ULEA.HI.SX32 UR8, UR9, UR8, 0x1a ;  /* 0x0000000809087291 */ /* 0x000fe4000f8fd23f */
[----:B------:R-:W-:Y:S02]  /*175f0*/  ULEA.HI.SX32 UR4, UR11, UR4, 0x1a ;  /* 0x000000040b047291 */ /* 0x000fe4000f8fd23f */
[----:B------:R-:W-:-:S02]  /*17600*/  UIADD3 UR7, UR14, UR7, URZ ;  /* 0x000000070e077290 */ /* 0x000fc4000fffe03f */
[----:B------:R-:W-:Y:S01]  /*17610*/  UISETP.LT.AND UP0, UPT, UR8, UR4, UPT ;  /* 0x000000040800728c */ /* 0x000fe2000bf01270 */
[----:B------:R-:W-:Y:S02]  /*17620*/  ULDC UR10, c[0x0][0x9dc] ;  /* 0x00027700000a7ab9 */ /* 0x000fe40000000800 */
[----:B------:R-:W-:Y:S02]  /*17630*/  UIADD3 UR10, UR7, -UR10, URZ ;  /* 0x8000000a070a7290 */ /* 0x000fe4000fffe03f */
[----:B------:R-:W-:Y:S01]  /*17640*/  USEL UR11, UR8, UR4, UP0 ;  /* 0x00000004080b7287 */ /* 0x000fe20008000000 */
[----:B------:R-:W-:Y:S11]  /*17650*/  @!P1 BRA `(.L_x_1002) ;  /* 0x0000000000449947 */ /* 0x000ff60003800000 */
        /* <DEDUP_REMOVED lines=10> */
.L_x_1003:
[----:B------:R-:W-:-:S11]  /*17700*/  UISETP.NE.AND UP0, UPT, UR5, 0x1, UPT ;  /* 0x000000010500788c */ /* 0x000fd6000bf05270 */
[----:B------:R-:W-:Y:S02]  /*17710*/  @UP0 ULDC.64 UR12, c[0x0][0x9e8] ;  /* 0x00027a00000c0ab9 */ /* 0x000fe40000000a00 */
[----:B------:R-:W-:-:S04]  /*17720*/  UIMAD.WIDE.U32 UR8, UR7, UR12, URZ ;  /* 0x0000000c070872a5 */ /* 0x000fc8000f8e003f */
[----:B------:R-:W-:-:S12]  /*17730*/  @UP0 USHF.R.U32.HI UR7, URZ, UR13, UR9 ;  /* 0x0000000d3f070299 */ /* 0x000fd80008011609 */
.L_x_1004:
[----:B------:R-:W-:-:S04]  /*17740*/  UIMAD UR5, UR7, UR5, URZ ;  /* 0x00000005070572a4 */ /* 0x000fc8000f8e023f */
[----:B------:R-:W-:-:S04]  /*17750*/  UISETP.LT.AND UP0, UPT, UR10, UR5, UPT ;  /* 0x000000050a00728c */ /* 0x000fc8000bf01270 */
[----:B------:R-:W-:-:S12]  /*17760*/  USEL UR10, UR10, UR5, !UP0 ;  /* 0x000000050a0a7287 */ /* 0x000fd8000c000000 */
.L_x_1002:
[----:B------:R-:W-:Y:S02]  /*17770*/  UIMAD.WIDE UR4, UR10, 0x66666667, URZ ;  /* 0x666666670a0478a5 */ /* 0x000fe4000f8e023f */
[----:B------:R-:W-:Y:S02]  /*17780*/  USHF.R.U32.HI UR12, URZ, 0x10, UR6 ;  /* 0x000000103f0c7899 */ /* 0x000fe40008011606 */
[----:B------:R-:W-:Y:S02]  /*17790*/  USHF.R.U32.HI UR4, URZ, 0x1f, UR5 ;  /* 0x0000001f3f047899 */ /* 0x000fe40008011605 */
[----:B------:R-:W-:Y:S02]  /*177a0*/  ULOP3.LUT UR39, UR6, 0xffff, URZ, 0xc0, !UPT ;  /* 0x0000ffff06277892 */ /* 0x000fe4000f8ec03f */
[----:B------:R-:W-:-:S04]  /*177b0*/  ULEA.HI.SX32 UR4, UR5, UR4, 0x1a ;  /* 0x0000000405047291 */ /* 0x000fc8000f8fd23f */
[----:B------:R-:W-:-:S04]  /*177c0*/  UISETP.LT.AND UP0, UPT, URZ, UR4, UPT ;  /* 0x000000043f00728c */ /* 0x000fc8000bf01270 */
[----:B------:R-:W-:Y:S02]  /*177d0*/  USEL UR10, URZ, UR4, !UP0 ;  /* 0x000000043f0a7287 */ /* 0x000fe4000c000000 */
[----:B------:R-:W-:Y:S02]  /*177e0*/  UISETP.NE.AND UP0, UPT, UR12, URZ, UPT ;  /* 0x0000003f0c00728c */ /* 0x000fe4000bf05270 */
[----:B------:R-:W-:Y:S01]  /*177f0*/  UISETP.GT.AND UP1, UPT, UR11, UR10, UPT ;  /* 0x0000000a0b00728c */ /* 0x000fe2000bf24270 */
[----:B------:R-:W-:-:S05]  /*17800*/  UMOV UR4, URZ ;  /* 0x0000003f00047c82 */ /* 0x000fca0008000000 */
[----:B------:R-:W-:-:S03]  /*17810*/  PLOP3.LUT P0, PT, PT, PT, UP1, 0x80, 0x0 ;  /* 0x000000000000781c */ /* 0x000fc60003f0f018 */
[----:B------:R-:W-:-:S10]  /*17820*/  @!UP0 ULDC UR12, c[0x0][0x9f0] ;  /* 0x00027c00000c8ab9 */ /* 0x000fd40000000800 */
[----:B------:R-:W-:Y:S05]  /*17830*/  @!P0 BRA `(.L_x_1005) ;  /* 0x0000000000808947 */ /* 0x000fea0003800000 */
[----:B------:R-:W-:Y:S01]  /*17840*/  IMAD.U32 R3, RZ, RZ, UR12 ;  /* 0x0000000cff037e24 */ /* 0x000fe2000f8e00ff */
[----:B------:R-:W-:-:S04]  /*17850*/  UIADD3 UR4, UR12, -0x1, UR11 ;  /* 0xffffffff0c047890 */ /* 0x000fc8000fffe00b */
[-C--:B------:R-:W-:Y:S01]  /*17860*/  IABS R0, R3.reuse ;  /* 0x0000000300007213 */ /* 0x080fe20000000000 */
[----:B------:R-:W-:Y:S01]  /*17870*/  UIADD3 UR6, -UR10, UR4, URZ ;  /* 0x000000040a067290 */ /* 0x000fe2000fffe13f */
[----:B------:R-:W-:Y:S02]  /*17880*/  IABS R3, R3 ;  /* 0x0000000300037213 */ /* 0x000fe40000000000 */
[----:B------:R-:W-:Y:S01]  /*17890*/  R2UR UR13, R0 ;  /* 0x00000000000d72ca */ /* 0x000fe200000e0000 */
[----:B------:R-:W-:Y:S02]  /*178a0*/  UMOV UR4, URZ ;  /* 0x0000003f00047c82 */ /* 0x000fe40008000000 */
[----:B------:R-:W-:-:S05]  /*178b0*/  IMAD.MOV R3, RZ, RZ, -R3 ;  /* 0x000000ffff037224 */ /* 0x000fca00078e0a03 */
[----:B------:R-:W-:-:S05]  /*178c0*/  R2UR UR9, R3 ;  /* 0x00000000030972ca */ /* 0x000fca00000e0000 */
[----:B------:R-:W0:Y:S08]  /*178d0*/  I2F.RP R0, UR13 ;  /* 0x0000000d00007d06 */ /* 0x000e300008209400 */
[----:B0-----:R-:W0:Y:S02]  /*178e0*/  MUFU.RCP R0, R0 ;  /* 0x0000000000007308 */ /* 0x001e240000001000 */
[----:B0-----:R-:W-:Y:S01]  /*178f0*/  VIADD R2, R0, 0xffffffe ;  /* 0x0ffffffe00027836 */ /* 0x001fe20000000000 */
[----:B------:R-:W-:Y:S01]  /*17900*/  IABS R0, UR6 ;  /* 0x0000000600007c13 */ /* 0x000fe20008000000 */
[----:B------:R-:W-:-:S03]  /*17910*/  ULOP3.LUT UR6, UR6, UR12, URZ, 0x3c, !UPT ;  /* 0x0000000c06067292 */ /* 0x000fc6000f8e3c3f */
[----:B------:R-:W-:Y:S01]  /*17920*/  R2UR UR8, R0 ;  /* 0x00000000000872ca */ /* 0x000fe200000e0000 */
[----:B------:R-:W0:Y:S02]  /*17930*/  F2I.FTZ.U32.TRUNC.NTZ R2, R2 ;  /* 0x0000000200027305 */ /* 0x000e24000021f000 */
[----:B0-----:R-:W-:-:S13]  /*17940*/  R2UR UR5, R2 ;  /* 0x00000000020572ca */ /* 0x001fda00000e0000 */
[----:B------:R-:W-:-:S04]  /*17950*/  UIADD3 UR7, URZ, -UR5, URZ ;  /* 0x800000053f077290 */ /* 0x000fc8000fffe03f */
[----:B------:R-:W-:-:S04]  /*17960*/  UIMAD UR7, UR7, UR13, URZ ;  /* 0x0000000d070772a4 */ /* 0x000fc8000f8e023f */
[----:B------:R-:W-:-:S04]  /*17970*/  UIMAD.WIDE.U32 UR4, UR5, UR7, UR4 ;  /* 0x00000007050472a5 */ /* 0x000fc8000f8e0004 */
[----:B------:R-:W-:-:S04]  /*17980*/  UIMAD.WIDE.U32 UR4, UR5, UR8, URZ ;  /* 0x00000008050472a5 */ /* 0x000fc8000f8e003f */
        /* <DEDUP_REMOVED lines=11> */
.L_x_1005:
[----:B------:R-:W-:Y:S01]  /*17a40*/  UIMAD UR39, UR39, UR4, UR10 ;  /* 0x00000004272772a4 */ /* 0x000fe2000f8e020a */
[----:B------:R-:W-:Y:S02]  /*17a50*/  IMAD.U32 R0, RZ, RZ, UR11 ;  /* 0x0000000bff007e24 */ /* 0x000fe4000f8e00ff */
[----:B------:R-:W-:-:S03]  /*17a60*/  IMAD.MOV.U32 R14, RZ, RZ, 0x1 ;  /* 0x00000001ff0e7424 */ /* 0x000fc600078e00ff */
[----:B------:R-:W-:-:S05]  /*17a70*/  IMAD.U32 R3, RZ, RZ, UR39 ;  /* 0x00000027ff037e24 */ /* 0x000fca000f8e00ff */
[----:B------:R-:W-:Y:S01]  /*17a80*/  VIADDMNMX R2, R3, UR4, R0, PT ;  /* 0x0000000403027c46 */ /* 0x000fe2000b800100 */
[----:B------:R-:W-:-:S03]  /*17a90*/  IMAD.MOV.U32 R0, RZ, RZ, RZ ;  /* 0x000000ffff007224 */ /* 0x000fc600078e00ff */
[----:B------:R-:W-:Y:S01]  /*17aa0*/  ISETP.GT.AND P0, PT, R2, UR39, PT ;  /* 0x0000002702007c0c */ /* 0x000fe2000bf04270 */
[----:B------:R0:W-:Y:S02]  /*17ab0*/  STL [R1+0x8], R2 ;  /* 0x0000080201007387 */ /* 0x0001e40000100800 */
[----:B0-----:R-:W-:-:S10]  /*17ac0*/  IMAD.MOV.U32 R2, RZ, RZ, 0x1 ;  /* 0x00000001ff027424 */ /* 0x001fd400078e00ff */
        /* <DEDUP_REMOVED lines=24> */
.L_x_1006:
        /* <DEDUP_REMOVED lines=20> */
.L_x_1007:
        /* <DEDUP_REMOVED lines=20> */
.L_x_1008:
        /* <DEDUP_REMOVED lines=18> */
.L_x_1009:
        /* <DEDUP_REMOVED lines=10> */
[C---:B------:R-:W-:Y:S02]  /*18090*/  LOP3.LUT R8, R17.reuse, 0x7f, RZ, 0xc0, !PT ;  /* 0x0000007f11087812 */ /* 0x040fe400078ec0ff */
        /* <DEDUP_REMOVED lines=9> */
[----:B------:R1:W-:Y:S03]  /*18130*/  STL [R1], R4 ;  /* 0x0000000401007387 */ /* 0x0003e60000100800 */
        /* <DEDUP_REMOVED lines=15> */
[----:B------:R-:W-:Y:S01]  /*18230*/  SEL R17, R18, RZ, !P1 ;  /* 0x000000ff12117207 */ /* 0x000fe20004800000 */
[----:B0-----:R-:W-:Y:S06]  /*18240*/  BRA.DIV UR4, `(.L_x_1010) ;  /* 0x0000003204b87947 */ /* 0x001fec000b800000 */
[----:B------:R0:W1:Y:S02]  /*18250*/  SHFL.IDX PT, R14, R6, RZ, 0x1f ;  /* 0x00001fff060e7589 */ /* 0x00006400000e0000 */
.L_x_1065:
[----:B-1----:R-:W-:Y:S02]  /*18260*/  ISETP.NE.AND P0, PT, R14, RZ, PT ;  /* 0x000000ff0e00720c */ /* 0x002fe40003f05270 */
[----:B------:R-:W-:Y:S02]  /*18270*/  PLOP3.LUT P2, PT, PT, PT, PT, 0x8, 0x0 ;  /* 0x000000000000781c */ /* 0x000fe40003f4e170 */
[----:B------:R-:W-:-:S11]  /*18280*/  LOP3.LUT R16, R16, 0xfffffffd, RZ, 0xc0, !PT ;  /* 0xfffffffd10107812 */ /* 0x000fd600078ec0ff */
[----:B------:R-:W-:Y:S01]  /*18290*/  @P2 LOP3.LUT R16, R16, 0x2, RZ, 0xfc, !PT ;  /* 0x0000000210102812 */ /* 0x000fe200078efcff */
[----:B------:R-:W-:Y:S06]  /*182a0*/  @P0 BRA `(.L_x_1011) ;  /* 0x00000004009c0947 */ /* 0x000fec0003800000 */
[----:B0-----:R-:W2:Y:S01]  /*182b0*/  LDL R6, [R1+0x8] ;  /* 0x0000080001067983 */ /* 0x001ea20000100800 */
[----:B------:R-:W-:Y:S01]  /*182c0*/  UMOV UR4, 0xffffffff ;  /* 0xffffffff00047882 */ /* 0x000fe20000000000 */
[----:B--2---:R-:W-:Y:S02]  /*182d0*/  VIADD R0, R6, 0xffffffff ;  /* 0xffffffff06007836 */ /* 0x004fe40000000000 */
[----:B------:R-:W-:Y:S05]  /*182e0*/  BRA.DIV UR4, `(.L_x_1012) ;  /* 0x0000003204b07947 */ /* 0x000fea000b800000 */
[----:B------:R-:W-:-:S13]  /*182f0*/  ELECT P6, URZ, PT ;  /* 0x00000000003f782f */ /* 0x000fda00038c0000 */
.L_x_1068:
[----:B------:R-:W-:Y:S05]  /*18300*/  @!P6 BRA `(.L_x_1011) ;  /* 0x000000040084e947 */ /* 0x000fea0003800000 */
[----:B------:R-:W-:Y:S01]  /*18310*/  IMAD.MOV.U32 R17, RZ, RZ, R18 ;  /* 0x000000ffff117224 */ /* 0x000fe200078e0012 */
[----:B------:R-:W-:Y:S06]  /*18320*/  @!P1 BRA `(.L_x_1013) ;  /* 0x0000000000449947 */ /* 0x000fec0003800000 */
        /* <DEDUP_REMOVED lines=17> */
.L_x_1013:
[----:B0-----:R-:W-:Y:S01]  /*18440*/  IMAD.MOV.U32 R2, RZ, RZ, 0x1 ;  /* 0x00000001ff027424 */ /* 0x001fe200078e00ff */
[----:B------:R-:W-:-:S04]  /*18450*/  ISETP.NE.AND P1, PT, R8, RZ, PT ;  /* 0x000000ff0800720c */ /* 0x000fc80003f25270 */
[----:B------:R-:W-:-:S04]  /*18460*/  SHF.L.U32 R2, R2, 0x1f, RZ ;  /* 0x0000001f02027819 */ /* 0x000fc800000006ff */
[----:B------:R-:W0:Y:S02]  /*18470*/  SYNCS.PHASECHK.TRANS64.TRYWAIT P0, [UR38+0x33480], R2 ;  /* 0x03348002ff0075a7 */ /* 0x000e240008000166 */
[----:B0-----:R-:W-:Y:S05]  /*18480*/  @!P0 BRA `(.L_x_1014) ;  /* 0x0000003000688947 */ /* 0x001fea0003800000 */
.L_x_1069:
[----:B------:R-:W-:Y:S05]  /*18490*/  @P1 BRA `(.L_x_1015) ;  /* 0x0000000000181947 */ /* 0x000fea0003800000 */
[----:B------:R-:W1:Y:S01]  /*184a0*/  S2R R4, SR_TID.X ;  /* 0x0000000000047919 */ /* 0x000e620000002100 */
[----:B0-----:R-:W-:-:S04]  /*184b0*/  IMAD.MOV.U32 R3, RZ, RZ, 0x7800 ;  /* 0x00007800ff037424 */ /* 0x001fc800078e00ff */
[----:B------:R2:W-:Y:S01]  /*184c0*/  SYNCS.ARRIVE.TRANS64 RZ, [UR38+0x33470], R3 ;  /* 0x03347003ffff79a7 */ /* 0x0005e20008000026 */
[----:B-1----:R-:W-:-:S13]  /*184d0*/  LOP3.LUT P0, RZ, R4, 0x1f, RZ, 0xc0, !PT ;  /* 0x0000001f04ff7812 */ /* 0x002fda000780c0ff */
[----:B--2---:R-:W-:Y:S05]  /*184e0*/  @!P0 BRA `(.L_x_1015) ;  /* 0x0000000000048947 */ /* 0x004fea0003800000 */
[----:B------:R-:W-:Y:S01]  /*184f0*/  BPT.TRAP 0x1 ;  /* 0x000000040000795c */ /* 0x000fe20000300000 */
.L_x_1015:
        /* <DEDUP_REMOVED lines=27> */
[----:B------:R-:W2:Y:S02]  /*186b0*/  SYNCS.PHASECHK.TRANS64.TRYWAIT P0, [UR38+0x33440], R2 ;  /* 0x03344002ff0075a7 */ /* 0x000ea40008000166 */
[----:B-12---:R-:W-:Y:S05]  /*186c0*/  @!P0 BRA `(.L_x_1016) ;  /* 0x0000002c00f08947 */ /* 0x006fea0003800000 */
.L_x_1070:
[----:B------:R-:W-:Y:S05]  /*186d0*/  @P1 BRA `(.L_x_1017) ;  /* 0x0000000000181947 */ /* 0x000fea0003800000 */
[----:B0-----:R-:W0:Y:S01]  /*186e0*/  S2R R3, SR_TID.X ;  /* 0x0000000000037919 */ /* 0x001e220000002100 */
[----:B------:R-:W-:-:S04]  /*186f0*/  IMAD.MOV.U32 R2, RZ, RZ, 0x7800 ;  /* 0x00007800ff027424 */ /* 0x000fc800078e00ff */
[----:B------:R1:W-:Y:S01]  /*18700*/  SYNCS.ARRIVE.TRANS64 RZ, [UR38+0x33430], R2 ;  /* 0x03343002ffff79a7 */ /* 0x0003e20008000026 */
[----:B0-----:R-:W-:-:S13]  /*18710*/  LOP3.LUT P0, RZ, R3, 0x1f, RZ, 0xc0, !PT ;  /* 0x0000001f03ff7812 */ /* 0x001fda000780c0ff */
[----:B-1----:R-:W-:Y:S05]  /*18720*/  @!P0 BRA `(.L_x_1017) ;  /* 0x0000000000048947 */ /* 0x002fea0003800000 */
[----:B------:R-:W-:Y:S01]  /*18730*/  BPT.TRAP 0x1 ;  /* 0x000000040000795c */ /* 0x000fe20000300000 */
.L_x_1017:
        /* <DEDUP_REMOVED lines=26> */
[----:B------:R-:W-:Y:S01]  /*188e0*/  @P0 LOP3.LUT R16, R16, 0x2, RZ, 0xfc, !PT ;  /* 0x0000000210100812 */ /* 0x000fe200078efcff */
[----:B------:R1:W-:Y:S01]  /*188f0*/  UTMALDG.4D [UR24], [UR4], desc[UR6] ;  /* 0x00000618040075b4 */ /* 0x0003e20008019000 */
[----:B------:R1:W-:Y:S02]  /*18900*/  UTMALDG.4D [UR16], [UR4], desc[UR6] ;  /* 0x00000610040075b4 */ /* 0x0003e40008019000 */
[----:B-1----:R-:W-:-:S03]  /*18910*/  NOP ;  /* 0x0000000000007918 */ /* 0x002fc60000000000 */
.L_x_1011:
        /* <DEDUP_REMOVED lines=22> */
.L_x_1018:
[----:B------:R-:W1:Y:S01]  /*18a80*/  S2R R4, SR_TID.X ;  /* 0x0000000000047919 */ /* 0x000e620000002100 */
[----:B------:R-:W2:Y:S01]  /*18a90*/  LDC R9, c[0x0][0x448] ;  /* 0x00011200ff097b82 */ /* 0x000ea20000000800 */
[----:B------:R-:W-:Y:S01]  /*18aa0*/  USHF.R.S32.HI UR4, URZ, 0x1f, UR36 ;  /* 0x0000001f3f047899 */ /* 0x000fe20008011424 */
[----:B------:R-:W3:Y:S01]  /*18ab0*/  S2R R7, SR_TID.X ;  /* 0x0000000000077919 */ /* 0x000ee20000002100 */
[----:B------:R-:W-:Y:S02]  /*18ac0*/  ULDC.64 UR8, c[0x0][0x2d8] ;  /* 0x0000b60000087ab9 */ /* 0x000fe40000000a00 */
[----:B------:R-:W-:Y:S01]  /*18ad0*/  UIMAD UR6, UR4, UR8, URZ ;  /* 0x00000008040672a4 */ /* 0x000fe2000f8e023f */
[----:B------:R-:W4:Y:S02]  /*18ae0*/  S2R R11, SR_CTAID.Z ;  /* 0x00000000000b7919 */ /* 0x000f240000002700 */
[----:B0-----:R-:W0:Y:S01]  /*18af0*/  LDC.64 R2, c[0x0][0x2e0] ;  /* 0x0000b800ff027b82 */ /* 0x001e220000000a00 */
[----:B------:R-:W-:-:S02]  /*18b00*/  UIMAD.WIDE.U32 UR4, UR36, UR8, URZ ;  /* 0x00000008240472a5 */ /* 0x000fc4000f8e003f */
[----:B------:R-:W-:-:S04]  /*18b10*/  UIMAD UR6, UR36, UR9, UR6 ;  /* 0x00000009240672a4 */ /* 0x000fc8000f8e0206 */
[----:B------:R-:W-:-:S03]  /*18b20*/  UIADD3 UR5, UR5, UR6, URZ ;  /* 0x0000000605057290 */ /* 0x000fc6000fffe03f */
[----:B------:R-:W-:Y:S01]  /*18b30*/  ULDC.64 UR6, c[0x0][0x280] ;  /* 0x0000a00000067ab9 */ /* 0x000fe20000000a00 */
[----:B--2---:R-:W-:Y:S02]  /*18b40*/  ISETP.NE.AND P0, PT, R9, 0x1, PT ;  /* 0x000000010900780c */ /* 0x004fe40003f05270 */
[----:B-1----:R-:W-:Y:S02]  /*18b50*/  SHF.R.U32.HI R0, RZ, 0x3, R4 ;  /* 0x00000003ff007819 */ /* 0x002fe40000011604 */
[----:B------:R-:W-:Y:S01]  /*18b60*/  LOP3.LUT R4, R4, 0x7f, RZ, 0xc0, !PT ;  /* 0x0000007f04047812 */ /* 0x000fe200078ec0ff */
[C---:B---3--:R-:W-:Y:S01]  /*18b70*/  IMAD.SHL.U32 R8, R7.reuse, 0x10, RZ ;  /* 0x0000001007087824 */ /* 0x048fe200078e00ff */
[----:B------:R-:W-:Y:S01]  /*18b80*/  LOP3.LUT R10, R7, 0x7f, RZ, 0xc0, !PT ;  /* 0x0000007f070a7812 */ /* 0x000fe200078ec0ff */
[C---:B------:R-:W-:Y:S02]  /*18b90*/  IMAD.SHL.U32 R5, R0.reuse, 0x80, RZ ;  /* 0x0000008000057824 */ /* 0x040fe400078e00ff */
[----:B------:R-:W-:Y:S01]  /*18ba0*/  IMAD.SHL.U32 R0, R0, 0x10, RZ ;  /* 0x0000001000007824 */ /* 0x000fe200078e00ff */
[----:B------:R-:W-:Y:S01]  /*18bb0*/  LOP3.LUT R8, R8, 0x30, RZ, 0xe2, !PT ;  /* 0x0000003008087812 */ /* 0x000fe200078ee2ff */
[----:B------:R-:W-:-:S03]  /*18bc0*/  IMAD.SHL.U32 R4, R4, 0x10, RZ ;  /* 0x0000001004047824 */ /* 0x000fc600078e00ff */
[----:B------:R-:W-:Y:S02]  /*18bd0*/  LOP3.LUT R5, R8, 0x180, R5, 0xf8, !PT ;  /* 0x0000018008057812 */ /* 0x000fe400078ef805 */
[----:B------:R-:W-:Y:S02]  /*18be0*/  LOP3.LUT R4, R4, 0x600, RZ, 0xc0, !PT ;  /* 0x0000060004047812 */ /* 0x000fe400078ec0ff */
[----:B------:R-:W-:Y:S01]  /*18bf0*/  LOP3.LUT R5, R5, 0x30, R0, 0x78, !PT ;  /* 0x0000003005057812 */ /* 0x000fe200078e7800 */
[C---:B------:R-:W-:Y:S02]  /*18c00*/  IMAD.SHL.U32 R0, R7.reuse, 0x10, RZ ;  /* 0x0000001007007824 */ /* 0x040fe400078e00ff */
[----:B------:R-:W-:-:S03]  /*18c10*/  IMAD.SHL.U32 R7, R7, 0x20, RZ ;  /* 0x0000002007077824 */ /* 0x000fc600078e00ff */
[----:B------:R-:W-:Y:S02]  /*18c20*/  LOP3.LUT R0, R0, 0x40, RZ, 0xc0, !PT ;  /* 0x0000004000007812 */ /* 0x000fe400078ec0ff */
[----:B------:R-:W-:Y:S02]  /*18c30*/  LOP3.LUT R7, R7, 0x60, RZ, 0xc0, !PT ;  /* 0x0000006007077812 */ /* 0x000fe400078ec0ff */
[----:B------:R-:W-:Y:S02]  /*18c40*/  IADD3 R0, R5, R0, R4 ;  /* 0x0000000005007210 */ /* 0x000fe40007ffe004 */
[----:B----4-:R-:W-:Y:S01]  /*18c50*/  SHF.R.S32.HI R5, RZ, 0x1f, R11 ;  /* 0x0000001fff057819 */ /* 0x010fe2000001140b */
[----:B------:R-:W1:Y:S01]  /*18c60*/  @P0 LDC R4, c[0x0][0x44c] ;  /* 0x00011300ff040b82 */ /* 0x000e620000000800 */
[----:B------:R-:W-:-:S03]  /*18c70*/  LEA.HI R7, R10, R7, RZ, 0x1e ;  /* 0x000000070a077211 */ /* 0x000fc600078ff0ff */
[-C--:B0-----:R-:W-:Y:S02]  /*18c80*/  IMAD R6, R5, R2.reuse, RZ ;  /* 0x0000000205067224 */ /* 0x081fe400078e02ff */
[----:B------:R-:W-:Y:S02]  /*18c90*/  VIADD R7, R7, UR40 ;  /* 0x0000002807077c36 */ /* 0x000fe40008000000 */
[----:B------:R-:W0:Y:S01]  /*18ca0*/  @P0 LDC R5, c[0x0][0x450] ;  /* 0x00011400ff050b82 */ /* 0x000e220000000800 */
[C---:B------:R-:W-:Y:S02]  /*18cb0*/  IMAD R6, R11.reuse, R3, R6 ;  /* 0x000000030b067224 */ /* 0x040fe400078e0206 */
[----:B------:R-:W-:Y:S01]  /*18cc0*/  IMAD.WIDE.U32 R2, R11, R2, UR4 ;  /* 0x000000040b027e25 */ /* 0x000fe2000f8e0002 */
[----:B------:R-:W-:-:S03]  /*18cd0*/  ULDC.64 UR4, c[0x0][0x2d0] ;  /* 0x0000b40000047ab9 */ /* 0x000fc60000000a00 */
[----:B------:R-:W-:Y:S02]  /*18ce0*/  IMAD.MOV.U32 R11, RZ, RZ, R7 ;  /* 0x000000ffff0b7224 */ /* 0x000fe400078e0007 */
[----:B------:R-:W-:Y:S02]  /*18cf0*/  IMAD.IADD R3, R3, 0x1, R6 ;  /* 0x0000000103037824 */ /* 0x000fe400078e0206 */
[----:B-1----:R-:W-:-:S05]  /*18d00*/  @P0 IMAD.HI.U32 R4, R7, R4, RZ ;  /* 0x0000000407040227 */ /* 0x002fca00078e00ff */
[----:B0-----:R-:W-:-:S04]  /*18d10*/  @P0 SHF.R.U32.HI R11, RZ, R5, R4 ;  /* 0x00000005ff0b0219 */ /* 0x001fc80000011604 */
[--C-:B------:R-:W-:Y:S01]  /*18d20*/  SHF.R.S32.HI R4, RZ, 0x1f, R11.reuse ;  /* 0x0000001fff047819 */ /* 0x100fe2000001140b */
[----:B------:R-:W-:Y:S02]  /*18d30*/  IMAD.MOV R6, RZ, RZ, -R11 ;  /* 0x000000ffff067224 */ /* 0x000fe400078e0a0b */
[----:B------:R-:W-:-:S04]  /*18d40*/  IMAD.WIDE.U32 R2, R11, UR4, R2 ;  /* 0x000000040b027c25 */ /* 0x000fc8000f8e0002 */
[----:B------:R-:W-:Y:S02]  /*18d50*/  IMAD R4, R4, UR4, RZ ;  /* 0x0000000404047c24 */ /* 0x000fe4000f8e02ff */
[----:B------:R-:W-:Y:S02]  /*18d60*/  IMAD R5, R9, R6, R7 ;  /* 0x0000000609057224 */ /* 0x000fe400078e0207 */
[----:B------:R-:W-:Y:S01]  /*18d70*/  IMAD R7, R11, UR5, R4 ;  /* 0x000000050b077c24 */ /* 0x000fe2000f8e0204 */
[----:B------:R-:W-:Y:S02]  /*18d80*/  ULDC.64 UR4, c[0x0][0x2c8] ;  /* 0x0000b20000047ab9 */ /* 0x000fe40000000a00 */
[----:B------:R-:W-:Y:S01]  /*18d90*/  SHF.R.S32.HI R4, RZ, 0x1f, R5 ;  /* 0x0000001fff047819 */ /* 0x000fe20000011405 */
[----:B------:R-:W-:-:S04]  /*18da0*/  IMAD.IADD R3, R3, 0x1, R7 ;  /* 0x0000000103037824 */ /* 0x000fc800078e0207 */
[----:B------:R-:W-:Y:S02]  /*18db0*/  IMAD R4, R4, UR4, RZ ;  /* 0x0000000404047c24 */ /* 0x000fe4000f8e02ff */
[C---:B------:R-:W-:Y:S01]  /*18dc0*/  IMAD.WIDE.U32 R2, R5.reuse, UR4, R2 ;  /* 0x0000000405027c25 */ /* 0x040fe2000f8e0002 */
[----:B------:R-:W-:Y:S02]  /*18dd0*/  ULDC UR4, c[0x0][0x2b8] ;  /* 0x0000ae0000047ab9 */ /* 0x000fe40000000800 */
[----:B------:R-:W-:Y:S01]  /*18de0*/  ISETP.GE.AND P2, PT, R8, UR4, PT ;  /* 0x0000000408007c0c */ /* 0x000fe2000bf46270 */
[----:B------:R-:W-:Y:S01]  /*18df0*/  IMAD R11, R5, UR5, R4 ;  /* 0x00000005050b7c24 */ /* 0x000fe2000f8e0204 */
[----:B------:R-:W-:Y:S01]  /*18e00*/  IADD3 R7, P3, R2, UR6, RZ ;  /* 0x0000000602077c10 */ /* 0x000fe2000ff7e0ff */
[----:B------:R-:W-:-:S03]  /*18e10*/  VIADD R4, R8, 0x40 ;  /* 0x0000004008047836 */ /* 0x000fc60000000000 */
[----:B------:R-:W-:Y:S02]  /*18e20*/  IADD3.X R6, R3, UR7, R11, P3, !PT ;  /* 0x0000000703067c10 */ /* 0x000fe40009ffe40b */
[----:B------:R-:W-:Y:S01]  /*18e30*/  ISETP.GE.AND P0, PT, R4, UR4, PT ;  /* 0x0000000404007c0c */ /* 0x000fe2000bf06270 */
[----:B------:R-:W-:-:S05]  /*18e40*/  VIADD R4, R8, 0x80 ;  /* 0x0000008008047836 */ /* 0x000fca0000000000 */
[----:B------:R-:W-:Y:S01]  /*18e50*/  ISETP.GE.AND P1, PT, R4, UR4, PT ;  /* 0x0000000404007c0c */ /* 0x000fe2000bf26270 */
[----:B------:R-:W-:-:S03]  /*18e60*/  UMOV UR4, 0xffffffff ;  /* 0xffffffff00047882 */ /* 0x000fc60000000000 */
[----:B------:R-:W-:Y:S09]  /*18e70*/  BRA.DIV UR4, `(.L_x_1019) ;  /* 0x0000002a041c7947 */ /* 0x000ff2000b800000 */
[----:B------:R-:W0:Y:S01]  /*18e80*/  S2R R2, SR_TID.X ;  /* 0x0000000000027919 */ /* 0x000e220000002100 */
[----:B------:R-:W-:Y:S02]  /*18e90*/  ULDC UR4, c[0x0][0x288] ;  /* 0x0000a20000047ab9 */ /* 0x000fe40000000800 */
[----:B------:R-:W-:Y:S01]  /*18ea0*/  IMAD R5, R9, UR4, RZ ;  /* 0x0000000409057c24 */ /* 0x000fe2000f8e02ff */
[----:B------:R-:W1:Y:S01]  /*18eb0*/  SHFL.IDX PT, R14, R7, RZ, 0x1c1f ;  /* 0x001c1fff070e7589 */ /* 0x000e6200000e0000 */
[----:B0-----:R-:W-:-:S03]  /*18ec0*/  LOP3.LUT R3, R2, 0x7f, RZ, 0xc0, !PT ;  /* 0x0000007f02037812 */ /* 0x001fc600078ec0ff */
[----:B------:R-:W0:Y:S01]  /*18ed0*/  SHFL.IDX PT, R2, R6, RZ, 0x1c1f ;  /* 0x001c1fff06027589 */ /* 0x000e2200000e0000 */
[----:B------:R-:W-:-:S04]  /*18ee0*/  LEA.HI R4, R3, UR40, RZ, 0x1e ;  /* 0x0000002803047c11 */ /* 0x000fc8000f8ff0ff */
[C---:B------:R-:W-:Y:S01]  /*18ef0*/  ISETP.GE.AND P4, PT, R4.reuse, R5, PT ;  /* 0x000000050400720c */ /* 0x040fe20003f86270 */
[----:B------:R-:W-:-:S12]  /*18f00*/  VIADD R10, R4, 0x20 ;  /* 0x00000020040a7836 */ /* 0x000fd80000000000 */
[----:B-1----:R-:W-:Y:S01]  /*18f10*/  @!P4 IADD3 R14, P3, R8, R14, RZ ;  /* 0x0000000e080ec210 */ /* 0x002fe20007f7e0ff */
[----:B------:R-:W-:-:S04]  /*18f20*/  @!P4 VIADD R9, R0, UR38 ;  /* 0x000000260009cc36 */ /* 0x000fc80008000000 */
[----:B0-----:R-:W-:Y:S01]  /*18f30*/  @!P4 IMAD.X R3, RZ, RZ, R2, P3 ;  /* 0x000000ffff03c224 */ /* 0x001fe200018e0602 */
[----:B------:R-:W-:Y:S01]  /*18f40*/  ISETP.GE.AND P3, PT, R10, R5, PT ;  /* 0x000000050a00720c */ /* 0x000fe20003f66270 */
[----:B------:R-:W-:Y:S02]  /*18f50*/  @!P4 IMAD.MOV.U32 R2, RZ, RZ, R14 ;  /* 0x000000ffff02c224 */ /* 0x000fe400078e000e */
[----:B------:R-:W0:Y:S04]  /*18f60*/  SHFL.IDX PT, R14, R7, 0x1, 0x1c1f ;  /* 0x003c1f00070e7f89 */ /* 0x000e2800000e0000 */
[----:B------:R-:W-:Y:S04]  /*18f70*/  @!P4 LDGSTS.E.BYPASS.LTC128B.128 [R9+0x1e200], desc[UR58][R2.64], !P2 ;  /* 0x1e2000000209cfae */ /* 0x000fe8000d101d7a */
[----:B------:R-:W-:Y:S02]  /*18f80*/  @!P4 LDGSTS.E.BYPASS.LTC128B.128 [R9+0x20200], desc[UR58][R2.64+0x40], !P0 ;  /* 0x202000400209cfae */ /* 0x000fe4000c101d7a */
[----:B------:R-:W-:-:S02]  /*18f90*/  @!P3 VIADD R21, R0, UR38 ;  /* 0x000000260015bc36 */ /* 0x000fc40008000000 */
[----:B------:R1:W-:Y:S04]  /*18fa0*/  @!P4 LDGSTS.E.BYPASS.LTC128B.128 [R9+0x22200], desc[UR58][R2.64+0x80], !P1 ;  /* 0x222000800209cfae */ /* 0x0003e8000c901d7a */
[----:B-1----:R-:W1:Y:S01]  /*18fb0*/  SHFL.IDX PT, R2, R6, 0x1, 0x1c1f ;  /* 0x003c1f0006027f89 */ /* 0x002e6200000e0000 */
[----:B0-----:R-:W-:-:S05]  /*18fc0*/  @!P3 IADD3 R14, P4, R8, R14, RZ ;  /* 0x0000000e080eb210 */ /* 0x001fca0007f9e0ff */
[----:B-1----:R-:W-:Y:S02]  /*18fd0*/  @!P3 IMAD.X R10, RZ, RZ, R2, P4 ;  /* 0x000000ffff0ab224 */ /* 0x002fe400020e0602 */
[----:B------:R-:W-:Y:S02]  /*18fe0*/  @!P3 IMAD.MOV.U32 R2, RZ, RZ, R14 ;  /* 0x000000ffff02b224 */ /* 0x000fe400078e000e */
[----:B------:R-:W-:Y:S01]  /*18ff0*/  @!P3 IMAD.MOV.U32 R3, RZ, RZ, R10 ;  /* 0x000000ffff03b224 */ /* 0x000fe200078e000a */
[----:B------:R-:W0:Y:S01]  /*19000*/  SHFL.IDX PT, R14, R7, 0x2, 0x1c1f ;  /* 0x005c1f00070e7f89 */ /* 0x000e2200000e0000 */
[----:B------:R-:W-:-:S03]  /*19010*/  VIADD R10, R4, 0x40 ;  /* 0x00000040040a7836 */ /* 0x000fc60000000000 */
        /* <DEDUP_REMOVED lines=10> */
[----:B------:R-:W-:Y:S01]  /*190c0*/  @!P3 IMAD.MOV.U32 R3, RZ, RZ, R10 ;  /* 0x000000ffff03b224 */ /* 0x000fe200078e000a */
[----:B------:R1:W2:Y:S04]  /*190d0*/  SHFL.IDX PT, R14, R7, 0x3, 0x1c1f ;  /* 0x007c1f00070e7f89 */ /* 0x0002a800000e0000 */
[----:B------:R1:W-:Y:S04]  /*190e0*/  @!P3 LDGSTS.E.BYPASS.LTC128B.128 [R9+0x1f200], desc[UR58][R2.64], !P2 ;  /* 0x1f2000000209bfae */ /* 0x0003e8000d101d7a */
[----:B------:R1:W-:Y:S04]  /*190f0*/  @!P3 LDGSTS.E.BYPASS.LTC128B.128 [R9+0x21200], desc[UR58][R2.64+0x40], !P0 ;  /* 0x212000400209bfae */ /* 0x0003e8000c101d7a */
[----:B0-----:R1:W-:Y:S02]  /*19100*/  @!P3 LDGSTS.E.BYPASS.LTC128B.128 [R9+0x23200], desc[UR58][R2.64+0x80], !P1 ;  /* 0x232000800209bfae */ /* 0x0013e4000c901d7a */
.L_x_1079:
[----:B------:R-:W-:Y:S01]  /*19110*/  VIADD R4, R4, 0x60 ;  /* 0x0000006004047836 */ /* 0x000fe20000000000 */
[----:B------:R-:W-:Y:S04]  /*19120*/  BSSY B0, `(.L_x_1020) ;  /* 0x000000c000007945 */ /* 0x000fe80003800000 */
[----:B------:R-:W-:-:S13]  /*19130*/  ISETP.GE.AND P3, PT, R4, R5, PT ;  /* 0x000000050400720c */ /* 0x000fda0003f66270 */
[----:B------:R-:W-:Y:S05]  /*19140*/  @P3 BRA `(.L_x_1021) ;  /* 0x0000000000243947 */ /* 0x000fea0003800000 */
[----:B-12---:R-:W-:Y:S01]  /*19150*/  IADD3 R2, P3, R8, R14, RZ ;  /* 0x0000000e08027210 */ /* 0x006fe20007f7e0ff */
[----:B------:R-:W-:-:S04]  /*19160*/  VIADD R5, R0, UR38 ;  /* 0x0000002600057c36 */ /* 0x000fc80008000000 */
[----:B------:R-:W-:-:S05]  /*19170*/  IMAD.X R3, RZ, RZ, R6, P3 ;  /* 0x000000ffff037224 */ /* 0x000fca00018e0606 */
[----:B------:R-:W-:Y:S01]  /*19180*/  @!PT LDS RZ, [RZ] ;  /* 0x00000000fffff984 */ /* 0x000fe20000000800 */
[----:B------:R-:W-:Y:S01]  /*19190*/  @!PT LDS RZ, [RZ] ;  /* 0x00000000fffff984 */ /* 0x000fe20000000800 */
[----:B------:R-:W-:Y:S01]  /*191a0*/  @!PT LDS RZ, [RZ] ;  /* 0x00000000fffff984 */ /* 0x000fe20000000800 */
[----:B------:R0:W-:Y:S04]  /*191b0*/  LDGSTS.E.BYPASS.LTC128B.128 [R5+0x1fa00], desc[UR58][R2.64], !P2 ;  /* 0x1fa0000002057fae */ /* 0x0001e8000d101d7a */
[----:B------:R0:W-:Y:S04]  /*191c0*/  LDGSTS.E.BYPASS.LTC128B.128 [R5+0x21a00], desc[UR58][R2.64+0x40], !P0 ;  /* 0x21a0004002057fae */ /* 0x0001e8000c101d7a */
[----:B------:R0:W-:Y:S02]  /*191d0*/  LDGSTS.E.BYPASS.LTC128B.128 [R5+0x23a00], desc[UR58][R2.64+0x80], !P1 ;  /* 0x23a0008002057fae */ /* 0x0001e4000c901d7a */
.L_x_1021:
[----:B------:R-:W-:Y:S05]  /*191e0*/  BSYNC B0 ;  /* 0x0000000000007941 */ /* 0x000fea0003800000 */
.L_x_1020:
[----:B------:R-:W-:Y:S01]  /*191f0*/  NOP ;  /* 0x0000000000007918 */ /* 0x000fe20000000000 */
[----:B------:R-:W-:Y:S01]  /*19200*/  SYNCS.ARRIVE.TRANS64.RED.A0T1 RZ, [UR38+0x33400], RZ ;  /* 0x033400ffffff79a7 */ /* 0x000fe20008200426 */
[----:B------:R-:W-:Y:S01]  /*19210*/  IMAD.MOV.U32 R0, RZ, RZ, 0x1 ;  /* 0x00000001ff007424 */ /* 0x000fe200078e00ff */
[----:B------:R-:W-:Y:S04]  /*19220*/  ARRIVES.LDGSTSBAR.64.TRANSCNT [UR38+0x33400] ;  /* 0x03340000ff0079b0 */ /* 0x000fe80008000aa6 */
[----:B------:R-:W-:Y:S01]  /*19230*/  SHF.L.U32 R0, R0, 0x1f, RZ ;  /* 0x0000001f00007819 */ /* 0x000fe200000006ff */
[----:B------:R-:W-:Y:S01]  /*19240*/  NOP ;  /* 0x0000000000007918 */ /* 0x000fe20000000000 */
[----:B01----:R-:W3:Y:S01]  /*19250*/  LDL.LU R3, [R1+0x8] ;  /* 0x0000080001037983 */ /* 0x003ee20000300800 */
[----:B------:R-:W-:Y:S01]  /*19260*/  SYNCS.ARRIVE.TRANS64.A1T0 RZ, [UR38+0x33400], RZ ;  /* 0x033400ffffff79a7 */ /* 0x000fe20008100026 */
[----:B------:R-:W0:Y:S01]  /*19270*/  SYNCS.PHASECHK.TRANS64.TRYWAIT P0, [UR38+0x33420], R0 ;  /* 0x03342000ff0075a7 */ /* 0x000e220008000166 */
[----:B---3--:R-:W-:-:S05]  /*19280*/  VIADD R2, R3, 0xfffffffe ;  /* 0xfffffffe03027836 */ /* 0x008fca0000000000 */
[----:B------:R-:W-:Y:S01]  /*19290*/  ISETP.GE.AND P1, PT, R2, UR39, PT ;  /* 0x0000002702007c0c */ /* 0x000fe2000bf26270 */
[----:B0-----:R-:W-:-:S12]  /*192a0*/  @!P0 BRA `(.L_x_1022) ;  /* 0x00000028005c8947 */ /* 0x001fd80003800000 */
.L_x_1080:
[----:B--2---:R-:W-:Y:S01]  /*192b0*/  IMAD.MOV.U32 R14, RZ, RZ, 0x1 ;  /* 0x00000001ff0e7424 */ /* 0x004fe200078e00ff */
[----:B------:R-:W-:Y:S06]  /*192c0*/  @!P1 BRA `(.L_x_1023) ;  /* 0x0000001000a49947 */ /* 0x000fec0003800000 */
[----:B0-----:R-:W2:Y:S01]  /*192d0*/  LDL R3, [R1+0xc] ;  /* 0x00000c0001037983 */ /* 0x001ea20000100800 */
[----:B------:R-:W-:Y:S01]  /*192e0*/  IMAD.MOV.U32 R0, RZ, RZ, 0x1 ;  /* 0x00000001ff007424 */ /* 0x000fe200078e00ff */
[----:B--2---:R-:W-:Y:S02]  /*192f0*/  R2UR UR4, R3 ;  /* 0x00000000030472ca */ /* 0x004fe400000e0000 */
[----:B------:R-:W0:Y:S11]  /*19300*/  S2R R3, SR_TID.X ;  /* 0x0000000000037919 */ /* 0x000e360000002100 */
[----:B------:R-:W-:-:S02]  /*19310*/  IMAD.U32 R15, RZ, RZ, UR4 ;  /* 0x00000004ff0f7e24 */ /* 0x000fc4000f8e00ff */
[----:B------:R-:W-:-:S03]  /*19320*/  IMAD.U32 R20, RZ, RZ, UR4 ;  /* 0x00000004ff147e24 */ /* 0x000fc6000f8e00ff */
[----:B------:R-:W-:Y:S02]  /*19330*/  LOP3.LUT R15, R15, 0x1, RZ, 0xfc, !PT ;  /* 0x000000010f0f7812 */ /* 0x000fe400078efcff */
[----:B------:R-:W-:Y:S02]  /*19340*/  LOP3.LUT R20, R20, 0x2, RZ, 0xfc, !PT ;  /* 0x0000000214147812 */ /* 0x000fe400078efcff */
[----:B0-----:R-:W-:Y:S01]  /*19350*/  LOP3.LUT R21, R3, 0x1f, RZ, 0xc0, !PT ;  /* 0x0000001f03157812 */ /* 0x001fe200078ec0ff */
[----:B------:R-:W-:-:S07]  /*19360*/  IMAD.MOV.U32 R3, RZ, RZ, RZ ;  /* 0x000000ffff037224 */ /* 0x000fce00078e00ff */
.L_x_1044:
[----:B------:R-:W-:Y:S01]  /*19370*/  LOP3.LUT P1, RZ, R16, 0x2, RZ, 0xc0, !PT ;  /* 0x0000000210ff7812 */ /* 0x000fe2000782c0ff */
[----:B------:R-:W-:Y:S01]  /*19380*/  VIADD R13, R3, 0x1 ;  /* 0x00000001030d7836 */ /* 0x000fe20000000000 */
[----:B------:R-:W-:Y:S04]  /*19390*/  BSSY B0, `(.L_x_1024) ;  /* 0x0000097000007945 */ /* 0x000fe80003800000 */
[----:B------:R-:W-:-:S04]  /*193a0*/  ISETP.NE.AND P0, PT, R13, 0x2, PT ;  /* 0x000000020d00780c */ /* 0x000fc80003f05270 */
[----:B------:R-:W-:Y:S02]  /*193b0*/  SEL R5, RZ, 0x1, P0 ;  /* 0x00000001ff057807 */ /* 0x000fe40000000000 */
[----:B------:R-:W-:Y:S02]  /*193c0*/  SEL R13, R13, RZ, P0 ;  /* 0x000000ff0d0d7207 */ /* 0x000fe40000000000 */
[----:B------:R-:W-:Y:S01]  /*193d0*/  LOP3.LUT R14, R0, R5, RZ, 0x3c, !PT ;  /* 0x00000005000e7212 */ /* 0x000fe200078e3cff */
[----:B------:R-:W-:Y:S06]  /*193e0*/  @!P1 BRA `(.L_x_1025) ;  /* 0x0000000800449947 */ /* 0x000fec0003800000 */
[----:B------:R-:W-:Y:S01]  /*193f0*/  LOP3.LUT P1, RZ, R16, 0x1, RZ, 0xc0, !PT ;  /* 0x0000000110ff7812 */ /* 0x000fe2000782c0ff */
[----:B------:R-:W-:-:S12]  /*19400*/  IMAD.MOV.U32 R8, RZ, RZ, R2 ;  /* 0x000000ffff087224 */ /* 0x000fd800078e0002 */
[----:B------:R-:W-:Y:S05]  /*19410*/  @!P1 BRA `(.L_x_1026) ;  /* 0x0000000000489947 */ /* 0x000fea0003800000 */
[----:B------:R-:W0:Y:S01]  /*19420*/  LDC R7, c[0x0][0x43c] ;  /* 0x00010f00ff077b82 */ /* 0x000e220000000800 */
[----:B------:R-:W-:Y:S02]  /*19430*/  ULDC.64 UR4, c[0x0][0x428] ;  /* 0x00010a0000047ab9 */ /* 0x000fe40000000a00 */
[----:B------:R-:W-:-:S04]  /*19440*/  IMAD R9, R19, UR4, RZ ;  /* 0x0000000413097c24 */ /* 0x000fc8000f8e02ff */
[----:B------:R-:W-:Y:S01]  /*19450*/  IMAD R9, R18, UR5, R9 ;  /* 0x0000000512097c24 */ /* 0x000fe2000f8e0209 */
        /* <DEDUP_REMOVED lines=8> */
[----:B------:R-:W0:Y:S01]  /*194e0*/  LDC.64 R6, c[0x0][0x418] ;  /* 0x00010600ff067b82 */ /* 0x000e220000000a00 */
[----:B------:R-:W-:-:S04]  /*194f0*/  IMAD.WIDE.U32 R4, R18, UR4, R4 ;  /* 0x0000000412047c25 */ /* 0x000fc8000f8e0004 */
[----:B------:R-:W-:Y:S01]  /*19500*/  IMAD.IADD R9, R9, 0x1, R5 ;  /* 0x0000000109097824 */ /* 0x000fe200078e0205 */
[----:B0-----:R-:W-:-:S04]  /*19510*/  LEA R6, P0, R4, R6, 0x2 ;  /* 0x0000000604067211 */ /* 0x001fc800078010ff */
[----:B------:R-:W-:-:S05]  /*19520*/  LEA.HI.X R7, R4, R7, R9, 0x2, P0 ;  /* 0x0000000704077211 */ /* 0x000fca00000f1409 */
[----:B------:R0:W5:Y:S04]  /*19530*/  LDG.E R17, desc[UR58][R6.64] ;  /* 0x0000003a06117981 */ /* 0x000168000c1e1900 */
.L_x_1026:
[----:B------:R-:W1:Y:S01]  /*19540*/  S2R R4, SR_TID.X ;  /* 0x0000000000047919 */ /* 0x000e620000002100 */
[----:B0-----:R-:W-:Y:S02]  /*19550*/  LEA R7, R13, UR38, 0x3 ;  /* 0x000000260d077c11 */ /* 0x001fe4000f8e18ff */
[----:B-1----:R-:W-:Y:S02]  /*19560*/  LOP3.LUT R5, R4, 0x7f, RZ, 0xc0, !PT ;  /* 0x0000007f04057812 */ /* 0x002fe400078ec0ff */
[----:B------:R-:W-:Y:S02]  /*19570*/  SHF.L.U32 R4, R14, 0x1f, RZ ;  /* 0x0000001f0e047819 */ /* 0x000fe400000006ff */
[----:B------:R-:W-:Y:S02]  /*19580*/  ISETP.NE.AND P1, PT, R5, RZ, PT ;  /* 0x000000ff0500720c */ /* 0x000fe40003f25270 */
[----:B------:R-:W0:Y:S02]  /*19590*/  SYNCS.PHASECHK.TRANS64.TRYWAIT P0, [R7+URZ+0x33480], R4 ;  /* 0x03348004070075a7 */ /* 0x000e24000800017f */
[----:B0-----:R-:W-:Y:S09]  /*195a0*/  @!P0 BRA `(.L_x_1027) ;  /* 0x0000002400b48947 */ /* 0x001ff20003800000 */
.L_x_1081:
[----:B------:R-:W-:Y:S04]  /*195b0*/  BSSY B1, `(.L_x_1028) ;  /* 0x0000007000017945 */ /* 0x000fe80003800000 */
[----:B------:R-:W-:Y:S05]  /*195c0*/  @P1 BRA `(.L_x_1029) ;  /* 0x0000000000141947 */ /* 0x000fea0003800000 */
[----:B------:R-:W-:Y:S01]  /*195d0*/  ISETP.NE.AND P0, PT, R21, RZ, PT ;  /* 0x000000ff1500720c */ /* 0x000fe20003f05270 */
[----:B------:R-:W-:-:S04]  /*195e0*/  IMAD.MOV.U32 R6, RZ, RZ, 0x7800 ;  /* 0x00007800ff067424 */ /* 0x000fc800078e00ff */
[----:B------:R1:W-:Y:S08]  /*195f0*/  SYNCS.ARRIVE.TRANS64 RZ, [R7+URZ+0x33470], R6 ;  /* 0x0334700607ff79a7 */ /* 0x0003f0000800003f */
[----:B------:R-:W-:Y:S05]  /*19600*/  @!P0 BRA `(.L_x_1029) ;  /* 0x0000000000048947 */ /* 0x000fea0003800000 */
[----:B------:R-:W-:Y:S01]  /*19610*/  BPT.TRAP 0x1 ;  /* 0x000000040000795c */ /* 0x000fe20000300000 */
.L_x_1029:
[----:B------:R-:W-:Y:S05]  /*19620*/  BSYNC B1 ;  /* 0x0000000000017941 */ /* 0x000fea0003800000 */
.L_x_1028:
[----:B-1----:R-:W-:Y:S01]  /*19630*/  IMAD.U32 R6, RZ, RZ, UR38 ;  /* 0x00000026ff067e24 */ /* 0x002fe2000f8e00ff */
        /* <DEDUP_REMOVED lines=15> */
.L_x_1030:
[----:B------:R-:W-:-:S13]  /*19730*/  @P0 ELECT P2, URZ, PT ;  /* 0x00000000003f082f */ /* 0x000fda0003840000 */
[----:B-----5:R-:W-:Y:S02]  /*19740*/  @P2 R2UR UR37, R17 ;  /* 0x00000000112522ca */ /* 0x020fe400000e0000 */
[----:B------:R-:W-:-:S11]  /*19750*/  @P2 PLOP3.LUT P0, PT, P2, PT, PT, 0x8, 0x0 ;  /* 0x000000000000281c */ /* 0x000fd6000170e170 */
[----:B------:R1:W-:Y:S01]  /*19760*/  UTMALDG.4D [UR32], [UR6], desc[UR8] ;  /* 0x00000820060075b4 */ /* 0x0003e20008019000 */
[----:B------:R-:W-:Y:S01]  /*19770*/  PLOP3.LUT P2, PT, PT, PT, PT, 0x8, 0x0 ;  /* 0x000000000000781c */ /* 0x000fe20003f4e170 */
[----:B-1----:R-:W-:-:S12]  /*19780*/  @P0 BRA.U.ANY `(.L_x_1030) ;  /* 0xfffffffd00e80947 */ /* 0x002fd8000393ffff */
[----:B------:R-:W-:Y:S01]  /*19790*/  IMAD.MOV.U32 R10, RZ, RZ, 0x40 ;  /* 0x00000040ff0a7424 */ /* 0x000fe200078e00ff */
[----:B------:R-:W-:Y:S01]  /*197a0*/  R2UR UR11, R8 ;  /* 0x00000000080b72ca */ /* 0x000fe200000e0000 */
[----:B------:R-:W-:Y:S01]  /*197b0*/  UIADD3 UR8, UR4, 0x11a00, URZ ;  /* 0x00011a0004087890 */ /* 0x000fe2000fffe03f */
[----:B------:R-:W-:Y:S01]  /*197c0*/  PLOP3.LUT P0, PT, PT, PT, PT, 0x80, 0x0 ;  /* 0x000000000000781c */ /* 0x000fe20003f0f070 */
[----:B------:R-:W-:Y:S01]  /*197d0*/  UMOV UR14, 0x0 ;  /* 0x00000000000e7882 */ /* 0x000fe20000000000 */
[----:B------:R-:W-:Y:S01]  /*197e0*/  R2UR UR10, R10 ;  /* 0x000000000a0a72ca */ /* 0x000fe200000e0000 */
[----:B------:R-:W-:-:S14]  /*197f0*/  UMOV UR15, 0x14f00000 ;  /* 0x14f00000000f7882 */ /* 0x000fdc0000000000 */
.L_x_1031:
[----:B------:R-:W-:-:S13]  /*19800*/  @P0 ELECT P2, URZ, PT ;  /* 0x00000000003f082f */ /* 0x000fda0003840000 */
[----:B------:R-:W-:Y:S01]  /*19810*/  @P2 R2UR UR13, R17 ;  /* 0x00000000110d22ca */ /* 0x000fe200000e0000 */
[----:B------:R-:W-:Y:S01]  /*19820*/  UMOV UR9, UR33 ;  /* 0x0000002100097c82 */ /* 0x000fe20008000000 */
[----:B------:R-:W-:Y:S01]  /*19830*/  UMOV UR12, UR36 ;  /* 0x00000024000c7c82 */ /* 0x000fe20008000000 */
[----:B------:R-:W-:-:S10]  /*19840*/  @P2 PLOP3.LUT P0, PT, P2, PT, PT, 0x8, 0x0 ;  /* 0x000000000000281c */ /* 0x000fd4000170e170 */
[----:B------:R1:W-:Y:S01]  /*19850*/  UTMALDG.4D [UR8], [UR6], desc[UR14] ;  /* 0x00000e08060075b4 */ /* 0x0003e20008019000 */
[----:B------:R-:W-:Y:S02]  /*19860*/  PLOP3.LUT P2, PT, PT, PT, PT, 0x8, 0x0 ;  /* 0x000000000000781c */ /* 0x000fe40003f4e170 */
[----:B-1----:R-:W-:Y:S11]  /*19870*/  @P0 BRA.U.ANY `(.L_x_1031) ;  /* 0xfffffffd00e00947 */ /* 0x002ff6000393ffff */
[----:B------:R-:W-:Y:S01]  /*19880*/  IMAD.MOV.U32 R9, RZ, RZ, 0x80 ;  /* 0x00000080ff097424 */ /* 0x000fe200078e00ff */
[----:B------:R-:W-:Y:S01]  /*19890*/  R2UR UR11, R8 ;  /* 0x00000000080b72ca */ /* 0x000fe200000e0000 */
[----:B------:R-:W-:Y:S01]  /*198a0*/  UIADD3 UR8, UR4, 0x14200, URZ ;  /* 0x0001420004087890 */ /* 0x000fe2000fffe03f */
[----:B------:R-:W-:Y:S01]  /*198b0*/  PLOP3.LUT P0, PT, PT, PT, PT, 0x80, 0x0 ;  /* 0x000000000000781c */ /* 0x000fe20003f0f070 */
[----:B------:R-:W-:Y:S01]  /*198c0*/  UMOV UR5, 0x14f00000 ;  /* 0x14f0000000057882 */ /* 0x000fe20000000000 */
[----:B------:R-:W-:Y:S01]  /*198d0*/  R2UR UR10, R9 ;  /* 0x00000000090a72ca */ /* 0x000fe200000e0000 */
[----:B------:R-:W-:-:S14]  /*198e0*/  UMOV UR4, 0x0 ;  /* 0x0000000000047882 */ /* 0x000fdc0000000000 */
.L_x_1032:
        /* <DEDUP_REMOVED lines=8> */
[----:B------:R-:W1:Y:S02]  /*19970*/  SYNCS.PHASECHK.TRANS64.TRYWAIT P0, [R7+URZ+0x33440], R4 ;  /* 0x03344004070075a7 */ /* 0x000e64000800017f */
[----:B-1----:R-:W-:Y:S05]  /*19980*/  @!P0 BRA `(.L_x_1033) ;  /* 0x0000002000d08947 */ /* 0x002fea0003800000 */
.L_x_1082:
[----:B------:R-:W-:Y:S01]  /*19990*/  BSSY B1, `(.L_x_1034) ;  /* 0x0000009000017945 */ /* 0x000fe20003800000 */
[----:B01----:R-:W-:Y:S02]  /*199a0*/  IMAD.MOV.U32 R4, RZ, RZ, 0x0 ;  /* 0x00000000ff047424 */ /* 0x003fe400078e00ff */
[----:B------:R-:W-:Y:S01]  /*199b0*/  IMAD.MOV.U32 R5, RZ, RZ, 0x14f00000 ;  /* 0x14f00000ff057424 */ /* 0x000fe200078e00ff */
[----:B------:R-:W-:Y:S06]  /*199c0*/  @P1 BRA `(.L_x_1035) ;  /* 0x0000000000141947 */ /* 0x000fec0003800000 */
[----:B------:R-:W-:Y:S01]  /*199d0*/  ISETP.NE.AND P0, PT, R21, RZ, PT ;  /* 0x000000ff1500720c */ /* 0x000fe20003f05270 */
[----:B------:R-:W-:-:S04]  /*199e0*/  IMAD.MOV.U32 R12, RZ, RZ, 0x7800 ;  /* 0x00007800ff0c7424 */ /* 0x000fc800078e00ff */
[----:B------:R0:W-:Y:S08]  /*199f0*/  SYNCS.ARRIVE.TRANS64 RZ, [R7+URZ+0x33430], R12 ;  /* 0x0334300c07ff79a7 */ /* 0x0001f0000800003f */
[----:B------:R-:W-:Y:S05]  /*19a00*/  @!P0 BRA `(.L_x_1035) ;  /* 0x0000000000048947 */ /* 0x000fea0003800000 */
[----:B------:R-:W-:Y:S01]  /*19a10*/  BPT.TRAP 0x1 ;  /* 0x000000040000795c */ /* 0x000fe20000300000 */
.L_x_1035:
[----:B------:R-:W-:Y:S05]  /*19a20*/  BSYNC B1 ;  /* 0x0000000000017941 */ /* 0x000fea0003800000 */
.L_x_1034:
        /* <DEDUP_REMOVED lines=12> */
.L_x_1036:
[----:B------:R-:W-:-:S13]  /*19af0*/  @P0 ELECT P1, URZ, PT ;  /* 0x00000000003f082f */ /* 0x000fda0003820000 */
[----:B------:R-:W-:Y:S01]  /*19b00*/  @P1 R2UR UR13, R17 ;  /* 0x00000000110d12ca */ /* 0x000fe200000e0000 */
[----:B------:R-:W-:Y:S01]  /*19b10*/  UMOV UR12, UR36 ;  /* 0x00000024000c7c82 */ /* 0x000fe20008000000 */
[----:B------:R-:W-:-:S11]  /*19b20*/  @P1 PLOP3.LUT P0, PT, P1, PT, PT, 0x8, 0x0 ;  /* 0x000000000000181c */ /* 0x000fd60000f0e170 */
[----:B------:R1:W-:Y:S01]  /*19b30*/  UTMALDG.4D [UR8], [UR6], desc[UR14] ;  /* 0x00000e08060075b4 */ /* 0x0003e20008019000 */
[----:B------:R-:W-:Y:S01]  /*19b40*/  PLOP3.LUT P1, PT, PT, PT, PT, 0x8, 0x0 ;  /* 0x000000000000781c */ /* 0x000fe20003f2e170 */
[----:B-1----:R-:W-:-:S12]  /*19b50*/  @P0 BRA.U.ANY `(.L_x_1036) ;  /* 0xfffffffd00e40947 */ /* 0x002fd8000393ffff */
[----:B------:R-:W-:Y:S01]  /*19b60*/  R2UR UR10, R10 ;  /* 0x000000000a0a72ca */ /* 0x000fe200000e0000 */
[----:B------:R-:W-:Y:S01]  /*19b70*/  UIADD3 UR8, UR4, 0x26a00, URZ ;  /* 0x00026a0004087890 */ /* 0x000fe2000fffe03f */
[----:B------:R-:W-:Y:S02]  /*19b80*/  R2UR UR14, R4 ;  /* 0x00000000040e72ca */ /* 0x000fe400000e0000 */
[----:B------:R-:W-:Y:S02]  /*19b90*/  R2UR UR15, R5 ;  /* 0x00000000050f72ca */ /* 0x000fe400000e0000 */
[----:B------:R-:W-:Y:S02]  /*19ba0*/  R2UR UR11, R8 ;  /* 0x00000000080b72ca */ /* 0x000fe400000e0000 */
[----:B------:R-:W-:-:S13]  /*19bb0*/  PLOP3.LUT P0, PT, PT, PT, PT, 0x80, 0x0 ;  /* 0x000000000000781c */ /* 0x000fda0003f0f070 */
.L_x_1037:
        /* <DEDUP_REMOVED lines=13> */
.L_x_1038:
[----:B------:R-:W-:-:S13]  /*19c90*/  @P0 ELECT P1, URZ, PT ;  /* 0x00000000003f082f */ /* 0x000fda0003820000 */
[----:B------:R-:W-:Y:S01]  /*19ca0*/  @P1 R2UR UR13, R17 ;  /* 0x00000000110d12ca */ /* 0x000fe200000e0000 */
[----:B------:R-:W-:Y:S01]  /*19cb0*/  UMOV UR12, UR36 ;  /* 0x00000024000c7c82 */ /* 0x000fe20008000000 */
[----:B------:R-:W-:-:S11]  /*19cc0*/  @P1 PLOP3.LUT P0, PT, P1, PT, PT, 0x8, 0x0 ;  /* 0x000000000000181c */ /* 0x000fd60000f0e170 */
[----:B------:R1:W-:Y:S01]  /*19cd0*/  UTMALDG.4D [UR8], [UR6], desc[UR14] ;  /* 0x00000e08060075b4 */ /* 0x0003e20008019000 */
[----:B------:R-:W-:Y:S01]  /*19ce0*/  PLOP3.LUT P1, PT, PT, PT, PT, 0x8, 0x0 ;  /* 0x000000000000781c */ /* 0x000fe20003f2e170 */
[----:B-1----:R-:W-:-:S12]  /*19cf0*/  @P0 BRA.U.ANY `(.L_x_1038) ;  /* 0xfffffffd00e40947 */ /* 0x002fd8000393ffff */
.L_x_1025:
[----:B------:R-:W-:Y:S05]  /*19d00*/  BSYNC B0 ;  /* 0x0000000000007941 */ /* 0x000fea0003800000 */
.L_x_1024:
[----:B------:R-:W-:-:S13]  /*19d10*/  ISETP.NE.AND P0, PT, R15, 0x3, PT ;  /* 0x000000030f00780c */ /* 0x000fda0003f05270 */
[----:B------:R-:W-:Y:S05]  /*19d20*/  @!P0 BRA `(.L_x_1039) ;  /* 0x0000000000048947 */ /* 0x000fea0003800000 */
[----:B------:R-:W-:Y:S01]  /*19d30*/  BPT.TRAP 0x1 ;  /* 0x000000040000795c */ /* 0x000fe20000300000 */
.L_x_1039:
[----:B------:R-:W-:Y:S02]  /*19d40*/  LOP3.LUT R5, R0, 0x1, RZ, 0x3c, !PT ;  /* 0x0000000100057812 */ /* 0x000fe400078e3cff */
[----:B0-----:R-:W-:Y:S02]  /*19d50*/  LEA R12, R3, UR38, 0x3 ;  /* 0x00000026030c7c11 */ /* 0x001fe4000f8e18ff */
[----:B------:R-:W-:Y:S02]  /*19d60*/  SHF.L.U32 R5, R5, 0x1f, RZ ;  /* 0x0000001f05057819 */ /* 0x000fe400000006ff */
[----:B------:R-:W-:Y:S02]  /*19d70*/  ISETP.NE.AND P1, PT, R20, 0x3, PT ;  /* 0x000000031400780c */ /* 0x000fe40003f25270 */
[----:B------:R-:W0:Y:S02]  /*19d80*/  SYNCS.PHASECHK.TRANS64.TRYWAIT P0, [R12+URZ+0x33470], R5 ;  /* 0x033470050c0075a7 */ /* 0x000e24000800017f */
[----:B0-----:R-:W-:Y:S09]  /*19d90*/  @!P0 BRA `(.L_x_1040) ;  /* 0x0000001c00e08947 */ /* 0x001ff20003800000 */
.L_x_1083:
[----:B------:R-:W-:Y:S05]  /*19da0*/  @!P1 BRA `(.L_x_1041) ;  /* 0x0000000000049947 */ /* 0x000fea0003800000 */
[----:B------:R-:W-:Y:S01]  /*19db0*/  BPT.TRAP 0x1 ;  /* 0x000000040000795c */ /* 0x000fe20000300000 */
.L_x_1041:
[----:B0-----:R-:W-:Y:S01]  /*19dc0*/  SHF.L.U32 R5, R0, 0x1f, RZ ;  /* 0x0000001f00057819 */ /* 0x001fe200000006ff */
[----:B------:R-:W-:-:S03]  /*19dd0*/  IMAD R3, R3, 0x7800, RZ ;  /* 0x0000780003037824 */ /* 0x000fc600078e02ff */
[----:B------:R-:W0:Y:S02]  /*19de0*/  SYNCS.PHASECHK.TRANS64.TRYWAIT P0, [R12+URZ+0x33460], R5 ;  /* 0x033460050c0075a7 */ /* 0x000e24000800017f */
[----:B0-----:R-:W-:Y:S05]  /*19df0*/  @!P0 BRA `(.L_x_1042) ;  /* 0x0000001c00dc8947 */ /* 0x001fea0003800000 */
.L_x_1084:
[----:B------:R-:W2:Y:S04]  /*19e00*/  LDL R0, [R1] ;  /* 0x0000000001007983 */ /* 0x000ea80000100800 */
[----:B------:R-:W3:Y:S01]  /*19e10*/  LDL R10, [R1+0x4] ;  /* 0x00000400010a7983 */ /* 0x000ee20000100800 */
[----:B------:R-:W-:Y:S05]  /*19e20*/  WARPSYNC.ALL ;  /* 0x0000000000007948 */ /* 0x000fea0003800000 */
[----:B--2---:R-:W-:-:S02]  /*19e30*/  LOP3.LUT R0, R3, R0, RZ, 0xfc, !PT ;  /* 0x0000000003007212 */ /* 0x004fc400078efcff */
[----:B---3--:R-:W-:-:S03]  /*19e40*/  LOP3.LUT R3, R3, R10, RZ, 0xfc, !PT ;  /* 0x0000000a03037212 */ /* 0x008fc600078efcff */
[----:B0-----:R-:W0:Y:S02]  /*19e50*/  LDSM.16.MT88.4 R4, [R0+UR38+0xf200] ;  /* 0x00f200260004783b */ /* 0x001e240008004200 */
        /* <DEDUP_REMOVED lines=98> */
.L_x_1043:
[----:B------:R-:W2:Y:S01]  /*1a480*/  S2R R0, SR_TID.X ;  /* 0x0000000000007919 */ /* 0x000ea20000002100 */
[----:B-1----:R-:W-:Y:S01]  /*1a490*/  SYNCS.ARRIVE.TRANS64.A1T0 RZ, [R12+URZ+0x33450], RZ ;  /* 0x033450ff0cff79a7 */ /* 0x002fe2000810003f */
[----:B0-----:R-:W-:Y:S01]  /*1a4a0*/  IMAD.MOV.U32 R3, RZ, RZ, R13 ;  /* 0x000000ffff037224 */ /* 0x001fe200078e000d */
[----:B--2---:R-:W-:Y:S01]  /*1a4b0*/  LOP3.LUT R0, R0, 0x7f, RZ, 0xc0, !PT ;  /* 0x0000007f00007812 */ /* 0x004fe200078ec0ff */
[----:B------:R-:W-:Y:S03]  /*1a4c0*/  BAR.SYNC.DEFER_BLOCKING 0x2, 0x80 ;  /* 0x0082000000007b1d */ /* 0x000fe60000010000 */
[----:B------:R-:W-:-:S13]  /*1a4d0*/  ISETP.NE.AND P0, PT, R0, RZ, PT ;  /* 0x000000ff0000720c */ /* 0x000fda0003f05270 */
[----:B------:R-:W-:-:S05]  /*1a4e0*/  @!P0 VIADD R0, R12, 0x33480 ;  /* 0x000334800c008836 */ /* 0x000fca0000000000 */
[----:B------:R-:W-:-:S04]  /*1a4f0*/  @!P0 PRMT R0, RZ, 0x654, R0 ;  /* 0x00000654ff008816 */ /* 0x000fc80000000000 */
[----:B------:R0:W-:Y:S01]  /*1a500*/  @!P0 SYNCS.ARRIVE.TRANS64.RED.A1T0 RZ, [R0+URZ], RZ ;  /* 0x000000ff00ff89a7 */ /* 0x0001e2000810043f */
[C---:B------:R-:W-:Y:S01]  /*1a510*/  ISETP.GT.AND P0, PT, R2.reuse, UR39, PT ;  /* 0x0000002702007c0c */ /* 0x040fe2000bf04270 */
[----:B------:R-:W-:Y:S02]  /*1a520*/  VIADD R2, R2, 0xffffffff ;  /* 0xffffffff02027836 */ /* 0x000fe40000000000 */
[----:B0-----:R-:W-:-:S10]  /*1a530*/  IMAD.MOV.U32 R0, RZ, RZ, R14 ;  /* 0x000000ffff007224 */ /* 0x001fd400078e000e */
[----:B------:R-:W-:Y:S05]  /*1a540*/  @P0 BRA `(.L_x_1044) ;  /* 0xffffffec00880947 */ /* 0x000fea000383ffff */
[----:B------:R-:W-:Y:S05]  /*1a550*/  BRA `(.L_x_1045) ;  /* 0x0000000000047947 */ /* 0x000fea0003800000 */
.L_x_1023:
[----:B------:R-:W-:-:S07]  /*1a560*/  IMAD.MOV.U32 R13, RZ, RZ, RZ ;  /* 0x000000ffff0d7224 */ /* 0x000fce00078e00ff */
.L_x_1045:
[----:B0-----:R-:W2:Y:S02]  /*1a570*/  LDL R0, [R1+0xc] ;  /* 0x00000c0001007983 */ /* 0x001ea40000100800 */
[----:B--2---:R-:W-:-:S13]  /*1a580*/  R2UR UR4, R0 ;  /* 0x00000000000472ca */ /* 0x004fda00000e0000 */
[----:B------:R-:W-:-:S04]  /*1a590*/  ULOP3.LUT UR4, UR4, 0x1, URZ, 0xfc, !UPT ;  /* 0x0000000104047892 */ /* 0x000fc8000f8efc3f */
[----:B------:R-:W-:-:S06]  /*1a5a0*/  UISETP.NE.AND UP0, UPT, UR4, 0x3, UPT ;  /* 0x000000030400788c */ /* 0x000fcc000bf05270 */
[----:B------:R-:W-:-:S13]  /*1a5b0*/  PLOP3.LUT P0, PT, PT, PT, UP0, 0x80, 0x0 ;  /* 0x000000000000781c */ /* 0x000fda0003f0f008 */
[----:B------:R-:W-:Y:S05]  /*1a5c0*/  @!P0 BRA `(.L_x_1046) ;  /* 0x0000000000048947 */ /* 0x000fea0003800000 */
[----:B------:R-:W-:Y:S01]  /*1a5d0*/  BPT.TRAP 0x1 ;  /* 0x000000040000795c */ /* 0x000fe20000300000 */
.L_x_1046:
[----:B------:R-:W-:Y:S01]  /*1a5e0*/  LOP3.LUT R0, R14, 0x1, RZ, 0x3c, !PT ;  /* 0x000000010e007812 */ /* 0x000fe200078e3cff */
[----:B------:R-:W-:Y:S01]  /*1a5f0*/  BSSY B0, `(.L_x_1047) ;  /* 0x0000005000007945 */ /* 0x000fe20003800000 */
[----:B------:R-:W-:Y:S02]  /*1a600*/  LEA R3, R13, UR38, 0x3 ;  /* 0x000000260d037c11 */ /* 0x000fe4000f8e18ff */
[----:B------:R-:W-:-:S04]  /*1a610*/  SHF.L.U32 R0, R0, 0x1f, RZ ;  /* 0x0000001f00007819 */ /* 0x000fc800000006ff */
[----:B------:R-:W0:Y:S02]  /*1a620*/  SYNCS.PHASECHK.TRANS64.TRYWAIT P0, [R3+URZ+0x33470], R0 ;  /* 0x03347000030075a7 */ /* 0x000e24000800017f */
[----:B0-----:R-:W-:Y:S05]  /*1a630*/  @!P0 BRA `(.L_x_1048) ;  /* 0x0000001400e08947 */ /* 0x001fea0003800000 */
.L_x_1085:
[----:B------:R-:W-:Y:S05]  /*1a640*/  BSYNC B0 ;  /* 0x0000000000007941 */ /* 0x000fea0003800000 */
.L_x_1047:
[----:B------:R-:W2:Y:S02]  /*1a650*/  LDL R2, [R1+0xc] ;  /* 0x00000c0001027983 */ /* 0x000ea40000100800 */
[----:B--2---:R-:W-:-:S13]  /*1a660*/  R2UR UR4, R2 ;  /* 0x00000000020472ca */ /* 0x004fda00000e0000 */
[----:B------:R-:W-:-:S06]  /*1a670*/  ULOP3.LUT UR4, UR4, 0x2, URZ, 0xfc, !UPT ;  /* 0x0000000204047892 */ /* 0x000fcc000f8efc3f */
[----:B0-----:R-:W-:-:S05]  /*1a680*/  IMAD.U32 R0, RZ, RZ, UR4 ;  /* 0x00000004ff007e24 */ /* 0x001fca000f8e00ff */
[----:B------:R-:W-:-:S13]  /*1a690*/  ISETP.NE.AND P1, PT, R0, 0x3, PT ;  /* 0x000000030000780c */ /* 0x000fda0003f25270 */
[----:B------:R-:W-:Y:S05]  /*1a6a0*/  @!P1 BRA `(.L_x_1049) ;  /* 0x0000000000049947 */ /* 0x000fea0003800000 */
[----:B------:R-:W-:Y:S01]  /*1a6b0*/  BPT.TRAP 0x1 ;  /* 0x000000040000795c */ /* 0x000fe20000300000 */
.L_x_1049:
[----:B------:R-:W-:-:S04]  /*1a6c0*/  SHF.L.U32 R0, R14, 0x1f, RZ ;  /* 0x0000001f0e007819 */ /* 0x000fc800000006ff */
[----:B------:R-:W0:Y:S02]  /*1a6d0*/  SYNCS.PHASECHK.TRANS64.TRYWAIT P0, [R3+URZ+0x33460], R0 ;  /* 0x03346000030075a7 */ /* 0x000e24000800017f */
[----:B0-----:R-:W-:Y:S05]  /*1a6e0*/  @!P0 BRA `(.L_x_1050) ;  /* 0x0000001400c88947 */ /* 0x001fea0003800000 */
.L_x_1086:
[----:B------:R-:W2:Y:S04]  /*1a6f0*/  LDL.LU R2, [R1] ;  /* 0x0000000001027983 */ /* 0x000ea80000300800 */
        /* <DEDUP_REMOVED lines=104> */
.L_x_1051:
        /* <DEDUP_REMOVED lines=14> */
.L_x_998:
[----:B------:R-:W0:Y:S01]  /*1ae60*/  S2R R4, SR_CgaCtaId ;  /* 0x0000000000047919 */ /* 0x000e220000008800 */
[----:B------:R-:W-:Y:S02]  /*1ae70*/  MOV R3, 0x400 ;  /* 0x0000040000037802 */ /* 0x000fe40000000f00 */
[----:B------:R-:W-:Y:S02]  /*1ae80*/  SHF.L.U32 R2, R2, 0x1f, RZ ;  /* 0x0000001f02027819 */ /* 0x000fe400000006ff */
[----:B0-----:R-:W-:-:S04]  /*1ae90*/  LEA R9, R4, R3, 0x18 ;  /* 0x0000000304097211 */ /* 0x001fc800078ec0ff */
[----:B------:R-:W0:Y:S02]  /*1aea0*/  SYNCS.PHASECHK.TRANS64.TRYWAIT P0, [R9+URZ+0x33420], R2 ;  /* 0x03342002090075a7 */ /* 0x000e24000800017f */
[----:B0-----:R-:W-:Y:S05]  /*1aeb0*/  @!P0 BRA `(.L_x_1052) ;  /* 0x0000000c00e88947 */ /* 0x001fea0003800000 */
.L_x_1087:
        /* <DEDUP_REMOVED lines=8> */
[----:B------:R-:W2:Y:S02]  /*1af40*/  LDL R3, [R1+0xc] ;  /* 0x00000c0001037983 */ /* 0x000ea40000100800 */
[----:B--2---:R-:W-:-:S13]  /*1af50*/  R2UR UR4, R3 ;  /* 0x00000000030472ca */ /* 0x004fda00000e0000 */
[----:B------:R-:W-:-:S06]  /*1af60*/  ULOP3.LUT UR4, UR4, 0x2, URZ, 0xfc, !UPT ;  /* 0x0000000204047892 */ /* 0x000fcc000f8efc3f */
[----:B------:R-:W-:-:S05]  /*1af70*/  IMAD.U32 R2, RZ, RZ, UR4 ;  /* 0x00000004ff027e24 */ /* 0x000fca000f8e00ff */
[----:B------:R-:W-:-:S13]  /*1af80*/  ISETP.NE.AND P0, PT, R2, 0x3, PT ;  /* 0x000000030200780c */ /* 0x000fda0003f05270 */
[----:B------:R-:W-:Y:S05]  /*1af90*/  @!P0 BRA `(.L_x_1053) ;  /* 0x0000000000048947 */ /* 0x000fea0003800000 */
[----:B------:R-:W-:Y:S01]  /*1afa0*/  BPT.TRAP 0x1 ;  /* 0x000000040000795c */ /* 0x000fe20000300000 */
.L_x_1053:
        /* <DEDUP_REMOVED lines=12> */
.L_x_1088:
[----:B------:R-:W1:Y:S02]  /*1b070*/  SYNCS.PHASECHK.TRANS64.TRYWAIT P1, [R7+URZ], R2 ;  /* 0x00000002070075a7 */ /* 0x000e64000802017f */
[----:B-1----:R-:W-:Y:S05]  /*1b080*/  @!P1 BRA `(.L_x_1055) ;  /* 0x0000000c009c9947 */ /* 0x002fea0003800000 */
.L_x_1089:
[----:B------:R-:W-:Y:S05]  /*1b090*/  @!P0 BRA `(.L_x_1056) ;  /* 0x0000000000048947 */ /* 0x000fea0003800000 */
[----:B------:R-:W-:Y:S01]  /*1b0a0*/  BPT.TRAP 0x1 ;  /* 0x000000040000795c */ /* 0x000fe20000300000 */
.L_x_1056:
[----:B0-----:R-:W-:-:S04]  /*1b0b0*/  IMAD R5, R0, 0x8, R9 ;  /* 0x0000000800057824 */ /* 0x001fc800078e0209 */
[----:B------:R-:W0:Y:S02]  /*1b0c0*/  SYNCS.PHASECHK.TRANS64.TRYWAIT P1, [R5+URZ+0x33460], R4 ;  /* 0x03346004050075a7 */ /* 0x000e24000802017f */
[----:B0-----:R-:W-:Y:S05]  /*1b0d0*/  @!P1 BRA `(.L_x_1057) ;  /* 0x0000000c009c9947 */ /* 0x001fea0003800000 */
.L_x_1090:
[----:B------:R-:W-:Y:S05]  /*1b0e0*/  @!P0 BRA `(.L_x_1058) ;  /* 0x0000000000048947 */ /* 0x000fea0003800000 */
[----:B------:R-:W-:Y:S01]  /*1b0f0*/  BPT.TRAP 0x1 ;  /* 0x000000040000795c */ /* 0x000fe20000300000 */
.L_x_1058:
[----:B------:R-:W-:-:S04]  /*1b100*/  IMAD R3, R3, 0x8, R9 ;  /* 0x0000000803037824 */ /* 0x000fc800078e0209 */
[----:B------:R-:W2:Y:S02]  /*1b110*/  SYNCS.PHASECHK.TRANS64.TRYWAIT P1, [R3+URZ+0x33460], R2 ;  /* 0x03346002030075a7 */ /* 0x000ea4000802017f */
[----:B--2---:R-:W-:Y:S05]  /*1b120*/  @!P1 BRA `(.L_x_1059) ;  /* 0x0000000c009c9947 */ /* 0x004fea0003800000 */
.L_x_1091:
[----:B------:R-:W-:Y:S05]  /*1b130*/  @!P0 BRA `(.L_x_1060) ;  /* 0x0000000000048947 */ /* 0x000fea0003800000 */
[----:B------:R-:W-:Y:S01]  /*1b140*/  BPT.TRAP 0x1 ;  /* 0x000000040000795c */ /* 0x000fe20000300000 */
.L_x_1060:
[----:B------:R-:W3:Y:S02]  /*1b150*/  SYNCS.PHASECHK.TRANS64.TRYWAIT P0, [R5+URZ+0x33480], R4 ;  /* 0x03348004050075a7 */ /* 0x000ee4000800017f */
[----:B---3--:R-:W-:Y:S05]  /*1b160*/  @!P0 BRA `(.L_x_1061) ;  /* 0x0000000c00a08947 */ /* 0x008fea0003800000 */
.L_x_1062:
[----:B----4-:R4:W0:Y:S02]  /*1b170*/  SYNCS.PHASECHK.TRANS64.TRYWAIT P0, [R3+URZ+0x33480], R2 ;  /* 0x03348002030075a7 */ /* 0x010824000800017f */
[----:B0-----:R-:W-:Y:S05]  /*1b180*/  @!P0 NANOSLEEP.SYNCS 0x989680 ;  /* 0x009896800000895d */ /* 0x001fea0003900000 */
[----:B------:R-:W0:Y:S02]  /*1b190*/  @!P0 SYNCS.PHASECHK.TRANS64 P0, [R3+URZ+0x33480], R2 ;  /* 0x03348002030085a7 */ /* 0x000e24000800007f */
[----:B0-----:R-:W-:Y:S05]  /*1b1a0*/  @!P0 BRA `(.L_x_1062) ;  /* 0xfffffffc00f08947 */ /* 0x001fea000383ffff */
.L_x_910:
[----:B------:R-:W-:Y:S05]  /*1b1b0*/  BSYNC B6 ;  /* 0x0000000000067941 */ /* 0x000fea0003800000 */
.L_x_907:
[----:B------:R-:W-:Y:S05]  /*1b1c0*/  EXIT ;  /* 0x000000000000794d */ /* 0x000fea0003800000 */
.L_x_920:
[----:B0-----:R-:W-:-:S04]  /*1b1d0*/  IMAD.U32 R3, RZ, RZ, UR37 ;  /* 0x00000025ff037e24 */ /* 0x001fc8000f8e00ff */
[----:B------:R0:W1:Y:S03]  /*1b1e0*/  SYNCS.PHASECHK.TRANS64.TRYWAIT P0, [R3+URZ+0x33400], R0 ;  /* 0x03340000030075a7 */ /* 0x000066000800017f */
[----:B-1----:R-:W-:Y:S05]  /*1b1f0*/  @!P0 NANOSLEEP.SYNCS 0x989680 ;  /* 0x009896800000895d */ /* 0x002fea0003900000 */
[----:B------:R-:W1:Y:S02]  /*1b200*/  @!P0 SYNCS.PHASECHK.TRANS64 P0, [R3+URZ+0x33400], R0 ;  /* 0x03340000030085a7 */ /* 0x000e64000800007f */
[----:B-1----:R-:W-:Y:S05]  /*1b210*/  @!P0 BRA `(.L_x_920) ;  /* 0xfffffffc00ec8947 */ /* 0x002fea000383ffff */
[----:B------:R-:W-:Y:S05]  /*1b220*/  BRA `(.L_x_1063) ;  /* 0xfffffe68007c7947 */ /* 0x000fea000383ffff */
.L_x_924:
[----:B--2---:R-:W-:-:S04]  /*1b230*/  IMAD.U32 R5, RZ, RZ, UR37 ;  /* 0x00000025ff057e24 */ /* 0x004fc8000f8e00ff */
[----:B------:R2:W3:Y:S03]  /*1b240*/  SYNCS.PHASECHK.TRANS64.TRYWAIT P2, [R5+URZ+0x33430], R0 ;  /* 0x03343000050075a7 */ /* 0x0004e6000804017f */
[----:B---3--:R-:W-:Y:S05]  /*1b250*/  @!P2 NANOSLEEP.SYNCS 0x989680 ;  /* 0x009896800000a95d */ /* 0x008fea0003900000 */
[----:B------:R-:W3:Y:S02]  /*1b260*/  @!P2 SYNCS.PHASECHK.TRANS64 P2, [R5+URZ+0x33430], R0 ;  /* 0x033430000500a5a7 */ /* 0x000ee4000804007f */
[----:B---3--:R-:W-:Y:S05]  /*1b270*/  @!P2 BRA `(.L_x_924) ;  /* 0xfffffffc00eca947 */ /* 0x008fea000383ffff */
[----:B------:R-:W-:Y:S05]  /*1b280*/  BRA `(.L_x_923) ;  /* 0xfffffe6800ac7947 */ /* 0x000fea000383ffff */
.L_x_940:
[----:B-1----:R-:W-:-:S04]  /*1b290*/  IMAD.U32 R12, RZ, RZ, UR10 ;  /* 0x0000000aff0c7e24 */ /* 0x002fc8000f8e00ff */
[----:B------:R1:W2:Y:S03]  /*1b2a0*/  SYNCS.PHASECHK.TRANS64.TRYWAIT P2, [R12+URZ+0x33430], R11 ;  /* 0x0334300b0c0075a7 */ /* 0x0002a6000804017f */
[----:B--2---:R-:W-:Y:S05]  /*1b2b0*/  @!P2 NANOSLEEP.SYNCS 0x989680 ;  /* 0x009896800000a95d */ /* 0x004fea0003900000 */
[----:B------:R-:W2:Y:S02]  /*1b2c0*/  @!P2 SYNCS.PHASECHK.TRANS64 P2, [R12+URZ+0x33430], R11 ;  /* 0x0334300b0c00a5a7 */ /* 0x000ea4000804007f */
[----:B--2---:R-:W-:Y:S05]  /*1b2d0*/  @!P2 BRA `(.L_x_940) ;  /* 0xfffffffc00eca947 */ /* 0x004fea000383ffff */
[----:B------:R-:W-:Y:S05]  /*1b2e0*/  BRA `(.L_x_937) ;  /* 0xfffffeb400a07947 */ /* 0x000fea000383ffff */
.L_x_944:
[----:B-1----:R-:W-:-:S04]  /*1b2f0*/  IMAD.U32 R12, RZ, RZ, UR10 ;  /* 0x0000000aff0c7e24 */ /* 0x002fc8000f8e00ff */
[----:B------:R1:W2:Y:S03]  /*1b300*/  SYNCS.PHASECHK.TRANS64.TRYWAIT P2, [R12+URZ+0x33450], R11 ;  /* 0x0334500b0c0075a7 */ /* 0x0002a6000804017f */
[----:B--2---:R-:W-:Y:S05]  /*1b310*/  @!P2 NANOSLEEP.SYNCS 0x989680 ;  /* 0x009896800000a95d */ /* 0x004fea0003900000 */
[----:B------:R-:W2:Y:S02]  /*1b320*/  @!P2 SYNCS.PHASECHK.TRANS64 P2, [R12+URZ+0x33450], R11 ;  /* 0x0334500b0c00a5a7 */ /* 0x000ea4000804007f */
[----:B--2---:R-:W-:Y:S05]  /*1b330*/  @!P2 BRA `(.L_x_944) ;  /* 0xfffffffc00eca947 */ /* 0x004fea000383ffff */
[----:B------:R-:W-:Y:S05]  /*1b340*/  BRA `(.L_x_941) ;  /* 0xfffffec000a87947 */ /* 0x000fea000383ffff */
.L_x_962:
[----:B-1----:R-:W-:-:S04]  /*1b350*/  IMAD.U32 R5, RZ, RZ, UR7 ;  /* 0x00000007ff057e24 */ /* 0x002fc8000f8e00ff */
[----:B------:R1:W2:Y:S03]  /*1b360*/  SYNCS.PHASECHK.TRANS64.TRYWAIT P2, [R5+URZ+0x33430], R4 ;  /* 0x03343004050075a7 */ /* 0x0002a6000804017f */
[----:B--2---:R-:W-:Y:S05]  /*1b370*/  @!P2 NANOSLEEP.SYNCS 0x989680 ;  /* 0x009896800000a95d */ /* 0x004fea0003900000 */
[----:B------:R-:W2:Y:S02]  /*1b380*/  @!P2 SYNCS.PHASECHK.TRANS64 P2, [R5+URZ+0x33430], R4 ;  /* 0x033430040500a5a7 */ /* 0x000ea4000804007f */
[----:B--2---:R-:W-:Y:S05]  /*1b390*/  @!P2 BRA `(.L_x_962) ;  /* 0xfffffffc00eca947 */ /* 0x004fea000383ffff */
[----:B------:R-:W-:Y:S05]  /*1b3a0*/  BRA `(.L_x_959) ;  /* 0xffffff0400107947 */ /* 0x000fea000383ffff */
.L_x_966:
[----:B-1----:R-:W-:-:S04]  /*1b3b0*/  IMAD.U32 R5, RZ, RZ, UR10 ;  /* 0x0000000aff057e24 */ /* 0x002fc8000f8e00ff */
[----:B------:R1:W2:Y:S03]  /*1b3c0*/  SYNCS.PHASECHK.TRANS64.TRYWAIT P2, [R5+URZ+0x33450], R4 ;  /* 0x03345004050075a7 */ /* 0x0002a6000804017f */
[----:B--2---:R-:W-:Y:S05]  /*1b3d0*/  @!P2 NANOSLEEP.SYNCS 0x989680 ;  /* 0x009896800000a95d */ /* 0x004fea0003900000 */
[----:B------:R-:W2:Y:S02]  /*1b3e0*/  @!P2 SYNCS.PHASECHK.TRANS64 P2, [R5+URZ+0x33450], R4 ;  /* 0x033450040500a5a7 */ /* 0x000ea4000804007f */
[----:B--2---:R-:W-:Y:S05]  /*1b3f0*/  @!P2 BRA `(.L_x_966) ;  /* 0xfffffffc00eca947 */ /* 0x004fea000383ffff */
[----:B------:R-:W-:Y:S05]  /*1b400*/  BRA `(.L_x_963) ;  /* 0xffffff10003c7947 */ /* 0x000fea000383ffff */
.L_x_973:
[----:B-1----:R-:W-:-:S04]  /*1b410*/  IMAD.U32 R5, RZ, RZ, UR10 ;  /* 0x0000000aff057e24 */ /* 0x002fc8000f8e00ff */
[----:B------:R1:W2:Y:S03]  /*1b420*/  SYNCS.PHASECHK.TRANS64.TRYWAIT P2, [R5+URZ+0x33430], R4 ;  /* 0x03343004050075a7 */ /* 0x0002a6000804017f */
[----:B--2---:R-:W-:Y:S05]  /*1b430*/  @!P2 NANOSLEEP.SYNCS 0x989680 ;  /* 0x009896800000a95d */ /* 0x004fea0003900000 */
[----:B------:R-:W2:Y:S02]  /*1b440*/  @!P2 SYNCS.PHASECHK.TRANS64 P2, [R5+URZ+0x33430], R4 ;  /* 0x033430040500a5a7 */ /* 0x000ea4000804007f */
[----:B--2---:R-:W-:Y:S05]  /*1b450*/  @!P2 BRA `(.L_x_973) ;  /* 0xfffffffc00eca947 */ /* 0x004fea000383ffff */
[----:B------:R-:W-:Y:S05]  /*1b460*/  BRA `(.L_x_970) ;  /* 0xffffff3000d07947 */ /* 0x000fea000383ffff */
.L_x_977:
[----:B-1----:R-:W-:-:S04]  /*1b470*/  IMAD.U32 R5, RZ, RZ, UR10 ;  /* 0x0000000aff057e24 */ /* 0x002fc8000f8e00ff */
[----:B------:R1:W2:Y:S03]  /*1b480*/  SYNCS.PHASECHK.TRANS64.TRYWAIT P2, [R5+URZ+0x33450], R4 ;  /* 0x03345004050075a7 */ /* 0x0002a6000804017f */
[----:B--2---:R-:W-:Y:S05]  /*1b490*/  @!P2 NANOSLEEP.SYNCS 0x989680 ;  /* 0x009896800000a95d */ /* 0x004fea0003900000 */
[----:B------:R-:W2:Y:S02]  /*1b4a0*/  @!P2 SYNCS.PHASECHK.TRANS64 P2, [R5+URZ+0x33450], R4 ;  /* 0x033450040500a5a7 */ /* 0x000ea4000804007f */
[----:B--2---:R-:W-:Y:S05]  /*1b4b0*/  @!P2 BRA `(.L_x_977) ;  /* 0xfffffffc00eca947 */ /* 0x004fea000383ffff */
[----:B------:R-:W-:Y:S05]  /*1b4c0*/  BRA `(.L_x_974) ;  /* 0xffffff3c00ec7947 */ /* 0x000fea000383ffff */
.L_x_991:
[----:B-1----:R-:W-:-:S04]  /*1b4d0*/  IMAD.U32 R3, RZ, RZ, UR9 ;  /* 0x00000009ff037e24 */ /* 0x002fc8000f8e00ff */
[----:B------:R1:W2:Y:S03]  /*1b4e0*/  SYNCS.PHASECHK.TRANS64.TRYWAIT P1, [R3+URZ+0x33450], R0 ;  /* 0x03345000030075a7 */ /* 0x0002a6000802017f */
[----:B--2---:R-:W-:Y:S05]  /*1b4f0*/  @!P1 NANOSLEEP.SYNCS 0x989680 ;  /* 0x009896800000995d */ /* 0x004fea0003900000 */
[----:B------:R-:W2:Y:S02]  /*1b500*/  @!P1 SYNCS.PHASECHK.TRANS64 P1, [R3+URZ+0x33450], R0 ;  /* 0x03345000030095a7 */ /* 0x000ea4000802007f */
[----:B--2---:R-:W-:Y:S05]  /*1b510*/  @!P1 BRA `(.L_x_991) ;  /* 0xfffffffc00ec9947 */ /* 0x004fea000383ffff */
[----:B------:R-:W-:Y:S05]  /*1b520*/  BRA `(.L_x_990) ;  /* 0xffffff7c00687947 */ /* 0x000fea000383ffff */
.L_x_1010:
[----:B------:R-:W-:Y:S02]  /*1b530*/  IMAD.MOV.U32 R13, RZ, RZ, R6 ;  /* 0x000000ffff0d7224 */ /* 0x000fe400078e0006 */
[----:B------:R-:W-:Y:S02]  /*1b540*/  IMAD.MOV.U32 R12, RZ, RZ, RZ ;  /* 0x000000ffff0c7224 */ /* 0x000fe400078e00ff */
[----:B------:R-:W-:Y:S02]  /*1b550*/  IMAD.MOV.U32 R11, RZ, RZ, 0x1f ;  /* 0x0000001fff0b7424 */ /* 0x000fe400078e00ff */
[----:B------:R-:W-:-:S07]  /*1b560*/  IMAD.MOV.U32 R15, RZ, RZ, -0x1 ;  /* 0xffffffffff0f7424 */ /* 0x000fce00078e00ff */
[----:B------:R-:W-:Y:S05]  /*1b570*/  WARPSYNC.COLLECTIVE R15, `(.L_x_1064) ;  /* 0x000000000f087348 */ /* 0x000fea0003c00000 */
[----:B------:R0:W1:Y:S02]  /*1b580*/  SHFL.IDX P6, R14, R13, R12, R11 ;  /* 0x0000000c0d0e7389 */ /* 0x00006400000c000b */
[----:B01----:R-:W-:Y:S01]  /*1b590*/  ENDCOLLECTIVE ;  /* 0x000000000000791b */ /* 0x003fe20003800000 */
.L_x_1064:
[----:B------:R-:W-:Y:S05]  /*1b5a0*/  BRA `(.L_x_1065) ;  /* 0xffffffcc002c7947 */ /* 0x000fea000383ffff */
.L_x_1012:
[----:B------:R-:W-:Y:S01]  /*1b5b0*/  BSSY B0, `(.L_x_1066) ;  /* 0x0000006000007945 */ /* 0x000fe20003800000 */
[----:B------:R-:W-:-:S07]  /*1b5c0*/  IMAD.MOV.U32 R15, RZ, RZ, -0x1 ;  /* 0xffffffffff0f7424 */ /* 0x000fce00078e00ff */
[----:B------:R-:W-:Y:S05]  /*1b5d0*/  WARPSYNC.COLLECTIVE R15, `(.L_x_1067) ;  /* 0x000000000f0c7348 */ /* 0x000fea0003c00000 */
[----:B------:R-:W-:Y:S02]  /*1b5e0*/  ELECT P6, UR62, PT ;  /* 0x00000000003e782f */ /* 0x000fe400038c0000 */
[----:B------:R-:W-:Y:S01]  /*1b5f0*/  MOV R14, UR62 ;  /* 0x0000003e000e7c02 */ /* 0x000fe20008000f00 */
[----:B------:R-:W-:Y:S10]  /*1b600*/  ENDCOLLECTIVE ;  /* 0x000000000000791b */ /* 0x000ff40003800000 */
.L_x_1067:
[----:B------:R-:W-:Y:S05]  /*1b610*/  BSYNC B0 ;  /* 0x0000000000007941 */ /* 0x000fea0003800000 */
.L_x_1066:
[----:B------:R-:W-:Y:S05]  /*1b620*/  BRA `(.L_x_1068) ;  /* 0xffffffcc00347947 */ /* 0x000fea000383ffff */
.L_x_1014:
[----:B0-----:R-:W-:-:S04]  /*1b630*/  IMAD.U32 R3, RZ, RZ, UR38 ;  /* 0x00000026ff037e24 */ /* 0x001fc8000f8e00ff */
[----:B------:R0:W1:Y:S03]  /*1b640*/  SYNCS.PHASECHK.TRANS64.TRYWAIT P0, [R3+URZ+0x33480], R2 ;  /* 0x03348002030075a7 */ /* 0x000066000800017f */
[----:B-1----:R-:W-:Y:S05]  /*1b650*/  @!P0 NANOSLEEP.SYNCS 0x989680 ;  /* 0x009896800000895d */ /* 0x002fea0003900000 */
[----:B------:R-:W1:Y:S02]  /*1b660*/  @!P0 SYNCS.PHASECHK.TRANS64 P0, [R3+URZ+0x33480], R2 ;  /* 0x03348002030085a7 */ /* 0x000e64000800007f */
[----:B-1----:R-:W-:Y:S05]  /*1b670*/  @!P0 BRA `(.L_x_1014) ;  /* 0xfffffffc00ec8947 */ /* 0x002fea000383ffff */
[----:B------:R-:W-:Y:S05]  /*1b680*/  BRA `(.L_x_1069) ;  /* 0xffffffcc00807947 */ /* 0x000fea000383ffff */
.L_x_1016:
[----:B0-----:R-:W-:-:S04]  /*1b690*/  IMAD.U32 R3, RZ, RZ, UR38 ;  /* 0x00000026ff037e24 */ /* 0x001fc8000f8e00ff */
[----:B------:R0:W1:Y:S03]  /*1b6a0*/  SYNCS.PHASECHK.TRANS64.TRYWAIT P0, [R3+URZ+0x33440], R2 ;  /* 0x03344002030075a7 */ /* 0x000066000800017f */
[----:B-1----:R-:W-:Y:S05]  /*1b6b0*/  @!P0 NANOSLEEP.SYNCS 0x989680 ;  /* 0x009896800000895d */ /* 0x002fea0003900000 */
[----:B------:R-:W1:Y:S02]  /*1b6c0*/  @!P0 SYNCS.PHASECHK.TRANS64 P0, [R3+URZ+0x33440], R2 ;  /* 0x03344002030085a7 */ /* 0x000e64000800007f */
[----:B-1----:R-:W-:Y:S05]  /*1b6d0*/  @!P0 BRA `(.L_x_1016) ;  /* 0xfffffffc00ec8947 */ /* 0x002fea000383ffff */
[----:B------:R-:W-:Y:S05]  /*1b6e0*/  BRA `(.L_x_1070) ;  /* 0xffffffcc00f87947 */ /* 0x000fea000383ffff */
.L_x_1019:
[----:B------:R-:W-:Y:S01]  /*1b6f0*/  IMAD.MOV.U32 R13, RZ, RZ, R6 ;  /* 0x000000ffff0d7224 */ /* 0x000fe200078e0006 */
[----:B------:R-:W-:Y:S01]  /*1b700*/  LEA.HI R4, R10, UR40, RZ, 0x1e ;  /* 0x000000280a047c11 */ /* 0x000fe2000f8ff0ff */
[----:B------:R-:W-:Y:S02]  /*1b710*/  IMAD.MOV.U32 R12, RZ, RZ, RZ ;  /* 0x000000ffff0c7224 */ /* 0x000fe400078e00ff */
[----:B------:R-:W-:Y:S02]  /*1b720*/  IMAD.MOV.U32 R11, RZ, RZ, 0x1c1f ;  /* 0x00001c1fff0b7424 */ /* 0x000fe400078e00ff */
[----:B------:R-:W-:Y:S02]  /*1b730*/  IMAD.MOV.U32 R15, RZ, RZ, -0x1 ;  /* 0xffffffffff0f7424 */ /* 0x000fe400078e00ff */
[----:B------:R-:W-:-:S07]  /*1b740*/  VIADD R10, R4, 0x20 ;  /* 0x00000020040a7836 */ /* 0x000fce0000000000 */
[----:B------:R-:W-:Y:S05]  /*1b750*/  WARPSYNC.COLLECTIVE R15, `(.L_x_1071) ;  /* 0x000000000f087348 */ /* 0x000fea0003c00000 */
[----:B------:R0:W1:Y:S02]  /*1b760*/  SHFL.IDX P6, R14, R13, R12, R11 ;  /* 0x0000000c0d0e7389 */ /* 0x00006400000c000b */
[----:B01----:R-:W-:Y:S01]  /*1b770*/  ENDCOLLECTIVE ;  /* 0x000000000000791b */ /* 0x003fe20003800000 */
.L_x_1071:
[----:B------:R-:W-:Y:S02]  /*1b780*/  IMAD.MOV.U32 R13, RZ, RZ, R7 ;  /* 0x000000ffff0d7224 */ /* 0x000fe400078e0007 */
[----:B------:R-:W-:-:S07]  /*1b790*/  IMAD.MOV.U32 R2, RZ, RZ, R14 ;  /* 0x000000ffff027224 */ /* 0x000fce00078e000e */
[----:B------:R-:W-:Y:S05]  /*1b7a0*/  WARPSYNC.COLLECTIVE R15, `(.L_x_1072) ;  /* 0x000000000f087348 */ /* 0x000fea0003c00000 */
[----:B------:R0:W1:Y:S02]  /*1b7b0*/  SHFL.IDX P6, R14, R13, R12, R11 ;  /* 0x0000000c0d0e7389 */ /* 0x00006400000c000b */
[----:B01----:R-:W-:Y:S01]  /*1b7c0*/  ENDCOLLECTIVE ;  /* 0x000000000000791b */ /* 0x003fe20003800000 */
.L_x_1072:
[----:B------:R-:W-:Y:S02]  /*1b7d0*/  ULDC UR4, c[0x0][0x288] ;  /* 0x0000a20000047ab9 */ /* 0x000fe40000000800 */
[----:B------:R-:W-:-:S05]  /*1b7e0*/  IMAD R5, R9, UR4, RZ ;  /* 0x0000000409057c24 */ /* 0x000fca000f8e02ff */
[----:B------:R-:W-:Y:S01]  /*1b7f0*/  ISETP.GE.AND P4, PT, R4, R5, PT ;  /* 0x000000050400720c */ /* 0x000fe20003f86270 */
[----:B------:R-:W-:Y:S02]  /*1b800*/  IMAD.MOV.U32 R13, RZ, RZ, R6 ;  /* 0x000000ffff0d7224 */ /* 0x000fe400078e0006 */
[----:B------:R-:W-:-:S10]  /*1b810*/  IMAD.MOV.U32 R12, RZ, RZ, 0x1 ;  /* 0x00000001ff0c7424 */ /* 0x000fd400078e00ff */
[----:B------:R-:W-:Y:S01]  /*1b820*/  @!P4 VIADD R9, R0, UR38 ;  /* 0x000000260009cc36 */ /* 0x000fe20008000000 */
[----:B------:R-:W-:-:S05]  /*1b830*/  @!P4 IADD3 R14, P3, R8, R14, RZ ;  /* 0x0000000e080ec210 */ /* 0x000fca0007f7e0ff */
[----:B------:R-:W-:Y:S01]  /*1b840*/  @!P4 IMAD.X R3, RZ, RZ, R2, P3 ;  /* 0x000000ffff03c224 */ /* 0x000fe200018e0602 */
[----:B------:R-:W-:Y:S01]  /*1b850*/  ISETP.GE.AND P3, PT, R10, R5, PT ;  /* 0x000000050a00720c */ /* 0x000fe20003f66270 */
[----:B------:R-:W-:-:S12]  /*1b860*/  @!P4 IMAD.MOV.U32 R2, RZ, RZ, R14 ;  /* 0x000000ffff02c224 */ /* 0x000fd800078e000e */
[----:B------:R-:W-:Y:S05]  /*1b870*/  WARPSYNC.COLLECTIVE R15, `(.L_x_1073) ;  /* 0x000000000f087348 */ /* 0x000fea0003c00000 */
[----:B------:R0:W1:Y:S02]  /*1b880*/  SHFL.IDX P6, R14, R13, R12, R11 ;  /* 0x0000000c0d0e7389 */ /* 0x00006400000c000b */
[----:B01----:R-:W-:Y:S01]  /*1b890*/  ENDCOLLECTIVE ;  /* 0x000000000000791b */ /* 0x003fe20003800000 */
.L_x_1073:
[----:B------:R-:W-:Y:S01]  /*1b8a0*/  @!PT LDS RZ, [RZ] ;  /* 0x00000000fffff984 */ /* 0x000fe20000000800 */
[----:B------:R-:W-:Y:S01]  /*1b8b0*/  @!PT LDS RZ, [RZ] ;  /* 0x00000000fffff984 */ /* 0x000fe20000000800 */
[----:B------:R-:W-:Y:S01]  /*1b8c0*/  @!PT LDS RZ, [RZ] ;  /* 0x00000000fffff984 */ /* 0x000fe20000000800 */
[----:B------:R-:W-:Y:S04]  /*1b8d0*/  @!P4 LDGSTS.E.BYPASS.LTC128B.128 [R9+0x1e200], desc[UR58][R2.64], !P2 ;  /* 0x1e2000000209cfae */ /* 0x000fe8000d101d7a */
[----:B------:R-:W-:Y:S01]  /*1b8e0*/  @!P4 LDGSTS.E.BYPASS.LTC128B.128 [R9+0x20200], desc[UR58][R2.64+0x40], !P0 ;  /* 0x202000400209cfae */ /* 0x000fe2000c101d7a */
[----:B------:R-:W-:-:S03]  /*1b8f0*/  @!P3 VIADD R21, R0, UR38 ;  /* 0x000000260015bc36 */ /* 0x000fc60008000000 */
[----:B------:R0:W-:Y:S01]  /*1b900*/  @!P4 LDGSTS.E.BYPASS.LTC128B.128 [R9+0x22200], desc[UR58][R2.64+0x80], !P1 ;  /* 0x222000800209cfae */ /* 0x0001e2000c901d7a */
[----:B------:R-:W-:Y:S02]  /*1b910*/  IMAD.MOV.U32 R13, RZ, RZ, R7 ;  /* 0x000000ffff0d7224 */ /* 0x000fe400078e0007 */
[----:B0-----:R-:W-:-:S07]  /*1b920*/  IMAD.MOV.U32 R2, RZ, RZ, R14 ;  /* 0x000000ffff027224 */ /* 0x001fce00078e000e */
[----:B------:R-:W-:Y:S05]  /*1b930*/  WARPSYNC.COLLECTIVE R15, `(.L_x_1074) ;  /* 0x000000000f087348 */ /* 0x000fea0003c00000 */
[----:B------:R0:W1:Y:S02]  /*1b940*/  SHFL.IDX P6, R14, R13, R12, R11 ;  /* 0x0000000c0d0e7389 */ /* 0x00006400000c000b */
[----:B01----:R-:W-:Y:S01]  /*1b950*/  ENDCOLLECTIVE ;  /* 0x000000000000791b */ /* 0x003fe20003800000 */
.L_x_1074:
[----:B------:R-:W-:Y:S02]  /*1b960*/  IMAD.MOV.U32 R13, RZ, RZ, R6 ;  /* 0x000000ffff0d7224 */ /* 0x000fe400078e0006 */
[----:B------:R-:W-:Y:S01]  /*1b970*/  IMAD.MOV.U32 R12, RZ, RZ, 0x2 ;  /* 0x00000002ff0c7424 */ /* 0x000fe200078e00ff */
[----:B------:R-:W-:-:S05]  /*1b980*/  @!P3 IADD3 R14, P4, R8, R14, RZ ;  /* 0x0000000e080eb210 */ /* 0x000fca0007f9e0ff */
[----:B------:R-:W-:Y:S02]  /*1b990*/  @!P3 IMAD.X R10, RZ, RZ, R2, P4 ;  /* 0x000000ffff0ab224 */ /* 0x000fe400020e0602 */
[----:B------:R-:W-:-:S07]  /*1b9a0*/  @!P3 IMAD.MOV.U32 R2, RZ, RZ, R14 ;  /* 0x000000ffff02b224 */ /* 0x000fce00078e000e */
[----:B------:R-:W-:Y:S05]  /*1b9b0*/  WARPSYNC.COLLECTIVE R15, `(.L_x_1075) ;  /* 0x000000000f087348 */ /* 0x000fea0003c00000 */
[----:B------:R0:W1:Y:S02]  /*1b9c0*/  SHFL.IDX P6, R14, R13, R12, R11 ;  /* 0x0000000c0d0e7389 */ /* 0x00006400000c000b */
[----:B01----:R-:W-:Y:S01]  /*1b9d0*/  ENDCOLLECTIVE ;  /* 0x000000000000791b */ /* 0x003fe20003800000 */
.L_x_1075:
[----:B------:R-:W-:Y:S02]  /*1b9e0*/  @!P3 IMAD.MOV.U32 R3, RZ, RZ, R10 ;  /* 0x000000ffff03b224 */ /* 0x000fe400078e000a */
[----:B------:R-:W-:-:S03]  /*1b9f0*/  VIADD R10, R4, 0x40 ;  /* 0x00000040040a7836 */ /* 0x000fc60000000000 */
[----:B------:R-:W-:Y:S01]  /*1ba00*/  @!PT LDS RZ, [RZ] ;  /* 0x00000000fffff984 */ /* 0x000fe20000000800 */
[----:B------:R-:W-:Y:S01]  /*1ba10*/  @!PT LDS RZ, [RZ] ;  /* 0x00000000fffff984 */ /* 0x000fe20000000800 */
[----:B------:R-:W-:Y:S01]  /*1ba20*/  @!PT LDS RZ, [RZ] ;  /* 0x00000000fffff984 */ /* 0x000fe20000000800 */
[----:B------:R-:W-:Y:S04]  /*1ba30*/  @!P3 LDGSTS.E.BYPASS.LTC128B.128 [R21+0x1ea00], desc[UR58][R2.64], !P2 ;  /* 0x1ea000000215bfae */ /* 0x000fe8000d101d7a */
[----:B------:R-:W-:Y:S01]  /*1ba40*/  @!P3 LDGSTS.E.BYPASS.LTC128B.128 [R21+0x20a00], desc[UR58][R2.64+0x40], !P0 ;  /* 0x20a000400215bfae */ /* 0x000fe2000c101d7a */
[----:B------:R-:W-:-:S03]  /*1ba50*/  IMAD.MOV.U32 R13, RZ, RZ, R7 ;  /* 0x000000ffff0d7224 */ /* 0x000fc600078e0007 */
[----:B------:R0:W-:Y:S01]  /*1ba60*/  @!P3 LDGSTS.E.BYPASS.LTC128B.128 [R21+0x22a00], desc[UR58][R2.64+0x80], !P1 ;  /* 0x22a000800215bfae */ /* 0x0001e2000c901d7a */
[----:B------:R-:W-:Y:S01]  /*1ba70*/  ISETP.GE.AND P3, PT, R10, R5, PT ;  /* 0x000000050a00720c */ /* 0x000fe20003f66270 */
[----:B0-----:R-:W-:-:S12]  /*1ba80*/  IMAD.MOV.U32 R2, RZ, RZ, R14 ;  /* 0x000000ffff027224 */ /* 0x001fd800078e000e */
[----:B------:R-:W-:Y:S05]  /*1ba90*/  WARPSYNC.COLLECTIVE R15, `(.L_x_1076) ;  /* 0x000000000f087348 */ /* 0x000fea0003c00000 */
[----:B------:R0:W1:Y:S02]  /*1baa0*/  SHFL.IDX P6, R14, R13, R12, R11 ;  /* 0x0000000c0d0e7389 */ /* 0x00006400000c000b */
[----:B01----:R-:W-:Y:S01]  /*1bab0*/  ENDCOLLECTIVE ;  /* 0x000000000000791b */ /* 0x003fe20003800000 */
.L_x_1076:
[----:B------:R-:W-:Y:S02]  /*1bac0*/  @!P3 VIADD R9, R0, UR38 ;  /* 0x000000260009bc36 */ /* 0x000fe40008000000 */
        /* <DEDUP_REMOVED lines=8> */
.L_x_1077:
[----:B------:R-:W-:-:S05]  /*1bb50*/  @!P3 IMAD.MOV.U32 R3, RZ, RZ, R10 ;  /* 0x000000ffff03b224 */ /* 0x000fca00078e000a */
[----:B------:R-:W-:Y:S01]  /*1bb60*/  @!PT LDS RZ, [RZ] ;  /* 0x00000000fffff984 */ /* 0x000fe20000000800 */
[----:B------:R-:W-:Y:S01]  /*1bb70*/  @!PT LDS RZ, [RZ] ;  /* 0x00000000fffff984 */ /* 0x000fe20000000800 */
[----:B------:R-:W-:Y:S01]  /*1bb80*/  @!PT LDS RZ, [RZ] ;  /* 0x00000000fffff984 */ /* 0x000fe20000000800 */
[----:B------:R0:W-:Y:S04]  /*1bb90*/  @!P3 LDGSTS.E.BYPASS.LTC128B.128 [R9+0x1f200], desc[UR58][R2.64], !P2 ;  /* 0x1f2000000209bfae */ /* 0x0001e8000d101d7a */
[----:B------:R0:W-:Y:S01]  /*1bba0*/  @!P3 LDGSTS.E.BYPASS.LTC128B.128 [R9+0x21200], desc[UR58][R2.64+0x40], !P0 ;  /* 0x212000400209bfae */ /* 0x0001e2000c101d7a */
[----:B------:R-:W-:-:S03]  /*1bbb0*/  IMAD.MOV.U32 R13, RZ, RZ, R7 ;  /* 0x000000ffff0d7224 */ /* 0x000fc600078e0007 */
[----:B------:R0:W-:Y:S01]  /*1bbc0*/  @!P3 LDGSTS.E.BYPASS.LTC128B.128 [R9+0x23200], desc[UR58][R2.64+0x80], !P1 ;  /* 0x232000800209bfae */ /* 0x0001e2000c901d7a */
[----:B------:R-:W-:-:S07]  /*1bbd0*/  IMAD.MOV.U32 R6, RZ, RZ, R14 ;  /* 0x000000ffff067224 */ /* 0x000fce00078e000e */
[----:B0-----:R-:W-:Y:S05]  /*1bbe0*/  WARPSYNC.COLLECTIVE R15, `(.L_x_1078) ;  /* 0x000000000f087348 */ /* 0x001fea0003c00000 */
[----:B------:R1:W2:Y:S02]  /*1bbf0*/  SHFL.IDX P6, R14, R13, R12, R11 ;  /* 0x0000000c0d0e7389 */ /* 0x0002a400000c000b */
[----:B012---:R-:W-:Y:S01]  /*1bc00*/  ENDCOLLECTIVE ;  /* 0x000000000000791b */ /* 0x007fe20003800000 */
.L_x_1078:
[----:B------:R-:W-:Y:S05]  /*1bc10*/  BRA `(.L_x_1079) ;  /* 0xffffffd4003c7947 */ /* 0x000fea000383ffff */
.L_x_1022:
[----:B0-----:R-:W-:-:S04]  /*1bc20*/  IMAD.U32 R3, RZ, RZ, UR38 ;  /* 0x00000026ff037e24 */ /* 0x001fc8000f8e00ff */
[----:B------:R0:W1:Y:S03]  /*1bc30*/  SYNCS.PHASECHK.TRANS64.TRYWAIT P0, [R3+URZ+0x33420], R0 ;  /* 0x03342000030075a7 */ /* 0x000066000800017f */
[----:B-1----:R-:W-:Y:S05]  /*1bc40*/  @!P0 NANOSLEEP.SYNCS 0x989680 ;  /* 0x009896800000895d */ /* 0x002fea0003900000 */
[----:B------:R-:W1:Y:S02]  /*1bc50*/  @!P0 SYNCS.PHASECHK.TRANS64 P0, [R3+URZ+0x33420], R0 ;  /* 0x03342000030085a7 */ /* 0x000e64000800007f */
[----:B-1----:R-:W-:Y:S05]  /*1bc60*/  @!P0 BRA `(.L_x_1022) ;  /* 0xfffffffc00ec8947 */ /* 0x002fea000383ffff */
[----:B------:R-:W-:Y:S05]  /*1bc70*/  BRA `(.L_x_1080) ;  /* 0xffffffd4008c7947 */ /* 0x000fea000383ffff */
.L_x_1027:
[----:B0-----:R0:W1:Y:S02]  /*1bc80*/  SYNCS.PHASECHK.TRANS64.TRYWAIT P0, [R7+URZ+0x33480], R4 ;  /* 0x03348004070075a7 */ /* 0x001064000800017f */
[----:B-1----:R-:W-:Y:S05]  /*1bc90*/  @!P0 NANOSLEEP.SYNCS 0x989680 ;  /* 0x009896800000895d */ /* 0x002fea0003900000 */
[----:B------:R-:W1:Y:S02]  /*1bca0*/  @!P0 SYNCS.PHASECHK.TRANS64 P0, [R7+URZ+0x33480], R4 ;  /* 0x03348004070085a7 */ /* 0x000e64000800007f */
[----:B-1----:R-:W-:Y:S05]  /*1bcb0*/  @!P0 BRA `(.L_x_1027) ;  /* 0xfffffffc00f08947 */ /* 0x002fea000383ffff */
[----:B------:R-:W-:Y:S05]  /*1bcc0*/  BRA `(.L_x_1081) ;  /* 0xffffffd800387947 */ /* 0x000fea000383ffff */
.L_x_1033:
[----:B-1----:R1:W2:Y:S02]  /*1bcd0*/  SYNCS.PHASECHK.TRANS64.TRYWAIT P0, [R7+URZ+0x33440], R4 ;  /* 0x03344004070075a7 */ /* 0x0022a4000800017f */
[----:B--2---:R-:W-:Y:S05]  /*1bce0*/  @!P0 NANOSLEEP.SYNCS 0x989680 ;  /* 0x009896800000895d */ /* 0x004fea0003900000 */
[----:B------:R-:W2:Y:S02]  /*1bcf0*/  @!P0 SYNCS.PHASECHK.TRANS64 P0, [R7+URZ+0x33440], R4 ;  /* 0x03344004070085a7 */ /* 0x000ea4000800007f */
[----:B--2---:R-:W-:Y:S05]  /*1bd00*/  @!P0 BRA `(.L_x_1033) ;  /* 0xfffffffc00f08947 */ /* 0x004fea000383ffff */
[----:B------:R-:W-:Y:S05]  /*1bd10*/  BRA `(.L_x_1082) ;  /* 0xffffffdc001c7947 */ /* 0x000fea000383ffff */
.L_x_1040:
[----:B0-----:R0:W1:Y:S02]  /*1bd20*/  SYNCS.PHASECHK.TRANS64.TRYWAIT P0, [R12+URZ+0x33470], R5 ;  /* 0x033470050c0075a7 */ /* 0x001064000800017f */
[----:B-1----:R-:W-:Y:S05]  /*1bd30*/  @!P0 NANOSLEEP.SYNCS 0x989680 ;  /* 0x009896800000895d */ /* 0x002fea0003900000 */
[----:B------:R-:W1:Y:S02]  /*1bd40*/  @!P0 SYNCS.PHASECHK.TRANS64 P0, [R12+URZ+0x33470], R5 ;  /* 0x033470050c0085a7 */ /* 0x000e64000800007f */
[----:B-1----:R-:W-:Y:S05]  /*1bd50*/  @!P0 BRA `(.L_x_1040) ;  /* 0xfffffffc00f08947 */ /* 0x002fea000383ffff */
[----:B------:R-:W-:Y:S05]  /*1bd60*/  BRA `(.L_x_1083) ;  /* 0xffffffe0000c7947 */ /* 0x000fea000383ffff */
.L_x_1042:
[----:B0-----:R0:W1:Y:S02]  /*1bd70*/  SYNCS.PHASECHK.TRANS64.TRYWAIT P0, [R12+URZ+0x33460], R5 ;  /* 0x033460050c0075a7 */ /* 0x001064000800017f */
[----:B-1----:R-:W-:Y:S05]  /*1bd80*/  @!P0 NANOSLEEP.SYNCS 0x989680 ;  /* 0x009896800000895d */ /* 0x002fea0003900000 */
[----:B------:R-:W1:Y:S02]  /*1bd90*/  @!P0 SYNCS.PHASECHK.TRANS64 P0, [R12+URZ+0x33460], R5 ;  /* 0x033460050c0085a7 */ /* 0x000e64000800007f */
[----:B-1----:R-:W-:Y:S05]  /*1bda0*/  @!P0 BRA `(.L_x_1042) ;  /* 0xfffffffc00f08947 */ /* 0x002fea000383ffff */
[----:B------:R-:W-:Y:S05]  /*1bdb0*/  BRA `(.L_x_1084) ;  /* 0xffffffe000107947 */ /* 0x000fea000383ffff */
.L_x_1048:
[----:B0-----:R0:W1:Y:S02]  /*1bdc0*/  SYNCS.PHASECHK.TRANS64.TRYWAIT P0, [R3+URZ+0x33470], R0 ;  /* 0x03347000030075a7 */ /* 0x001064000800017f */
[----:B-1----:R-:W-:Y:S05]  /*1bdd0*/  @!P0 NANOSLEEP.SYNCS 0x989680 ;  /* 0x009896800000895d */ /* 0x002fea0003900000 */
[----:B------:R-:W1:Y:S02]  /*1bde0*/  @!P0 SYNCS.PHASECHK.TRANS64 P0, [R3+URZ+0x33470], R0 ;  /* 0x03347000030085a7 */ /* 0x000e64000800007f */
[----:B-1----:R-:W-:Y:S05]  /*1bdf0*/  @!P0 BRA `(.L_x_1048) ;  /* 0xfffffffc00f08947 */ /* 0x002fea000383ffff */
[----:B------:R-:W-:Y:S05]  /*1be00*/  BRA `(.L_x_1085) ;  /* 0xffffffe8000c7947 */ /* 0x000fea000383ffff */
.L_x_1050:
[----:B0-----:R0:W1:Y:S02]  /*1be10*/  SYNCS.PHASECHK.TRANS64.TRYWAIT P0, [R3+URZ+0x33460], R0 ;  /* 0x03346000030075a7 */ /* 0x001064000800017f */
[----:B-1----:R-:W-:Y:S05]  /*1be20*/  @!P0 NANOSLEEP.SYNCS 0x989680 ;  /* 0x009896800000895d */ /* 0x002fea0003900000 */
[----:B------:R-:W1:Y:S02]  /*1be30*/  @!P0 SYNCS.PHASECHK.TRANS64 P0, [R3+URZ+0x33460], R0 ;  /* 0x03346000030085a7 */ /* 0x000e64000800007f */
[----:B-1----:R-:W-:Y:S05]  /*1be40*/  @!P0 BRA `(.L_x_1050) ;  /* 0xfffffffc00f08947 */ /* 0x002fea000383ffff */
[----:B------:R-:W-:Y:S05]  /*1be50*/  BRA `(.L_x_1086) ;  /* 0xffffffe800247947 */ /* 0x000fea000383ffff */
.L_x_1052:
[----:B0-----:R0:W1:Y:S02]  /*1be60*/  SYNCS.PHASECHK.TRANS64.TRYWAIT P0, [R9+URZ+0x33420], R2 ;  /* 0x03342002090075a7 */ /* 0x001064000800017f */
[----:B-1----:R-:W-:Y:S05]  /*1be70*/  @!P0 NANOSLEEP.SYNCS 0x989680 ;  /* 0x009896800000895d */ /* 0x002fea0003900000 */
[----:B------:R-:W1:Y:S02]  /*1be80*/  @!P0 SYNCS.PHASECHK.TRANS64 P0, [R9+URZ+0x33420], R2 ;  /* 0x03342002090085a7 */ /* 0x000e64000800007f */
[----:B-1----:R-:W-:Y:S05]  /*1be90*/  @!P0 BRA `(.L_x_1052) ;  /* 0xfffffffc00f08947 */ /* 0x002fea000383ffff */
[----:B------:R-:W-:Y:S05]  /*1bea0*/  BRA `(.L_x_1087) ;  /* 0xfffffff000047947 */ /* 0x000fea000383ffff */
.L_x_1054:
[----:B0-----:R0:W1:Y:S02]  /*1beb0*/  SYNCS.PHASECHK.TRANS64.TRYWAIT P1, [R5+URZ], R4 ;  /* 0x00000004050075a7 */ /* 0x001064000802017f */
[----:B-1----:R-:W-:Y:S05]  /*1bec0*/  @!P1 NANOSLEEP.SYNCS 0x989680 ;  /* 0x009896800000995d */ /* 0x002fea0003900000 */
[----:B------:R-:W1:Y:S02]  /*1bed0*/  @!P1 SYNCS.PHASECHK.TRANS64 P1, [R5+URZ], R4 ;  /* 0x00000004050095a7 */ /* 0x000e64000802007f */
[----:B-1----:R-:W-:Y:S05]  /*1bee0*/  @!P1 BRA `(.L_x_1054) ;  /* 0xfffffffc00f09947 */ /* 0x002fea000383ffff */
[----:B------:R-:W-:Y:S05]  /*1bef0*/  BRA `(.L_x_1088) ;  /* 0xfffffff0005c7947 */ /* 0x000fea000383ffff */
.L_x_1055:
[----:B-1----:R1:W2:Y:S02]  /*1bf00*/  SYNCS.PHASECHK.TRANS64.TRYWAIT P1, [R7+URZ], R2 ;  /* 0x00000002070075a7 */ /* 0x0022a4000802017f */
[----:B--2---:R-:W-:Y:S05]  /*1bf10*/  @!P1 NANOSLEEP.SYNCS 0x989680 ;  /* 0x009896800000995d */ /* 0x004fea0003900000 */
[----:B------:R-:W2:Y:S02]  /*1bf20*/  @!P1 SYNCS.PHASECHK.TRANS64 P1, [R7+URZ], R2 ;  /* 0x00000002070095a7 */ /* 0x000ea4000802007f */
[----:B--2---:R-:W-:Y:S05]  /*1bf30*/  @!P1 BRA `(.L_x_1055) ;  /* 0xfffffffc00f09947 */ /* 0x004fea000383ffff */
[----:B------:R-:W-:Y:S05]  /*1bf40*/  BRA `(.L_x_1089) ;  /* 0xfffffff000507947 */ /* 0x000fea000383ffff */
.L_x_1057:
[----:B0-----:R0:W2:Y:S02]  /*1bf50*/  SYNCS.PHASECHK.TRANS64.TRYWAIT P1, [R5+URZ+0x33460], R4 ;  /* 0x03346004050075a7 */ /* 0x0010a4000802017f */
[----:B--2---:R-:W-:Y:S05]  /*1bf60*/  @!P1 NANOSLEEP.SYNCS 0x989680 ;  /* 0x009896800000995d */ /* 0x004fea0003900000 */
[----:B------:R-:W2:Y:S02]  /*1bf70*/  @!P1 SYNCS.PHASECHK.TRANS64 P1, [R5+URZ+0x33460], R4 ;  /* 0x03346004050095a7 */ /* 0x000ea4000802007f */
[----:B--2---:R-:W-:Y:S05]  /*1bf80*/  @!P1 BRA `(.L_x_1057) ;  /* 0xfffffffc00f09947 */ /* 0x004fea000383ffff */
[----:B------:R-:W-:Y:S05]  /*1bf90*/  BRA `(.L_x_1090) ;  /* 0xfffffff000507947 */ /* 0x000fea000383ffff */
.L_x_1059:
[----:B--2---:R2:W3:Y:S02]  /*1bfa0*/  SYNCS.PHASECHK.TRANS64.TRYWAIT P1, [R3+URZ+0x33460], R2 ;  /* 0x03346002030075a7 */ /* 0x0044e4000802017f */
[----:B---3--:R-:W-:Y:S05]  /*1bfb0*/  @!P1 NANOSLEEP.SYNCS 0x989680 ;  /* 0x009896800000995d */ /* 0x008fea0003900000 */
[----:B------:R-:W3:Y:S02]  /*1bfc0*/  @!P1 SYNCS.PHASECHK.TRANS64 P1, [R3+URZ+0x33460], R2 ;  /* 0x03346002030095a7 */ /* 0x000ee4000802007f */
[----:B---3--:R-:W-:Y:S05]  /*1bfd0*/  @!P1 BRA `(.L_x_1059) ;  /* 0xfffffffc00f09947 */ /* 0x008fea000383ffff */
[----:B------:R-:W-:Y:S05]  /*1bfe0*/  BRA `(.L_x_1091) ;  /* 0xfffffff000507947 */ /* 0x000fea000383ffff */
.L_x_1061:
[----:B---3--:R3:W4:Y:S02]  /*1bff0*/  SYNCS.PHASECHK.TRANS64.TRYWAIT P0, [R5+URZ+0x33480], R4 ;  /* 0x03348004050075a7 */ /* 0x008724000800017f */
[----:B----4-:R-:W-:Y:S05]  /*1c000*/  @!P0 NANOSLEEP.SYNCS 0x989680 ;  /* 0x009896800000895d */ /* 0x010fea0003900000 */
[----:B------:R-:W4:Y:S02]  /*1c010*/  @!P0 SYNCS.PHASECHK.TRANS64 P0, [R5+URZ+0x33480], R4 ;  /* 0x03348004050085a7 */ /* 0x000f24000800007f */
[----:B----4-:R-:W-:Y:S05]  /*1c020*/  @!P0 BRA `(.L_x_1061) ;  /* 0xfffffffc00f08947 */ /* 0x010fea000383ffff */
[----:B------:R-:W-:Y:S05]  /*1c030*/  BRA `(.L_x_1062) ;  /* 0xfffffff0004c7947 */ /* 0x000fea000383ffff */
.L_x_1092:
        /* <DEDUP_REMOVED lines=12> */
.L_x_2829:


//--------------------- .text._ZN7cutlass13device_kernelIN5flash11enable_sm90INS1_16FlashAttnFwdSm90INS1_25CollectiveMainloopFwdSm90ILi2EN4cute5tupleIJNS5_1CILi1EEES8_S8_EEENS6_IJNS7_ILi128EEENS7_ILi160EEENS7_ILi192EEEEEELi192ENS_12float_e4m3_tEfNS_4arch4Sm90ELb0ELb1ELb0ELb1ELb0ELb0ELb0ELb1ELb1ELb1ELb1ELb0EEENS1_21CollectiveEpilogueFwdINS6_IJSA_SC_SB_EEES9_NS_10bfloat16_tESG_Li256ELb1ELb1ELb1ELb1EEENS1_36VarlenDynamicPersistentTileSchedulerILi128ELi160ELi256ELi128ELb1ELb1ELb1ELb1ELb0ELb1EEEEEEEEEvNT_6ParamsE --------------------------
	.section	.text._ZN7cutlass13device_kernelIN5flash11enable_sm90INS1_16FlashAttnFwdSm90INS1_25CollectiveMainloopFwdSm90ILi2EN4cute5tupleIJNS5_1CILi1EEES8_S8_EEENS6_IJNS7_ILi128EEENS7_ILi160EEENS7_ILi192EEEEEELi192ENS_12float_e4m3_tEfNS_4arch4Sm90ELb0ELb1ELb0ELb1ELb0ELb0ELb0ELb1ELb1ELb1ELb1ELb0EEENS1_21CollectiveEpilogueFwdINS6_IJSA_SC_SB_EEES9_NS_10bfloat16_tESG_Li256ELb1ELb1ELb1ELb1EEENS1_36VarlenDynamicPersistentTileSchedulerILi128ELi160ELi256ELi128ELb1ELb1ELb1ELb1ELb0ELb1EEEEEEEEEvNT_6ParamsE,"ax",@progbits
	.align	128
.text._ZN7cutlass13device_kernelIN5flash11enable_sm90INS1_16FlashAttnFwdSm90INS1_25CollectiveMainloopFwdSm90ILi2EN4cute5tupleIJNS5_1CILi1EEES8_S8_EEENS6_IJNS7_ILi128EEENS7_ILi160EEENS7_ILi192EEEEEELi192ENS_12float_e4m3_tEfNS_4arch4Sm90ELb0ELb1ELb0ELb1ELb0ELb0ELb0ELb1ELb1ELb1ELb1ELb0EEENS1_21CollectiveEpilogueFwdINS6_IJSA_SC_SB_EEES9_NS_10bfloat16_tESG_Li256ELb1ELb1ELb1ELb1EEENS1_36VarlenDynamicPersistentTileSchedulerILi128ELi160ELi256ELi128ELb1ELb1ELb1ELb1ELb0ELb1EEEEEEEEEvNT_6ParamsE:
        .type           _ZN7cutlass13device_kernelIN5flash11enable_sm90INS1_16FlashAttnFwdSm90INS1_25CollectiveMainloopFwdSm90ILi2EN4cute5tupleIJNS5_1CILi1EEES8_S8_EEENS6_IJNS7_ILi128EEENS7_ILi160EEENS7_ILi192EEEEEELi192ENS_12float_e4m3_tEfNS_4arch4Sm90ELb0ELb1ELb0ELb1ELb0ELb0ELb0ELb1ELb1ELb1ELb1ELb0EEENS1_21CollectiveEpilogueFwdINS6_IJSA_SC_SB_EEES9_NS_10bfloat16_tESG_Li256ELb1ELb1ELb1ELb1EEENS1_36VarlenDynamicPersistentTileSchedulerILi128ELi160ELi256ELi128ELb1ELb1ELb1ELb1ELb0ELb1EEEEEEEEEvNT_6ParamsE,@function
        .size           _ZN7cutlass13device_kernelIN5flash11enable_sm90INS1_16FlashAttnFwdSm90INS1_25CollectiveMainloopFwdSm90ILi2EN4cute5tupleIJNS5_1CILi1EEES8_S8_EEENS6_IJNS7_ILi128EEENS7_ILi160EEENS7_ILi192EEEEEELi192ENS_12float_e4m3_tEfNS_4arch4Sm90ELb0ELb1ELb0ELb1ELb0ELb0ELb0ELb1ELb1ELb1ELb1ELb0EEENS1_21CollectiveEpilogueFwdINS6_IJSA_SC_SB_EEES9_NS_10bfloat16_tESG_Li256ELb1ELb1ELb1ELb1EEENS1_36VarlenDynamicPersistentTileSchedulerILi128ELi160ELi256ELi128ELb1ELb1ELb1ELb1ELb0ELb1EEEEEEEEEvNT_6ParamsE,(.L_x_2830 - _ZN7cutlass13device_kernelIN5flash11enable_sm90INS1_16FlashAttnFwdSm90INS1_25CollectiveMainloopFwdSm90ILi2EN4cute5tupleIJNS5_1CILi1EEES8_S8_EEENS6_IJNS7_ILi128EEENS7_ILi160EEENS7_ILi192EEEEEELi192ENS_12float_e4m3_tEfNS_4arch4Sm90ELb0ELb1ELb0ELb1ELb0ELb0ELb0ELb1ELb1ELb1ELb1ELb0EEENS1_21CollectiveEpilogueFwdINS6_IJSA_SC_SB_EEES9_NS_10bfloat16_tESG_Li256ELb1ELb1ELb1ELb1EEENS1_36VarlenDynamicPersistentTileSchedulerILi128ELi160ELi256ELi128ELb1ELb1ELb1ELb1ELb0ELb1EEEEEEEEEvNT_6ParamsE)
        .other          _ZN7cutlass13device_kernelIN5flash11enable_sm90INS1_16FlashAttnFwdSm90INS1_25CollectiveMainloopFwdSm90ILi2EN4cute5tupleIJNS5_1CILi1EEES8_S8_EEENS6_IJNS7_ILi128EEENS7_ILi160EEENS7_ILi192EEEEEELi192ENS_12float_e4m3_tEfNS_4arch4Sm90ELb0ELb1ELb0ELb1ELb0ELb0ELb0ELb1ELb1ELb1ELb1ELb0EEENS1_21CollectiveEpilogueFwdINS6_IJSA_SC_SB_EEES9_NS_10bfloat16_tESG_Li256ELb1ELb1ELb1ELb1EEENS1_36VarlenDynamicPersistentTileSchedulerILi128ELi160ELi256ELi128ELb1ELb1ELb1ELb1ELb0ELb1EEEEEEEEEvNT_6ParamsE,@"STO_CUDA_ENTRY STV_DEFAULT"
_ZN7cutlass13device_kernelIN5flash11enable_sm90INS1_16FlashAttnFwdSm90INS1_25CollectiveMainloopFwdSm90ILi2EN4cute5tupleIJNS5_1CILi1EEES8_S8_EEENS6_IJNS7_ILi128EEENS7_ILi160EEENS7_ILi192EEEEEELi192ENS_12float_e4m3_tEfNS_4arch4Sm90ELb0ELb1ELb0ELb1ELb0ELb0ELb0ELb1ELb1ELb1ELb1ELb0EEENS1_21CollectiveEpilogueFwdINS6_IJSA_SC_SB_EEES9_NS_10bfloat16_tESG_Li256ELb1ELb1ELb1ELb1EEENS1_36VarlenDynamicPersistentTileSchedulerILi128ELi160ELi256ELi128ELb1ELb1ELb1ELb1ELb0ELb1EEEEEEEEEvNT_6ParamsE:
        /* <DEDUP_REMOVED lines=18> */
.L_x_1094:
[----:B------:R-:W-:Y:S05]  /*0120*/  BSYNC B0 ;  /* 0x0000000000007941 */ /* 0x000fea0003800000 */
.L_x_1093:
        /* <DEDUP_REMOVED lines=41> */
.L_x_1095:
        /* <DEDUP_REMOVED lines=22> */
.L_x_1096:
        /* <DEDUP_REMOVED lines=18> */
.L_x_1097:
        /* <DEDUP_REMOVED lines=22> */
.L_x_1098:
        /* <DEDUP_REMOVED lines=22> */
.L_x_1099:
[----:B------:R-:W-:Y:S01]  /*0900*/  PLOP3.LUT P0, PT, PT, PT, UP0, 0x80, 0x0 ;  /* 0x000000000000781c */ /* 0x000fe20003f0f008 */
[----:B------:R-:W-:Y:S01]  /*0910*/  UMOV UR38, 0x1 ;  /* 0x0000000100267882 */ /* 0x000fe20000000000 */
[----:B------:R-:W-:Y:S01]  /*0920*/  NOP ;  /* 0x0000000000007918 */ /* 0x000fe20000000000 */
[----:B------:R-:W-:Y:S01]  /*0930*/  USEL UR38, UR38, 0x2, !UP0 ;  /* 0x0000000226267887 */ /* 0x000fe2000c000000 */
[----:B------:R-:W-:Y:S01]  /*0940*/  ULDC.64 UR52, c[0x0][0x208] ;  /* 0x0000820000347ab9 */ /* 0x000fe20000000a00 */
[----:B012-4-:R-:W-:Y:S08]  /*0950*/  BAR.SYNC.DEFER_BLOCKING 0x0 ;  /* 0x0000000000007b1d */ /* 0x017ff00000010000 */
[----:B------:R-:W-:Y:S05]  /*0960*/  @!P0 BRA `(.L_x_1100) ;  /* 0x0000018800188947 */ /* 0x000fea0003800000 */
.L_x_1101:
        /* <DEDUP_REMOVED lines=30> */
[CC--:B------:R-:W-:Y:S01]  /*0b50*/  LEA.HI R2, R3.reuse, R232.reuse, RZ, 0x4 ;  /* 0x000000e803027211 */ /* 0x0c0fe200078f20ff */
[----:B------:R-:W-:Y:S01]  /*0b60*/  IMAD.SHL.U32 R4, R4, 0x20, RZ ;  /* 0x0000002004047824 */ /* 0x000fe200078e00ff */
[----:B------:R-:W-:Y:S01]  /*0b70*/  LEA.HI R11, R3, R232, RZ, 0x2 ;  /* 0x000000e8030b7211 */ /* 0x000fe200078f10ff */
[----:B------:R-:W-:Y:S01]  /*0b80*/  IMAD.IADD R225, R232, 0x1, -R225 ;  /* 0x00000001e8e17824 */ /* 0x000fe200078e0ae1 */
[----:B------:R-:W-:Y:S02]  /*0b90*/  LOP3.LUT R5, R2, 0x3fffff0, RZ, 0xc0, !PT ;  /* 0x03fffff002057812 */ /* 0x000fe400078ec0ff */
[----:B------:R-:W-:Y:S02]  /*0ba0*/  LOP3.LUT R11, R11, 0xfffffffc, RZ, 0xc0, !PT ;  /* 0xfffffffc0b0b7812 */ /* 0x000fe400078ec0ff */
[----:B------:R-:W-:Y:S01]  /*0bb0*/  SHF.R.S32.HI R6, RZ, 0x1f, R225 ;  /* 0x0000001fff067819 */ /* 0x000fe200000114e1 */
[C---:B------:R-:W-:Y:S01]  /*0bc0*/  IMAD.IADD R5, R232.reuse, 0x1, -R5 ;  /* 0x00000001e8057824 */ /* 0x040fe200078e0a05 */
[----:B------:R-:W-:Y:S01]  /*0bd0*/  SHF.R.S32.HI R229, RZ, 0x7, R0 ;  /* 0x00000007ffe57819 */ /* 0x000fe20000011400 */
[----:B------:R-:W-:Y:S01]  /*0be0*/  IMAD.IADD R11, R232, 0x1, -R11 ;  /* 0x00000001e80b7824 */ /* 0x000fe200078e0a0b */
[----:B------:R-:W-:-:S02]  /*0bf0*/  LEA.HI R8, R6, R225, RZ, 0x2 ;  /* 0x000000e106087211 */ /* 0x000fc400078f10ff */
[----:B------:R-:W-:Y:S02]  /*0c00*/  LOP3.LUT R4, R4, 0xfffffc00, RZ, 0xc0, !PT ;  /* 0xfffffc0004047812 */ /* 0x000fe400078ec0ff */
[--C-:B------:R-:W-:Y:S02]  /*0c10*/  SHF.R.S32.HI R9, RZ, 0x2, R8.reuse ;  /* 0x00000002ff097819 */ /* 0x100fe40000011408 */
[----:B------:R-:W-:Y:S01]  /*0c20*/  SHF.R.S32.HI R10, RZ, 0x1f, R8 ;  /* 0x0000001fff0a7819 */ /* 0x000fe20000011408 */
[----:B------:R-:W-:Y:S01]  /*0c30*/  IMAD R5, R5, 0x40, R4 ;  /* 0x0000004005057824 */ /* 0x000fe200078e0204 */
[----:B------:R-:W-:Y:S02]  /*0c40*/  LOP3.LUT R8, R8, 0x7ffffffc, RZ, 0xc0, !PT ;  /* 0x7ffffffc08087812 */ /* 0x000fe400078ec0ff */
[----:B------:R-:W-:Y:S02]  /*0c50*/  LEA.HI R10, R10, R9, RZ, 0x3 ;  /* 0x000000090a0a7211 */ /* 0x000fe400078f18ff */
[----:B------:R-:W-:Y:S01]  /*0c60*/  SHF.R.S32.HI R7, RZ, 0x4, R2 ;  /* 0x00000004ff077819 */ /* 0x000fe20000011402 */
[----:B------:R-:W-:Y:S01]  /*0c70*/  IMAD.IADD R8, R225, 0x1, -R8 ;  /* 0x00000001e1087824 */ /* 0x000fe200078e0a08 */
[----:B------:R-:W-:-:S02]  /*0c80*/  LOP3.LUT R10, R10, 0xfffffff8, RZ, 0xc0, !PT ;  /* 0xfffffff80a0a7812 */ /* 0x000fc400078ec0ff */
[----:B------:R-:W-:Y:S01]  /*0c90*/  LEA.HI R6, R6, R225, RZ, 0x5 ;  /* 0x000000e106067211 */ /* 0x000fe200078f28ff */
[----:B------:R-:W-:Y:S01]  /*0ca0*/  IMAD.SHL.U32 R17, R8, 0x2, RZ ;  /* 0x0000000208117824 */ /* 0x000fe200078e00ff */
[----:B------:R-:W-:Y:S01]  /*0cb0*/  LEA.HI R0, R0, R229, RZ, 0x1 ;  /* 0x000000e500007211 */ /* 0x000fe200078f08ff */
[----:B------:R-:W-:Y:S01]  /*0cc0*/  IMAD.IADD R9, R9, 0x1, -R10 ;  /* 0x0000000109097824 */ /* 0x000fe200078e0a0a */
[----:B------:R-:W-:Y:S01]  /*0cd0*/  LEA.HI R2, R2, R7, RZ, 0x1 ;  /* 0x0000000702027211 */ /* 0x000fe200078f08ff */
[----:B------:R-:W-:Y:S01]  /*0ce0*/  VIADD R223, R17, 0x8 ;  /* 0x0000000811df7836 */ /* 0x000fe20000000000 */
[----:B------:R-:W-:Y:S01]  /*0cf0*/  LEA.HI R4, R11, R11, RZ, 0x1 ;  /* 0x0000000b0b047211 */ /* 0x000fe200078f08ff */
[C---:B------:R-:W-:Y:S01]  /*0d00*/  VIADD R222, R17.reuse, 0x10 ;  /* 0x0000001011de7836 */ /* 0x040fe20000000000 */
[----:B------:R-:W-:Y:S01]  /*0d10*/  SHF.R.S32.HI R6, RZ, 0x5, R6 ;  /* 0x00000005ff067819 */ /* 0x000fe20000011406 */
[C---:B------:R-:W-:Y:S01]  /*0d20*/  VIADD R221, R17.reuse, 0x18 ;  /* 0x0000001811dd7836 */ /* 0x040fe20000000000 */
[----:B------:R-:W-:Y:S01]  /*0d30*/  LOP3.LUT R0, R0, 0x3fffffe, RZ, 0xc0, !PT ;  /* 0x03fffffe00007812 */ /* 0x000fe200078ec0ff */
[----:B------:R-:W-:Y:S01]  /*0d40*/  VIADD R220, R17, 0x20 ;  /* 0x0000002011dc7836 */ /* 0x000fe20000000000 */
[----:B------:R-:W-:Y:S01]  /*0d50*/  LOP3.LUT R2, R2, 0x1ffffffe, RZ, 0xc0, !PT ;  /* 0x1ffffffe02027812 */ /* 0x000fe200078ec0ff */
[----:B------:R-:W-:Y:S01]  /*0d60*/  IMAD R9, R6, 0x10, R9 ;  /* 0x0000001006097824 */ /* 0x000fe200078e0209 */
[----:B------:R-:W-:Y:S01]  /*0d70*/  LOP3.LUT R4, R4, 0x1ffffffe, RZ, 0xc0, !PT ;  /* 0x1ffffffe04047812 */ /* 0x000fe200078ec0ff */
[----:B------:R-:W-:Y:S01]  /*0d80*/  IMAD.IADD R0, R229, 0x1, -R0 ;  /* 0x00000001e5007824 */ /* 0x000fe200078e0a00 */
[----:B------:R-:W-:Y:S01]  /*0d90*/  LEA.HI R3, R3, R232, RZ, 0x3 ;  /* 0x000000e803037211 */ /* 0x000fe200078f18ff */
[----:B------:R-:W-:Y:S01]  /*0da0*/  IMAD.IADD R2, R7, 0x1, -R2 ;  /* 0x0000000107027824 */ /* 0x000fe200078e0a02 */
[----:B------:R-:W-:Y:S01]  /*0db0*/  SHF.R.S32.HI R228, RZ, 0x1f, R223 ;  /* 0x0000001fffe47819 */ /* 0x000fe200000114df */
[----:B------:R-:W-:Y:S01]  /*0dc0*/  IMAD.IADD R11, R11, 0x1, -R4 ;  /* 0x000000010b0b7824 */ /* 0x000fe200078e0a04 */
[----:B------:R-:W-:Y:S01]  /*0dd0*/  LOP3.LUT R23, R3, 0xfffffff8, RZ, 0xc0, !PT ;  /* 0xfffffff803177812 */ /* 0x000fe200078ec0ff */
[----:B------:R-:W-:Y:S01]  /*0de0*/  IMAD R230, R0, 0x40, R9 ;  /* 0x0000004000e67824 */ /* 0x000fe200078e0209 */
[----:B------:R-:W-:Y:S01]  /*0df0*/  SHF.R.S32.HI R224, RZ, 0x3, R3 ;  /* 0x00000003ffe07819 */ /* 0x000fe20000011403 */
[----:B------:R-:W-:Y:S01]  /*0e00*/  IMAD R231, R2, 0x8, R5 ;  /* 0x0000000802e77824 */ /* 0x000fe200078e0205 */
[----:B------:R-:W-:Y:S01]  /*0e10*/  SHF.R.S32.HI R227, RZ, 0x1f, R222 ;  /* 0x0000001fffe37819 */ /* 0x000fe200000114de */
[----:B------:R-:W-:Y:S01]  /*0e20*/  IMAD.IADD R23, R232, 0x1, -R23 ;  /* 0x00000001e8177824 */ /* 0x000fe200078e0a17 */
[----:B------:R-:W-:Y:S01]  /*0e30*/  SHF.R.S32.HI R226, RZ, 0x1f, R221 ;  /* 0x0000001fffe27819 */ /* 0x000fe200000114dd */
[----:B------:R-:W-:-:S07]  /*0e40*/  IMAD R22, R11, 0x8, R230 ;  /* 0x000000080b167824 */ /* 0x000fce00078e02e6 */
.L_x_1209:
[----:B01----:R-:W0:Y:S01]  /*0e50*/  LDC.64 R6, c[0x0][0xa18] ;  /* 0x00028600ff067b82 */ /* 0x003e220000000a00 */
[----:B------:R-:W-:Y:S02]  /*0e60*/  IMAD.U32 R9, RZ, RZ, UR49 ;  /* 0x00000031ff097e24 */ /* 0x000fe4000f8e00ff */
[----:B------:R-:W-:-:S05]  /*0e70*/  IMAD.U32 R3, RZ, RZ, UR49 ;  /* 0x00000031ff037e24 */ /* 0x000fca000f8e00ff */
[----:B----4-:R-:W1:Y:S08]  /*0e80*/  LDC R19, c[0x0][0x288] ;  /* 0x0000a200ff137b82 */ /* 0x010e700000000800 */
[----:B--23--:R-:W2:Y:S08]  /*0e90*/  LDC.64 R4, c[0x0][0xa28] ;  /* 0x00028a00ff047b82 */ /* 0x00ceb00000000a00 */
[----:B------:R-:W3:Y:S01]  /*0ea0*/  LDC R0, c[0x0][0x424] ;  /* 0x00010900ff007b82 */ /* 0x000ee20000000800 */
[----:B0-----:R-:W-:-:S07]  /*0eb0*/  ISETP.NE.U32.AND P1, PT, R6, RZ, PT ;  /* 0x000000ff0600720c */ /* 0x001fce0003f25070 */
[----:B------:R-:W0:Y:S01]  /*0ec0*/  LDC R11, c[0x0][0x2f0] ;  /* 0x0000bc00ff0b7b82 */ /* 0x000e220000000800 */
[----:B------:R-:W-:Y:S01]  /*0ed0*/  ISETP.NE.AND.EX P1, PT, R7, RZ, PT, P1 ;  /* 0x000000ff0700720c */ /* 0x000fe20003f25310 */
[----:B------:R-:W-:Y:S01]  /*0ee0*/  ULOP3.LUT UR4, UR6, 0xff000000, URZ, 0xc0, !UPT ;  /* 0xff00000006047892 */ /* 0x000fe2000f8ec03f */
[----:B------:R-:W-:Y:S01]  /*0ef0*/  ULDC.64 UR8, c[0x0][0xa20] ;  /* 0x0002880000087ab9 */ /* 0x000fe20000000a00 */
[----:B--2---:R-:W-:-:S04]  /*0f00*/  ISETP.NE.U32.AND P0, PT, R4, RZ, PT ;  /* 0x000000ff0400720c */ /* 0x004fc80003f05070 */
[----:B------:R-:W-:-:S06]  /*0f10*/  ISETP.NE.AND.EX P0, PT, R5, RZ, PT, P0 ;  /* 0x000000ff0500720c */ /* 0x000fcc0003f05300 */
[----:B------:R-:W2:Y:S08]  /*0f20*/  @P1 LDC.64 R6, c[0x0][0xa18] ;  /* 0x00028600ff061b82 */ /* 0x000eb00000000a00 */
[----:B------:R-:W4:Y:S01]  /*0f30*/  @P0 LDC.64 R4, c[0x0][0xa28] ;  /* 0x00028a00ff040b82 */ /* 0x000f220000000a00 */
[----:B--2---:R-:W-:-:S07]  /*0f40*/  @P1 IMAD.WIDE R6, R9, 0x4, R6 ;  /* 0x0000000409061825 */ /* 0x004fce00078e0206 */
[----:B------:R-:W2:Y:S01]  /*0f50*/  LDC.64 R8, c[0x0][0x418] ;  /* 0x00010600ff087b82 */ /* 0x000ea20000000a00 */
[----:B-1----:R1:W5:Y:S01]  /*0f60*/  @P1 LDG.E R19, desc[UR52][R6.64] ;  /* 0x0000003406131981 */ /* 0x002362000c1e1900 */
[----:B----4-:R-:W-:-:S04]  /*0f70*/  @P0 IMAD.WIDE R4, R3, 0x4, R4 ;  /* 0x0000000403040825 */ /* 0x010fc800078e0204 */
[----:B------:R-:W-:Y:S01]  /*0f80*/  IMAD.MOV.U32 R3, RZ, RZ, RZ ;  /* 0x000000ffff037224 */ /* 0x000fe200078e00ff */
[----:B------:R-:W-:Y:S01]  /*0f90*/  ULOP3.LUT UR46, UR6, 0xff0000, URZ, 0xc0, !UPT ;  /* 0x00ff0000062e7892 */ /* 0x000fe2000f8ec03f */
[----:B------:R-:W-:Y:S01]  /*0fa0*/  ISETP.NE.U32.AND P2, PT, RZ, UR8, PT ;  /* 0x00000008ff007c0c */ /* 0x000fe2000bf45070 */
[----:B------:R-:W-:-:S03]  /*0fb0*/  USHF.R.U32.HI UR4, URZ, 0x8, UR4 ;  /* 0x000000083f047899 */ /* 0x000fc60008011604 */
[----:B------:R1:W5:Y:S01]  /*0fc0*/  @P0 LDG.E R3, desc[UR52][R4.64] ;  /* 0x0000003404030981 */ /* 0x000362000c1e1900 */
[----:B--2---:R-:W-:Y:S01]  /*0fd0*/  ISETP.NE.U32.AND P0, PT, R8, RZ, PT ;  /* 0x000000ff0800720c */ /* 0x004fe20003f05070 */
[----:B------:R-:W-:Y:S01]  /*0fe0*/  ULEA.HI UR46, UR46, UR4, URZ, 0x10 ;  /* 0x000000042e2e7291 */ /* 0x000fe2000f8f803f */
[----:B------:R-:W-:Y:S01]  /*0ff0*/  ISETP.NE.AND.EX P2, PT, RZ, UR9, PT, P2 ;  /* 0x00000009ff007c0c */ /* 0x000fe2000bf45320 */
[----:B------:R-:W-:Y:S01]  /*1000*/  ULOP3.LUT UR43, UR6, 0xffff, URZ, 0xc0, !UPT ;  /* 0x0000ffff062b7892 */ /* 0x000fe2000f8ec03f */
[----:B------:R-:W-:-:S04]  /*1010*/  ISETP.NE.AND.EX P0, PT, R9, RZ, PT, P0 ;  /* 0x000000ff0900720c */ /* 0x000fc80003f05300 */
[----:B---3--:R-:W-:Y:S01]  /*1020*/  SEL R0, R0, 0x1, P0 ;  /* 0x0000000100007807 */ /* 0x008fe20000000000 */
[----:B01----:R-:W-:Y:S08]  /*1030*/  @P1 BRA `(.L_x_1102) ;  /* 0x0000000000281947 */ /* 0x003ff00003800000 */
[----:B------:R-:W-:Y:S02]  /*1040*/  ULDC.64 UR6, c[0x0][0xa00] ;  /* 0x0002800000067ab9 */ /* 0x000fe40000000a00 */
[----:B------:R-:W-:-:S04]  /*1050*/  ISETP.NE.U32.AND P0, PT, RZ, UR6, PT ;  /* 0x00000006ff007c0c */ /* 0x000fc8000bf05070 */
[----:B------:R-:W-:-:S13]  /*1060*/  ISETP.NE.AND.EX P0, PT, RZ, UR7, PT, P0 ;  /* 0x00000007ff007c0c */ /* 0x000fda000bf05300 */
[----:B------:R-:W-:Y:S05]  /*1070*/  @!P0 BRA `(.L_x_1102) ;  /* 0x0000000000188947 */ /* 0x000fea0003800000 */
[----:B------:R-:W0:Y:S01]  /*1080*/  LDC.64 R4, c[0x0][0xa00] ;  /* 0x00028000ff047b82 */ /* 0x000e220000000a00 */
[----:B------:R-:W-:-:S04]  /*1090*/  IMAD.U32 R7, RZ, RZ, UR49 ;  /* 0x00000031ff077e24 */ /* 0x000fc8000f8e00ff */
[----:B0-----:R-:W-:-:S05]  /*10a0*/  IMAD.WIDE R4, R7, 0x4, R4 ;  /* 0x0000000407047825 */ /* 0x001fca00078e0204 */
[----:B-----5:R-:W2:Y:S04]  /*10b0*/  LDG.E R19, desc[UR52][R4.64] ;  /* 0x0000003404137981 */ /* 0x020ea8000c1e1900 */
[----:B------:R-:W2:Y:S02]  /*10c0*/  LDG.E R6, desc[UR52][R4.64+0x4] ;  /* 0x0000043404067981 */ /* 0x000ea4000c1e1900 */
[----:B--2---:R-:W-:-:S07]  /*10d0*/  IMAD.IADD R19, R6, 0x1, -R19 ;  /* 0x0000000106137824 */ /* 0x004fce00078e0a13 */
.L_x_1102:
[----:B------:R-:W-:Y:S01]  /*10e0*/  UMOV UR44, UR49 ;  /* 0x00000031002c7c82 */ /* 0x000fe20008000000 */
[----:B------:R-:W-:Y:S01]  /*10f0*/  IMAD R18, R0, R11, RZ ;  /* 0x0000000b00127224 */ /* 0x000fe200078e02ff */
[----:B------:R-:W-:Y:S06]  /*1100*/  @!P2 BRA `(.L_x_1103) ;  /* 0x000000000018a947 */ /* 0x000fec0003800000 */
[----:B------:R-:W-:Y:S02]  /*1110*/  ULDC.64 UR6, c[0x0][0xa20] ;  /* 0x0002880000067ab9 */ /* 0x000fe40000000a00 */
[----:B------:R-:W-:-:S06]  /*1120*/  UIMAD.WIDE UR6, UR49, 0x4, UR6 ;  /* 0x00000004310678a5 */ /* 0x000fcc000f8e0206 */
[----:B------:R-:W-:Y:S02]  /*1130*/  IMAD.U32 R4, RZ, RZ, UR6 ;  /* 0x00000006ff047e24 */ /* 0x000fe4000f8e00ff */
[----:B------:R-:W-:-:S05]  /*1140*/  IMAD.U32 R5, RZ, RZ, UR7 ;  /* 0x00000007ff057e24 */ /* 0x000fca000f8e00ff */
[----:B------:R0:W5:Y:S01]  /*1150*/  LDG.E R18, desc[UR52][R4.64] ;  /* 0x0000003404127981 */ /* 0x000162000c1e1900 */
[----:B------:R-:W-:Y:S05]  /*1160*/  BRA `(.L_x_1104) ;  /* 0x0000000000287947 */ /* 0x000fea0003800000 */
.L_x_1103:
[----:B------:R-:W-:Y:S02]  /*1170*/  ULDC.64 UR6, c[0x0][0xa08] ;  /* 0x0002820000067ab9 */ /* 0x000fe40000000a00 */
[----:B------:R-:W-:-:S04]  /*1180*/  ISETP.NE.U32.AND P0, PT, RZ, UR6, PT ;  /* 0x00000006ff007c0c */ /* 0x000fc8000bf05070 */
[----:B------:R-:W-:-:S13]  /*1190*/  ISETP.NE.AND.EX P0, PT, RZ, UR7, PT, P0 ;  /* 0x00000007ff007c0c */ /* 0x000fda000bf05300 */
[----:B------:R-:W-:Y:S05]  /*11a0*/  @!P0 BRA `(.L_x_1104) ;  /* 0x0000000000188947 */ /* 0x000fea0003800000 */
[----:B------:R-:W0:Y:S01]  /*11b0*/  LDC.64 R4, c[0x0][0xa08] ;  /* 0x00028200ff047b82 */ /* 0x000e220000000a00 */
[----:B------:R-:W-:-:S04]  /*11c0*/  IMAD.U32 R7, RZ, RZ, UR49 ;  /* 0x00000031ff077e24 */ /* 0x000fc8000f8e00ff */
[----:B0-----:R-:W-:-:S05]  /*11d0*/  IMAD.WIDE R4, R7, 0x4, R4 ;  /* 0x0000000407047825 */ /* 0x001fca00078e0204 */
[----:B------:R-:W2:Y:S04]  /*11e0*/  LDG.E R18, desc[UR52][R4.64] ;  /* 0x0000003404127981 */ /* 0x000ea8000c1e1900 */
[----:B------:R-:W2:Y:S02]  /*11f0*/  LDG.E R7, desc[UR52][R4.64+0x4] ;  /* 0x0000043404077981 */ /* 0x000ea4000c1e1900 */
[----:B--2---:R-:W-:-:S07]  /*1200*/  IMAD.IADD R18, R7, 0x1, -R18 ;  /* 0x0000000107127824 */ /* 0x004fce00078e0a12 */
.L_x_1104:
[----:B------:R-:W-:Y:S01]  /*1210*/  ULDC.64 UR8, c[0x0][0x990] ;  /* 0x0002640000087ab9 */ /* 0x000fe20000000a00 */
[----:B------:R-:W-:Y:S01]  /*1220*/  ULDC.64 UR6, c[0x0][0x998] ;  /* 0x0002660000067ab9 */ /* 0x000fe20000000a00 */
[----:B------:R-:W-:Y:S01]  /*1230*/  UISETP.NE.U32.AND UP0, UPT, UR8, URZ, UPT ;  /* 0x0000003f0800728c */ /* 0x000fe2000bf05070 */
[----:B------:R-:W-:Y:S01]  /*1240*/  IMAD.MOV.U32 R9, RZ, RZ, 0x3f800000 ;  /* 0x3f800000ff097424 */ /* 0x000fe200078e00ff */
[----:B------:R-:W-:Y:S01]  /*1250*/  UISETP.NE.U32.AND UP1, UPT, UR6, URZ, UPT ;  /* 0x0000003f0600728c */ /* 0x000fe2000bf25070 */
[----:B------:R-:W-:Y:S01]  /*1260*/  IMAD.MOV.U32 R0, RZ, RZ, 0x3f800000 ;  /* 0x3f800000ff007424 */ /* 0x000fe200078e00ff */
[----:B------:R-:W-:Y:S02]  /*1270*/  UISETP.NE.AND.EX UP0, UPT, UR9, URZ, UPT, UP0 ;  /* 0x0000003f0900728c */ /* 0x000fe4000bf05300 */
[----:B------:R-:W-:-:S04]  /*1280*/  UISETP.NE.AND.EX UP1, UPT, UR7, URZ, UPT, UP1 ;  /* 0x0000003f0700728c */ /* 0x000fc8000bf25310 */
[----:B------:R-:W-:Y:S02]  /*1290*/  PLOP3.LUT P0, PT, PT, PT, UP0, 0x80, 0x0 ;  /* 0x000000000000781c */ /* 0x000fe40003f0f008 */
[----:B------:R-:W-:-:S03]  /*12a0*/  PLOP3.LUT P1, PT, PT, PT, UP1, 0x80, 0x0 ;  /* 0x000000000000781c */ /* 0x000fc60003f2f018 */
[----:B------:R-:W-:Y:S02]  /*12b0*/  @UP0 USHF.R.S32.HI UR4, URZ, 0x1f, UR49 ;  /* 0x0000001f3f040899 */ /* 0x000fe40008011431 */
[----:B------:R-:W-:Y:S01]  /*12c0*/  @UP1 USHF.R.S32.HI UR14, URZ, 0x1f, UR49 ;  /* 0x0000001f3f0e1899 */ /* 0x000fe20008011431 */
[----:B------:R-:W-:Y:S01]  /*12d0*/  @UP0 ULDC.64 UR12, c[0x0][0x9a8] ;  /* 0x00026a00000c0ab9 */ /* 0x000fe20000000a00 */
[----:B------:R-:W-:Y:S01]  /*12e0*/  @UP1 ULDC.64 UR16, c[0x0][0x9b8] ;  /* 0x00026e0000101ab9 */ /* 0x000fe20000000a00 */
[----:B------:R-:W-:Y:S02]  /*12f0*/  @UP0 UIMAD UR4, UR4, UR12, URZ ;  /* 0x0000000c040402a4 */ /* 0x000fe4000f8e023f */
[----:B------:R-:W-:Y:S02]  /*1300*/  @UP1 UIMAD UR14, UR14, UR16, URZ ;  /* 0x000000100e0e12a4 */ /* 0x000fe4000f8e023f */
[----:B------:R-:W-:Y:S02]  /*1310*/  @UP0 UIMAD.WIDE.U32 UR10, UR49, UR12, URZ ;  /* 0x0000000c310a02a5 */ /* 0x000fe4000f8e003f */
[----:B------:R-:W-:-:S02]  /*1320*/  @UP0 UIMAD UR4, UR49, UR13, UR4 ;  /* 0x0000000d310402a4 */ /* 0x000fc4000f8e0204 */
[----:B------:R-:W-:Y:S02]  /*1330*/  @UP1 UIMAD UR14, UR49, UR17, UR14 ;  /* 0x00000011310e12a4 */ /* 0x000fe4000f8e020e */
[----:B------:R-:W-:Y:S02]  /*1340*/  @UP1 UIMAD.WIDE.U32 UR12, UR49, UR16, URZ ;  /* 0x00000010310c12a5 */ /* 0x000fe4000f8e003f */
[----:B------:R-:W-:Y:S02]  /*1350*/  @UP0 UIADD3 UR11, UR11, UR4, URZ ;  /* 0x000000040b0b0290 */ /* 0x000fe4000fffe03f */
[----:B------:R-:W-:Y:S01]  /*1360*/  @UP1 UIADD3 UR13, UR13, UR14, URZ ;  /* 0x0000000e0d0d1290 */ /* 0x000fe2000fffe03f */
[----:B------:R-:W-:Y:S02]  /*1370*/  @UP1 ULDC.64 UR16, c[0x0][0x9c0] ;  /* 0x0002700000101ab9 */ /* 0x000fe40000000a00 */
[----:B------:R-:W-:Y:S01]  /*1380*/  @UP0 ULDC.64 UR14, c[0x0][0x9b0] ;  /* 0x00026c00000e0ab9 */ /* 0x000fe20000000a00 */
[----:B------:R-:W-:-:S02]  /*1390*/  @UP1 UIMAD.WIDE.U32 UR12, UR43, UR16, UR12 ;  /* 0x000000102b0c12a5 */ /* 0x000fc4000f8e000c */
[----:B------:R-:W-:Y:S02]  /*13a0*/  @UP0 UIMAD.WIDE.U32 UR10, UR43, UR14, UR10 ;  /* 0x0000000e2b0a02a5 */ /* 0x000fe4000f8e000a */
[----:B------:R-:W-:Y:S02]  /*13b0*/  @UP1 UIMAD UR4, UR43, UR17, UR13 ;  /* 0x000000112b0412a4 */ /* 0x000fe4000f8e020d */
[----:B------:R-:W-:Y:S02]  /*13c0*/  @UP0 UIMAD UR11, UR43, UR15, UR11 ;  /* 0x0000000f2b0b02a4 */ /* 0x000fe4000f8e020b */
[----:B------:R-:W-:Y:S02]  /*13d0*/  @UP0 ULEA UR8, UP2, UR10, UR8, 0x2 ;  /* 0x000000080a080291 */ /* 0x000fe4000f84103f */
[----:B------:R-:W-:Y:S02]  /*13e0*/  @UP1 ULEA UR6, UP3, UR12, UR6, 0x2 ;  /* 0x000000060c061291 */ /* 0x000fe4000f86103f */
[----:B------:R-:W-:-:S02]  /*13f0*/  @UP0 ULEA.HI.X UR9, UR10, UR9, UR11, 0x2, UP2 ;  /* 0x000000090a090291 */ /* 0x000fc400090f140b */
[----:B------:R-:W-:Y:S01]  /*1400*/  @UP1 ULEA.HI.X UR7, UR12, UR7, UR4, 0x2, UP3 ;  /* 0x000000070c071291 */ /* 0x000fe200098f1404 */
[----:B0-----:R-:W-:Y:S02]  /*1410*/  IMAD.U32 R4, RZ, RZ, UR8 ;  /* 0x00000008ff047e24 */ /* 0x001fe4000f8e00ff */
[----:B-----5:R-:W-:Y:S01]  /*1420*/  IMAD.IADD R18, R18, 0x1, -R3 ;  /* 0x0000000112127824 */ /* 0x020fe200078e0a03 */
[----:B------:R-:W-:Y:S01]  /*1430*/  ULDC UR4, c[0x0][0x448] ;  /* 0x0001120000047ab9 */ /* 0x000fe20000000800 */
[----:B------:R-:W-:Y:S01]  /*1440*/  IMAD.U32 R5, RZ, RZ, UR9 ;  /* 0x00000009ff057e24 */ /* 0x000fe2000f8e00ff */
[----:B------:R-:W-:Y:S01]  /*1450*/  USHF.L.U32 UR36, UR5, 0x7, URZ ;  /* 0x0000000705247899 */ /* 0x000fe2000800063f */
[----:B------:R-:W-:Y:S01]  /*1460*/  IMAD.U32 R6, RZ, RZ, UR6 ;  /* 0x00000006ff067e24 */ /* 0x000fe2000f8e00ff */
[----:B------:R-:W-:Y:S01]  /*1470*/  ULDC UR10, c[0x0][0x988] ;  /* 0x00026200000a7ab9 */ /* 0x000fe20000000800 */
[----:B------:R-:W-:Y:S01]  /*1480*/  IMAD.U32 R7, RZ, RZ, UR7 ;  /* 0x00000007ff077e24 */ /* 0x000fe2000f8e00ff */
[----:B------:R-:W2:Y:S04]  /*1490*/  @P0 LDG.E R9, desc[UR52][R4.64] ;  /* 0x0000003404090981 */ /* 0x000ea8000c1e1900 */
[----:B------:R-:W2:Y:S01]  /*14a0*/  @P1 LDG.E R0, desc[UR52][R6.64] ;  /* 0x0000003406001981 */ /* 0x000ea2000c1e1900 */
[----:B------:R-:W-:Y:S01]  /*14b0*/  UISETP.NE.AND UP1, UPT, UR4, 0x1, UPT ;  /* 0x000000010400788c */ /* 0x000fe2000bf25270 */
[----:B------:R-:W-:Y:S01]  /*14c0*/  IADD3 R3, R18, 0x1, -R19 ;  /* 0x0000000112037810 */ /* 0x000fe20007ffe813 */
[----:B------:R-:W-:Y:S01]  /*14d0*/  UIADD3 UR8, UR36, 0x7f, URZ ;  /* 0x0000007f24087890 */ /* 0x000fe2000fffe03f */
[----:B------:R-:W-:-:S02]  /*14e0*/  ULDC.64 UR4, c[0x0][0x9e0] ;  /* 0x0002780000047ab9 */ /* 0x000fc40000000a00 */
[----:B------:R-:W-:Y:S01]  /*14f0*/  R2UR UR9, R3 ;  /* 0x00000000030972ca */ /* 0x000fe200000e0000 */
[----:B------:R-:W-:-:S05]  /*1500*/  UISETP.GE.AND UP0, UPT, UR5, 0x1, UPT ;  /* 0x000000010500788c */ /* 0x000fca000bf06270 */
[----:B------:R-:W-:Y:S01]  /*1510*/  @UP1 ULDC UR6, c[0x0][0x44c] ;  /* 0x0001130000061ab9 */ /* 0x000fe20000000800 */
[----:B------:R-:W-:Y:S01]  /*1520*/  @UP1 ULDC UR11, c[0x0][0x450] ;  /* 0x00011400000b1ab9 */ /* 0x000fe20000000800 */
[----:B------:R-:W-:Y:S01]  /*1530*/  UIMAD.WIDE.U32 UR6, UR8, UR6, URZ ;  /* 0x00000006080672a5 */ /* 0x000fe2000f8e003f */
[----:B------:R-:W-:-:S03]  /*1540*/  PLOP3.LUT P1, PT, PT, PT, UP0, 0x80, 0x0 ;  /* 0x000000000000781c */ /* 0x000fc60003f2f008 */
[----:B------:R-:W-:-:S04]  /*1550*/  @UP1 USHF.R.U32.HI UR8, URZ, UR11, UR7 ;  /* 0x0000000b3f081299 */ /* 0x000fc80008011607 */
[----:B------:R-:W-:-:S04]  /*1560*/  UIADD3 UR8, UR9, UR8, URZ ;  /* 0x0000000809087290 */ /* 0x000fc8000fffe03f */
[----:B------:R-:W-:Y:S01]  /*1570*/  UIADD3 UR4, UR8, UR4, URZ ;  /* 0x0000000408047290 */ /* 0x000fe2000fffe03f */
[----:B--2---:R-:W-:-:S04]  /*1580*/  FMUL.FTZ R0, R9, R0 ;  /* 0x0000000009007220 */ /* 0x004fc80000410000 */
        /* <DEDUP_REMOVED lines=14> */
.L_x_1106:
[----:B------:R-:W-:-:S11]  /*1670*/  UISETP.NE.AND UP0, UPT, UR5, 0x1, UPT ;  /* 0x000000010500788c */ /* 0x000fd6000bf05270 */
[----:B------:R-:W-:Y:S02]  /*1680*/  @UP0 ULDC.64 UR8, c[0x0][0x9e8] ;  /* 0x00027a0000080ab9 */ /* 0x000fe40000000a00 */
[----:B------:R-:W-:-:S04]  /*1690*/  UIMAD.WIDE.U32 UR6, UR4, UR8, URZ ;  /* 0x00000008040672a5 */ /* 0x000fc8000f8e003f */
[----:B------:R-:W-:-:S12]  /*16a0*/  @UP0 USHF.R.U32.HI UR4, URZ, UR9, UR7 ;  /* 0x000000093f040299 */ /* 0x000fd80008011607 */
.L_x_1107:
[----:B------:R-:W-:-:S06]  /*16b0*/  UIMAD UR4, UR4, UR5, UR5 ;  /* 0x00000005040472a4 */ /* 0x000fcc000f8e0205 */
[----:B------:R-:W-:-:S07]  /*16c0*/  VIMNMX R0, R0, UR4, PT ;  /* 0x0000000400007c48 */ /* 0x000fce000bfe0100 */
.L_x_1105:
[----:B------:R-:W-:Y:S01]  /*16d0*/  IMAD.IADD R107, R18, 0x1, -R19 ;  /* 0x00000001126b7824 */ /* 0x000fe200078e0a13 */
[----:B------:R-:W-:Y:S01]  /*16e0*/  @UP1 ULDC UR6, c[0x0][0x44c] ;  /* 0x0001130000061ab9 */ /* 0x000fe20000000800 */
[----:B------:R-:W-:Y:S01]  /*16f0*/  VIADD R3, R0, 0x9f ;  /* 0x0000009f00037836 */ /* 0x000fe20000000000 */
[----:B------:R-:W-:Y:S01]  /*1700*/  UIMAD.WIDE.U32 UR6, UR36, UR6, URZ ;  /* 0x00000006240672a5 */ /* 0x000fe2000f8e003f */
[----:B------:R-:W-:Y:S01]  /*1710*/  VIADD R0, R18, 0x9f ;  /* 0x0000009f12007836 */ /* 0x000fe20000000000 */
        /* <DEDUP_REMOVED lines=25> */
.L_x_1109:
[----:B------:R-:W-:-:S11]  /*18b0*/  UISETP.NE.AND UP0, UPT, UR5, 0x1, UPT ;  /* 0x000000010500788c */ /* 0x000fd6000bf05270 */
[----:B------:R-:W-:Y:S02]  /*18c0*/  @UP0 ULDC.64 UR10, c[0x0][0x9e8] ;  /* 0x00027a00000a0ab9 */ /* 0x000fe40000000a00 */
[----:B------:R-:W-:-:S04]  /*18d0*/  UIMAD.WIDE.U32 UR6, UR4, UR10, URZ ;  /* 0x0000000a040672a5 */ /* 0x000fc8000f8e003f */
[----:B------:R-:W-:-:S12]  /*18e0*/  @UP0 USHF.R.U32.HI UR4, URZ, UR11, UR7 ;  /* 0x0000000b3f040299 */ /* 0x000fd80008011607 */
.L_x_1110:
[----:B------:R-:W-:-:S04]  /*18f0*/  UIMAD UR4, UR4, UR5, URZ ;  /* 0x00000005040472a4 */ /* 0x000fc8000f8e023f */
[----:B------:R-:W-:-:S04]  /*1900*/  UISETP.LT.AND UP0, UPT, UR8, UR4, UPT ;  /* 0x000000040800728c */ /* 0x000fc8000bf01270 */
[----:B------:R-:W-:-:S12]  /*1910*/  USEL UR8, UR8, UR4, !UP0 ;  /* 0x0000000408087287 */ /* 0x000fd8000c000000 */
.L_x_1108:
[----:B------:R-:W-:Y:S02]  /*1920*/  UIMAD.WIDE UR4, UR8, 0x66666667, URZ ;  /* 0x66666667080478a5 */ /* 0x000fe4000f8e023f */
[----:B------:R-:W-:Y:S02]  /*1930*/  ULOP3.LUT UR37, UR46, 0xff, URZ, 0xc0, !UPT ;  /* 0x000000ff2e257892 */ /* 0x000fe4000f8ec03f */
[----:B------:R-:W-:Y:S02]  /*1940*/  USHF.R.U32.HI UR4, URZ, 0x1f, UR5 ;  /* 0x0000001f3f047899 */ /* 0x000fe40008011605 */
[----:B------:R-:W-:Y:S02]  /*1950*/  USHF.R.U32.HI UR46, URZ, 0x10, UR46 ;  /* 0x000000103f2e7899 */ /* 0x000fe4000801162e */
[----:B------:R-:W-:-:S04]  /*1960*/  ULEA.HI.SX32 UR4, UR5, UR4, 0x1a ;  /* 0x0000000405047291 */ /* 0x000fc8000f8fd23f */
[----:B------:R-:W-:-:S04]  /*1970*/  UISETP.LT.AND UP0, UPT, URZ, UR4, UPT ;  /* 0x000000043f00728c */ /* 0x000fc8000bf01270 */
[----:B------:R-:W-:-:S03]  /*1980*/  USEL UR39, URZ, UR4, !UP0 ;  /* 0x000000043f277287 */ /* 0x000fc6000c000000 */
[----:B------:R-:W-:-:S03]  /*1990*/  UMOV UR4, URZ ;  /* 0x0000003f00047c82 */ /* 0x000fc60008000000 */
[----:B------:R-:W-:-:S13]  /*19a0*/  ISETP.GT.AND P0, PT, R105, UR39, PT ;  /* 0x0000002769007c0c */ /* 0x000fda000bf04270 */
[----:B------:R-:W-:Y:S05]  /*19b0*/  @!P0 BRA `(.L_x_1111) ;  /* 0x0000000000988947 */ /* 0x000fea0003800000 */
[----:B------:R-:W-:Y:S01]  /*19c0*/  UISETP.NE.AND UP0, UPT, UR46, URZ, UPT ;  /* 0x0000003f2e00728c */ /* 0x000fe2000bf05270 */
[----:B------:R-:W-:-:S03]  /*19d0*/  ULDC UR4, c[0x0][0x9f0] ;  /* 0x00027c0000047ab9 */ /* 0x000fc60000000800 */
[----:B------:R-:W-:-:S03]  /*19e0*/  USEL UR9, UR46, UR4, UP0 ;  /* 0x000000042e097287 */ /* 0x000fc60008000000 */
[----:B------:R-:W-:-:S03]  /*19f0*/  UMOV UR4, URZ ;  /* 0x0000003f00047c82 */ /* 0x000fc60008000000 */
[----:B------:R-:W-:-:S05]  /*1a00*/  IMAD.U32 R6, RZ, RZ, UR9 ;  /* 0x00000009ff067e24 */ /* 0x000fca000f8e00ff */
        /* <DEDUP_REMOVED lines=33> */
.L_x_1111:
[----:B------:R-:W-:Y:S02]  /*1c20*/  UIMAD UR39, UR37, UR4, UR39 ;  /* 0x00000004252772a4 */ /* 0x000fe4000f8e0227 */
[----:B------:R-:W-:Y:S01]  /*1c30*/  IMAD.U32 R0, RZ, RZ, UR4 ;  /* 0x00000004ff007e24 */ /* 0x000fe2000f8e00ff */
[----:B------:R-:W-:Y:S02]  /*1c40*/  PLOP3.LUT P0, PT, PT, PT, PT, 0x80, 0x0 ;  /* 0x000000000000781c */ /* 0x000fe40003f0f070 */
[----:B------:R-:W-:Y:S02]  /*1c50*/  CS2R R10, SRZ ;  /* 0x00000000000a7805 */ /* 0x000fe4000001ff00 */
[----:B------:R-:W-:Y:S02]  /*1c60*/  CS2R R20, SRZ ;  /* 0x0000000000147805 */ /* 0x000fe4000001ff00 */
[----:B------:R-:W-:Y:S02]  /*1c70*/  CS2R R24, SRZ ;  /* 0x0000000000187805 */ /* 0x000fe4000001ff00 */
[----:B------:R-:W-:Y:S01]  /*1c80*/  VIADDMNMX R105, R0, UR39, R105, PT ;  /* 0x0000002700697c46 */ /* 0x000fe2000b800169 */
[----:B------:R-:W-:Y:S01]  /*1c90*/  IMAD.MOV.U32 R60, RZ, RZ, RZ ;  /* 0x000000ffff3c7224 */ /* 0x000fe200078e00ff */
[----:B------:R-:W-:-:S02]  /*1ca0*/  CS2R R26, SRZ ;  /* 0x00000000001a7805 */ /* 0x000fc4000001ff00 */
[----:B------:R-:W-:Y:S02]  /*1cb0*/  CS2R R120, SRZ ;  /* 0x0000000000787805 */ /* 0x000fe4000001ff00 */
[----:B------:R-:W-:Y:S02]  /*1cc0*/  ISETP.GT.AND P1, PT, R105, UR39, PT ;  /* 0x0000002769007c0c */ /* 0x000fe4000bf24270 */
[----:B------:R-:W-:Y:S02]  /*1cd0*/  CS2R R36, SRZ ;  /* 0x0000000000247805 */ /* 0x000fe4000001ff00 */
[----:B------:R-:W-:Y:S02]  /*1ce0*/  CS2R R32, SRZ ;  /* 0x0000000000207805 */ /* 0x000fe4000001ff00 */
[----:B------:R-:W-:Y:S02]  /*1cf0*/  CS2R R40, SRZ ;  /* 0x0000000000287805 */ /* 0x000fe4000001ff00 */
[----:B------:R-:W-:-:S02]  /*1d00*/  CS2R R122, SRZ ;  /* 0x00000000007a7805 */ /* 0x000fc4000001ff00 */
[----:B------:R-:W-:Y:S01]  /*1d10*/  CS2R R128, SRZ ;  /* 0x0000000000807805 */ /* 0x000fe2000001ff00 */
[----:B------:R-:W-:Y:S01]  /*1d20*/  IMAD.MOV.U32 R66, RZ, RZ, RZ ;  /* 0x000000ffff427224 */ /* 0x000fe200078e00ff */
[----:B------:R-:W-:Y:S01]  /*1d30*/  CS2R R44, SRZ ;  /* 0x00000000002c7805 */ /* 0x000fe2000001ff00 */
[----:B------:R-:W-:Y:S01]  /*1d40*/  IMAD.MOV.U32 R68, RZ, RZ, RZ ;  /* 0x000000ffff447224 */ /* 0x000fe200078e00ff */
[----:B------:R-:W-:Y:S02]  /*1d50*/  CS2R R76, SRZ ;  /* 0x00000000004c7805 */ /* 0x000fe4000001ff00 */
[----:B------:R-:W-:Y:S02]  /*1d60*/  CS2R R124, SRZ ;  /* 0x00000000007c7805 */ /* 0x000fe4000001ff00 */
[----:B------:R-:W-:Y:S02]  /*1d70*/  CS2R R132, SRZ ;  /* 0x0000000000847805 */ /* 0x000fe4000001ff00 */
[----:B------:R-:W-:Y:S01]  /*1d80*/  CS2R R130, SRZ ;  /* 0x0000000000827805 */ /* 0x000fe2000001ff00 */
[----:B------:R-:W-:Y:S01]  /*1d90*/  IMAD.MOV.U32 R52, RZ, RZ, RZ ;  /* 0x000000ffff347224 */ /* 0x000fe200078e00ff */
        /* <DEDUP_REMOVED lines=46> */
[----:B------:R-:W0:Y:S01]  /*2080*/  SHFL.IDX PT, R0, R229, RZ, 0x1f ;  /* 0x00001fffe5007589 */ /* 0x000e2200000e0000 */
[----:B------:R-:W1:Y:S01]  /*2090*/  S2UR UR40, SR_CgaCtaId ;  /* 0x00000000002879c3 */ /* 0x000e620000008800 */
[----:B------:R-:W-:Y:S01]  /*20a0*/  UMOV UR41, 0x400 ;  /* 0x0000040000297882 */ /* 0x000fe20000000000 */
[----:B0-----:R-:W-:Y:S01]  /*20b0*/  R2UR UR45, R0 ;  /* 0x00000000002d72ca */ /* 0x001fe200000e0000 */
[----:B-1----:R-:W-:-:S04]  /*20c0*/  ULEA UR41, UR40, UR41, 0x18 ;  /* 0x0000002928297291 */ /* 0x002fc8000f8ec03f */
[----:B------:R-:W-:-:S04]  /*20d0*/  UIADD3 UR5, UR41, 0x1e200, URZ ;  /* 0x0001e20029057890 */ /* 0x000fc8000fffe03f */
[----:B------:R-:W-:-:S04]  /*20e0*/  ULOP3.LUT UP0, URZ, UR5, 0x9f, URZ, 0xc0, !UPT ;  /* 0x0000009f053f7892 */ /* 0x000fc8000f80c03f */
[----:B------:R-:W-:Y:S02]  /*20f0*/  ULEA.HI UR4, UR45, UR45, URZ, 0x1 ;  /* 0x0000002d2d047291 */ /* 0x000fe4000f8f083f */
[----:B------:R-:W-:Y:S02]  /*2100*/  PLOP3.LUT P0, PT, PT, PT, UP0, 0x80, 0x0 ;  /* 0x000000000000781c */ /* 0x000fe40003f0f008 */
        /* <DEDUP_REMOVED lines=22> */
.L_x_1113:
[----:B------:R-:W-:Y:S01]  /*2270*/  ULEA.HI UR4, UR47, UR47, URZ, 0x1 ;  /* 0x0000002f2f047291 */ /* 0x000fe2000f8f083f */
[----:B------:R-:W-:-:S03]  /*2280*/  IMAD.U32 R3, RZ, RZ, UR48 ;  /* 0x00000030ff037e24 */ /* 0x000fc6000f8e00ff */
[----:B------:R-:W-:Y:S02]  /*2290*/  ULOP3.LUT UR4, UR4, 0xfffffffe, URZ, 0xc0, !UPT ;  /* 0xfffffffe04047892 */ /* 0x000fe4000f8ec03f */
[----:B------:R-:W-:Y:S02]  /*22a0*/  ISETP.NE.AND P0, PT, R3, 0x3, PT ;  /* 0x000000030300780c */ /* 0x000fe40003f05270 */
[----:B------:R-:W-:-:S06]  /*22b0*/  UIADD3 UR4, UR47, -UR4, URZ ;  /* 0x800000042f047290 */ /* 0x000fcc000fffe03f */
[----:B------:R-:W-:-:S05]  /*22c0*/  IMAD.U32 R0, RZ, RZ, UR4 ;  /* 0x00000004ff007e24 */ /* 0x000fca000f8e00ff */
[----:B------:R-:W-:-:S04]  /*22d0*/  SHF.L.U32 R0, R0, 0x1f, RZ ;  /* 0x0000001f00007819 */ /* 0x000fc800000006ff */
[----:B------:R-:W0:Y:S02]  /*22e0*/  SYNCS.PHASECHK.TRANS64.TRYWAIT P1, [UR41+0x33400], R0 ;  /* 0x03340000ff0075a7 */ /* 0x000e240008020169 */
[----:B0-----:R-:W-:Y:S05]  /*22f0*/  @!P1 BRA `(.L_x_1114) ;  /* 0x000001d800b09947 */ /* 0x001fea0003800000 */
.L_x_1316:
[----:B------:R-:W-:Y:S05]  /*2300*/  @!P0 BRA `(.L_x_1115) ;  /* 0x0000000000048947 */ /* 0x000fea0003800000 */
[----:B------:R-:W-:Y:S01]  /*2310*/  BPT.TRAP 0x1 ;  /* 0x000000040000795c */ /* 0x000fe20000300000 */
.L_x_1115:
[----:B------:R-:W-:Y:S02]  /*2320*/  IMAD.U32 R5, RZ, RZ, UR54 ;  /* 0x00000036ff057e24 */ /* 0x000fe4000f8e00ff */
[----:B0-----:R-:W-:-:S03]  /*2330*/  IMAD.U32 R0, RZ, RZ, UR50 ;  /* 0x00000032ff007e24 */ /* 0x001fc6000f8e00ff */
[----:B------:R-:W-:Y:S02]  /*2340*/  LEA R5, R5, UR41, 0x3 ;  /* 0x0000002905057c11 */ /* 0x000fe4000f8e18ff */
[----:B------:R-:W-:-:S04]  /*2350*/  SHF.L.U32 R0, R0, 0x1f, RZ ;  /* 0x0000001f00007819 */ /* 0x000fc800000006ff */
[----:B------:R0:W1:Y:S01]  /*2360*/  SYNCS.PHASECHK.TRANS64.TRYWAIT P1, [R5+URZ+0x33430], R0 ;  /* 0x03343000050075a7 */ /* 0x000062000802017f */
[----:B------:R-:W-:Y:S05]  /*2370*/  @!P0 BRA `(.L_x_1116) ;  /* 0x0000000000048947 */ /* 0x000fea0003800000 */
[----:B------:R-:W-:Y:S01]  /*2380*/  BPT.TRAP 0x1 ;  /* 0x000000040000795c */ /* 0x000fe20000300000 */
.L_x_1116:
[----:B------:R-:W2:Y:S01]  /*2390*/  S2R R3, SR_TID.X ;  /* 0x0000000000037919 */ /* 0x000ea20000002100 */
[----:B------:R-:W-:Y:S02]  /*23a0*/  LOP3.LUT R2, R2, 0xfffffff7, RZ, 0xc0, !PT ;  /* 0xfffffff702027812 */ /* 0x000fe400078ec0ff */
[----:B--2---:R-:W-:-:S13]  /*23b0*/  LOP3.LUT P2, RZ, R3, 0x7f, RZ, 0xc0, !PT ;  /* 0x0000007f03ff7812 */ /* 0x004fda000784c0ff */
[----:B------:R-:W-:Y:S01]  /*23c0*/  @P2 LOP3.LUT R2, R2, 0x8, RZ, 0xfc, !PT ;  /* 0x0000000802022812 */ /* 0x000fe200078efcff */
[----:B-1----:R-:W-:Y:S06]  /*23d0*/  @P1 BRA `(.L_x_1117) ;  /* 0x0000000000081947 */ /* 0x002fec0003800000 */
[----:B------:R-:W1:Y:S02]  /*23e0*/  SYNCS.PHASECHK.TRANS64.TRYWAIT P1, [R5+URZ+0x33430], R0 ;  /* 0x03343000050075a7 */ /* 0x000e64000802017f */
[----:B-1----:R-:W-:Y:S05]  /*23f0*/  @!P1 BRA `(.L_x_1118) ;  /* 0x000001d800889947 */ /* 0x002fea0003800000 */
.L_x_1117:
[----:B------:R-:W-:Y:S05]  /*2400*/  WARPSYNC.ALL ;  /* 0x0000000000007948 */ /* 0x000fea0003800000 */
[----:B------:R-:W-:Y:S01]  /*2410*/  UIADD3 UR4, UR41, 0x24200, URZ ;  /* 0x0002420029047890 */ /* 0x000fe2000fffe03f */
[----:B------:R-:W-:Y:S01]  /*2420*/  WARPGROUP.ARRIVE ;  /* 0x00000000000079c5 */ /* 0x000fe20000000000 */
[----:B------:R-:W-:-:S05]  /*2430*/  ULOP3.LUT UR20, UR55, 0x10000, URZ, 0xfc, !UPT ;  /* 0x0001000037147892 */ /* 0x000fca000f8efc3f */
[----:B------:R-:W2:Y:S01]  /*2440*/  S2R R3, SR_TID.X ;  /* 0x0000000000037919 */ /* 0x000ea20000002100 */
[----:B------:R-:W-:Y:S01]  /*2450*/  USHF.R.U32.HI UR4, URZ, 0x4, UR4 ;  /* 0x000000043f047899 */ /* 0x000fe20008011604 */
[----:B01----:R-:W-:Y:S01]  /*2460*/  VIADD R0, R22, UR36 ;  /* 0x0000002416007c36 */ /* 0x003fe20008000000 */
[----:B------:R-:W-:Y:S01]  /*2470*/  UMOV UR25, 0x80000020 ;  /* 0x8000002000197882 */ /* 0x000fe20000000000 */
[----:B------:R-:W-:Y:S01]  /*2480*/  UMOV UR27, 0x80000020 ;  /* 0x80000020001b7882 */ /* 0x000fe20000000000 */
[----:B------:R-:W-:Y:S01]  /*2490*/  ULOP3.LUT UR4, UR4, 0x3fff, URZ, 0xc0, !UPT ;  /* 0x00003fff04047892 */ /* 0x000fe2000f8ec03f */
[----:B------:R-:W-:Y:S01]  /*24a0*/  UMOV UR24, UR20 ;  /* 0x0000001400187c82 */ /* 0x000fe20008000000 */
[----:B------:R-:W-:Y:S02]  /*24b0*/  UMOV UR7, 0x80000020 ;  /* 0x8000002000077882 */ /* 0x000fe40000000000 */
[----:B------:R-:W-:Y:S01]  /*24c0*/  ULOP3.LUT UR51, UR4, 0x10000, URZ, 0xfc, !UPT ;  /* 0x0001000004337892 */ /* 0x000fe2000f8efc3f */
[----:B------:R-:W-:Y:S01]  /*24d0*/  UMOV UR11, 0x80000020 ;  /* 0x80000020000b7882 */ /* 0x000fe20000000000 */
[----:B------:R-:W-:-:S02]  /*24e0*/  UIADD3 UR12, UR20, 0x202, URZ ;  /* 0x00000202140c7890 */ /* 0x000fc4000fffe03f */
[----:B------:R-:W-:Y:S01]  /*24f0*/  UIMAD UR28, UR54, 0x780, UR51 ;  /* 0x00000780361c78a4 */ /* 0x000fe2000f8e0233 */
[----:B------:R-:W-:Y:S01]  /*2500*/  UMOV UR13, 0x80000020 ;  /* 0x80000020000d7882 */ /* 0x000fe20000000000 */
[----:B------:R-:W-:Y:S02]  /*2510*/  UMOV UR15, 0x80000020 ;  /* 0x80000020000f7882 */ /* 0x000fe40000000000 */
[----:B------:R-:W-:Y:S02]  /*2520*/  UIADD3 UR4, UR28, 0x80, URZ ;  /* 0x000000801c047890 */ /* 0x000fe4000fffe03f */
[----:B------:R-:W-:Y:S02]  /*2530*/  UIADD3 UR5, UR28, 0x100, URZ ;  /* 0x000001001c057890 */ /* 0x000fe4000fffe03f */
[----:B------:R-:W-:Y:S01]  /*2540*/  UMOV UR26, UR28 ;  /* 0x0000001c001a7c82 */ /* 0x000fe20008000000 */
[----:B------:R-:W-:Y:S01]  /*2550*/  UIADD3 UR6, UR28, 0x2, URZ ;  /* 0x000000021c067890 */ /* 0x000fe2000fffe03f */
[----:B------:R-:W-:Y:S01]  /*2560*/  QGMMA.64x32x32.F32.E4M3.E4M3 R88, gdesc[UR24], RZ, !UPT, gsb0 ;  /* 0x00600000185879f3 */ /* 0x000fe2000c0008ff */
[----:B------:R-:W-:Y:S01]  /*2570*/  UMOV UR26, UR4 ;  /* 0x00000004001a7c82 */ /* 0x000fe20008000000 */
[----:B------:R-:W-:Y:S01]  /*2580*/  UMOV UR27, 0x80000020 ;  /* 0x80000020001b7882 */ /* 0x000fe20000000000 */
[----:B------:R-:W-:-:S02]  /*2590*/  UIADD3 UR4, UR28, 0x180, URZ ;  /* 0x000001801c047890 */ /* 0x000fc4000fffe03f */
[----:B------:R-:W-:Y:S02]  /*25a0*/  UIADD3 UR8, UR28, 0x82, URZ ;  /* 0x000000821c087890 */ /* 0x000fe4000fffe03f */
[----:B------:R-:W-:Y:S01]  /*25b0*/  UIADD3 UR9, UR28, 0x102, URZ ;  /* 0x000001021c097890 */ /* 0x000fe2000fffe03f */
[----:B--2---:R-:W-:Y:S01]  /*25c0*/  LOP3.LUT P3, RZ, R3, 0x7f, RZ, 0xc0, !PT ;  /* 0x0000007f03ff7812 */ /* 0x004fe2000786c0ff */
[----:B------:R-:W-:Y:S01]  /*25d0*/  UIADD3 UR10, UR28, 0x280, URZ ;  /* 0x000002801c0a7890 */ /* 0x000fe2000fffe03f */
[----:B------:R-:W-:Y:S01]  /*25e0*/  IMAD.MOV.U32 R3, RZ, RZ, R0 ;  /* 0x000000ffff037224 */ /* 0x000fe200078e0000 */
[----:B------:R-:W-:Y:S02]  /*25f0*/  UIADD3 UR14, UR28, 0x282, URZ ;  /* 0x000002821c0e7890 */ /* 0x000fe4000fffe03f */
[----:B------:R-:W-:Y:S02]  /*2600*/  UIADD3 UR16, UR20, 0x400, URZ ;  /* 0x0000040014107890 */ /* 0x000fe4000fffe03f */
[----:B------:R-:W-:Y:S01]  /*2610*/  UIADD3 UR18, UR28, 0x500, URZ ;  /* 0x000005001c127890 */ /* 0x000fe2000fffe03f */
[----:B------:R-:W-:Y:S01]  /*2620*/  UMOV UR17, 0x80000020 ;  /* 0x8000002000117882 */ /* 0x000fe20000000000 */
[----:B------:R-:W-:Y:S01]  /*2630*/  UMOV UR19, 0x80000020 ;  /* 0x8000002000137882 */ /* 0x000fe20000000000 */
[----:B------:R-:W-:Y:S01]  /*2640*/  UIADD3 UR22, UR28, 0x502, URZ ;  /* 0x000005021c167890 */ /* 0x000fe2000fffe03f */
[----:B------:R-:W-:Y:S01]  /*2650*/  UMOV UR21, 0x80000020 ;  /* 0x8000002000157882 */ /* 0x000fe20000000000 */
[----:B------:R-:W-:Y:S01]  /*2660*/  UMOV UR23, 0x80000020 ;  /* 0x8000002000177882 */ /* 0x000fe20000000000 */
[----:B------:R-:W-:Y:S01]  /*2670*/  ULDC UR56, c[0x0][0x9dc] ;  /* 0x0002770000387ab9 */ /* 0x000fe20000000800 */
[----:B------:R-:W-:-:S02]  /*2680*/  WARPGROUP.DEPBAR.LE gsb0, 0x0 ;  /* 0x00008000000079c5 */ /* 0x000fc40000010000 */
[----:B------:R-:W-:-:S06]  /*2690*/  WARPGROUP.ARRIVE ;  /* 0x00000000000079c5 */ /* 0x000fcc0000000000 */
[----:B------:R-:W-:Y:S01]  /*26a0*/  QGMMA.64x32x32.F32.E4M3.E4M3 R72, gdesc[UR24], RZ, !UPT, gsb0 ;  /* 0x00600000184879f3 */ /* 0x000fe2000c0008ff */
[----:B------:R-:W-:Y:S01]  /*26b0*/  UMOV UR26, UR5 ;  /* 0x00000005001a7c82 */ /* 0x000fe20008000000 */
[----:B------:R-:W-:Y:S01]  /*26c0*/  UMOV UR27, 0x80000020 ;  /* 0x80000020001b7882 */ /* 0x000fe20000000000 */
[----:B------:R-:W-:Y:S01]  /*26d0*/  UIADD3 UR5, UR28, 0x200, URZ ;  /* 0x000002001c057890 */ /* 0x000fe2000fffe03f */
[----:B------:R-:W-:Y:S02]  /*26e0*/  WARPGROUP.DEPBAR.LE gsb0, 0x0 ;  /* 0x00008000000079c5 */ /* 0x000fe40000010000 */
        /* <DEDUP_REMOVED lines=10> */
[----:B------:R-:W-:Y:S01]  /*2790*/  UMOV UR5, 0x80000020 ;  /* 0x8000002000057882 */ /* 0x000fe20000000000 */
        /* <DEDUP_REMOVED lines=20> */
[----:B------:R-:W-:Y:S02]  /*28e0*/  UIADD3 UR8, UR20, 0x200, URZ ;  /* 0x0000020014087890 */ /* 0x000fe4000fffe03f */
        /* <DEDUP_REMOVED lines=39> */
[----:B------:R-:W-:Y:S02]  /*2b60*/  ULDC UR10, c[0x0][0x448] ;  /* 0x00011200000a7ab9 */ /* 0x000fe40000000800 */
[----:B------:R-:W-:Y:S02]  /*2b70*/  UISETP.NE.AND UP0, UPT, UR10, 0x1, UPT ;  /* 0x000000010a00788c */ /* 0x000fe4000bf05270 */
[----:B------:R-:W-:-:S04]  /*2b80*/  ULOP3.LUT UR10, URZ, UR56, URZ, 0x33, !UPT ;  /* 0x000000383f0a7292 */ /* 0x000fc8000f8e333f */
[----:B------:R-:W-:Y:S02]  /*2b90*/  PLOP3.LUT P1, PT, PT, PT, UP0, 0x80, 0x0 ;  /* 0x000000000000781c */ /* 0x000fe40003f2f008 */
[----:B------:R-:W-:Y:S01]  /*2ba0*/  PLOP3.LUT P2, PT, PT, PT, UP0, 0x80, 0x0 ;  /* 0x000000000000781c */ /* 0x000fe20003f4f008 */
        /* <DEDUP_REMOVED lines=71> */
[----:B------:R-:W-:Y:S02]  /*3020*/  @UP0 ULDC UR6, c[0x0][0x44c] ;  /* 0x0001130000060ab9 */ /* 0x000fe40000000800 */
[----:B------:R-:W-:Y:S01]  /*3030*/  @P1 IMAD.HI.U32 R4, R0, UR6, RZ ;  /* 0x0000000600041c27 */ /* 0x000fe2000f8e00ff */
[----:B------:R-:W-:-:S03]  /*3040*/  @UP0 ULDC UR6, c[0x0][0x450] ;  /* 0x0001140000060ab9 */ /* 0x000fc60000000800 */
[----:B------:R-:W-:Y:S01]  /*3050*/  @!P3 VIADD R0, R5, 0x33440 ;  /* 0x000334400500b836 */ /* 0x000fe20000000000 */
[----:B------:R-:W-:Y:S01]  /*3060*/  @P2 SHF.R.U32.HI R3, RZ, UR6, R4 ;  /* 0x00000006ff032c19 */ /* 0x000fe20008011604 */
[----:B------:R-:W-:Y:S01]  /*3070*/  IMAD.MOV.U32 R4, RZ, RZ, -0xa0 ;  /* 0xffffff60ff047424 */ /* 0x000fe200078e00ff */
[----:B------:R-:W-:Y:S02]  /*3080*/  ULDC.64 UR6, c[0x0][0x9e0] ;  /* 0x0002780000067ab9 */ /* 0x000fe40000000a00 */
[----:B------:R-:W-:Y:S01]  /*3090*/  UISETP.GE.AND UP1, UPT, UR7, 0x1, UPT ;  /* 0x000000010700788c */ /* 0x000fe2000bf26270 */
[----:B------:R-:W0:Y:S01]  /*30a0*/  SHFL.IDX PT, R5, R3, RZ, 0x1c1f ;  /* 0x001c1fff03057589 */ /* 0x000e2200000e0000 */
[----:B------:R-:W-:Y:S01]  /*30b0*/  IMAD R4, R105, R4, 0xa1 ;  /* 0x000000a169047424 */ /* 0x000fe200078e0204 */
[----:B------:R-:W-:-:S03]  /*30c0*/  @!P3 PRMT R0, RZ, 0x654, R0 ;  /* 0x00000654ff00b816 */ /* 0x000fc60000000000 */
[----:B------:R-:W-:Y:S01]  /*30d0*/  PLOP3.LUT P1, PT, PT, PT, UP1, 0x40, 0x0 ;  /* 0x000000000000781c */ /* 0x000fe20003f2e818 */
[----:B------:R-:W-:Y:S01]  /*30e0*/  VIADD R10, R4, 0xffffffff ;  /* 0xffffffff040a7836 */ /* 0x000fe20000000000 */
[----:B------:R-:W-:-:S03]  /*30f0*/  IADD3 R6, R18, R4, -R17 ;  /* 0x0000000412067210 */ /* 0x000fc60007ffe811 */
[----:B------:R-:W-:Y:S02]  /*3100*/  IMAD.IADD R12, R10, 0x1, -R17 ;  /* 0x000000010a0c7824 */ /* 0x000fe400078e0a11 */
[----:B------:R-:W-:-:S04]  /*3110*/  IMAD.IADD R6, R6, 0x1, -R19 ;  /* 0x0000000106067824 */ /* 0x000fc800078e0a13 */
[C---:B------:R-:W-:Y:S02]  /*3120*/  VIADD R8, R6.reuse, UR6 ;  /* 0x0000000606087c36 */ /* 0x040fe40008000000 */
[----:B------:R-:W-:-:S04]  /*3130*/  VIADD R6, R6, UR10 ;  /* 0x0000000a06067c36 */ /* 0x000fc80008000000 */
[----:B0-----:R-:W-:Y:S01]  /*3140*/  IMAD.IADD R4, R6, 0x1, R5 ;  /* 0x0000000106047824 */ /* 0x001fe200078e0205 */
        /* <DEDUP_REMOVED lines=9> */
[----:B------:R0:W-:Y:S02]  /*31e0*/  @!P3 SYNCS.ARRIVE.TRANS64.RED.A1T0 RZ, [R0+URZ], RZ ;  /* 0x000000ff00ffb9a7 */ /* 0x0001e4000810043f */
[----:B0-----:R-:W-:-:S05]  /*31f0*/  IMAD R0, R105, -0xa0, R18 ;  /* 0xffffff6069007824 */ /* 0x001fca00078e0212 */
[----:B------:R-:W-:-:S04]  /*3200*/  IADD3 R7, -R17, 0xa0, R0 ;  /* 0x000000a011077810 */ /* 0x000fc80007ffe100 */
[----:B------:R-:W-:Y:S01]  /*3210*/  VIADDMNMX R0, R5, R8, R7, PT ;  /* 0x0000000805007246 */ /* 0x000fe20003800107 */
[----:B------:R-:W-:Y:S06]  /*3220*/  @P1 BRA `(.L_x_1119) ;  /* 0x0000000000541947 */ /* 0x000fec0003800000 */
[----:B------:R-:W-:Y:S01]  /*3230*/  IADD3 R5, -R19, R18, R5 ;  /* 0x0000001213057210 */ /* 0x000fe20007ffe105 */
        /* <DEDUP_REMOVED lines=11> */
.L_x_1121:
[----:B------:R-:W-:-:S06]  /*32f0*/  UISETP.NE.AND UP2, UPT, UR7, 0x1, UPT ;  /* 0x000000010700788c */ /* 0x000fcc000bf45270 */
[----:B------:R-:W-:-:S05]  /*3300*/  PLOP3.LUT P1, PT, PT, PT, UP2, 0x80, 0x0 ;  /* 0x000000000000781c */ /* 0x000fca0003f2f028 */
[----:B------:R-:W-:-:S08]  /*3310*/  @UP2 ULDC.64 UR10, c[0x0][0x9e8] ;  /* 0x00027a00000a2ab9 */ /* 0x000fd00000000a00 */
[----:B------:R-:W-:-:S05]  /*3320*/  @P1 IMAD.HI.U32 R9, R5, UR10, RZ ;  /* 0x0000000a05091c27 */ /* 0x000fca000f8e00ff */
[----:B------:R-:W-:-:S07]  /*3330*/  @P1 SHF.R.U32.HI R5, RZ, UR11, R9 ;  /* 0x0000000bff051c19 */ /* 0x000fce0008011609 */
.L_x_1122:
[----:B------:R-:W-:Y:S05]  /*3340*/  BSYNC B0 ;  /* 0x0000000000007941 */ /* 0x000fea0003800000 */
.L_x_1120:
[----:B------:R-:W-:-:S05]  /*3350*/  IMAD R5, R5, UR7, R12 ;  /* 0x0000000705057c24 */ /* 0x000fca000f8e020c */
[----:B------:R-:W-:Y:S02]  /*3360*/  VIMNMX R4, R4, R5, !PT ;  /* 0x0000000504047248 */ /* 0x000fe40007fe0100 */
[----:B------:R-:W-:-:S07]  /*3370*/  VIADDMNMX R0, R5, UR7, R0, PT ;  /* 0x0000000705007c46 */ /* 0x000fce000b800100 */
.L_x_1119:
[C---:B------:R-:W-:Y:S01]  /*3380*/  ISETP.GE.AND P1, PT, R10.reuse, 0x2, PT ;  /* 0x000000020a00780c */ /* 0x040fe20003f26270 */
[----:B------:R-:W0:Y:S01]  /*3390*/  SHFL.IDX PT, R3, R3, 0x1, 0x1c1f ;  /* 0x003c1f0003037f89 */ /* 0x000e2200000e0000 */
[----:B------:R-:W-:Y:S02]  /*33a0*/  ISETP.GE.AND P3, PT, R10, 0xa, PT ;  /* 0x0000000a0a00780c */ /* 0x000fe40003f66270 */
        /* <DEDUP_REMOVED lines=16> */
[----:B------:R-:W-:Y:S02]  /*34b0*/  ISETP.GE.AND P2, PT, R10, 0x12, PT ;  /* 0x000000120a00780c */ /* 0x000fe40003f46270 */
        /* <DEDUP_REMOVED lines=20> */
[----:B------:R-:W-:Y:S02]  /*3600*/  ISETP.LT.OR P2, PT, R0, 0x21, P2 ;  /* 0x000000210000780c */ /* 0x000fe40001741670 */
[----:B------:R-:W-:Y:S02]  /*3610*/  ISETP.GE.AND P4, PT, R10, 0x31, PT ;  /* 0x000000310a00780c */ /* 0x000fe40003f86270 */
[----:B------:R-:W-:-:S02]  /*3620*/  FSEL R72, R72, -INF , !P2 ;  /* 0xff80000048487808 */ /* 0x000fc40005000000 */
[----:B------:R-:W-:Y:S02]  /*3630*/  ISETP.GT.AND P2, PT, R4, 0x21, !P3 ;  /* 0x000000210400780c */ /* 0x000fe40005f44270 */
[----:B------:R-:W-:Y:S02]  /*3640*/  ISETP.GE.AND P3, PT, R10, 0x29, PT ;  /* 0x000000290a00780c */ /* 0x000fe40003f66270 */
[----:B------:R-:W-:Y:S02]  /*3650*/  ISETP.LT.OR P2, PT, R0, 0x22, P2 ;  /* 0x000000220000780c */ /* 0x000fe40001741670 */
[----:B------:R-:W-:Y:S02]  /*3660*/  P2R R109, PR, RZ, 0x8 ;  /* 0x00000008ff6d7803 */ /* 0x000fe40000000000 */
[----:B------:R-:W-:Y:S02]  /*3670*/  FSEL R73, R73, -INF , !P2 ;  /* 0xff80000049497808 */ /* 0x000fe40005000000 */
[----:B------:R-:W-:-:S02]  /*3680*/  ISETP.GT.AND P2, PT, R4, 0x28, !P3 ;  /* 0x000000280400780c */ /* 0x000fc40005f44270 */
[----:B------:R-:W-:Y:S02]  /*3690*/  P2R R110, PR, RZ, 0x10 ;  /* 0x00000010ff6e7803 */ /* 0x000fe40000000000 */
[----:B------:R-:W-:-:S04]  /*36a0*/  ISETP.LT.OR P2, PT, R0, 0x29, P2 ;  /* 0x000000290000780c */ /* 0x000fc80001741670 */
[----:B------:R-:W-:Y:S02]  /*36b0*/  FSEL R76, R76, -INF , !P2 ;  /* 0xff8000004c4c7808 */ /* 0x000fe40005000000 */
[----:B------:R-:W-:-:S04]  /*36c0*/  ISETP.GE.AND P2, PT, R10, 0x2a, PT ;  /* 0x0000002a0a00780c */ /* 0x000fc80003f46270 */
[----:B------:R-:W-:-:S04]  /*36d0*/  ISETP.GT.AND P3, PT, R4, 0x29, !P2 ;  /* 0x000000290400780c */ /* 0x000fc80005764270 */
        /* <DEDUP_REMOVED lines=159> */
.L_x_1125:
[----:B------:R-:W-:-:S06]  /*40d0*/  UISETP.NE.AND UP2, UPT, UR7, 0x1, UPT ;  /* 0x000000010700788c */ /* 0x000fcc000bf45270 */
[----:B------:R-:W-:-:S05]  /*40e0*/  PLOP3.LUT P6, PT, PT, PT, UP2, 0x80, 0x0 ;  /* 0x000000000000781c */ /* 0x000fca0003fcf028 */
[----:B------:R-:W-:-:S08]  /*40f0*/  @UP2 ULDC.64 UR10, c[0x0][0x9e8] ;  /* 0x00027a00000a2ab9 */ /* 0x000fd00000000a00 */
[----:B------:R-:W-:Y:S01]  /*4100*/  @P6 IMAD.HI.U32 R6, R3, UR10, RZ ;  /* 0x0000000a03066c27 */ /* 0x000fe2000f8e00ff */
[----:B------:R-:W-:-:S13]  /*4110*/  PLOP3.LUT P6, PT, PT, PT, UP2, 0x80, 0x0 ;  /* 0x000000000000781c */ /* 0x000fda0003fcf028 */
[----:B------:R-:W-:-:S07]  /*4120*/  @P6 SHF.R.U32.HI R3, RZ, UR11, R6 ;  /* 0x0000000bff036c19 */ /* 0x000fce0008011606 */
.L_x_1126:
[----:B------:R-:W-:Y:S05]  /*4130*/  BSYNC B0 ;  /* 0x0000000000007941 */ /* 0x000fea0003800000 */
.L_x_1124:
[----:B------:R-:W-:-:S05]  /*4140*/  IMAD R3, R3, UR7, R12 ;  /* 0x0000000703037c24 */ /* 0x000fca000f8e020c */
[----:B------:R-:W-:Y:S02]  /*4150*/  VIMNMX R4, R4, R3, !PT ;  /* 0x0000000304047248 */ /* 0x000fe40007fe0100 */
[----:B------:R-:W-:-:S07]  /*4160*/  VIADDMNMX R0, R3, UR7, R0, PT ;  /* 0x0000000703007c46 */ /* 0x000fce000b800100 */
.L_x_1123:
[C---:B------:R-:W-:Y:S01]  /*4170*/  ISETP.GT.AND P1, PT, R4.reuse, 0x20, !P1 ;  /* 0x000000200400780c */ /* 0x040fe20004f24270 */
[----:B------:R-:W-:Y:S01]  /*4180*/  IMAD.U32 R88, RZ, RZ, UR42 ;  /* 0x0000002aff587e24 */ /* 0x000fe2000f8e00ff */
[----:B------:R-:W-:Y:S01]  /*4190*/  ISETP.GT.AND P2, PT, R4, 0x29, !P2 ;  /* 0x000000290400780c */ /* 0x000fe20005744270 */
[----:B------:R-:W-:Y:S01]  /*41a0*/  @UP0 ULDC UR10, c[0x0][0x44c] ;  /* 0x00011300000a0ab9 */ /* 0x000fe20000000800 */
[C---:B------:R-:W-:Y:S01]  /*41b0*/  ISETP.LT.OR P1, PT, R0.reuse, 0x21, P1 ;  /* 0x000000210000780c */ /* 0x040fe20000f21670 */
[----:B------:R-:W-:Y:S01]  /*41c0*/  UIMAD.WIDE.U32 UR10, UR36, UR10, URZ ;  /* 0x0000000a240a72a5 */ /* 0x000fe2000f8e003f */
[----:B------:R-:W-:Y:S01]  /*41d0*/  ISETP.LT.OR P2, PT, R0, 0x2a, P2 ;  /* 0x0000002a0000780c */ /* 0x000fe20001741670 */
[----:B------:R-:W-:Y:S01]  /*41e0*/  @UP0 ULDC UR18, c[0x0][0x450] ;  /* 0x0001140000120ab9 */ /* 0x000fe20000000800 */
[----:B------:R-:W-:Y:S01]  /*41f0*/  FSEL R74, R74, -INF , !P1 ;  /* 0xff8000004a4a7808 */ /* 0x000fe20004800000 */
[----:B------:R-:W-:Y:S01]  /*4200*/  UMOV UR14, UR36 ;  /* 0x00000024000e7c82 */ /* 0x000fe20008000000 */
[----:B------:R-:W-:Y:S01]  /*4210*/  ISETP.NE.AND P1, PT, R108, RZ, PT ;  /* 0x000000ff6c00720c */ /* 0x000fe20003f25270 */
[----:B------:R-:W-:Y:S01]  /*4220*/  @UP0 USHF.R.U32.HI UR14, URZ, UR18, UR11 ;  /* 0x000000123f0e0299 */ /* 0x000fe2000801160b */
[----:B------:R-:W-:-:S02]  /*4230*/  FSEL R79, R79, -INF , !P2 ;  /* 0xff8000004f4f7808 */ /* 0x000fc40005000000 */
[----:B------:R-:W-:Y:S02]  /*4240*/  ISETP.GT.AND P1, PT, R4, 0x21, !P1 ;  /* 0x000000210400780c */ /* 0x000fe40004f24270 */
[----:B------:R-:W-:Y:S02]  /*4250*/  ISETP.NE.AND P2, PT, R116, RZ, PT ;  /* 0x000000ff7400720c */ /* 0x000fe40003f45270 */
[----:B------:R-:W-:Y:S02]  /*4260*/  ISETP.LT.OR P1, PT, R0, 0x22, P1 ;  /* 0x000000220000780c */ /* 0x000fe40000f21670 */
[----:B------:R-:W-:Y:S02]  /*4270*/  ISETP.NE.AND P6, PT, R117, RZ, PT ;  /* 0x000000ff7500720c */ /* 0x000fe40003fc5270 */
        /* <DEDUP_REMOVED lines=50> */
[----:B------:R-:W-:Y:S02]  /*45a0*/  ISETP.GT.AND P1, PT, R4, 0x48, !P2 ;  /* 0x000000480400780c */ /* 0x000fe40005724270 */
[----:B------:R-:W-:Y:S02]  /*45b0*/  ISETP.NE.AND P2, PT, R127, RZ, PT ;  /* 0x000000ff7f00720c */ /* 0x000fe40003f45270 */
[----:B------:R-:W-:Y:S02]  /*45c0*/  ISETP.LT.OR P1, PT, R0, 0x49, P1 ;  /* 0x000000490000780c */ /* 0x000fe40000f21670 */
[----:B------:R-:W-:Y:S02]  /*45d0*/  FMNMX.FTZ R6, R68, R3, !PT ;  /* 0x0000000344067209 */ /* 0x000fe40007810000 */
[----:B------:R-:W-:Y:S02]  /*45e0*/  FSEL R62, R62, -INF , !P1 ;  /* 0xff8000003e3e7808 */ /* 0x000fe40004800000 */
[----:B------:R-:W-:-:S02]  /*45f0*/  ISETP.GT.AND P1, PT, R4, 0x49, !P6 ;  /* 0x000000490400780c */ /* 0x000fc40007724270 */
[----:B------:R-:W-:Y:S02]  /*4600*/  ISETP.NE.AND P6, PT, R128, RZ, PT ;  /* 0x000000ff8000720c */ /* 0x000fe40003fc5270 */
        /* <DEDUP_REMOVED lines=41> */
[----:B------:R-:W-:Y:S01]  /*48a0*/  ISETP.GT.AND P3, PT, R4, 0x90, !P3 ;  /* 0x000000900400780c */ /* 0x000fe20005f64270 */
[----:B------:R-:W0:Y:S01]  /*48b0*/  SHFL.BFLY PT, R3, R6, 0x2, 0x1f ;  /* 0x0c401f0006037f89 */ /* 0x000e2200000e0000 */
[----:B------:R-:W-:Y:S02]  /*48c0*/  ISETP.LT.OR P1, PT, R0, 0x62, P1 ;  /* 0x000000620000780c */ /* 0x000fe40000f21670 */
[----:B------:R-:W-:Y:S02]  /*48d0*/  ISETP.GT.AND P4, PT, R4, 0x91, !P4 ;  /* 0x000000910400780c */ /* 0x000fe40006784270 */
[----:B------:R-:W-:Y:S02]  /*48e0*/  FSEL R43, R43, -INF , !P1 ;  /* 0xff8000002b2b7808 */ /* 0x000fe40004800000 */
[----:B------:R-:W-:Y:S02]  /*48f0*/  ISETP.NE.AND P1, PT, R124, RZ, PT ;  /* 0x000000ff7c00720c */ /* 0x000fe40003f25270 */
[----:B------:R-:W-:-:S02]  /*4900*/  ISETP.LT.OR P3, PT, R0, 0x91, P3 ;  /* 0x000000910000780c */ /* 0x000fc40001f61670 */
[C---:B------:R-:W-:Y:S02]  /*4910*/  ISETP.GT.AND P1, PT, R4.reuse, 0x68, !P1 ;  /* 0x000000680400780c */ /* 0x040fe40004f24270 */
[----:B------:R-:W-:Y:S02]  /*4920*/  ISETP.GT.AND P5, PT, R4, 0x98, !P5 ;  /* 0x000000980400780c */ /* 0x000fe40006fa4270 */
[C---:B------:R-:W-:Y:S02]  /*4930*/  ISETP.LT.OR P1, PT, R0.reuse, 0x69, P1 ;  /* 0x000000690000780c */ /* 0x040fe40000f21670 */
[----:B------:R-:W-:Y:S02]  /*4940*/  ISETP.LT.OR P4, PT, R0, 0x92, P4 ;  /* 0x000000920000780c */ /* 0x000fe40002781670 */
[----:B------:R-:W-:Y:S02]  /*4950*/  FSEL R46, R46, -INF , !P1 ;  /* 0xff8000002e2e7808 */ /* 0x000fe40004800000 */
[----:B------:R-:W-:-:S02]  /*4960*/  ISETP.NE.AND P1, PT, R125, RZ, PT ;  /* 0x000000ff7d00720c */ /* 0x000fc40003f25270 */
        /* <DEDUP_REMOVED lines=10> */
[----:B------:R-:W-:Y:S02]  /*4a10*/  R2UR UR15, R107 ;  /* 0x000000006b0f72ca */ /* 0x000fe400000e0000 */
[----:B------:R-:W-:-:S04]  /*4a20*/  ISETP.LT.OR P1, PT, R0, 0x71, P1 ;  /* 0x000000710000780c */ /* 0x000fc80000f21670 */
[----:B------:R-:W-:Y:S02]  /*4a30*/  FSEL R50, R50, -INF , !P1 ;  /* 0xff80000032327808 */ /* 0x000fe40004800000 */
[----:B------:R-:W-:Y:S02]  /*4a40*/  ISETP.GT.AND P1, PT, R4, 0x71, !P2 ;  /* 0x000000710400780c */ /* 0x000fe40005724270 */
[----:B------:R-:W-:Y:S02]  /*4a50*/  ISETP.NE.AND P2, PT, R130, RZ, PT ;  /* 0x000000ff8200720c */ /* 0x000fe40003f45270 */
[----:B------:R-:W-:Y:S01]  /*4a60*/  ISETP.LT.OR P1, PT, R0, 0x72, P1 ;  /* 0x000000720000780c */ /* 0x000fe20000f21670 */
[----:B------:R-:W-:Y:S01]  /*4a70*/  UIADD3 UR10, UR15, UR14, URZ ;  /* 0x0000000e0f0a7290 */ /* 0x000fe2000fffe03f */
[----:B0-----:R-:W-:Y:S02]  /*4a80*/  FMNMX.FTZ R3, R7, R8, !PT ;  /* 0x0000000807037209 */ /* 0x001fe40007810000 */
[----:B------:R-:W-:Y:S01]  /*4a90*/  FSEL R51, R51, -INF , !P1 ;  /* 0xff80000033337808 */ /* 0x000fe20004800000 */
[----:B------:R-:W-:Y:S01]  /*4aa0*/  UIADD3 UR6, UR10, UR6, URZ ;  /* 0x000000060a067290 */ /* 0x000fe2000fffe03f */
[----:B------:R-:W-:Y:S01]  /*4ab0*/  ISETP.GT.AND P1, PT, R4, 0x78, !P6 ;  /* 0x000000780400780c */ /* 0x000fe20007724270 */
[----:B------:R-:W-:-:S01]  /*4ac0*/  FFMA.FTZ R88, R3, R88, -8 ;  /* 0xc100000003587423 */ /* 0x000fc20000010058 */
[----:B------:R-:W-:-:S02]  /*4ad0*/  ISETP.NE.AND P6, PT, R131, RZ, PT ;  /* 0x000000ff8300720c */ /* 0x000fc40003fc5270 */
        /* <DEDUP_REMOVED lines=38> */
[----:B------:R-:W-:Y:S02]  /*4d40*/  ISETP.GT.AND P1, PT, R4, 0x80, !P2 ;  /* 0x000000800400780c */ /* 0x000fe40005724270 */
[----:B------:R-:W-:Y:S02]  /*4d50*/  FMNMX.FTZ R13, R90, R91, !PT ;  /* 0x0000005b5a0d7209 */ /* 0x000fe40007810000 */
[----:B------:R-:W-:Y:S02]  /*4d60*/  ISETP.LT.OR P1, PT, R0, 0x81, P1 ;  /* 0x000000810000780c */ /* 0x000fe40000f21670 */
[----:B------:R-:W-:Y:S02]  /*4d70*/  FMNMX.FTZ R14, R94, R13, !PT ;  /* 0x0000000d5e0e7209 */ /* 0x000fe40007810000 */
[----:B------:R-:W-:-:S02]  /*4d80*/  FSEL R26, R26, -INF , !P1 ;  /* 0xff8000001a1a7808 */ /* 0x000fc40004800000 */
[----:B------:R-:W-:Y:S02]  /*4d90*/  ISETP.GT.AND P1, PT, R4, 0x81, !P6 ;  /* 0x000000810400780c */ /* 0x000fe40007724270 */
[----:B------:R-:W-:Y:S02]  /*4da0*/  FMNMX.FTZ R15, R95, R14, !PT ;  /* 0x0000000e5f0f7209 */ /* 0x000fe40007810000 */
[----:B------:R-:W-:Y:S02]  /*4db0*/  ISETP.LT.OR P1, PT, R0, 0x82, P1 ;  /* 0x000000820000780c */ /* 0x000fe40000f21670 */
[----:B------:R-:W-:Y:S02]  /*4dc0*/  FMNMX.FTZ R20, R98, R15, !PT ;  /* 0x0000000f62147209 */ /* 0x000fe40007810000 */
[----:B------:R-:W-:Y:S02]  /*4dd0*/  FSEL R27, R27, -INF , !P1 ;  /* 0xff8000001b1b7808 */ /* 0x000fe40004800000 */
[----:B------:R-:W-:-:S02]  /*4de0*/  FSETP.NEU.FTZ.AND P1, PT, R3, -INF , PT ;  /* 0xff8000000300780b */ /* 0x000fc40003f3d000 */
[----:B------:R-:W-:Y:S02]  /*4df0*/  FMNMX.FTZ R15, R99, R20, !PT ;  /* 0x00000014630f7209 */ /* 0x000fe40007810000 */
[----:B------:R-:W-:Y:S02]  /*4e00*/  FSEL R88, R88, RZ, P1 ;  /* 0x000000ff58587208 */ /* 0x000fe40000800000 */
[----:B------:R-:W-:Y:S02]  /*4e10*/  FMNMX.FTZ R20, R102, R15, !PT ;  /* 0x0000000f66147209 */ /* 0x000fe40007810000 */
[----:B------:R-:W-:Y:S01]  /*4e20*/  ISETP.NE.AND P6, PT, R132, RZ, PT ;  /* 0x000000ff8400720c */ /* 0x000fe20003fc5270 */
[--C-:B------:R-:W-:Y:S01]  /*4e30*/  FFMA.FTZ R72, R72, UR42, -R88.reuse ;  /* 0x0000002a48487c23 */ /* 0x100fe20008010858 */
[----:B------:R-:W-:Y:S01]  /*4e40*/  FMNMX.FTZ R21, R103, R20, !PT ;  /* 0x0000001467157209 */ /* 0x000fe20007810000 */
[--C-:B------:R-:W-:Y:S01]  /*4e50*/  FFMA.FTZ R14, R73, UR42, -R88.reuse ;  /* 0x0000002a490e7c23 */ /* 0x100fe20008010858 */
[----:B------:R-:W-:-:S01]  /*4e60*/  FFMA.FTZ R76, R76, UR42, -R88 ;  /* 0x0000002a4c4c7c23 */ /* 0x000fc20008010858 */
[----:B------:R0:W-:Y:S01]  /*4e70*/  MUFU.EX2 R13, R72 ;  /* 0x00000048000d7308 */ /* 0x0001e20000000800 */
[----:B------:R-:W-:-:S01]  /*4e80*/  FFMA.FTZ R20, R77, UR42, -R88 ;  /* 0x0000002a4d147c23 */ /* 0x000fc20008010858 */
[--C-:B------:R-:W-:Y:S01]  /*4e90*/  FFMA.FTZ R80, R80, UR42, -R88.reuse ;  /* 0x0000002a50507c23 */ /* 0x100fe20008010858 */
[----:B------:R-:W-:Y:S01]  /*4ea0*/  ISETP.GT.AND P1, PT, R4, 0x88, !P6 ;  /* 0x000000880400780c */ /* 0x000fe20007724270 */
[--C-:B------:R-:W-:Y:S01]  /*4eb0*/  FFMA.FTZ R84, R84, UR42, -R88.reuse ;  /* 0x0000002a54547c23 */ /* 0x100fe20008010858 */
[----:B------:R-:W-:Y:S01]  /*4ec0*/  ISETP.NE.AND P2, PT, R9, RZ, PT ;  /* 0x000000ff0900720c */ /* 0x000fe20003f45270 */
[--C-:B------:R-:W-:Y:S01]  /*4ed0*/  FFMA.FTZ R5, R5, UR42, -R88.reuse ;  /* 0x0000002a05057c23 */ /* 0x100fe20008010858 */
[----:B------:R-:W-:Y:S01]  /*4ee0*/  ISETP.LT.OR P1, PT, R0, 0x89, P1 ;  /* 0x000000890000780c */ /* 0x000fe20000f21670 */
[----:B------:R1:W-:Y:S01]  /*4ef0*/  MUFU.EX2 R15, R76 ;  /* 0x0000004c000f7308 */ /* 0x0003e20000000800 */
[----:B0-----:R-:W-:Y:S01]  /*4f00*/  FMNMX.FTZ R72, R74, R21, !PT ;  /* 0x000000154a487209 */ /* 0x001fe20007810000 */
[--C-:B------:R-:W-:Y:S01]  /*4f10*/  FFMA.FTZ R6, R89, UR42, -R88.reuse ;  /* 0x0000002a59067c23 */ /* 0x100fe20008010858 */
[----:B------:R-:W-:Y:S01]  /*4f20*/  FSEL R30, R30, -INF , !P1 ;  /* 0xff8000001e1e7808 */ /* 0x000fe20004800000 */
[--C-:B------:R-:W-:Y:S01]  /*4f30*/  FFMA.FTZ R7, R92, UR42, -R88.reuse ;  /* 0x0000002a5c077c23 */ /* 0x100fe20008010858 */
[----:B------:R-:W-:Y:S01]  /*4f40*/  FMNMX.FTZ R21, R75, R72, !PT ;  /* 0x000000484b157209 */ /* 0x000fe20007810000 */
[--C-:B------:R-:W-:Y:S01]  /*4f50*/  FFMA.FTZ R8, R93, UR42, -R88.reuse ;  /* 0x0000002a5d087c23 */ /* 0x100fe20008010858 */
[----:B------:R-:W-:Y:S01]  /*4f60*/  ISETP.GT.AND P1, PT, R4, 0x89, !P2 ;  /* 0x000000890400780c */ /* 0x000fe20005724270 */
[----:B------:R-:W-:Y:S01]  /*4f70*/  MUFU.EX2 R5, R5 ;  /* 0x0000000500057308 */ /* 0x000fe20000000800 */
[----:B------:R-:W-:Y:S01]  /*4f80*/  FMNMX.FTZ R72, R78, R21, !PT ;  /* 0x000000154e487209 */ /* 0x000fe20007810000 */
[--C-:B------:R-:W-:Y:S01]  /*4f90*/  FFMA.FTZ R9, R96, UR42, -R88.reuse ;  /* 0x0000002a60097c23 */ /* 0x100fe20008010858 */
[----:B------:R-:W-:Y:S01]  /*4fa0*/  ISETP.LT.OR P1, PT, R0, 0x8a, P1 ;  /* 0x0000008a0000780c */ /* 0x000fe20000f21670 */
[--C-:B------:R-:W-:Y:S01]  /*4fb0*/  FFMA.FTZ R11, R100, UR42, -R88.reuse ;  /* 0x0000002a640b7c23 */ /* 0x100fe20008010858 */
[----:B------:R-:W-:Y:S01]  /*4fc0*/  FMNMX.FTZ R73, R79, R72, !PT ;  /* 0x000000484f497209 */ /* 0x000fe20007810000 */
[--C-:B------:R-:W-:Y:S01]  /*4fd0*/  FFMA.FTZ R72, R81, UR42, -R88.reuse ;  /* 0x0000002a51487c23 */ /* 0x100fe20008010858 */
[----:B------:R-:W-:-:S01]  /*4fe0*/  FFMA.FTZ R81, R61, UR42, -R88 ;  /* 0x0000002a3d517c23 */ /* 0x000fc20008010858 */
[----:B------:R0:W-:Y:S01]  /*4ff0*/  MUFU.EX2 R21, R80 ;  /* 0x0000005000157308 */ /* 0x0001e20000000800 */
[----:B-1----:R-:W-:Y:S01]  /*5000*/  FMNMX.FTZ R76, R82, R73, !PT ;  /* 0x00000049524c7209 */ /* 0x002fe20007810000 */
[--C-:B------:R-:W-:Y:S01]  /*5010*/  FFMA.FTZ R12, R101, UR42, -R88.reuse ;  /* 0x0000002a650c7c23 */ /* 0x100fe20008010858 */
[----:B------:R-:W-:Y:S01]  /*5020*/  ISETP.NE.AND P6, PT, R10, RZ, PT ;  /* 0x000000ff0a00720c */ /* 0x000fe20003fc5270 */
[--C-:B------:R-:W-:Y:S01]  /*5030*/  FFMA.FTZ R10, R97, UR42, -R88.reuse ;  /* 0x0000002a610a7c23 */ /* 0x100fe20008010858 */
[----:B------:R-:W-:Y:S01]  /*5040*/  FMNMX.FTZ R73, R83, R76, !PT ;  /* 0x0000004c53497209 */ /* 0x000fe20007810000 */
[--C-:B------:R-:W-:Y:S01]  /*5050*/  FFMA.FTZ R56, R56, UR42, -R88.reuse ;  /* 0x0000002a38387c23 */ /* 0x100fe20008010858 */
[----:B------:R-:W-:Y:S01]  /*5060*/  ISETP.GT.AND P2, PT, R4, 0x99, !P6 ;  /* 0x000000990400780c */ /* 0x000fe20007744270 */
[----:B------:R-:W1:Y:S01]  /*5070*/  MUFU.EX2 R6, R6 ;  /* 0x0000000600067308 */ /* 0x000e620000000800 */
        /* <DEDUP_REMOVED lines=8> */
[----:B0-----:R-:W-:Y:S01]  /*5100*/  FMNMX.FTZ R80, R58, R77, !PT ;  /* 0x0000004d3a507209 */ /* 0x001fe20007810000 */
[--C-:B------:R-:W-:Y:S01]  /*5110*/  FFMA.FTZ R65, R65, UR42, -R88.reuse ;  /* 0x0000002a41417c23 */ /* 0x100fe20008010858 */
[----:B------:R-:W-:-:S01]  /*5120*/  FFMA.FTZ R24, R24, UR42, -R88 ;  /* 0x0000002a18187c23 */ /* 0x000fc20008010858 */
[--C-:B------:R-:W-:Y:S01]  /*5130*/  FFMA.FTZ R25, R25, UR42, -R88.reuse ;  /* 0x0000002a19197c23 */ /* 0x100fe20008010858 */
[----:B------:R-:W-:Y:S01]  /*5140*/  FMNMX.FTZ R77, R59, R80, !PT ;  /* 0x000000503b4d7209 */ /* 0x000fe20007810000 */
[--C-:B------:R-:W-:Y:S01]  /*5150*/  FFMA.FTZ R28, R28, UR42, -R88.reuse ;  /* 0x0000002a1c1c7c23 */ /* 0x100fe20008010858 */
[----:B------:R-:W-:-:S01]  /*5160*/  FFMA.FTZ R29, R29, UR42, -R88 ;  /* 0x0000002a1d1d7c23 */ /* 0x000fc20008010858 */
[----:B------:R-:W0:Y:S01]  /*5170*/  MUFU.EX2 R7, R7 ;  /* 0x0000000700077308 */ /* 0x000e220000000800 */
[----:B------:R-:W-:Y:S01]  /*5180*/  FMNMX.FTZ R80, R62, R77, !PT ;  /* 0x0000004d3e507209 */ /* 0x000fe20007810000 */
[--C-:B--2---:R-:W-:Y:S01]  /*5190*/  FFMA.FTZ R84, R69, UR42, -R88.reuse ;  /* 0x0000002a45547c23 */ /* 0x104fe20008010858 */
[----:B------:R-:W-:-:S01]  /*51a0*/  FFMA.FTZ R32, R32, UR42, -R88 ;  /* 0x0000002a20207c23 */ /* 0x000fc20008010858 */
[--C-:B------:R-:W-:Y:S01]  /*51b0*/  FFMA.FTZ R33, R33, UR42, -R88.reuse ;  /* 0x0000002a21217c23 */ /* 0x100fe20008010858 */
[----:B------:R-:W-:Y:S01]  /*51c0*/  FMNMX.FTZ R77, R63, R80, !PT ;  /* 0x000000503f4d7209 */ /* 0x000fe20007810000 */
[--C-:B------:R-:W-:Y:S01]  /*51d0*/  FFMA.FTZ R36, R36, UR42, -R88.reuse ;  /* 0x0000002a24247c23 */ /* 0x100fe20008010858 */
[----:B------:R-:W-:-:S01]  /*51e0*/  FFMA.FTZ R37, R37, UR42, -R88 ;  /* 0x0000002a25257c23 */ /* 0x000fc20008010858 */
[----:B------:R-:W2:Y:S01]  /*51f0*/  MUFU.EX2 R8, R8 ;  /* 0x0000000800087308 */ /* 0x000ea20000000800 */
[----:B------:R-:W-:-:S04]  /*5200*/  FMNMX.FTZ R80, R66, R77, !PT ;  /* 0x0000004d42507209 */ /* 0x000fc80007810000 */
[----:B------:R-:W-:-:S03]  /*5210*/  FMNMX.FTZ R77, R67, R80, !PT ;  /* 0x00000050434d7209 */ /* 0x000fc60007810000 */
[----:B------:R-:W3:Y:S01]  /*5220*/  MUFU.EX2 R9, R9 ;  /* 0x0000000900097308 */ /* 0x000ee20000000800 */
[----:B------:R-:W-:-:S04]  /*5230*/  FMNMX.FTZ R80, R70, R77, !PT ;  /* 0x0000004d46507209 */ /* 0x000fc80007810000 */
[----:B------:R-:W-:-:S03]  /*5240*/  FMNMX.FTZ R77, R71, R80, !PT ;  /* 0x00000050474d7209 */ /* 0x000fc60007810000 */
[----:B------:R-:W4:Y:S01]  /*5250*/  MUFU.EX2 R10, R10 ;  /* 0x0000000a000a7308 */ /* 0x000f220000000800 */
[----:B------:R-:W-:-:S04]  /*5260*/  FMNMX.FTZ R80, R42, R77, !PT ;  /* 0x0000004d2a507209 */ /* 0x000fc80007810000 */
[----:B------:R-:W-:-:S03]  /*5270*/  FMNMX.FTZ R61, R43, R80, !PT ;  /* 0x000000502b3d7209 */ /* 0x000fc60007810000 */
[----:B------:R5:W-:Y:S01]  /*5280*/  MUFU.EX2 R77, R81 ;  /* 0x00000051004d7308 */ /* 0x000be20000000800 */
[----:B------:R-:W-:-:S04]  /*5290*/  FMNMX.FTZ R80, R46, R61, !PT ;  /* 0x0000003d2e507209 */ /* 0x000fc80007810000 */
[----:B------:R-:W-:-:S03]  /*52a0*/  FMNMX.FTZ R61, R47, R80, !PT ;  /* 0x000000502f3d7209 */ /* 0x000fc60007810000 */
[----:B------:R-:W4:Y:S01]  /*52b0*/  MUFU.EX2 R11, R11 ;  /* 0x0000000b000b7308 */ /* 0x000f220000000800 */
[----:B------:R-:W-:-:S04]  /*52c0*/  FMNMX.FTZ R80, R50, R61, !PT ;  /* 0x0000003d32507209 */ /* 0x000fc80007810000 */
[----:B------:R-:W-:Y:S01]  /*52d0*/  FMNMX.FTZ R61, R51, R80, !PT ;  /* 0x00000050333d7209 */ /* 0x000fe20007810000 */
[----:B------:R-:W-:-:S02]  /*52e0*/  FFMA.FTZ R80, R68, UR42, -R88 ;  /* 0x0000002a44507c23 */ /* 0x000fc40008010858 */
[----:B------:R-:W4:Y:S01]  /*52f0*/  MUFU.EX2 R12, R12 ;  /* 0x0000000c000c7308 */ /* 0x000f220000000800 */
[----:B------:R-:W-:-:S04]  /*5300*/  FMNMX.FTZ R68, R54, R61, !PT ;  /* 0x0000003d36447209 */ /* 0x000fc80007810000 */
[----:B-----5:R-:W-:-:S03]  /*5310*/  FMNMX.FTZ R81, R55, R68, !PT ;  /* 0x0000004437517209 */ /* 0x020fc60007810000 */
[----:B------:R5:W-:Y:S01]  /*5320*/  MUFU.EX2 R61, R80 ;  /* 0x00000050003d7308 */ /* 0x000be20000000800 */
[----:B------:R-:W-:Y:S01]  /*5330*/  FMNMX.FTZ R68, R26, R81, !PT ;  /* 0x000000511a447209 */ /* 0x000fe20007810000 */
[--C-:B------:R-:W-:Y:S01]  /*5340*/  FFMA.FTZ R81, R41, UR42, -R88.reuse ;  /* 0x0000002a29517c23 */ /* 0x100fe20008010858 */
[----:B------:R-:W-:Y:S01]  /*5350*/  FSEL R41, R39, -INF , !P2 ;  /* 0xff80000027297808 */ /* 0x000fe20005000000 */
[--C-:B------:R-:W-:Y:S01]  /*5360*/  FFMA.FTZ R39, R44, UR42, -R88.reuse ;  /* 0x0000002a2c277c23 */ /* 0x100fe20008010858 */
        /* <DEDUP_REMOVED lines=10> */
[----:B------:R-:W-:-:S01]  /*5410*/  FFMA.FTZ R52, R53, UR42, -R88 ;  /* 0x0000002a35347c23 */ /* 0x000fc20008010858 */
[----:B------:R-:W-:Y:S01]  /*5420*/  IMAD.U32 R53, RZ, RZ, UR42 ;  /* 0x0000002aff357e24 */ /* 0x000fe2000f8e00ff */
[----:B-----5:R-:W-:Y:S01]  /*5430*/  FMNMX.FTZ R80, R34, R69, !PT ;  /* 0x0000004522507209 */ /* 0x020fe20007810000 */
[----:B------:R5:W-:Y:S03]  /*5440*/  MUFU.EX2 R38, R81 ;  /* 0x0000005100267308 */ /* 0x000be60000000800 */
[----:B------:R-:W-:-:S04]  /*5450*/  FMNMX.FTZ R69, R35, R80, !PT ;  /* 0x0000005023457209 */ /* 0x000fc80007810000 */
[----:B------:R-:W-:Y:S01]  /*5460*/  FMNMX.FTZ R0, R40, R69, !PT ;  /* 0x0000004528007209 */ /* 0x000fe20007810000 */
[----:B------:R2:W-:Y:S03]  /*5470*/  MUFU.EX2 R4, R84 ;  /* 0x0000005400047308 */ /* 0x0005e60000000800 */
[----:B------:R-:W-:-:S05]  /*5480*/  FMNMX.FTZ R0, R41, R0, !PT ;  /* 0x0000000029007209 */ /* 0x000fca0007810000 */
        /* <DEDUP_REMOVED lines=12> */
[----:B------:R-:W-:-:S02]  /*5550*/  FFMA.FTZ R53, R0, R53, -8 ;  /* 0xc100000000357423 */ /* 0x000fc40000010035 */
[----:B------:R-:W-:Y:S03]  /*5560*/  MUFU.EX2 R64, R64 ;  /* 0x0000004000407308 */ /* 0x000fe60000000800 */
[----:B-----5:R-:W-:Y:S02]  /*5570*/  FSEL R81, R53, RZ, P1 ;  /* 0x000000ff35517208 */ /* 0x020fe40000800000 */
[----:B------:R-:W-:-:S03]  /*5580*/  PLOP3.LUT P1, PT, PT, PT, UP1, 0x40, 0x0 ;  /* 0x000000000000781c */ /* 0x000fc60003f2e818 */
[----:B------:R-:W-:Y:S01]  /*5590*/  MUFU.EX2 R65, R65 ;  /* 0x0000004100417308 */ /* 0x000fe20000000800 */
[----:B------:R-:W-:-:S01]  /*55a0*/  FFMA.FTZ R85, R78, UR42, -R81 ;  /* 0x0000002a4e557c23 */ /* 0x000fc20008010851 */
[--C-:B------:R-:W-:Y:S01]  /*55b0*/  FFMA.FTZ R78, R82, UR42, -R81.reuse ;  /* 0x0000002a524e7c23 */ /* 0x100fe20008010851 */
[----:B------:R-:W-:-:S01]  /*55c0*/  FFMA.FTZ R53, R90, UR42, -R81 ;  /* 0x0000002a5a357c23 */ /* 0x000fc20008010851 */
[--C-:B------:R-:W-:Y:S01]  /*55d0*/  FFMA.FTZ R80, R91, UR42, -R81.reuse ;  /* 0x0000002a5b507c23 */ /* 0x100fe20008010851 */
[----:B------:R-:W-:-:S01]  /*55e0*/  FFMA.FTZ R82, R62, UR42, -R81 ;  /* 0x0000002a3e527c23 */ /* 0x000fc20008010851 */
[----:B------:R-:W-:Y:S01]  /*55f0*/  FFMA.FTZ R62, R66, UR42, -R81 ;  /* 0x0000002a423e7c23 */ /* 0x000fe20008010851 */
[----:B------:R-:W-:-:S01]  /*5600*/  FADD.FTZ R66, R5, R6 ;  /* 0x0000000605427221 */ /* 0x000fc20000010000 */
[--C-:B------:R-:W-:Y:S01]  /*5610*/  FFMA.FTZ R94, R94, UR42, -R81.reuse ;  /* 0x0000002a5e5e7c23 */ /* 0x100fe20008010851 */
[----:B------:R-:W-:-:S01]  /*5620*/  FFMA.FTZ R88, R79, UR42, -R81 ;  /* 0x0000002a4f587c23 */ /* 0x000fc20008010851 */
[----:B------:R-:W-:Y:S01]  /*5630*/  FFMA.FTZ R79, R83, UR42, -R81 ;  /* 0x0000002a534f7c23 */ /* 0x000fe20008010851 */
[----:B------:R-:W-:Y:S01]  /*5640*/  MUFU.EX2 R53, R53 ;  /* 0x0000003500357308 */ /* 0x000fe20000000800 */
[----:B0-----:R-:W-:-:S01]  /*5650*/  FADD.FTZ R83, R7, R66 ;  /* 0x0000004207537221 */ /* 0x001fc20000010000 */
[--C-:B------:R-:W-:Y:S01]  /*5660*/  FFMA.FTZ R95, R95, UR42, -R81.reuse ;  /* 0x0000002a5f5f7c23 */ /* 0x100fe20008010851 */
[----:B------:R-:W-:-:S01]  /*5670*/  FFMA.FTZ R69, R98, UR42, -R81 ;  /* 0x0000002a62457c23 */ /* 0x000fc20008010851 */
[----:B--2---:R-:W-:Y:S01]  /*5680*/  FFMA.FTZ R84, R99, UR42, -R81 ;  /* 0x0000002a63547c23 */ /* 0x004fe20008010851 */
[----:B------:R-:W-:-:S01]  /*5690*/  FADD.FTZ R66, R8, R83 ;  /* 0x0000005308427221 */ /* 0x000fc20000010000 */
[--C-:B------:R-:W-:Y:S01]  /*56a0*/  FFMA.FTZ R102, R102, UR42, -R81.reuse ;  /* 0x0000002a66667c23 */ /* 0x100fe20008010851 */
[----:B------:R-:W-:-:S01]  /*56b0*/  FFMA.FTZ R103, R103, UR42, -R81 ;  /* 0x0000002a67677c23 */ /* 0x000fc20008010851 */
[----:B------:R-:W0:Y:S01]  /*56c0*/  MUFU.EX2 R80, R80 ;  /* 0x0000005000507308 */ /* 0x000e220000000800 */
[----:B---3--:R-:W-:-:S01]  /*56d0*/  FADD.FTZ R83, R9, R66 ;  /* 0x0000004209537221 */ /* 0x008fc20000010000 */
[--C-:B------:R-:W-:Y:S01]  /*56e0*/  FFMA.FTZ R74, R74, UR42, -R81.reuse ;  /* 0x0000002a4a4a7c23 */ /* 0x100fe20008010851 */
[----:B------:R-:W-:-:S01]  /*56f0*/  FFMA.FTZ R75, R75, UR42, -R81 ;  /* 0x0000002a4b4b7c23 */ /* 0x000fc20008010851 */
[----:B------:R-:W-:Y:S01]  /*5700*/  FFMA.FTZ R86, R86, UR42, -R81 ;  /* 0x0000002a56567c23 */ /* 0x000fe20008010851 */
[----:B----4-:R-:W-:-:S01]  /*5710*/  FADD.FTZ R66, R10, R83 ;  /* 0x000000530a427221 */ /* 0x010fc20000010000 */
[--C-:B------:R-:W-:Y:S01]  /*5720*/  FFMA.FTZ R87, R87, UR42, -R81.reuse ;  /* 0x0000002a57577c23 */ /* 0x100fe20008010851 */
[----:B------:R-:W-:-:S01]  /*5730*/  FFMA.FTZ R58, R58, UR42, -R81 ;  /* 0x0000002a3a3a7c23 */ /* 0x000fc20008010851 */
[----:B------:R-:W1:Y:S01]  /*5740*/  MUFU.EX2 R94, R94 ;  /* 0x0000005e005e7308 */ /* 0x000e620000000800 */
[----:B------:R-:W-:-:S01]  /*5750*/  FADD.FTZ R89, R11, R66 ;  /* 0x000000420b597221 */ /* 0x000fc20000010000 */
[----:B------:R-:W-:Y:S01]  /*5760*/  F2FP.SATFINITE.E4M3.F32.PACK_AB_MERGE_C R11, R12, R11, RZ ;  /* 0x0000000b0c0b723e */ /* 0x000fe200048070ff */
[----:B------:R-:W-:-:S01]  /*5770*/  FFMA.FTZ R59, R59, UR42, -R81 ;  /* 0x0000002a3b3b7c23 */ /* 0x000fc20008010851 */
[----:B------:R-:W-:Y:S01]  /*5780*/  FFMA.FTZ R63, R63, UR42, -R81 ;  /* 0x0000002a3f3f7c23 */ /* 0x000fe20008010851 */
[----:B------:R-:W-:-:S01]  /*5790*/  FADD.FTZ R90, R12, R89 ;  /* 0x000000590c5a7221 */ /* 0x000fc20000010000 */
[----:B------:R-:W-:Y:S01]  /*57a0*/  F2FP.SATFINITE.E4M3.F32.PACK_AB_MERGE_C R89, R8, R7, RZ ;  /* 0x000000070859723e */ /* 0x000fe200048070ff */
[----:B------:R-:W-:-:S01]  /*57b0*/  FFMA.FTZ R67, R67, UR42, -R81 ;  /* 0x0000002a43437c23 */ /* 0x000fc20008010851 */
[----:B------:R-:W2:Y:S01]  /*57c0*/  MUFU.EX2 R95, R95 ;  /* 0x0000005f005f7308 */ /* 0x000ea20000000800 */
[----:B0-----:R-:W-:-:S01]  /*57d0*/  FADD.FTZ R83, R53, R80 ;  /* 0x0000005035537221 */ /* 0x001fc20000010000 */
[----:B------:R-:W-:Y:S01]  /*57e0*/  F2FP.SATFINITE.E4M3.F32.PACK_AB_MERGE_C R216, R6, R5, R89 ;  /* 0x0000000506d8723e */ /* 0x000fe20004807059 */
[----:B------:R-:W-:-:S01]  /*57f0*/  FFMA.FTZ R70, R70, UR42, -R81 ;  /* 0x0000002a46467c23 */ /* 0x000fc20008010851 */
[--C-:B------:R-:W-:Y:S01]  /*5800*/  FFMA.FTZ R71, R71, UR42, -R81.reuse ;  /* 0x0000002a47477c23 */ /* 0x100fe20008010851 */
[----:B------:R-:W-:-:S01]  /*5810*/  FFMA.FTZ R42, R42, UR42, -R81 ;  /* 0x0000002a2a2a7c23 */ /* 0x000fc20008010851 */
[--C-:B------:R-:W-:Y:S01]  /*5820*/  FFMA.FTZ R43, R43, UR42, -R81.reuse ;  /* 0x0000002a2b2b7c23 */ /* 0x100fe20008010851 */
[----:B------:R-:W-:-:S01]  /*5830*/  FFMA.FTZ R46, R46, UR42, -R81 ;  /* 0x0000002a2e2e7c23 */ /* 0x000fc20008010851 */
[----:B------:R-:W0:Y:S01]  /*5840*/  MUFU.EX2 R69, R69 ;  /* 0x0000004500457308 */ /* 0x000e220000000800 */
[----:B-1----:R-:W-:-:S01]  /*5850*/  FADD.FTZ R66, R94, R83 ;  /* 0x000000535e427221 */ /* 0x002fc20000010000 */
[----:B------:R-:W-:Y:S01]  /*5860*/  FADD.FTZ R83, R13, R90 ;  /* 0x0000005a0d537221 */ /* 0x000fe20000010000 */
[----:B------:R-:W-:-:S01]  /*5870*/  FFMA.FTZ R47, R47, UR42, -R81 ;  /* 0x0000002a2f2f7c23 */ /* 0x000fc20008010851 */
[--C-:B------:R-:W-:Y:S01]  /*5880*/  FFMA.FTZ R50, R50, UR42, -R81.reuse ;  /* 0x0000002a32327c23 */ /* 0x100fe20008010851 */
[----:B------:R-:W-:-:S01]  /*5890*/  FFMA.FTZ R51, R51, UR42, -R81 ;  /* 0x0000002a33337c23 */ /* 0x000fc20008010851 */
[----:B------:R-:W-:Y:S01]  /*58a0*/  FADD.FTZ R90, R14, R83 ;  /* 0x000000530e5a7221 */ /* 0x000fe20000010000 */
[----:B------:R-:W-:-:S01]  /*58b0*/  FFMA.FTZ R54, R54, UR42, -R81 ;  /* 0x0000002a36367c23 */ /* 0x000fc20008010851 */
[----:B------:R-:W1:Y:S01]  /*58c0*/  MUFU.EX2 R84, R84 ;  /* 0x0000005400547308 */ /* 0x000e620000000800 */
[----:B--2---:R-:W-:-:S01]  /*58d0*/  FADD.FTZ R66, R95, R66 ;  /* 0x000000425f427221 */ /* 0x004fc20000010000 */
[----:B------:R-:W-:Y:S01]  /*58e0*/  FADD.FTZ R83, R15, R90 ;  /* 0x0000005a0f537221 */ /* 0x000fe20000010000 */
[----:B------:R-:W-:-:S01]  /*58f0*/  FFMA.FTZ R55, R55, UR42, -R81 ;  /* 0x0000002a37377c23 */ /* 0x000fc20008010851 */
[--C-:B------:R-:W-:Y:S01]  /*5900*/  FFMA.FTZ R26, R26, UR42, -R81.reuse ;  /* 0x0000002a1a1a7c23 */ /* 0x100fe20008010851 */
[----:B------:R-:W-:-:S01]  /*5910*/  FFMA.FTZ R27, R27, UR42, -R81 ;  /* 0x0000002a1b1b7c23 */ /* 0x000fc20008010851 */
[----:B------:R-:W-:Y:S01]  /*5920*/  FADD.FTZ R12, R20, R83 ;  /* 0x00000053140c7221 */ /* 0x000fe20000010000 */
[----:B------:R-:W-:-:S01]  /*5930*/  FFMA.FTZ R30, R30, UR42, -R81 ;  /* 0x0000002a1e1e7c23 */ /* 0x000fc20008010851 */
[----:B------:R-:W2:Y:S01]  /*5940*/  MUFU.EX2 R102, R102 ;  /* 0x0000006600667308 */ /* 0x000ea20000000800 */
[----:B0-----:R-:W-:-:S01]  /*5950*/  FADD.FTZ R7, R69, R66 ;  /* 0x0000004245077221 */ /* 0x001fc20000010000 */
[--C-:B------:R-:W-:Y:S01]  /*5960*/  FFMA.FTZ R68, R68, UR42, -R81.reuse ;  /* 0x0000002a44447c23 */ /* 0x100fe20008010851 */
[----:B------:R-:W-:-:S01]  /*5970*/  FFMA.FTZ R34, R34, UR42, -R81 ;  /* 0x0000002a22227c23 */ /* 0x000fc20008010851 */
[--C-:B------:R-:W-:Y:S01]  /*5980*/  FFMA.FTZ R35, R35, UR42, -R81.reuse ;  /* 0x0000002a23237c23 */ /* 0x100fe20008010851 */
[----:B------:R-:W-:-:S01]  /*5990*/  FFMA.FTZ R40, R40, UR42, -R81 ;  /* 0x0000002a28287c23 */ /* 0x000fc20008010851 */
[----:B------:R-:W-:Y:S01]  /*59a0*/  FFMA.FTZ R41, R41, UR42, -R81 ;  /* 0x0000002a29297c23 */ /* 0x000fe20008010851 */
[----:B------:R-:W-:Y:S01]  /*59b0*/  F2FP.SATFINITE.E4M3.F32.PACK_AB_MERGE_C R15, R20, R15, RZ ;  /* 0x0000000f140f723e */ /* 0x000fe200048070ff */
[----:B------:R-:W0:Y:S01]  /*59c0*/  MUFU.EX2 R103, R103 ;  /* 0x0000006700677308 */ /* 0x000e220000000800 */
[----:B-1----:R-:W-:-:S01]  /*59d0*/  FADD.FTZ R7, R84, R7 ;  /* 0x0000000754077221 */ /* 0x002fc20000010000 */
[----:B------:R-:W-:-:S02]  /*59e0*/  F2FP.SATFINITE.E4M3.F32.PACK_AB_MERGE_C R94, R95, R94, RZ ;  /* 0x0000005e5f5e723e */ /* 0x000fc400048070ff */
[----:B------:R-:W-:Y:S02]  /*59f0*/  F2FP.SATFINITE.E4M3.F32.PACK_AB_MERGE_C R218, R10, R9, R11 ;  /* 0x000000090ada723e */ /* 0x000fe4000480700b */
[----:B------:R-:W-:Y:S02]  /*5a00*/  F2FP.SATFINITE.E4M3.F32.PACK_AB_MERGE_C R212, R14, R13, R15 ;  /* 0x0000000d0ed4723e */ /* 0x000fe4000480700f */
[----:B------:R-:W1:Y:S01]  /*5a10*/  MUFU.EX2 R74, R74 ;  /* 0x0000004a004a7308 */ /* 0x000e620000000800 */
[----:B--2---:R-:W-:-:S01]  /*5a20*/  FADD.FTZ R8, R102, R7 ;  /* 0x0000000766087221 */ /* 0x004fc20000010000 */
[----:B------:R-:W-:Y:S01]  /*5a30*/  FADD.FTZ R7, R21, R12 ;  /* 0x0000000c15077221 */ /* 0x000fe20000010000 */
[----:B------:R-:W-:-:S05]  /*5a40*/  F2FP.SATFINITE.E4M3.F32.PACK_AB_MERGE_C R217, R80, R53, R94 ;  /* 0x0000003550d9723e */ /* 0x000fca000480705e */
[----:B------:R-:W2:Y:S01]  /*5a50*/  MUFU.EX2 R75, R75 ;  /* 0x0000004b004b7308 */ /* 0x000ea20000000800 */
[----:B0-----:R-:W-:-:S01]  /*5a60*/  FADD.FTZ R5, R103, R8 ;  /* 0x0000000867057221 */ /* 0x001fc20000010000 */
[----:B------:R-:W-:Y:S01]  /*5a70*/  FADD.FTZ R8, R72, R7 ;  /* 0x0000000748087221 */ /* 0x000fe20000010000 */
[----:B------:R-:W-:-:S04]  /*5a80*/  F2FP.SATFINITE.E4M3.F32.PACK_AB_MERGE_C R102, R103, R102, RZ ;  /* 0x000000666766723e */ /* 0x000fc800048070ff */
[----:B------:R-:W-:Y:S01]  /*5a90*/  F2FP.SATFINITE.E4M3.F32.PACK_AB_MERGE_C R219, R84, R69, R102 ;  /* 0x0000004554db723e */ /* 0x000fe20004807066 */
[----:B------:R-:W0:Y:S01]  /*5aa0*/  MUFU.EX2 R85, R85 ;  /* 0x0000005500557308 */ /* 0x000e220000000800 */
[----:B-1----:R-:W-:-:S01]  /*5ab0*/  FADD.FTZ R6, R74, R5 ;  /* 0x000000054a067221 */ /* 0x002fc20000010000 */
[----:B------:R-:W-:Y:S01]  /*5ac0*/  FADD.FTZ R5, R73, R8 ;  /* 0x0000000849057221 */ /* 0x000fe20000010000 */
[----:B------:R-:W-:Y:S02]  /*5ad0*/  F2FP.SATFINITE.E4M3.F32.PACK_AB_MERGE_C R8, R77, R60, RZ ;  /* 0x0000003c4d08723e */ /* 0x000fe400048070ff */
[C---:B------:R-:W-:Y:S01]  /*5ae0*/  F2FP.SATFINITE.E4M3.F32.PACK_AB_MERGE_C R73, R76.reuse, R73, RZ ;  /* 0x000000494c49723e */ /* 0x040fe200048070ff */
[----:B------:R-:W-:-:S01]  /*5af0*/  FADD.FTZ R7, R76, R5 ;  /* 0x000000054c077221 */ /* 0x000fc20000010000 */
[----:B------:R-:W-:Y:S01]  /*5b00*/  F2FP.SATFINITE.E4M3.F32.PACK_AB_MERGE_C R208, R57, R56, R8 ;  /* 0x0000003839d0723e */ /* 0x000fe20004807008 */
[----:B------:R-:W1:Y:S01]  /*5b10*/  MUFU.EX2 R88, R88 ;  /* 0x0000005800587308 */ /* 0x000e620000000800 */
[----:B--2---:R-:W-:-:S01]  /*5b20*/  FADD.FTZ R6, R75, R6 ;  /* 0x000000064b067221 */ /* 0x004fc20000010000 */
[----:B------:R-:W-:-:S06]  /*5b30*/  F2FP.SATFINITE.E4M3.F32.PACK_AB_MERGE_C R214, R72, R21, R73 ;  /* 0x0000001548d6723e */ /* 0x000fcc0004807049 */
[----:B------:R-:W2:Y:S01]  /*5b40*/  MUFU.EX2 R78, R78 ;  /* 0x0000004e004e7308 */ /* 0x000ea20000000800 */
[----:B0-----:R-:W-:-:S01]  /*5b50*/  FADD.FTZ R5, R85, R6 ;  /* 0x0000000655057221 */ /* 0x001fc20000010000 */
[----:B------:R-:W-:-:S04]  /*5b60*/  FADD.FTZ R6, R56, R7 ;  /* 0x0000000738067221 */ /* 0x000fc80000010000 */
[----:B------:R-:W-:Y:S02]  /*5b70*/  FADD.FTZ R7, R57, R6 ;  /* 0x0000000639077221 */ /* 0x000fe40000010000 */
[----:B------:R-:W0:Y:S01]  /*5b80*/  MUFU.EX2 R79, R79 ;  /* 0x0000004f004f7308 */ /* 0x000e220000000800 */
[----:B-1----:R-:W-:-:S01]  /*5b90*/  FADD.FTZ R5, R88, R5 ;  /* 0x0000000558057221 */ /* 0x002fc20000010000 */
[----:B------:R-:W-:Y:S01]  /*5ba0*/  FADD.FTZ R60, R60, R7 ;  /* 0x000000073c3c7221 */ /* 0x000fe20000010000 */
[----:B------:R-:W-:Y:S02]  /*5bb0*/  F2FP.SATFINITE.E4M3.F32.PACK_AB_MERGE_C R7, R4, R61, RZ ;  /* 0x0000003d0407723e */ /* 0x000fe400048070ff */
[----:B------:R-:W-:Y:S01]  /*5bc0*/  F2FP.SATFINITE.E4M3.F32.PACK_AB_MERGE_C R85, R88, R85, RZ ;  /* 0x000000555855723e */ /* 0x000fe200048070ff */
[----:B------:R-:W-:-:S01]  /*5bd0*/  FADD.FTZ R77, R77, R60 ;  /* 0x0000003c4d4d7221 */ /* 0x000fc20000010000 */
[----:B------:R-:W-:Y:S01]  /*5be0*/  F2FP.SATFINITE.E4M3.F32.PACK_AB_MERGE_C R210, R65, R64, R7 ;  /* 0x0000004041d2723e */ /* 0x000fe20004807007 */
[----:B------:R-:W1:Y:S01]  /*5bf0*/  MUFU.EX2 R86, R86 ;  /* 0x0000005600567308 */ /* 0x000e620000000800 */
[----:B--2---:R-:W-:-:S01]  /*5c00*/  FADD.FTZ R6, R78, R5 ;  /* 0x000000054e067221 */ /* 0x004fc20000010000 */
[----:B------:R-:W-:Y:S01]  /*5c10*/  FADD.FTZ R8, R64, R77 ;  /* 0x0000004d40087221 */ /* 0x000fe20000010000 */
[----:B------:R-:W-:-:S03]  /*5c20*/  F2FP.SATFINITE.E4M3.F32.PACK_AB_MERGE_C R213, R75, R74, R85 ;  /* 0x0000004a4bd5723e */ /* 0x000fc60004807055 */
[----:B------:R-:W-:Y:S02]  /*5c30*/  FADD.FTZ R8, R65, R8 ;  /* 0x0000000841087221 */ /* 0x000fe40000010000 */
[----:B------:R-:W2:Y:S01]  /*5c40*/  MUFU.EX2 R87, R87 ;  /* 0x0000005700577308 */ /* 0x000ea20000000800 */
[----:B0-----:R-:W-:-:S01]  /*5c50*/  FADD.FTZ R5, R79, R6 ;  /* 0x000000064f057221 */ /* 0x001fc20000010000 */
[----:B------:R-:W-:-:S04]  /*5c60*/  FADD.FTZ R61, R61, R8 ;  /* 0x000000083d3d7221 */ /* 0x000fc80000010000 */
[----:B------:R-:W-:Y:S02]  /*5c70*/  FADD.FTZ R4, R4, R61 ;  /* 0x0000003d04047221 */ /* 0x000fe40000010000 */
[----:B------:R-:W0:Y:S01]  /*5c80*/  MUFU.EX2 R58, R58 ;  /* 0x0000003a003a7308 */ /* 0x000e220000000800 */
[----:B-1----:R-:W-:-:S07]  /*5c90*/  FADD.FTZ R6, R86, R5 ;  /* 0x0000000556067221 */ /* 0x002fce0000010000 */
[----:B------:R-:W1:Y:S01]  /*5ca0*/  MUFU.EX2 R59, R59 ;  /* 0x0000003b003b7308 */ /* 0x000e620000000800 */
[----:B--2---:R-:W-:-:S01]  /*5cb0*/  FADD.FTZ R5, R87, R6 ;  /* 0x0000000657057221 */ /* 0x004fc20000010000 */
        /* <DEDUP_REMOVED lines=8> */
[----:B------:R-:W-:Y:S01]  /*5d40*/  MUFU.EX2 R39, R39 ;  /* 0x0000002700277308 */ /* 0x000fe20000000800 */
[----:B0-----:R-:W-:-:S01]  /*5d50*/  FADD.FTZ R5, R63, R6 ;  /* 0x000000063f057221 */ /* 0x001fc20000010000 */
[----:B------:R-:W-:-:S04]  /*5d60*/  F2FP.SATFINITE.E4M3.F32.PACK_AB_MERGE_C R63, R63, R82, RZ ;  /* 0x000000523f3f723e */ /* 0x000fc800048070ff */
[----:B------:R-:W-:Y:S02]  /*5d70*/  F2FP.SATFINITE.E4M3.F32.PACK_AB_MERGE_C R209, R59, R58, R63 ;  /* 0x0000003a3bd1723e */ /* 0x000fe4000480703f */
[----:B------:R-:W0:Y:S01]  /*5d80*/  MUFU.EX2 R44, R44 ;  /* 0x0000002c002c7308 */ /* 0x000e220000000800 */
[----:B-1----:R-:W-:-:S07]  /*5d90*/  FADD.FTZ R6, R62, R5 ;  /* 0x000000053e067221 */ /* 0x002fce0000010000 */
[----:B------:R-:W1:Y:S08]  /*5da0*/  MUFU.EX2 R67, R67 ;  /* 0x0000004300437308 */ /* 0x000e700000000800 */
[----:B------:R-:W2:Y:S01]  /*5db0*/  MUFU.EX2 R31, R31 ;  /* 0x0000001f001f7308 */ /* 0x000ea20000000800 */
[----:B0-----:R-:W-:-:S07]  /*5dc0*/  F2FP.SATFINITE.E4M3.F32.PACK_AB_MERGE_C R7, R44, R39, RZ ;  /* 0x000000272c07723e */ /* 0x001fce00048070ff */
[----:B------:R-:W0:Y:S01]  /*5dd0*/  MUFU.EX2 R70, R70 ;  /* 0x0000004600467308 */ /* 0x000e220000000800 */
[----:B-1----:R-:W-:-:S07]  /*5de0*/  FADD.FTZ R5, R67, R6 ;  /* 0x0000000643057221 */ /* 0x002fce0000010000 */
[----:B------:R-:W1:Y:S01]  /*5df0*/  MUFU.EX2 R71, R71 ;  /* 0x0000004700477308 */ /* 0x000e620000000800 */
[----:B--2---:R-:W-:Y:S01]  /*5e00*/  F2FP.SATFINITE.E4M3.F32.PACK_AB_MERGE_C R204, R38, R31, R7 ;  /* 0x0000001f26cc723e */ /* 0x004fe20004807007 */
        /* <DEDUP_REMOVED lines=8> */
[----:B------:R-:W-:-:S04]  /*5e90*/  F2FP.SATFINITE.E4M3.F32.PACK_AB_MERGE_C R70, R71, R70, RZ ;  /* 0x000000464746723e */ /* 0x000fc800048070ff */
[----:B------:R-:W-:Y:S02]  /*5ea0*/  F2FP.SATFINITE.E4M3.F32.PACK_AB_MERGE_C R211, R67, R62, R70 ;  /* 0x0000003e43d3723e */ /* 0x000fe40004807046 */
[----:B------:R-:W1:Y:S01]  /*5eb0*/  MUFU.EX2 R46, R46 ;  /* 0x0000002e002e7308 */ /* 0x000e620000000800 */
[----:B--2---:R-:W-:-:S07]  /*5ec0*/  FADD.FTZ R4, R42, R5 ;  /* 0x000000052a047221 */ /* 0x004fce0000010000 */
[----:B------:R-:W-:Y:S01]  /*5ed0*/  MUFU.EX2 R49, R49 ;  /* 0x0000003100317308 */ /* 0x000fe20000000800 */
[----:B0-----:R-:W-:-:S07]  /*5ee0*/  FADD.FTZ R7, R43, R4 ;  /* 0x000000042b077221 */ /* 0x001fce0000010000 */
        /* <DEDUP_REMOVED lines=15> */
[----:B-1----:R-:W-:-:S01]  /*5fe0*/  FADD.FTZ R4, R50, R47 ;  /* 0x0000002f32047221 */ /* 0x002fc20000010000 */
        /* <DEDUP_REMOVED lines=19> */
[----:B0-----:R-:W-:-:S01]  /*6120*/  FADD.FTZ R4, R26, R55 ;  /* 0x000000371a047221 */ /* 0x001fc20000010000 */
        /* <DEDUP_REMOVED lines=18> */
[----:B------:R-:W-:Y:S01]  /*6250*/  MUFU.EX2 R40, R40 ;  /* 0x0000002800287308 */ /* 0x000fe20000000800 */
[----:B-1----:R-:W-:-:S01]  /*6260*/  FADD.FTZ R4, R34, R5 ;  /* 0x0000000522047221 */ /* 0x002fc20000010000 */
[----:B------:R-:W-:-:S04]  /*6270*/  FADD.FTZ R6, R36, R33 ;  /* 0x0000002124067221 */ /* 0x000fc80000010000 */
[----:B------:R-:W-:Y:S02]  /*6280*/  FADD.FTZ R6, R37, R6 ;  /* 0x0000000625067221 */ /* 0x000fe40000010000 */
[----:B------:R-:W0:Y:S01]  /*6290*/  MUFU.EX2 R41, R41 ;  /* 0x0000002900297308 */ /* 0x000e220000000800 */
[----:B--2---:R-:W-:-:S01]  /*62a0*/  FADD.FTZ R5, R35, R4 ;  /* 0x0000000423057221 */ /* 0x004fc20000010000 */
[----:B0-----:R-:W-:-:S03]  /*62b0*/  F2FP.SATFINITE.E4M3.F32.PACK_AB_MERGE_C R4, R41, R40, RZ ;  /* 0x000000282904723e */ /* 0x001fc600048070ff */
[----:B------:R-:W-:Y:S01]  /*62c0*/  FADD.FTZ R40, R40, R5 ;  /* 0x0000000528287221 */ /* 0x000fe20000010000 */
[----:B------:R-:W-:-:S03]  /*62d0*/  F2FP.SATFINITE.E4M3.F32.PACK_AB_MERGE_C R203, R35, R34, R4 ;  /* 0x0000002223cb723e */ /* 0x000fc60004807004 */
[----:B------:R-:W-:Y:S01]  /*62e0*/  FADD.FTZ R5, R41, R40 ;  /* 0x0000002829057221 */ /* 0x000fe20000010000 */
[----:B------:R-:W-:Y:S01]  /*62f0*/  VIADD R4, R105, 0xfffffffe ;  /* 0xfffffffe69047836 */ /* 0x000fe20000000000 */
        /* <DEDUP_REMOVED lines=11> */
.L_x_1128:
[----:B------:R-:W-:-:S11]  /*63b0*/  UISETP.NE.AND UP2, UPT, UR7, 0x1, UPT ;  /* 0x000000010700788c */ /* 0x000fd6000bf45270 */
[----:B------:R-:W-:Y:S02]  /*63c0*/  @UP2 ULDC.64 UR10, c[0x0][0x9e8] ;  /* 0x00027a00000a2ab9 */ /* 0x000fe40000000a00 */
[----:B------:R-:W-:-:S04]  /*63d0*/  UIMAD.WIDE.U32 UR14, UR18, UR10, URZ ;  /* 0x0000000a120e72a5 */ /* 0x000fc8000f8e003f */
[----:B------:R-:W-:-:S12]  /*63e0*/  @UP2 USHF.R.U32.HI UR18, URZ, UR11, UR15 ;  /* 0x0000000b3f122299 */ /* 0x000fd8000801160f */
.L_x_1129:
[----:B------:R-:W-:-:S04]  /*63f0*/  UIMAD UR7, UR18, UR7, UR7 ;  /* 0x00000007120772a4 */ /* 0x000fc8000f8e0207 */
[----:B------:R-:W-:-:S04]  /*6400*/  UISETP.LT.AND UP2, UPT, UR6, UR7, UPT ;  /* 0x000000070600728c */ /* 0x000fc8000bf41270 */
[----:B------:R-:W-:-:S12]  /*6410*/  USEL UR6, UR6, UR7, UP2 ;  /* 0x0000000706067287 */ /* 0x000fd80009000000 */
.L_x_1127:
[----:B------:R-:W-:Y:S01]  /*6420*/  UIMAD.WIDE UR6, UR6, 0x66666667, URZ ;  /* 0x66666667060678a5 */ /* 0x000fe2000f8e023f */
[----:B------:R-:W-:Y:S02]  /*6430*/  CS2R R24, SRZ ;  /* 0x0000000000187805 */ /* 0x000fe4000001ff00 */
        /* <DEDUP_REMOVED lines=8> */
[----:B------:R-:W-:Y:S02]  /*64c0*/  CS2R R38, SRZ ;  /* 0x0000000000267805 */ /* 0x000fe4000001ff00 */
[----:B------:R-:W-:Y:S01]  /*64d0*/  CS2R R40, SRZ ;  /* 0x0000000000287805 */ /* 0x000fe2000001ff00 */
[----:B------:R-:W-:Y:S01]  /*64e0*/  UISETP.LT.AND UP2, UPT, UR39, UR6, UPT ;  /* 0x000000062700728c */ /* 0x000fe2000bf41270 */
[----:B------:R-:W-:Y:S02]  /*64f0*/  CS2R R42, SRZ ;  /* 0x00000000002a7805 */ /* 0x000fe4000001ff00 */
[----:B------:R-:W-:Y:S02]  /*6500*/  CS2R R44, SRZ ;  /* 0x00000000002c7805 */ /* 0x000fe4000001ff00 */
[----:B------:R-:W-:Y:S01]  /*6510*/  CS2R R46, SRZ ;  /* 0x00000000002e7805 */ /* 0x000fe2000001ff00 */
[----:B------:R-:W-:Y:S01]  /*6520*/  USEL UR60, UR39, UR6, !UP2 ;  /* 0x00000006273c7287 */ /* 0x000fe2000d000000 */
[----:B------:R-:W-:-:S02]  /*6530*/  CS2R R48, SRZ ;  /* 0x0000000000307805 */ /* 0x000fc4000001ff00 */
[----:B------:R-:W-:Y:S02]  /*6540*/  CS2R R50, SRZ ;  /* 0x0000000000327805 */ /* 0x000fe4000001ff00 */
[----:B------:R-:W-:Y:S02]  /*6550*/  CS2R R52, SRZ ;  /* 0x0000000000347805 */ /* 0x000fe4000001ff00 */
[----:B------:R-:W-:Y:S02]  /*6560*/  CS2R R54, SRZ ;  /* 0x0000000000367805 */ /* 0x000fe4000001ff00 */
[----:B------:R-:W-:Y:S02]  /*6570*/  CS2R R56, SRZ ;  /* 0x0000000000387805 */ /* 0x000fe4000001ff00 */
[----:B------:R-:W-:Y:S02]  /*6580*/  ISETP.GE.AND P1, PT, R4, UR60, PT ;  /* 0x0000003c04007c0c */ /* 0x000fe4000bf26270 */
        /* <DEDUP_REMOVED lines=31> */
[----:B------:R-:W-:Y:S06]  /*6780*/  @!P1 BRA `(.L_x_1130) ;  /* 0x0000004c00989947 */ /* 0x000fec0003800000 */
        /* <DEDUP_REMOVED lines=48> */
[----:B------:R-:W-:Y:S01]  /*6a90*/  ULDC UR55, c[0x0][0x9e4] ;  /* 0x0002790000377ab9 */ /* 0x000fe20000000800 */
[----:B------:R-:W-:Y:S01]  /*6aa0*/  ULDC UR56, c[0x0][0x9dc] ;  /* 0x0002770000387ab9 */ /* 0x000fe20000000800 */
[----:B------:R-:W-:-:S05]  /*6ab0*/  ULDC UR57, c[0x0][0x9e0] ;  /* 0x0002780000397ab9 */ /* 0x000fca0000000800 */
.L_x_1148:
        /* <DEDUP_REMOVED lines=9> */
.L_x_1132:
[----:B------:R-:W-:Y:S01]  /*6b50*/  ULEA UR6, UR59, UR41, 0x3 ;  /* 0x000000293b067291 */ /* 0x000fe2000f8e183f */
[----:B------:R-:W-:-:S05]  /*6b60*/  IMAD.U32 R7, RZ, RZ, UR58 ;  /* 0x0000003aff077e24 */ /* 0x000fca000f8e00ff */
[----:B------:R-:W-:-:S04]  /*6b70*/  SHF.L.U32 R7, R7, 0x1f, RZ ;  /* 0x0000001f07077819 */ /* 0x000fc800000006ff */
[----:B------:R0:W1:Y:S01]  /*6b80*/  SYNCS.PHASECHK.TRANS64.TRYWAIT P1, [UR6+0x33430], R7 ;  /* 0x03343007ff0075a7 */ /* 0x0000620008020146 */
[----:B------:R-:W-:Y:S05]  /*6b90*/  @!P0 BRA `(.L_x_1133) ;  /* 0x0000000000048947 */ /* 0x000fea0003800000 */
[----:B------:R-:W-:Y:S01]  /*6ba0*/  BPT.TRAP 0x1 ;  /* 0x000000040000795c */ /* 0x000fe20000300000 */
.L_x_1133:
[----:B-1----:R-:W-:Y:S05]  /*6bb0*/  @P1 BRA `(.L_x_1131) ;  /* 0x0000000000081947 */ /* 0x002fea0003800000 */
[----:B------:R-:W1:Y:S02]  /*6bc0*/  SYNCS.PHASECHK.TRANS64.TRYWAIT P1, [UR6+0x33430], R7 ;  /* 0x03343007ff0075a7 */ /* 0x000e640008020146 */
[----:B-1----:R-:W-:Y:S05]  /*6bd0*/  @!P1 BRA `(.L_x_1134) ;  /* 0x0000019000a49947 */ /* 0x002fea0003800000 */
.L_x_1131:
[----:B-1----:R-:W1:Y:S01]  /*6be0*/  S2R R8, SR_TID.X ;  /* 0x0000000000087919 */ /* 0x002e620000002100 */
[----:B------:R-:W-:Y:S01]  /*6bf0*/  UIMAD UR61, UR59, 0x780, UR51 ;  /* 0x000007803b3d78a4 */ /* 0x000fe2000f8e0233 */
[----:B------:R-:W-:Y:S01]  /*6c00*/  UMOV UR27, 0x80000020 ;  /* 0x80000020001b7882 */ /* 0x000fe20000000000 */
[----:B------:R-:W-:Y:S02]  /*6c10*/  UMOV UR28, UR24 ;  /* 0x00000018001c7c82 */ /* 0x000fe40008000000 */
[----:B------:R-:W-:Y:S01]  /*6c20*/  UIADD3 UR30, UR61, 0x80, URZ ;  /* 0x000000803d1e7890 */ /* 0x000fe2000fffe03f */
[----:B------:R-:W-:Y:S02]  /*6c30*/  UMOV UR29, UR25 ;  /* 0x00000019001d7c82 */ /* 0x000fe40008000000 */
[----:B------:R-:W-:Y:S01]  /*6c40*/  UMOV UR26, UR61 ;  /* 0x0000003d001a7c82 */ /* 0x000fe20008000000 */
[----:B------:R-:W-:Y:S01]  /*6c50*/  UMOV UR31, 0x80000020 ;  /* 0x80000020001f7882 */ /* 0x000fe20000000000 */
[----:B------:R-:W-:Y:S01]  /*6c60*/  UIADD3 UR34, UR61, 0x100, URZ ;  /* 0x000001003d227890 */ /* 0x000fe2000fffe03f */
[----:B------:R-:W-:Y:S01]  /*6c70*/  UMOV UR32, UR24 ;  /* 0x0000001800207c82 */ /* 0x000fe20008000000 */
[----:B------:R-:W-:Y:S01]  /*6c80*/  UMOV UR33, UR25 ;  /* 0x0000001900217c82 */ /* 0x000fe20008000000 */
[----:B------:R-:W-:Y:S01]  /*6c90*/  UMOV UR35, 0x80000020 ;  /* 0x8000002000237882 */ /* 0x000fe20000000000 */
[----:B------:R-:W-:Y:S01]  /*6ca0*/  UIADD3 UR6, UR61, 0x200, URZ ;  /* 0x000002003d067890 */ /* 0x000fe2000fffe03f */
        /* <DEDUP_REMOVED lines=9> */
[----:B-1----:R-:W-:-:S05]  /*6d40*/  SHF.R.U32.HI R8, RZ, 0x7, R8 ;  /* 0x00000007ff087819 */ /* 0x002fca0000011608 */
[----:B0-----:R-:W-:-:S05]  /*6d50*/  VIADD R7, R8, 0x8 ;  /* 0x0000000808077836 */ /* 0x001fca0000000000 */
        /* <DEDUP_REMOVED lines=164> */
.L_x_1136:
[----:B------:R-:W-:Y:S01]  /*77a0*/  ULEA UR6, UR54, UR41, 0x3 ;  /* 0x0000002936067291 */ /* 0x000fe2000f8e183f */
[----:B------:R-:W-:-:S05]  /*77b0*/  IMAD.U32 R7, RZ, RZ, UR50 ;  /* 0x00000032ff077e24 */ /* 0x000fca000f8e00ff */
[----:B------:R-:W-:-:S04]  /*77c0*/  SHF.L.U32 R7, R7, 0x1f, RZ ;  /* 0x0000001f07077819 */ /* 0x000fc800000006ff */
[----:B------:R0:W1:Y:S01]  /*77d0*/  SYNCS.PHASECHK.TRANS64.TRYWAIT P1, [UR6+0x33450], R7 ;  /* 0x03345007ff0075a7 */ /* 0x0000620008020146 */
[----:B------:R-:W-:Y:S05]  /*77e0*/  @!P0 BRA `(.L_x_1137) ;  /* 0x0000000000048947 */ /* 0x000fea0003800000 */
[----:B------:R-:W-:Y:S01]  /*77f0*/  BPT.TRAP 0x1 ;  /* 0x000000040000795c */ /* 0x000fe20000300000 */
.L_x_1137:
[----:B-1----:R-:W-:Y:S05]  /*7800*/  @P1 BRA `(.L_x_1135) ;  /* 0x0000000000081947 */ /* 0x002fea0003800000 */
[----:B------:R-:W1:Y:S02]  /*7810*/  SYNCS.PHASECHK.TRANS64.TRYWAIT P1, [UR6+0x33450], R7 ;  /* 0x03345007ff0075a7 */ /* 0x000e640008020146 */
[----:B-1----:R-:W-:Y:S05]  /*7820*/  @!P1 BRA `(.L_x_1138) ;  /* 0x0000018400a89947 */ /* 0x002fea0003800000 */
.L_x_1135:
[----:B------:R-:W-:Y:S01]  /*7830*/  UIADD3 UR6, UR41, 0x200, URZ ;  /* 0x0000020029067890 */ /* 0x000fe2000fffe03f */
[----:B------:R-:W-:Y:S01]  /*7840*/  WARPGROUP.ARRIVE ;  /* 0x00000000000079c5 */ /* 0x000fe20000000000 */
[----:B------:R-:W-:-:S05]  /*7850*/  UMOV UR7, 0xc0000010 ;  /* 0xc000001000077882 */ /* 0x000fca0000000000 */
[----:B------:R-:W2:Y:S01]  /*7860*/  S2R R9, SR_TID.X ;  /* 0x0000000000097919 */ /* 0x000ea20000002100 */
[----:B------:R-:W-:Y:S01]  /*7870*/  USHF.R.U32.HI UR6, URZ, 0x4, UR6 ;  /* 0x000000043f067899 */ /* 0x000fe20008011606 */
[----:B------:R-:W-:Y:S01]  /*7880*/  PLOP3.LUT P1, PT, PT, PT, UP0, 0x80, 0x0 ;  /* 0x000000000000781c */ /* 0x000fe20003f2f008 */
[----:B------:R-:W-:Y:S01]  /*7890*/  VIADD R15, R22, UR36 ;  /* 0x00000024160f7c36 */ /* 0x000fe20008000000 */
[----:B------:R-:W-:Y:S01]  /*78a0*/  PLOP3.LUT P2, PT, PT, PT, UP0, 0x80, 0x0 ;  /* 0x000000000000781c */ /* 0x000fe20003f4f008 */
[----:B------:R-:W-:Y:S01]  /*78b0*/  ULOP3.LUT UR6, UR6, 0x3fff, URZ, 0xc0, !UPT ;  /* 0x00003fff06067892 */ /* 0x000fe2000f8ec03f */
[----:B01----:R-:W-:Y:S02]  /*78c0*/  IMAD.U32 R7, RZ, RZ, UR59 ;  /* 0x0000003bff077e24 */ /* 0x003fe4000f8e00ff */
[----:B------:R-:W-:Y:S01]  /*78d0*/  IMAD R14, R4, -0xa0, RZ ;  /* 0xffffff60040e7824 */ /* 0x000fe200078e02ff */
[----:B------:R-:W-:-:S04]  /*78e0*/  ULOP3.LUT UR6, UR6, 0x10000, URZ, 0xfc, !UPT ;  /* 0x0001000006067892 */ /* 0x000fc8000f8efc3f */
[----:B------:R-:W-:-:S07]  /*78f0*/  UIMAD UR10, UR54, 0x780, UR6 ;  /* 0x00000780360a78a4 */ /* 0x000fce000f8e0206 */
[----:B------:R-:W-:Y:S02]  /*7900*/  UMOV UR6, UR10 ;  /* 0x0000000a00067c82 */ /* 0x000fe40008000000 */
[----:B------:R-:W-:Y:S01]  /*7910*/  QGMMA.64x192x32.F32.E4M3.E4M3 R24, R216, gdesc[UR4], R24, gsb0 ;  /* 0x02e00004d8187df3 */ /* 0x000fe20008000818 */
[----:B------:R-:W-:Y:S01]  /*7920*/  UIADD3 UR6, UR10, 0x180, URZ ;  /* 0x000001800a067890 */ /* 0x000fe2000fffe03f */
[----:B------:R-:W-:Y:S01]  /*7930*/  UMOV UR7, 0xc0000010 ;  /* 0xc000001000077882 */ /* 0x000fe20000000000 */
[----:B--2---:R-:W-:Y:S02]  /*7940*/  LOP3.LUT P3, RZ, R9, 0x7f, RZ, 0xc0, !PT ;  /* 0x0000007f09ff7812 */ /* 0x004fe4000786c0ff */
[----:B------:R-:W-:-:S11]  /*7950*/  SHF.R.U32.HI R9, RZ, 0x7, R9 ;  /* 0x00000007ff097819 */ /* 0x000fd60000011609 */
[----:B------:R-:W-:-:S05]  /*7960*/  @!P3 LEA R7, R7, UR41, 0x3 ;  /* 0x000000290707bc11 */ /* 0x000fca000f8e18ff */
[----:B------:R-:W-:-:S05]  /*7970*/  @!P3 VIADD R7, R7, 0x33440 ;  /* 0x000334400707b836 */ /* 0x000fca0000000000 */
[----:B------:R-:W-:Y:S01]  /*7980*/  @!P3 PRMT R7, RZ, 0x654, R7 ;  /* 0x00000654ff07b816 */ /* 0x000fe20000000007 */
        /* <DEDUP_REMOVED lines=18> */
[----:B------:R-:W-:Y:S02]  /*7ab0*/  @UP0 ULDC UR6, c[0x0][0x44c] ;  /* 0x0001130000060ab9 */ /* 0x000fe40000000800 */
[----:B------:R-:W-:Y:S01]  /*7ac0*/  @P1 IMAD.HI.U32 R8, R15, UR6, RZ ;  /* 0x000000060f081c27 */ /* 0x000fe2000f8e00ff */
[----:B------:R-:W-:Y:S01]  /*7ad0*/  @UP0 ULDC UR6, c[0x0][0x450] ;  /* 0x0001140000060ab9 */ /* 0x000fe20000000800 */
[----:B------:R-:W-:-:S03]  /*7ae0*/  PLOP3.LUT P1, PT, PT, PT, UP1, 0x40, 0x0 ;  /* 0x000000000000781c */ /* 0x000fc60003f2e818 */
[----:B------:R-:W-:Y:S01]  /*7af0*/  @P2 SHF.R.U32.HI R15, RZ, UR6, R8 ;  /* 0x00000006ff0f2c19 */ /* 0x000fe20008011608 */
[----:B------:R-:W-:Y:S01]  /*7b00*/  ULOP3.LUT UR6, URZ, UR56, URZ, 0x33, !UPT ;  /* 0x000000383f067292 */ /* 0x000fe2000f8e333f */
[----:B------:R-:W-:-:S03]  /*7b10*/  IADD3 R8, -R9, 0xb, RZ ;  /* 0x0000000b09087810 */ /* 0x000fc60007ffe1ff */
[----:B------:R-:W0:Y:S01]  /*7b20*/  SHFL.IDX PT, R20, R15, RZ, 0x1c1f ;  /* 0x001c1fff0f147589 */ /* 0x000e2200000e0000 */
[----:B------:R-:W-:Y:S02]  /*7b30*/  WARPGROUP.DEPBAR.LE gsb0, 0x0 ;  /* 0x00008000000079c5 */ /* 0x000fe40000010000 */
[----:B------:R1:W-:Y:S06]  /*7b40*/  BAR.ARV R8, 0x100 ;  /* 0x000400080000751d */ /* 0x0003ec0000002000 */
[----:B------:R2:W-:Y:S02]  /*7b50*/  @!P3 SYNCS.ARRIVE.TRANS64.RED.A1T0 RZ, [R7+URZ], RZ ;  /* 0x000000ff07ffb9a7 */ /* 0x0005e4000810043f */
[----:B--2---:R-:W-:-:S04]  /*7b60*/  IADD3 R7, -R17, 0x1, R14 ;  /* 0x0000000111077810 */ /* 0x004fc80007ffe10e */
[----:B------:R-:W-:-:S05]  /*7b70*/  IADD3 R7, -R19, R7, R18 ;  /* 0x0000000713077210 */ /* 0x000fca0007ffe112 */
[C---:B------:R-:W-:Y:S02]  /*7b80*/  VIADD R13, R7.reuse, UR57 ;  /* 0x00000039070d7c36 */ /* 0x040fe40008000000 */
[----:B------:R-:W-:Y:S02]  /*7b90*/  VIADD R12, R7, UR6 ;  /* 0x00000006070c7c36 */ /* 0x000fe40008000000 */
[----:B------:R-:W-:Y:S02]  /*7ba0*/  IMAD.IADD R7, R14, 0x1, -R17 ;  /* 0x000000010e077824 */ /* 0x000fe400078e0a11 */
[--C-:B0-----:R-:W-:Y:S02]  /*7bb0*/  IMAD.IADD R11, R13, 0x1, R20.reuse ;  /* 0x000000010d0b7824 */ /* 0x101fe400078e0214 */
[----:B------:R-:W-:Y:S01]  /*7bc0*/  IMAD.IADD R10, R12, 0x1, R20 ;  /* 0x000000010c0a7824 */ /* 0x000fe200078e0214 */
[----:B-1----:R-:W-:Y:S06]  /*7bd0*/  @P1 BRA `(.L_x_1139) ;  /* 0x0000000000541947 */ /* 0x002fec0003800000 */
[----:B------:R-:W-:Y:S01]  /*7be0*/  IADD3 R20, -R19, R18, R20 ;  /* 0x0000001213147210 */ /* 0x000fe20007ffe114 */
[----:B------:R-:W-:Y:S03]  /*7bf0*/  BSSY B0, `(.L_x_1140) ;  /* 0x0000010000007945 */ /* 0x000fe60003800000 */
        /* <DEDUP_REMOVED lines=10> */
.L_x_1141:
[----:B------:R-:W-:-:S05]  /*7ca0*/  IMAD.U32 R200, RZ, RZ, UR55 ;  /* 0x00000037ffc87e24 */ /* 0x000fca000f8e00ff */
[----:B------:R-:W-:-:S13]  /*7cb0*/  ISETP.NE.AND P1, PT, R200, 0x1, PT ;  /* 0x00000001c800780c */ /* 0x000fda0003f25270 */
[----:B------:R-:W0:Y:S02]  /*7cc0*/  @P1 LDC.64 R8, c[0x0][0x9e8] ;  /* 0x00027a00ff081b82 */ /* 0x000e240000000a00 */
[----:B0-----:R-:W-:-:S05]  /*7cd0*/  @P1 IMAD.HI.U32 R8, R20, R8, RZ ;  /* 0x0000000814081227 */ /* 0x001fca00078e00ff */
[----:B------:R-:W-:-:S07]  /*7ce0*/  @P1 SHF.R.U32.HI R20, RZ, R9, R8 ;  /* 0x00000009ff141219 */ /* 0x000fce0000011608 */
.L_x_1142:
[----:B------:R-:W-:Y:S05]  /*7cf0*/  BSYNC B0 ;  /* 0x0000000000007941 */ /* 0x000fea0003800000 */
.L_x_1140:
[----:B------:R-:W-:-:S05]  /*7d00*/  IMAD R20, R20, R200, R7 ;  /* 0x000000c814147224 */ /* 0x000fca00078e0207 */
[----:B------:R-:W-:Y:S02]  /*7d10*/  VIADDMNMX R11, R20, R200, R11, PT ;  /* 0x000000c8140b7246 */ /* 0x000fe4000380010b */
[----:B------:R-:W-:-:S07]  /*7d20*/  VIMNMX R10, R10, R20, !PT ;  /* 0x000000140a0a7248 */ /* 0x000fce0007fe0100 */
.L_x_1139:
        /* <DEDUP_REMOVED lines=10> */
[----:B------:R-:W-:-:S02]  /*7dd0*/  ISETP.GT.AND P2, PT, R10, 0x8, !P2 ;  /* 0x000000080a00780c */ /* 0x000fc40005744270 */
[----:B------:R-:W-:Y:S02]  /*7de0*/  FSEL R185, R185, -INF , !P1 ;  /* 0xff800000b9b97808 */ /* 0x000fe40004800000 */
[----:B------:R-:W-:Y:S02]  /*7df0*/  LOP3.LUT R16, R16, 0xbfffffff, RZ, 0xc0, !PT ;  /* 0xbfffffff10107812 */ /* 0x000fe400078ec0ff */
[----:B------:R-:W-:Y:S02]  /*7e00*/  ISETP.GT.AND P1, PT, R10, 0x9, !P3 ;  /* 0x000000090a00780c */ /* 0x000fe40005f24270 */
[C---:B------:R-:W-:Y:S02]  /*7e10*/  ISETP.LT.OR P2, PT, R11.reuse, 0x9, P2 ;  /* 0x000000090b00780c */ /* 0x040fe40001741670 */
[----:B------:R-:W-:Y:S02]  /*7e20*/  @P3 LOP3.LUT R16, R16, 0x40000000, RZ, 0xfc, !PT ;  /* 0x4000000010103812 */ /* 0x000fe400078efcff */
[----:B------:R-:W-:-:S02]  /*7e30*/  ISETP.LT.OR P1, PT, R11, 0xa, P1 ;  /* 0x0000000a0b00780c */ /* 0x000fc40000f21670 */
[----:B------:R-:W-:Y:S02]  /*7e40*/  FSEL R188, R188, -INF , !P2 ;  /* 0xff800000bcbc7808 */ /* 0x000fe40005000000 */
[C---:B------:R-:W-:Y:S02]  /*7e50*/  ISETP.GE.AND P3, PT, R14.reuse, 0x11, PT ;  /* 0x000000110e00780c */ /* 0x040fe40003f66270 */
[----:B------:R-:W-:Y:S02]  /*7e60*/  ISETP.GE.AND P2, PT, R14, 0x12, PT ;  /* 0x000000120e00780c */ /* 0x000fe40003f46270 */
[----:B------:R-:W-:Y:S02]  /*7e70*/  FSEL R189, R189, -INF , !P1 ;  /* 0xff800000bdbd7808 */ /* 0x000fe40004800000 */
[----:B------:R-:W-:Y:S02]  /*7e80*/  ISETP.GT.AND P1, PT, R10, 0x10, !P3 ;  /* 0x000000100a00780c */ /* 0x000fe40005f24270 */
[----:B------:R-:W-:-:S02]  /*7e90*/  LOP3.LUT R16, R16, 0x7fffffff, RZ, 0xc0, !PT ;  /* 0x7fffffff10107812 */ /* 0x000fc400078ec0ff */
[----:B------:R-:W-:-:S03]  /*7ea0*/  ISETP.LT.OR P1, PT, R11, 0x11, P1 ;  /* 0x000000110b00780c */ /* 0x000fc60000f21670 */
[----:B------:R-:W-:Y:S02]  /*7eb0*/  @P3 LOP3.LUT R16, R16, 0x80000000, RZ, 0xfc, !PT ;  /* 0x8000000010103812 */ /* 0x000fe400078efcff */
[----:B------:R-:W-:Y:S02]  /*7ec0*/  FSEL R192, R192, -INF , !P1 ;  /* 0xff800000c0c07808 */ /* 0x000fe40004800000 */
[----:B------:R-:W-:Y:S02]  /*7ed0*/  @P2 LOP3.LUT R2, R2, 0x1, RZ, 0xfc, !PT ;  /* 0x0000000102022812 */ /* 0x000fe400078efcff */
[----:B------:R-:W-:Y:S02]  /*7ee0*/  ISETP.GT.AND P1, PT, R10, 0x11, !P2 ;  /* 0x000000110a00780c */ /* 0x000fe40005724270 */
[----:B------:R-:W-:Y:S02]  /*7ef0*/  ISETP.GE.AND P2, PT, R14, 0x19, PT ;  /* 0x000000190e00780c */ /* 0x000fe40003f46270 */
[----:B------:R-:W-:-:S02]  /*7f00*/  ISETP.LT.OR P1, PT, R11, 0x12, P1 ;  /* 0x000000120b00780c */ /* 0x000fc40000f21670 */
[----:B------:R-:W-:Y:S02]  /*7f10*/  LOP3.LUT R2, R2, 0xfffffffb, RZ, 0xc0, !PT ;  /* 0xfffffffb02027812 */ /* 0x000fe400078ec0ff */
[----:B------:R-:W-:Y:S02]  /*7f20*/  FSEL R193, R193, -INF , !P1 ;  /* 0xff800000c1c17808 */ /* 0x000fe40004800000 */
[----:B------:R-:W-:Y:S02]  /*7f30*/  ISETP.GT.AND P1, PT, R10, 0x18, !P2 ;  /* 0x000000180a00780c */ /* 0x000fe40005724270 */
[----:B------:R-:W-:Y:S02]  /*7f40*/  ISETP.GE.AND P3, PT, R14, 0x22, PT ;  /* 0x000000220e00780c */ /* 0x000fe40003f66270 */
[----:B------:R-:W-:Y:S02]  /*7f50*/  ISETP.LT.OR P1, PT, R11, 0x19, P1 ;  /* 0x000000190b00780c */ /* 0x000fe40000f21670 */
[----:B------:R-:W-:-:S02]  /*7f60*/  @P2 LOP3.LUT R2, R2, 0x4, RZ, 0xfc, !PT ;  /* 0x0000000402022812 */ /* 0x000fc400078efcff */
[----:B------:R-:W-:Y:S02]  /*7f70*/  ISETP.GE.AND P2, PT, R14, 0x1a, PT ;  /* 0x0000001a0e00780c */ /* 0x000fe40003f46270 */
[----:B------:R-:W-:Y:S02]  /*7f80*/  FSEL R196, R196, -INF , !P1 ;  /* 0xff800000c4c47808 */ /* 0x000fe40004800000 */
[----:B------:R-:W-:Y:S02]  /*7f90*/  ISETP.GT.AND P1, PT, R10, 0x19, !P2 ;  /* 0x000000190a00780c */ /* 0x000fe40005724270 */
[----:B------:R-:W-:Y:S02]  /*7fa0*/  LOP3.LUT R2, R2, 0xfffffffd, RZ, 0xc0, !PT ;  /* 0xfffffffd02027812 */ /* 0x000fe400078ec0ff */
[----:B------:R-:W-:Y:S02]  /*7fb0*/  ISETP.LT.OR P1, PT, R11, 0x1a, P1 ;  /* 0x0000001a0b00780c */ /* 0x000fe40000f21670 */
[----:B------:R-:W-:-:S02]  /*7fc0*/  LOP3.LUT R16, R16, 0xfffffffd, RZ, 0xc0, !PT ;  /* 0xfffffffd10107812 */ /* 0x000fc400078ec0ff */
[----:B------:R-:W-:Y:S02]  /*7fd0*/  FSEL R197, R197, -INF , !P1 ;  /* 0xff800000c5c57808 */ /* 0x000fe40004800000 */
[----:B------:R-:W-:Y:S02]  /*7fe0*/  ISETP.GE.AND P1, PT, R14, 0x21, PT ;  /* 0x000000210e00780c */ /* 0x000fe40003f26270 */
[----:B------:R-:W-:Y:S02]  /*7ff0*/  @P2 LOP3.LUT R2, R2, 0x2, RZ, 0xfc, !PT ;  /* 0x0000000202022812 */ /* 0x000fe400078efcff */
[----:B------:R-:W-:Y:S02]  /*8000*/  ISETP.GT.AND P2, PT, R10, 0x20, !P1 ;  /* 0x000000200a00780c */ /* 0x000fe40004f44270 */
[----:B------:R-:W-:Y:S02]  /*8010*/  @P3 LOP3.LUT R16, R16, 0x2, RZ, 0xfc, !PT ;  /* 0x0000000210103812 */ /* 0x000fe400078efcff */
[----:B------:R-:W-:-:S02]  /*8020*/  ISETP.LT.OR P2, PT, R11, 0x21, P2 ;  /* 0x000000210b00780c */ /* 0x000fc40001741670 */
        /* <DEDUP_REMOVED lines=199> */
.L_x_1145:
[----:B------:R-:W-:-:S05]  /*8ca0*/  IMAD.U32 R14, RZ, RZ, UR55 ;  /* 0x00000037ff0e7e24 */ /* 0x000fca000f8e00ff */
[----:B------:R-:W-:-:S13]  /*8cb0*/  ISETP.NE.AND P6, PT, R14, 0x1, PT ;  /* 0x000000010e00780c */ /* 0x000fda0003fc5270 */
[----:B------:R-:W0:Y:S02]  /*8cc0*/  @P6 LDC.64 R8, c[0x0][0x9e8] ;  /* 0x00027a00ff086b82 */ /* 0x000e240000000a00 */
[----:B0-----:R-:W-:-:S05]  /*8cd0*/  @P6 IMAD.HI.U32 R8, R10, R8, RZ ;  /* 0x000000080a086227 */ /* 0x001fca00078e00ff */
[----:B------:R-:W-:-:S07]  /*8ce0*/  @P6 SHF.R.U32.HI R10, RZ, R9, R8 ;  /* 0x00000009ff0a6219 */ /* 0x000fce0000011608 */
.L_x_1146:
[----:B------:R-:W-:Y:S05]  /*8cf0*/  BSYNC B0 ;  /* 0x0000000000007941 */ /* 0x000fea0003800000 */
.L_x_1144:
[----:B------:R-:W-:-:S05]  /*8d00*/  IMAD R7, R10, R14, R7 ;  /* 0x0000000e0a077224 */ /* 0x000fca00078e0207 */
[----:B------:R-:W-:Y:S02]  /*8d10*/  VIADDMNMX R13, R7, R14, R13, PT ;  /* 0x0000000e070d7246 */ /* 0x000fe4000380010d */
[----:B------:R-:W-:-:S07]  /*8d20*/  VIMNMX R12, R12, R7, !PT ;  /* 0x000000070c0c7248 */ /* 0x000fce0007fe0100 */
.L_x_1143:
[----:B------:R-:W-:Y:S02]  /*8d30*/  ISETP.GT.AND P1, PT, R12, 0x20, !P1 ;  /* 0x000000200c00780c */ /* 0x000fe40004f24270 */
[----:B------:R-:W-:Y:S02]  /*8d40*/  LOP3.LUT P6, RZ, R16, 0x20000, RZ, 0xc0, !PT ;  /* 0x0002000010ff7812 */ /* 0x000fe400078cc0ff */
        /* <DEDUP_REMOVED lines=70> */
[C---:B------:R-:W-:Y:S02]  /*91b0*/  ISETP.LT.OR P1, PT, R13.reuse, 0x49, P1 ;  /* 0x000000490d00780c */ /* 0x040fe40000f21670 */
[----:B------:R-:W-:Y:S02]  /*91c0*/  FMNMX.FTZ R8, R148, R7, !PT ;  /* 0x0000000794087209 */ /* 0x000fe40007810000 */
[----:B------:R-:W-:Y:S02]  /*91d0*/  FSEL R158, R158, -INF , !P1 ;  /* 0xff8000009e9e7808 */ /* 0x000fe40004800000 */
[----:B------:R-:W-:Y:S02]  /*91e0*/  ISETP.GT.AND P1, PT, R12, 0x49, !P6 ;  /* 0x000000490c00780c */ /* 0x000fe40007724270 */
[----:B------:R-:W-:Y:S02]  /*91f0*/  LOP3.LUT P6, RZ, R16, 0x40, RZ, 0xc0, !PT ;  /* 0x0000004010ff7812 */ /* 0x000fe400078cc0ff */
        /* <DEDUP_REMOVED lines=19> */
[C---:B------:R-:W-:Y:S02]  /*9330*/  ISETP.GT.AND P1, PT, R12.reuse, 0x58, !P1 ;  /* 0x000000580c00780c */ /* 0x040fe40004f24270 */
[----:B------:R-:W-:Y:S01]  /*9340*/  FMNMX.FTZ R10, R133, R8, !PT ;  /* 0x00000008850a7209 */ /* 0x000fe20007810000 */
[----:B------:R-:W-:Y:S01]  /*9350*/  IMAD.U32 R8, RZ, RZ, UR42 ;  /* 0x0000002aff087e24 */ /* 0x000fe2000f8e00ff */
[----:B------:R-:W-:Y:S02]  /*9360*/  ISETP.LT.OR P1, PT, R13, 0x59, P1 ;  /* 0x000000590d00780c */ /* 0x000fe40000f21670 */
[----:B------:R-:W-:Y:S01]  /*9370*/  ISETP.GT.AND P2, PT, R12, 0x89, !P2 ;  /* 0x000000890c00780c */ /* 0x000fe20005744270 */
[----:B------:R-:W0:Y:S01]  /*9380*/  SHFL.BFLY PT, R7, R10, 0x2, 0x1f ;  /* 0x0c401f000a077f89 */ /* 0x000e2200000e0000 */
[----:B------:R-:W-:Y:S02]  /*9390*/  FSEL R166, R166, -INF , !P1 ;  /* 0xff800000a6a67808 */ /* 0x000fe40004800000 */
[----:B------:R-:W-:-:S02]  /*93a0*/  LOP3.LUT P1, RZ, R16, 0x2000, RZ, 0xc0, !PT ;  /* 0x0000200010ff7812 */ /* 0x000fc4000782c0ff */
[C---:B------:R-:W-:Y:S02]  /*93b0*/  ISETP.LT.OR P2, PT, R13.reuse, 0x8a, P2 ;  /* 0x0000008a0d00780c */ /* 0x040fe40001741670 */
[C---:B------:R-:W-:Y:S02]  /*93c0*/  ISETP.GT.AND P1, PT, R12.reuse, 0x59, !P1 ;  /* 0x000000590c00780c */ /* 0x040fe40004f24270 */
[----:B------:R-:W-:Y:S02]  /*93d0*/  ISETP.GT.AND P3, PT, R12, 0x90, !P3 ;  /* 0x000000900c00780c */ /* 0x000fe40005f64270 */
[----:B------:R-:W-:Y:S02]  /*93e0*/  ISETP.LT.OR P1, PT, R13, 0x5a, P1 ;  /* 0x0000005a0d00780c */ /* 0x000fe40000f21670 */
[----:B------:R-:W-:Y:S02]  /*93f0*/  FSEL R127, R127, -INF , !P2 ;  /* 0xff8000007f7f7808 */ /* 0x000fe40005000000 */
[----:B------:R-:W-:-:S02]  /*9400*/  FSEL R167, R167, -INF , !P1 ;  /* 0xff800000a7a77808 */ /* 0x000fc40004800000 */
[----:B------:R-:W-:Y:S02]  /*9410*/  LOP3.LUT P1, RZ, R16, 0x1000, RZ, 0xc0, !PT ;  /* 0x0000100010ff7812 */ /* 0x000fe4000782c0ff */
[C---:B------:R-:W-:Y:S02]  /*9420*/  ISETP.GT.AND P4, PT, R12.reuse, 0x91, !P4 ;  /* 0x000000910c00780c */ /* 0x040fe40006784270 */
[C---:B------:R-:W-:Y:S02]  /*9430*/  ISETP.GT.AND P1, PT, R12.reuse, 0x60, !P1 ;  /* 0x000000600c00780c */ /* 0x040fe40004f24270 */
[----:B------:R-:W-:Y:S02]  /*9440*/  ISETP.GT.AND P5, PT, R12, 0x98, !P5 ;  /* 0x000000980c00780c */ /* 0x000fe40006fa4270 */
[----:B------:R-:W-:Y:S02]  /*9450*/  ISETP.LT.OR P1, PT, R13, 0x61, P1 ;  /* 0x000000610d00780c */ /* 0x000fe40000f21670 */
[----:B0-----:R-:W-:-:S02]  /*9460*/  FMNMX.FTZ R14, R10, R7, !PT ;  /* 0x000000070a0e7209 */ /* 0x001fc40007810000 */
[----:B------:R-:W-:Y:S02]  /*9470*/  FSEL R138, R138, -INF , !P1 ;  /* 0xff8000008a8a7808 */ /* 0x000fe40004800000 */
[----:B------:R-:W-:Y:S01]  /*9480*/  LOP3.LUT P1, RZ, R16, 0x800, RZ, 0xc0, !PT ;  /* 0x0000080010ff7812 */ /* 0x000fe2000782c0ff */
[----:B------:R-:W0:Y:S01]  /*9490*/  SHFL.BFLY PT, R7, R14, 0x1, 0x1f ;  /* 0x0c201f000e077f89 */ /* 0x000e2200000e0000 */
[C---:B------:R-:W-:Y:S02]  /*94a0*/  ISETP.LT.OR P3, PT, R13.reuse, 0x91, P3 ;  /* 0x000000910d00780c */ /* 0x040fe40001f61670 */
[----:B------:R-:W-:Y:S02]  /*94b0*/  ISETP.GT.AND P1, PT, R12, 0x61, !P1 ;  /* 0x000000610c00780c */ /* 0x000fe40004f24270 */
[C---:B------:R-:W-:Y:S02]  /*94c0*/  ISETP.LT.OR P4, PT, R13.reuse, 0x92, P4 ;  /* 0x000000920d00780c */ /* 0x040fe40002781670 */
[----:B------:R-:W-:-:S02]  /*94d0*/  ISETP.LT.OR P1, PT, R13, 0x62, P1 ;  /* 0x000000620d00780c */ /* 0x000fc40000f21670 */
[----:B------:R-:W-:Y:S02]  /*94e0*/  FSEL R130, R130, -INF , !P3 ;  /* 0xff80000082827808 */ /* 0x000fe40005800000 */
[----:B------:R-:W-:Y:S02]  /*94f0*/  FSEL R139, R139, -INF , !P1 ;  /* 0xff8000008b8b7808 */ /* 0x000fe40004800000 */
[----:B------:R-:W-:Y:S02]  /*9500*/  LOP3.LUT P1, RZ, R16, 0x400, RZ, 0xc0, !PT ;  /* 0x0000040010ff7812 */ /* 0x000fe4000782c0ff */
[----:B------:R-:W-:Y:S02]  /*9510*/  ISETP.LT.OR P5, PT, R13, 0x99, P5 ;  /* 0x000000990d00780c */ /* 0x000fe40002fa1670 */
[----:B------:R-:W-:Y:S02]  /*9520*/  ISETP.GT.AND P1, PT, R12, 0x68, !P1 ;  /* 0x000000680c00780c */ /* 0x000fe40004f24270 */
[----:B------:R-:W-:-:S02]  /*9530*/  FSEL R131, R131, -INF , !P4 ;  /* 0xff80000083837808 */ /* 0x000fc40006000000 */
[----:B------:R-:W-:Y:S02]  /*9540*/  ISETP.LT.OR P1, PT, R13, 0x69, P1 ;  /* 0x000000690d00780c */ /* 0x000fe40000f21670 */
[----:B------:R-:W-:Y:S02]  /*9550*/  FSEL R134, R134, -INF , !P5 ;  /* 0xff80000086867808 */ /* 0x000fe40006800000 */
[----:B------:R-:W-:Y:S02]  /*9560*/  FSEL R142, R142, -INF , !P1 ;  /* 0xff8000008e8e7808 */ /* 0x000fe40004800000 */
[----:B------:R-:W-:Y:S02]  /*9570*/  LOP3.LUT P1, RZ, R16, 0x200, RZ, 0xc0, !PT ;  /* 0x0000020010ff7812 */ /* 0x000fe4000782c0ff */
[----:B0-----:R-:W-:Y:S02]  /*9580*/  FMNMX.FTZ R7, R14, R7, !PT ;  /* 0x000000070e077209 */ /* 0x001fe40007810000 */
[----:B------:R-:W-:-:S03]  /*9590*/  ISETP.GT.AND P1, PT, R12, 0x69, !P1 ;  /* 0x000000690c00780c */ /* 0x000fc60004f24270 */
[----:B------:R-:W-:Y:S01]  /*95a0*/  FFMA.FTZ R8, R7, R8, -8 ;  /* 0xc100000007087423 */ /* 0x000fe20000010008 */
        /* <DEDUP_REMOVED lines=64> */
[----:B------:R-:W-:Y:S02]  /*99b0*/  FMNMX.FTZ R186, R9, R0, !PT ;  /* 0x0000000009ba7209 */ /* 0x000fe40007810000 */
[----:B------:R-:W-:Y:S02]  /*99c0*/  FSEL R8, R8, RZ, P1 ;  /* 0x000000ff08087208 */ /* 0x000fe40000800000 */
[----:B------:R-:W-:-:S03]  /*99d0*/  ISETP.LT.OR P2, PT, R13, 0x9a, P2 ;  /* 0x0000009a0d00780c */ /* 0x000fc60001741670 */
[--C-:B------:R-:W-:Y:S01]  /*99e0*/  FFMA.FTZ R15, R189, UR42, -R8.reuse ;  /* 0x0000002abd0f7c23 */ /* 0x100fe20008010808 */
[----:B------:R-:W-:Y:S01]  /*99f0*/  FMNMX.FTZ R189, R187, R186, !PT ;  /* 0x000000babbbd7209 */ /* 0x000fe20007810000 */
[--C-:B------:R-:W-:Y:S01]  /*9a00*/  FFMA.FTZ R14, R188, UR42, -R8.reuse ;  /* 0x0000002abc0e7c23 */ /* 0x100fe20008010808 */
[----:B------:R-:W-:-:S01]  /*9a10*/  FFMA.FTZ R188, R140, UR42, -R8 ;  /* 0x0000002a8cbc7c23 */ /* 0x000fc20008010808 */
        /* <DEDUP_REMOVED lines=48> */
[----:B------:R-:W-:Y:S01]  /*9d20*/  MUFU.EX2 R11, R11 ;  /* 0x0000000b000b7308 */ /* 0x000fe20000000800 */
[----:B------:R-:W-:-:S04]  /*9d30*/  FMNMX.FTZ R186, R182, R189, !PT ;  /* 0x000000bdb6ba7209 */ /* 0x000fc80007810000 */
[----:B------:R-:W-:-:S03]  /*9d40*/  FMNMX.FTZ R189, R183, R186, !PT ;  /* 0x000000bab7bd7209 */ /* 0x000fc60007810000 */
        /* <DEDUP_REMOVED lines=30> */
[----:B------:R0:W-:Y:S01]  /*9f30*/  MUFU.EX2 R12, R188 ;  /* 0x000000bc000c7308 */ /* 0x0001e20000000800 */
[----:B------:R-:W-:-:S04]  /*9f40*/  FMNMX.FTZ R140, R130, R189, !PT ;  /* 0x000000bd828c7209 */ /* 0x000fc80007810000 */
[----:B------:R-:W-:-:S03]  /*9f50*/  FMNMX.FTZ R141, R131, R140, !PT ;  /* 0x0000008c838d7209 */ /* 0x000fc60007810000 */
[----:B------:R-:W-:Y:S01]  /*9f60*/  MUFU.EX2 R173, R173 ;  /* 0x000000ad00ad7308 */ /* 0x000fe20000000800 */
[----:B------:R-:W-:Y:S01]  /*9f70*/  FMNMX.FTZ R140, R134, R141, !PT ;  /* 0x0000008d868c7209 */ /* 0x000fe20007810000 */
[--C-:B------:R-:W-:Y:S01]  /*9f80*/  FFMA.FTZ R141, R145, UR42, -R8.reuse ;  /* 0x0000002a918d7c23 */ /* 0x100fe20008010808 */
[----:B------:R-:W-:-:S01]  /*9f90*/  FFMA.FTZ R145, R149, UR42, -R8 ;  /* 0x0000002a95917c23 */ /* 0x000fc20008010808 */
[----:B------:R-:W-:Y:S01]  /*9fa0*/  IMAD.U32 R149, RZ, RZ, UR42 ;  /* 0x0000002aff957e24 */ /* 0x000fe2000f8e00ff */
[----:B------:R-:W-:-:S03]  /*9fb0*/  FMNMX.FTZ R186, R135, R140, !PT ;  /* 0x0000008c87ba7209 */ /* 0x000fc60007810000 */
[----:B------:R1:W-:Y:S02]  /*9fc0*/  MUFU.EX2 R140, R192 ;  /* 0x000000c0008c7308 */ /* 0x0003e40000000800 */
[----:B------:R-:W2:Y:S06]  /*9fd0*/  SHFL.BFLY PT, R189, R186, 0x2, 0x1f ;  /* 0x0c401f00babd7f89 */ /* 0x000eac00000e0000 */
[----:B------:R-:W-:Y:S08]  /*9fe0*/  MUFU.EX2 R176, R176 ;  /* 0x000000b000b07308 */ /* 0x000ff00000000800 */
[----:B------:R-:W-:Y:S08]  /*9ff0*/  MUFU.EX2 R177, R177 ;  /* 0x000000b100b17308 */ /* 0x000ff00000000800 */
[----:B------:R-:W-:Y:S01]  /*a000*/  MUFU.EX2 R180, R180 ;  /* 0x000000b400b47308 */ /* 0x000fe20000000800 */
[----:B--2---:R-:W-:-:S02]  /*a010*/  FMNMX.FTZ R189, R186, R189, !PT ;  /* 0x000000bdbabd7209 */ /* 0x004fc40007810000 */
[----:B------:R-:W-:-:S03]  /*a020*/  FSEL R186, R7, RZ, P1 ;  /* 0x000000ff07ba7208 */ /* 0x000fc60000800000 */
[----:B------:R-:W2:Y:S02]  /*a030*/  SHFL.BFLY PT, R148, R189, 0x1, 0x1f ;  /* 0x0c201f00bd947f89 */ /* 0x000ea400000e0000 */
[----:B------:R-:W-:Y:S01]  /*a040*/  MUFU.EX2 R181, R181 ;  /* 0x000000b500b57308 */ /* 0x000fe20000000800 */
[----:B------:R-:W-:-:S07]  /*a050*/  FADD.FTZ R186, -R186, R3 ;  /* 0x00000003baba7221 */ /* 0x000fce0000010100 */
[----:B------:R-:W-:Y:S08]  /*a060*/  MUFU.EX2 R3, R133 ;  /* 0x0000008500037308 */ /* 0x000ff00000000800 */
[----:B------:R-:W-:Y:S01]  /*a070*/  MUFU.EX2 R152, R152 ;  /* 0x0000009800987308 */ /* 0x000fe20000000800 */
[----:B--2---:R-:W-:Y:S01]  /*a080*/  FMNMX.FTZ R8, R189, R148, !PT ;  /* 0x00000094bd087209 */ /* 0x004fe20007810000 */
[----:B------:R-:W-:-:S06]  /*a090*/  FMUL.FTZ R148, R186, UR42 ;  /* 0x0000002aba947c20 */ /* 0x000fcc0008410000 */
[----:B------:R-:W-:Y:S01]  /*a0a0*/  MUFU.EX2 R153, R153 ;  /* 0x0000009900997308 */ /* 0x000fe20000000800 */
[C---:B------:R-:W-:Y:S01]  /*a0b0*/  FSETP.NEU.FTZ.AND P1, PT, R8.reuse, -INF , PT ;  /* 0xff8000000800780b */ /* 0x040fe20003f3d000 */
[----:B------:R-:W-:-:S05]  /*a0c0*/  FFMA.FTZ R149, R8, R149, -8 ;  /* 0xc100000008957423 */ /* 0x000fca0000010095 */
[----:B------:R-:W-:Y:S01]  /*a0d0*/  FSEL R186, R149, RZ, P1 ;  /* 0x000000ff95ba7208 */ /* 0x000fe20000800000 */
[----:B------:R-:W2:Y:S04]  /*a0e0*/  MUFU.EX2 R148, R148 ;  /* 0x0000009400947308 */ /* 0x000ea80000000800 */
[----:B------:R-:W-:-:S01]  /*a0f0*/  FFMA.FTZ R189, R190, UR42, -R186 ;  /* 0x0000002abebd7c23 */ /* 0x000fc200080108ba */
[--C-:B0-----:R-:W-:Y:S01]  /*a100*/  FFMA.FTZ R188, R9, UR42, -R186.reuse ;  /* 0x0000002a09bc7c23 */ /* 0x101fe200080108ba */
[----:B------:R-:W-:-:S01]  /*a110*/  FFMA.FTZ R9, R187, UR42, -R186 ;  /* 0x0000002abb097c23 */ /* 0x000fc200080108ba */
[--C-:B------:R-:W-:Y:S01]  /*a120*/  FFMA.FTZ R190, R191, UR42, -R186.reuse ;  /* 0x0000002abfbe7c23 */ /* 0x100fe200080108ba */
[----:B------:R0:W-:Y:S01]  /*a130*/  MUFU.EX2 R133, R189 ;  /* 0x000000bd00857308 */ /* 0x0001e20000000800 */
[----:B------:R-:W-:-:S01]  /*a140*/  FFMA.FTZ R149, R194, UR42, -R186 ;  /* 0x0000002ac2957c23 */ /* 0x000fc200080108ba */
[--C-:B-1----:R-:W-:Y:S01]  /*a150*/  FFMA.FTZ R192, R195, UR42, -R186.reuse ;  /* 0x0000002ac3c07c23 */ /* 0x102fe200080108ba */
[----:B------:R-:W-:-:S01]  /*a160*/  FFMA.FTZ R187, R198, UR42, -R186 ;  /* 0x0000002ac6bb7c23 */ /* 0x000fc200080108ba */
[--C-:B------:R-:W-:Y:S01]  /*a170*/  FFMA.FTZ R194, R199, UR42, -R186.reuse ;  /* 0x0000002ac7c27c23 */ /* 0x100fe200080108ba */
[----:B------:R-:W-:-:S01]  /*a180*/  FFMA.FTZ R191, R158, UR42, -R186 ;  /* 0x0000002a9ebf7c23 */ /* 0x000fc200080108ba */
[--C-:B------:R-:W-:Y:S01]  /*a190*/  FFMA.FTZ R158, R162, UR42, -R186.reuse ;  /* 0x0000002aa29e7c23 */ /* 0x100fe200080108ba */
[----:B------:R-:W-:-:S01]  /*a1a0*/  FFMA.FTZ R162, R166, UR42, -R186 ;  /* 0x0000002aa6a27c23 */ /* 0x000fc200080108ba */
[----:B------:R-:W-:Y:S01]  /*a1b0*/  MUFU.EX2 R188, R188 ;  /* 0x000000bc00bc7308 */ /* 0x000fe20000000800 */
[----:B0-----:R-:W-:Y:S01]  /*a1c0*/  FSEL R189, R8, RZ, P1 ;  /* 0x000000ff08bd7208 */ /* 0x001fe20000800000 */
[----:B--2---:R-:W-:Y:S01]  /*a1d0*/  FFMA.FTZ R193, R148, R6, R11 ;  /* 0x0000000694c17223 */ /* 0x004fe2000001000b */
[----:B------:R-:W-:-:S01]  /*a1e0*/  FFMA.FTZ R170, R170, UR42, -R186 ;  /* 0x0000002aaaaa7c23 */ /* 0x000fc200080108ba */
[--C-:B------:R-:W-:Y:S01]  /*a1f0*/  FFMA.FTZ R171, R171, UR42, -R186.reuse ;  /* 0x0000002aabab7c23 */ /* 0x100fe200080108ba */
[----:B------:R-:W-:-:S01]  /*a200*/  FFMA.FTZ R174, R174, UR42, -R186 ;  /* 0x0000002aaeae7c23 */ /* 0x000fc200080108ba */
[----:B------:R-:W-:Y:S01]  /*a210*/  FADD.FTZ R189, -R189, R0 ;  /* 0x00000000bdbd7221 */ /* 0x000fe20000010100 */
[----:B------:R-:W-:-:S01]  /*a220*/  FADD.FTZ R193, R10, R193 ;  /* 0x000000c10ac17221 */ /* 0x000fc20000010000 */
[----:B------:R-:W-:Y:S01]  /*a230*/  MUFU.EX2 R9, R9 ;  /* 0x0000000900097308 */ /* 0x000fe20000000800 */
[----:B------:R-:W-:-:S01]  /*a240*/  FFMA.FTZ R175, R175, UR42, -R186 ;  /* 0x0000002aafaf7c23 */ /* 0x000fc200080108ba */
[----:B------:R-:W-:Y:S01]  /*a250*/  FMUL.FTZ R189, R189, UR42 ;  /* 0x0000002abdbd7c20 */ /* 0x000fe20008410000 */
[----:B------:R-:W-:-:S01]  /*a260*/  FADD.FTZ R166, R14, R193 ;  /* 0x000000c10ea67221 */ /* 0x000fc20000010000 */
        /* <DEDUP_REMOVED lines=24> */
[----:B------:R-:W-:Y:S01]  /*a3f0*/  FFMA.FTZ R127, R127, UR42, -R186 ;  /* 0x0000002a7f7f7c23 */ /* 0x000fe200080108ba */
[----:B------:R-:W-:-:S01]  /*a400*/  FADD.FTZ R6, R9, R6 ;  /* 0x0000000609067221 */ /* 0x000fc20000010000 */
[--C-:B------:R-:W-:Y:S01]  /*a410*/  FFMA.FTZ R130, R130, UR42, -R186.reuse ;  /* 0x0000002a82827c23 */ /* 0x100fe200080108ba */
[----:B------:R-:W-:-:S01]  /*a420*/  FFMA.FTZ R131, R131, UR42, -R186 ;  /* 0x0000002a83837c23 */ /* 0x000fc200080108ba */
[----:B------:R-:W0:Y:S01]  /*a430*/  MUFU.EX2 R192, R192 ;  /* 0x000000c000c07308 */ /* 0x000e220000000800 */
[----:B------:R-:W-:-:S01]  /*a440*/  FADD.FTZ R5, R133, R6 ;  /* 0x0000000685057221 */ /* 0x000fc20000010000 */
[--C-:B------:R-:W-:Y:S01]  /*a450*/  FFMA.FTZ R134, R134, UR42, -R186.reuse ;  /* 0x0000002a86867c23 */ /* 0x100fe200080108ba */
[----:B------:R-:W-:-:S02]  /*a460*/  FFMA.FTZ R135, R135, UR42, -R186 ;  /* 0x0000002a87877c23 */ /* 0x000fc400080108ba */
[----:B-1----:R-:W-:-:S03]  /*a470*/  FADD.FTZ R6, R190, R5 ;  /* 0x00000005be067221 */ /* 0x002fc60000010000 */
        /* <DEDUP_REMOVED lines=18> */
[----:B------:R-:W-:-:S01]  /*a5a0*/  FADD.FTZ R5, R169, R6 ;  /* 0x00000006a9057221 */ /* 0x000fc20000010000 */
[----:B0-----:R-:W-:-:S03]  /*a5b0*/  FADD.FTZ R191, R171, R166 ;  /* 0x000000a6abbf7221 */ /* 0x001fc60000010000 */
[----:B------:R-:W-:-:S03]  /*a5c0*/  FADD.FTZ R6, R172, R5 ;  /* 0x00000005ac067221 */ /* 0x000fc60000010000 */
        /* <DEDUP_REMOVED lines=51> */
[----:B--2---:R-:W-:-:S04]  /*a900*/  FADD.FTZ R5, R137, R6 ;  /* 0x0000000689057221 */ /* 0x004fc80000010000 */
[----:B------:R-:W-:-:S03]  /*a910*/  FADD.FTZ R6, R12, R5 ;  /* 0x000000050c067221 */ /* 0x000fc60000010000 */
        /* <DEDUP_REMOVED lines=49> */
[----:B------:R-:W-:Y:S01]  /*ac30*/  FADD.FTZ R6, R3, R6 ;  /* 0x0000000603067221 */ /* 0x000fe20000010000 */
[----:B-1----:R-:W-:-:S04]  /*ac40*/  FADD.FTZ R191, R134, R191 ;  /* 0x000000bf86bf7221 */ /* 0x002fc80000010000 */
[----:B0-----:R-:W-:Y:S01]  /*ac50*/  FADD.FTZ R5, R135, R191 ;  /* 0x000000bf87057221 */ /* 0x001fe20000010000 */
[----:B------:R-:W-:Y:S06]  /*ac60*/  @!P0 BRA `(.L_x_1147) ;  /* 0x0000000000048947 */ /* 0x000fec0003800000 */
[----:B------:R-:W-:Y:S01]  /*ac70*/  BPT.TRAP 0x1 ;  /* 0x000000040000795c */ /* 0x000fe20000300000 */
.L_x_1147:
[----:B------:R-:W-:Y:S01]  /*ac80*/  ULEA UR6, UR54, UR41, 0x3 ;  /* 0x0000002936067291 */ /* 0x000fe2000f8e183f */
[----:B------:R-:W-:Y:S01]  /*ac90*/  ISETP.GT.AND P1, PT, R4, UR60, PT ;  /* 0x0000003c04007c0c */ /* 0x000fe2000bf24270 */
[----:B------:R-:W-:Y:S01]  /*aca0*/  UMOV UR50, UR58 ;  /* 0x0000003a00327c82 */ /* 0x000fe20008000000 */
        /* <DEDUP_REMOVED lines=144> */
[----:B------:R-:W-:Y:S01]  /*b5b0*/  IMAD.MOV.U32 R0, RZ, RZ, R8 ;  /* 0x000000ffff007224 */ /* 0x000fe200078e0008 */
[----:B------:R-:W-:Y:S01]  /*b5c0*/  UMOV UR54, UR59 ;  /* 0x0000003b00367c82 */ /* 0x000fe20008000000 */
[----:B------:R-:W-:Y:S01]  /*b5d0*/  IMAD.MOV.U32 R3, RZ, RZ, R7 ;  /* 0x000000ffff037224 */ /* 0x000fe200078e0007 */
[----:B------:R-:W-:-:S06]  /*b5e0*/  UMOV UR50, UR58 ;  /* 0x0000003a00327c82 */ /* 0x000fcc0008000000 */
.L_x_1130:
[----:B------:R-:W-:Y:S01]  /*b5f0*/  ULDC UR6, c[0x0][0x448] ;  /* 0x0001120000067ab9 */ /* 0x000fe20000000800 */
[----:B------:R-:W-:Y:S01]  /*b600*/  IADD3 R7, R18, 0x1, -R19 ;  /* 0x0000000112077810 */ /* 0x000fe20007ffe813 */
[----:B------:R-:W-:Y:S01]  /*b610*/  UISETP.NE.AND UP0, UPT, UR6, 0x1, UPT ;  /* 0x000000010600788c */ /* 0x000fe2000bf05270 */
[----:B------:R-:W-:Y:S02]  /*b620*/  ULDC UR15, c[0x0][0x9e4] ;  /* 0x00027900000f7ab9 */ /* 0x000fe40000000800 */
[----:B------:R-:W-:Y:S01]  /*b630*/  R2UR UR11, R7 ;  /* 0x00000000070b72ca */ /* 0x000fe200000e0000 */
[----:B------:R-:W-:Y:S02]  /*b640*/  UISETP.GE.AND UP1, UPT, UR15, 0x1, UPT ;  /* 0x000000010f00788c */ /* 0x000fe4000bf26270 */
[----:B------:R-:W-:-:S04]  /*b650*/  UIADD3 UR10, UR36, 0x7f, URZ ;  /* 0x0000007f240a7890 */ /* 0x000fc8000fffe03f */
[----:B------:R-:W-:Y:S01]  /*b660*/  PLOP3.LUT P1, PT, PT, PT, UP1, 0x40, 0x0 ;  /* 0x000000000000781c */ /* 0x000fe20003f2e818 */
[----:B------:R-:W-:Y:S01]  /*b670*/  @UP0 ULDC UR6, c[0x0][0x44c] ;  /* 0x0001130000060ab9 */ /* 0x000fe20000000800 */
[----:B------:R-:W-:Y:S01]  /*b680*/  @UP0 ULDC UR14, c[0x0][0x450] ;  /* 0x00011400000e0ab9 */ /* 0x000fe20000000800 */
[----:B------:R-:W-:-:S04]  /*b690*/  UIMAD.WIDE.U32 UR6, UR10, UR6, URZ ;  /* 0x000000060a0672a5 */ /* 0x000fc8000f8e003f */
[----:B------:R-:W-:-:S04]  /*b6a0*/  @UP0 USHF.R.U32.HI UR10, URZ, UR14, UR7 ;  /* 0x0000000e3f0a0299 */ /* 0x000fc80008011607 */
[----:B------:R-:W-:-:S04]  /*b6b0*/  UIADD3 UR10, UR11, UR10, URZ ;  /* 0x0000000a0b0a7290 */ /* 0x000fc8000fffe03f */
[----:B------:R-:W-:Y:S01]  /*b6c0*/  UIADD3 UR56, UR10, -UR56, URZ ;  /* 0x800000380a387290 */ /* 0x000fe2000fffe03f */
[----:B------:R-:W-:Y:S11]  /*b6d0*/  @P1 BRA `(.L_x_1149) ;  /* 0x0000000000481947 */ /* 0x000ff60003800000 */
[----:B------:R-:W-:Y:S02]  /*b6e0*/  UMOV UR14, UR10 ;  /* 0x0000000a000e7c82 */ /* 0x000fe40008000000 */
        /* <DEDUP_REMOVED lines=10> */
.L_x_1150:
[----:B------:R-:W-:-:S11]  /*b790*/  UISETP.NE.AND UP2, UPT, UR15, 0x1, UPT ;  /* 0x000000010f00788c */ /* 0x000fd6000bf45270 */
[----:B------:R-:W-:Y:S02]  /*b7a0*/  @UP2 ULDC.64 UR6, c[0x0][0x9e8] ;  /* 0x00027a0000062ab9 */ /* 0x000fe40000000a00 */
[----:B------:R-:W-:-:S04]  /*b7b0*/  UIMAD.WIDE.U32 UR10, UR14, UR6, URZ ;  /* 0x000000060e0a72a5 */ /* 0x000fc8000f8e003f */
[----:B------:R-:W-:-:S12]  /*b7c0*/  @UP2 USHF.R.U32.HI UR14, URZ, UR7, UR11 ;  /* 0x000000073f0e2299 */ /* 0x000fd8000801160b */
.L_x_1151:
[----:B------:R-:W-:-:S04]  /*b7d0*/  UIMAD UR14, UR14, UR15, URZ ;  /* 0x0000000f0e0e72a4 */ /* 0x000fc8000f8e023f */
[----:B------:R-:W-:-:S04]  /*b7e0*/  UISETP.LT.AND UP2, UPT, UR56, UR14, UPT ;  /* 0x0000000e3800728c */ /* 0x000fc8000bf41270 */
[----:B------:R-:W-:-:S12]  /*b7f0*/  USEL UR56, UR56, UR14, !UP2 ;  /* 0x0000000e38387287 */ /* 0x000fd8000d000000 */
.L_x_1149:
        /* <DEDUP_REMOVED lines=10> */
[----:B------:R-:W-:Y:S01]  /*b8a0*/  IMAD.MOV.U32 R7, RZ, RZ, R3 ;  /* 0x000000ffff077224 */ /* 0x000fe200078e0003 */
[----:B------:R-:W-:-:S06]  /*b8b0*/  UMOV UR56, UR54 ;  /* 0x0000003600387c82 */ /* 0x000fcc0008000000 */
.L_x_1162:
[----:B------:R-:W-:Y:S01]  /*b8c0*/  ISETP.NE.AND P2, PT, RZ, UR45, PT ;  /* 0x0000002dff007c0c */ /* 0x000fe2000bf45270 */
[----:B------:R-:W-:-:S04]  /*b8d0*/  UISETP.NE.AND UP2, UPT, UR56, 0x1, UPT ;  /* 0x000000013800788c */ /* 0x000fc8000bf45270 */
[----:B------:R-:W-:-:S04]  /*b8e0*/  USEL UR50, URZ, 0x1, UP2 ;  /* 0x000000013f327887 */ /* 0x000fc80009000000 */
[----:B------:R-:W-:-:S04]  /*b8f0*/  ULOP3.LUT UR50, UR57, UR50, URZ, 0x3c, !UPT ;  /* 0x0000003239327292 */ /* 0x000fc8000f8e3c3f */
[----:B------:R-:W-:Y:S08]  /*b900*/  @P2 BRA `(.L_x_1153) ;  /* 0x0000000000382947 */ /* 0x000ff00003800000 */
[----:B------:R-:W-:Y:S05]  /*b910*/  @!P0 BRA `(.L_x_1154) ;  /* 0x0000000000048947 */ /* 0x000fea0003800000 */
[----:B------:R-:W-:Y:S01]  /*b920*/  BPT.TRAP 0x1 ;  /* 0x000000040000795c */ /* 0x000fe20000300000 */
.L_x_1154:
        /* <DEDUP_REMOVED lines=9> */
.L_x_1155:
[----:B-1----:R-:W-:Y:S05]  /*b9c0*/  @P1 BRA `(.L_x_1153) ;  /* 0x0000000000081947 */ /* 0x002fea0003800000 */
[----:B------:R-:W1:Y:S02]  /*b9d0*/  SYNCS.PHASECHK.TRANS64.TRYWAIT P1, [UR6+0x33430], R0 ;  /* 0x03343000ff0075a7 */ /* 0x000e640008020146 */
[----:B-1----:R-:W-:Y:S05]  /*b9e0*/  @!P1 BRA `(.L_x_1156) ;  /* 0x0000014400509947 */ /* 0x002fea0003800000 */
.L_x_1153:
[----:B-1----:R-:W1:Y:S01]  /*b9f0*/  S2R R3, SR_TID.X ;  /* 0x0000000000037919 */ /* 0x002e620000002100 */
        /* <DEDUP_REMOVED lines=21> */
[----:B-1----:R-:W-:Y:S01]  /*bb50*/  SHF.R.U32.HI R3, RZ, 0x7, R3 ;  /* 0x00000007ff037819 */ /* 0x002fe20000011603 */
[----:B------:R-:W-:Y:S01]  /*bb60*/  UMOV UR19, 0x80000020 ;  /* 0x8000002000137882 */ /* 0x000fe20000000000 */
[----:B------:R-:W-:Y:S01]  /*bb70*/  UIADD3 UR22, UR58, 0x502, URZ ;  /* 0x000005023a167890 */ /* 0x000fe2000fffe03f */
[----:B------:R-:W-:-:S02]  /*bb80*/  UMOV UR23, 0x80000020 ;  /* 0x8000002000177882 */ /* 0x000fc40000000000 */
        /* <DEDUP_REMOVED lines=165> */
.L_x_1158:
[----:B------:R-:W-:Y:S01]  /*c5e0*/  ULEA UR6, UR56, UR41, 0x3 ;  /* 0x0000002938067291 */ /* 0x000fe2000f8e183f */
[----:B------:R-:W-:-:S05]  /*c5f0*/  IMAD.U32 R0, RZ, RZ, UR57 ;  /* 0x00000039ff007e24 */ /* 0x000fca000f8e00ff */
[----:B------:R-:W-:-:S04]  /*c600*/  SHF.L.U32 R0, R0, 0x1f, RZ ;  /* 0x0000001f00007819 */ /* 0x000fc800000006ff */
[----:B------:R0:W1:Y:S01]  /*c610*/  SYNCS.PHASECHK.TRANS64.TRYWAIT P1, [UR6+0x33450], R0 ;  /* 0x03345000ff0075a7 */ /* 0x0000620008020146 */
[----:B------:R-:W-:Y:S05]  /*c620*/  @!P0 BRA `(.L_x_1159) ;  /* 0x0000000000048947 */ /* 0x000fea0003800000 */
[----:B------:R-:W-:Y:S01]  /*c630*/  BPT.TRAP 0x1 ;  /* 0x000000040000795c */ /* 0x000fe20000300000 */
.L_x_1159:
[----:B-1----:R-:W-:Y:S05]  /*c640*/  @P1 BRA `(.L_x_1157) ;  /* 0x0000000000081947 */ /* 0x002fea0003800000 */
[----:B------:R-:W1:Y:S02]  /*c650*/  SYNCS.PHASECHK.TRANS64.TRYWAIT P1, [UR6+0x33450], R0 ;  /* 0x03345000ff0075a7 */ /* 0x000e640008020146 */
[----:B-1----:R-:W-:Y:S05]  /*c660*/  @!P1 BRA `(.L_x_1160) ;  /* 0x0000013800489947 */ /* 0x002fea0003800000 */
.L_x_1157:
[----:B------:R-:W-:Y:S01]  /*c670*/  UIADD3 UR6, UR41, 0x200, URZ ;  /* 0x0000020029067890 */ /* 0x000fe2000fffe03f */
[----:B------:R-:W-:Y:S01]  /*c680*/  WARPGROUP.ARRIVE ;  /* 0x00000000000079c5 */ /* 0x000fe20000000000 */
[----:B------:R-:W-:Y:S01]  /*c690*/  UMOV UR7, 0xc0000010 ;  /* 0xc000001000077882 */ /* 0x000fe20000000000 */
[----:B01----:R-:W-:Y:S01]  /*c6a0*/  FMNMX.FTZ R0, R184, R7, !PT ;  /* 0x00000007b8007209 */ /* 0x003fe20007810000 */
[----:B------:R-:W-:Y:S01]  /*c6b0*/  USHF.R.U32.HI UR6, URZ, 0x4, UR6 ;  /* 0x000000043f067899 */ /* 0x000fe20008011606 */
[----:B------:R-:W-:Y:S02]  /*c6c0*/  FMNMX.FTZ R8, R186, R9, !PT ;  /* 0x00000009ba087209 */ /* 0x000fe40007810000 */
[----:B------:R-:W0:Y:S01]  /*c6d0*/  S2R R233, SR_TID.X ;  /* 0x0000000000e97919 */ /* 0x000e220000002100 */
[----:B------:R-:W-:Y:S01]  /*c6e0*/  FMNMX.FTZ R3, R185, R0, !PT ;  /* 0x00000000b9037209 */ /* 0x000fe20007810000 */
[----:B------:R-:W-:Y:S01]  /*c6f0*/  ULOP3.LUT UR6, UR6, 0x3fff, URZ, 0xc0, !UPT ;  /* 0x00003fff06067892 */ /* 0x000fe2000f8ec03f */
[----:B------:R-:W-:-:S02]  /*c700*/  FMNMX.FTZ R11, R187, R8, !PT ;  /* 0x00000008bb0b7209 */ /* 0x000fc40007810000 */
[----:B------:R-:W-:Y:S01]  /*c710*/  FMNMX.FTZ R0, R188, R3, !PT ;  /* 0x00000003bc007209 */ /* 0x000fe20007810000 */
[----:B------:R-:W-:Y:S01]  /*c720*/  ULOP3.LUT UR6, UR6, 0x10000, URZ, 0xfc, !UPT ;  /* 0x0001000006067892 */ /* 0x000fe2000f8efc3f */
[----:B------:R-:W-:Y:S02]  /*c730*/  FMNMX.FTZ R8, R190, R11, !PT ;  /* 0x0000000bbe087209 */ /* 0x000fe40007810000 */
[----:B------:R-:W-:Y:S01]  /*c740*/  FMNMX.FTZ R3, R189, R0, !PT ;  /* 0x00000000bd037209 */ /* 0x000fe20007810000 */
[----:B------:R-:W-:Y:S01]  /*c750*/  UIMAD UR10, UR56, 0x780, UR6 ;  /* 0x00000780380a78a4 */ /* 0x000fe2000f8e0206 */
[----:B------:R-:W-:Y:S02]  /*c760*/  FMNMX.FTZ R11, R191, R8, !PT ;  /* 0x00000008bf0b7209 */ /* 0x000fe40007810000 */
[----:B------:R-:W-:Y:S02]  /*c770*/  FMNMX.FTZ R0, R192, R3, !PT ;  /* 0x00000003c0007209 */ /* 0x000fe40007810000 */
[----:B------:R-:W-:-:S02]  /*c780*/  FMNMX.FTZ R8, R194, R11, !PT ;  /* 0x0000000bc2087209 */ /* 0x000fc40007810000 */
[----:B------:R-:W-:Y:S01]  /*c790*/  UMOV UR6, UR10 ;  /* 0x0000000a00067c82 */ /* 0x000fe20008000000 */
[----:B------:R-:W-:Y:S01]  /*c7a0*/  FMNMX.FTZ R3, R193, R0, !PT ;  /* 0x00000000c1037209 */ /* 0x000fe20007810000 */
[----:B------:R-:W-:Y:S01]  /*c7b0*/  QGMMA.64x192x32.F32.E4M3.E4M3 R24, R216, gdesc[UR4], R24, gsb0 ;  /* 0x02e00004d8187df3 */ /* 0x000fe20008000818 */
[----:B------:R-:W-:Y:S01]  /*c7c0*/  UIADD3 UR6, UR10, 0x180, URZ ;  /* 0x000001800a067890 */ /* 0x000fe2000fffe03f */
[----:B------:R-:W-:Y:S01]  /*c7d0*/  FMNMX.FTZ R11, R195, R8, !PT ;  /* 0x00000008c30b7209 */ /* 0x000fe20007810000 */
[----:B------:R-:W-:Y:S01]  /*c7e0*/  UMOV UR7, 0xc0000010 ;  /* 0xc000001000077882 */ /* 0x000fe20000000000 */
        /* <DEDUP_REMOVED lines=68> */
[----:B0-----:R-:W-:Y:S01]  /*cc30*/  SHF.R.U32.HI R233, RZ, 0x7, R233 ;  /* 0x00000007ffe97819 */ /* 0x001fe200000116e9 */
        /* <DEDUP_REMOVED lines=61> */
[----:B------:R-:W-:Y:S02]  /*d010*/  MUFU.EX2 R7, R7 ;  /* 0x0000000700077308 */ /* 0x000fe40000000800 */
[----:B------:R-:W-:-:S01]  /*d020*/  FFMA.FTZ R185, R186, UR42, -R133 ;  /* 0x0000002abab97c23 */ /* 0x000fc20008010885 */
[--C-:B------:R-:W-:Y:S01]  /*d030*/  FFMA.FTZ R184, R187, UR42, -R133.reuse ;  /* 0x0000002abbb87c23 */ /* 0x100fe20008010885 */
[----:B------:R-:W-:-:S01]  /*d040*/  FFMA.FTZ R186, R190, UR42, -R133 ;  /* 0x0000002abeba7c23 */ /* 0x000fc20008010885 */
[--C-:B------:R-:W-:Y:S01]  /*d050*/  FFMA.FTZ R187, R191, UR42, -R133.reuse ;  /* 0x0000002abfbb7c23 */ /* 0x100fe20008010885 */
[----:B------:R-:W-:-:S01]  /*d060*/  FFMA.FTZ R188, R194, UR42, -R133 ;  /* 0x0000002ac2bc7c23 */ /* 0x000fc20008010885 */
[--C-:B------:R-:W-:Y:S01]  /*d070*/  FFMA.FTZ R189, R195, UR42, -R133.reuse ;  /* 0x0000002ac3bd7c23 */ /* 0x100fe20008010885 */
        /* <DEDUP_REMOVED lines=22> */
[----:B------:R-:W-:Y:S01]  /*d1e0*/  FFMA.FTZ R139, R139, UR42, -R133 ;  /* 0x0000002a8b8b7c23 */ /* 0x000fe20008010885 */
[----:B------:R-:W-:Y:S01]  /*d1f0*/  IADD3 R194, -R233, 0xb, RZ ;  /* 0x0000000be9c27810 */ /* 0x000fe20007ffe1ff */
[----:B------:R-:W2:Y:S01]  /*d200*/  MUFU.EX2 R11, R11 ;  /* 0x0000000b000b7308 */ /* 0x000ea20000000800 */
[----:B0-----:R-:W-:-:S01]  /*d210*/  FFMA.FTZ R6, R7, R6, R10 ;  /* 0x0000000607067223 */ /* 0x001fc2000001000a */
[----:B------:R-:W0:Y:S01]  /*d220*/  S2R R233, SR_TID.X ;  /* 0x0000000000e97919 */ /* 0x000e220000002100 */
[----:B------:R-:W-:-:S01]  /*d230*/  FFMA.FTZ R142, R142, UR42, -R133 ;  /* 0x0000002a8e8e7c23 */ /* 0x000fc20008010885 */
[--C-:B------:R-:W-:Y:S01]  /*d240*/  FFMA.FTZ R143, R143, UR42, -R133.reuse ;  /* 0x0000002a8f8f7c23 */ /* 0x100fe20008010885 */
[----:B------:R-:W-:-:S01]  /*d250*/  FFMA.FTZ R146, R146, UR42, -R133 ;  /* 0x0000002a92927c23 */ /* 0x000fc20008010885 */
[--C-:B------:R-:W-:Y:S01]  /*d260*/  FFMA.FTZ R147, R147, UR42, -R133.reuse ;  /* 0x0000002a93937c23 */ /* 0x100fe20008010885 */
[----:B------:R-:W-:-:S01]  /*d270*/  FFMA.FTZ R150, R150, UR42, -R133 ;  /* 0x0000002a96967c23 */ /* 0x000fc20008010885 */
[----:B------:R-:W3:Y:S01]  /*d280*/  MUFU.EX2 R184, R184 ;  /* 0x000000b800b87308 */ /* 0x000ee20000000800 */
[----:B-1----:R-:W-:-:S01]  /*d290*/  FFMA.FTZ R5, R8, R5, R185 ;  /* 0x0000000508057223 */ /* 0x002fc200000100b9 */
[--C-:B------:R-:W-:Y:S01]  /*d2a0*/  FFMA.FTZ R151, R151, UR42, -R133.reuse ;  /* 0x0000002a97977c23 */ /* 0x100fe20008010885 */
[----:B------:R-:W-:-:S01]  /*d2b0*/  FFMA.FTZ R122, R122, UR42, -R133 ;  /* 0x0000002a7a7a7c23 */ /* 0x000fc20008010885 */
[--C-:B------:R-:W-:Y:S01]  /*d2c0*/  FFMA.FTZ R123, R123, UR42, -R133.reuse ;  /* 0x0000002a7b7b7c23 */ /* 0x100fe20008010885 */
[----:B------:R-:W-:-:S01]  /*d2d0*/  FFMA.FTZ R126, R126, UR42, -R133 ;  /* 0x0000002a7e7e7c23 */ /* 0x000fc20008010885 */
[----:B------:R-:W-:Y:S01]  /*d2e0*/  FFMA.FTZ R127, R127, UR42, -R133 ;  /* 0x0000002a7f7f7c23 */ /* 0x000fe20008010885 */
[----:B------:R-:W-:Y:S01]  /*d2f0*/  IMAD.U32 R195, RZ, RZ, UR54 ;  /* 0x00000036ffc37e24 */ /* 0x000fe2000f8e00ff */
[----:B------:R-:W1:Y:S01]  /*d300*/  MUFU.EX2 R12, R12 ;  /* 0x0000000c000c7308 */ /* 0x000e620000000800 */
[----:B--2---:R-:W-:-:S01]  /*d310*/  FADD.FTZ R193, R11, R6 ;  /* 0x000000060bc17221 */ /* 0x004fc20000010000 */
[--C-:B------:R-:W-:Y:S01]  /*d320*/  FFMA.FTZ R130, R130, UR42, -R133.reuse ;  /* 0x0000002a82827c23 */ /* 0x100fe20008010885 */
[----:B------:R-:W-:-:S01]  /*d330*/  FFMA.FTZ R131, R131, UR42, -R133 ;  /* 0x0000002a83837c23 */ /* 0x000fc20008010885 */
[--C-:B------:R-:W-:Y:S01]  /*d340*/  FFMA.FTZ R134, R134, UR42, -R133.reuse ;  /* 0x0000002a86867c23 */ /* 0x100fe20008010885 */
[----:B------:R-:W-:-:S03]  /*d350*/  FFMA.FTZ R133, R135, UR42, -R133 ;  /* 0x0000002a87857c23 */ /* 0x000fc60008010885 */
[----:B------:R-:W2:Y:S01]  /*d360*/  MUFU.EX2 R186, R186 ;  /* 0x000000ba00ba7308 */ /* 0x000ea20000000800 */
[----:B---3--:R-:W-:-:S07]  /*d370*/  FADD.FTZ R5, R184, R5 ;  /* 0x00000005b8057221 */ /* 0x008fce0000010000 */
[----:B------:R-:W3:Y:S01]  /*d380*/  MUFU.EX2 R13, R13 ;  /* 0x0000000d000d7308 */ /* 0x000ee20000000800 */
[----:B-1----:R-:W-:-:S01]  /*d390*/  FADD.FTZ R6, R12, R193 ;  /* 0x000000c10c067221 */ /* 0x002fc20000010000 */
[----:B0-----:R-:W-:-:S06]  /*d3a0*/  LOP3.LUT P1, RZ, R233, 0x7f, RZ, 0xc0, !PT ;  /* 0x0000007fe9ff7812 */ /* 0x001fcc000782c0ff */
[----:B------:R-:W0:Y:S01]  /*d3b0*/  MUFU.EX2 R187, R187 ;  /* 0x000000bb00bb7308 */ /* 0x000e220000000800 */
[----:B--2---:R-:W-:-:S06]  /*d3c0*/  FADD.FTZ R192, R186, R5 ;  /* 0x00000005bac07221 */ /* 0x004fcc0000010000 */
[----:B------:R-:W-:Y:S01]  /*d3d0*/  @!P1 LEA R195, R195, UR41, 0x3 ;  /* 0x00000029c3c39c11 */ /* 0x000fe2000f8e18ff */
[----:B------:R-:W1:Y:S01]  /*d3e0*/  MUFU.EX2 R14, R14 ;  /* 0x0000000e000e7308 */ /* 0x000e620000000800 */
[----:B---3--:R-:W-:-:S07]  /*d3f0*/  FADD.FTZ R5, R13, R6 ;  /* 0x000000060d057221 */ /* 0x008fce0000010000 */
        /* <DEDUP_REMOVED lines=20> */
[----:B------:R-:W-:Y:S02]  /*d540*/  WARPGROUP.DEPBAR.LE gsb0, 0x0 ;  /* 0x00008000000079c5 */ /* 0x000fe40000010000 */
[----:B------:R-:W-:-:S04]  /*d550*/  WARPGROUP.ARRIVE ;  /* 0x00000000000079c5 */ /* 0x000fc80000000000 */
[----:B------:R-:W0:Y:S01]  /*d560*/  MUFU.EX2 R171, R171 ;  /* 0x000000ab00ab7308 */ /* 0x000e220000000800 */
[----:B-1----:R-:W-:-:S01]  /*d570*/  FADD.FTZ R192, R170, R193 ;  /* 0x000000c1aac07221 */ /* 0x002fc20000010000 */
[----:B------:R-:W-:Y:S01]  /*d580*/  QGMMA.64x192x32.F32.E4M3.E4M3 R24, R208, gdesc[UR4], R24, gsb0 ;  /* 0x02e00004d0187df3 */ /* 0x000fe20008000818 */
[----:B------:R-:W-:Y:S01]  /*d590*/  UIADD3 UR6, UR10, 0x480, URZ ;  /* 0x000004800a067890 */ /* 0x000fe2000fffe03f */
[----:B------:R-:W-:-:S04]  /*d5a0*/  UMOV UR7, 0xc0000010 ;  /* 0xc000001000077882 */ /* 0x000fc80000000000 */
        /* <DEDUP_REMOVED lines=99> */
[----:B------:R-:W-:-:S05]  /*dbe0*/  @!P1 VIADD R5, R195, 0x33440 ;  /* 0x00033440c3059836 */ /* 0x000fca0000000000 */
[----:B------:R-:W-:Y:S01]  /*dbf0*/  @!P1 PRMT R5, RZ, 0x654, R5 ;  /* 0x00000654ff059816 */ /* 0x000fe20000000005 */
[----:B------:R-:W0:Y:S01]  /*dc00*/  MUFU.EX2 R123, R123 ;  /* 0x0000007b007b7308 */ /* 0x000e220000000800 */
[----:B-1----:R-:W-:-:S07]  /*dc10*/  FADD.FTZ R192, R122, R193 ;  /* 0x000000c17ac07221 */ /* 0x002fce0000010000 */
[----:B------:R-:W1:Y:S01]  /*dc20*/  MUFU.EX2 R124, R124 ;  /* 0x0000007c007c7308 */ /* 0x000e620000000800 */
[----:B--2---:R-:W-:-:S07]  /*dc30*/  FADD.FTZ R193, R121, R6 ;  /* 0x0000000679c17221 */ /* 0x004fce0000010000 */
[----:B------:R-:W2:Y:S01]  /*dc40*/  MUFU.EX2 R126, R126 ;  /* 0x0000007e007e7308 */ /* 0x000ea20000000800 */
[----:B0-----:R-:W-:-:S07]  /*dc50*/  FADD.FTZ R195, R123, R192 ;  /* 0x000000c07bc37221 */ /* 0x001fce0000010000 */
[----:B------:R-:W-:Y:S01]  /*dc60*/  MUFU.EX2 R125, R125 ;  /* 0x0000007d007d7308 */ /* 0x000fe20000000800 */
[----:B-1----:R-:W-:-:S07]  /*dc70*/  FADD.FTZ R6, R124, R193 ;  /* 0x000000c17c067221 */ /* 0x002fce0000010000 */
[----:B------:R-:W0:Y:S01]  /*dc80*/  MUFU.EX2 R127, R127 ;  /* 0x0000007f007f7308 */ /* 0x000e220000000800 */
[----:B--2---:R-:W-:-:S01]  /*dc90*/  FADD.FTZ R192, R126, R195 ;  /* 0x000000c37ec07221 */ /* 0x004fc20000010000 */
[----:B------:R-:W-:Y:S02]  /*dca0*/  WARPGROUP.DEPBAR.LE gsb0, 0x0 ;  /* 0x00008000000079c5 */ /* 0x000fe40000010000 */
[----:B------:R-:W-:-:S04]  /*dcb0*/  WARPGROUP.ARRIVE ;  /* 0x00000000000079c5 */ /* 0x000fc80000000000 */
[----:B------:R-:W-:Y:S02]  /*dcc0*/  MUFU.EX2 R128, R128 ;  /* 0x0000008000807308 */ /* 0x000fe40000000800 */
[----:B------:R-:W-:Y:S01]  /*dcd0*/  QGMMA.64x192x32.F32.E4M3.E4M3 R24, R200, gdesc[UR4], R24, gsb0 ;  /* 0x02e00004c8187df3 */ /* 0x000fe20008000818 */
[----:B0-----:R-:W-:-:S05]  /*dce0*/  FADD.FTZ R135, R127, R192 ;  /* 0x000000c07f877221 */ /* 0x001fca0000010000 */
[----:B------:R-:W0:Y:S08]  /*dcf0*/  MUFU.EX2 R130, R130 ;  /* 0x0000008200827308 */ /* 0x000e300000000800 */
[----:B------:R-:W-:Y:S08]  /*dd00*/  MUFU.EX2 R129, R129 ;  /* 0x0000008100817308 */ /* 0x000ff00000000800 */
[----:B------:R-:W1:Y:S01]  /*dd10*/  MUFU.EX2 R131, R131 ;  /* 0x0000008300837308 */ /* 0x000e620000000800 */
[----:B0-----:R-:W-:-:S07]  /*dd20*/  FADD.FTZ R192, R130, R135 ;  /* 0x0000008782c07221 */ /* 0x001fce0000010000 */
[----:B------:R-:W-:Y:S08]  /*dd30*/  MUFU.EX2 R132, R132 ;  /* 0x0000008400847308 */ /* 0x000ff00000000800 */
[----:B------:R-:W0:Y:S01]  /*dd40*/  MUFU.EX2 R134, R134 ;  /* 0x0000008600867308 */ /* 0x000e220000000800 */
[----:B-1----:R-:W-:-:S07]  /*dd50*/  FADD.FTZ R135, R131, R192 ;  /* 0x000000c083877221 */ /* 0x002fce0000010000 */
[----:B------:R-:W-:Y:S08]  /*dd60*/  MUFU.EX2 R9, R9 ;  /* 0x0000000900097308 */ /* 0x000ff00000000800 */
[----:B------:R-:W1:Y:S01]  /*dd70*/  MUFU.EX2 R133, R133 ;  /* 0x0000008500857308 */ /* 0x000e620000000800 */
[----:B0-----:R-:W-:-:S01]  /*dd80*/  FADD.FTZ R135, R134, R135 ;  /* 0x0000008786877221 */ /* 0x001fc20000010000 */
[----:B------:R-:W-:-:S02]  /*dd90*/  WARPGROUP.DEPBAR.LE gsb0, 0x0 ;  /* 0x00008000000079c5 */ /* 0x000fc40000010000 */
[----:B------:R0:W-:Y:S06]  /*dda0*/  BAR.ARV R194, 0x100 ;  /* 0x000400c20000751d */ /* 0x0001ec0000002000 */
[----:B------:R2:W-:Y:S02]  /*ddb0*/  @!P1 SYNCS.ARRIVE.TRANS64.RED.A1T0 RZ, [R5+URZ], RZ ;  /* 0x000000ff05ff99a7 */ /* 0x0005e4000810043f */
[----:B--2---:R-:W-:-:S04]  /*ddc0*/  FADD.FTZ R5, R125, R6 ;  /* 0x000000067d057221 */ /* 0x004fc80000010000 */
[----:B------:R-:W-:-:S04]  /*ddd0*/  FADD.FTZ R6, R128, R5 ;  /* 0x0000000580067221 */ /* 0x000fc80000010000 */
[----:B------:R-:W-:-:S04]  /*dde0*/  FADD.FTZ R5, R129, R6 ;  /* 0x0000000681057221 */ /* 0x000fc80000010000 */
[----:B------:R-:W-:Y:S01]  /*ddf0*/  FADD.FTZ R6, R132, R5 ;  /* 0x0000000584067221 */ /* 0x000fe20000010000 */
[----:B-1----:R-:W-:-:S03]  /*de00*/  FADD.FTZ R5, R133, R135 ;  /* 0x0000008785057221 */ /* 0x002fc60000010000 */
[----:B------:R-:W-:Y:S01]  /*de10*/  FADD.FTZ R6, R9, R6 ;  /* 0x0000000609067221 */ /* 0x000fe20000010000 */
[----:B0-----:R-:W-:Y:S06]  /*de20*/  @!P0 BRA `(.L_x_1161) ;  /* 0x0000000000048947 */ /* 0x001fec0003800000 */
[----:B------:R-:W-:Y:S01]  /*de30*/  BPT.TRAP 0x1 ;  /* 0x000000040000795c */ /* 0x000fe20000300000 */
.L_x_1161:
        /* <DEDUP_REMOVED lines=147> */
.L_x_1152:
[----:B------:R-:W-:-:S13]  /*e770*/  ISETP.GE.AND P1, PT, R4, UR39, PT ;  /* 0x0000002704007c0c */ /* 0x000fda000bf26270 */
[----:B------:R-:W-:Y:S05]  /*e780*/  @!P1 BRA `(.L_x_1163) ;  /* 0x0000004800ec9947 */ /* 0x000fea0003800000 */
[----:B------:R-:W-:Y:S01]  /*e790*/  IMAD.MOV.U32 R10, RZ, RZ, R0 ;  /* 0x000000ffff0a7224 */ /* 0x000fe200078e0000 */
[----:B------:R-:W-:Y:S01]  /*e7a0*/  UMOV UR58, UR54 ;  /* 0x00000036003a7c82 */ /* 0x000fe20008000000 */
[----:B------:R-:W-:Y:S01]  /*e7b0*/  IMAD.MOV.U32 R7, RZ, RZ, R3 ;  /* 0x000000ffff077224 */ /* 0x000fe200078e0003 */
[----:B------:R-:W-:Y:S01]  /*e7c0*/  UMOV UR59, UR50 ;  /* 0x00000032003b7c82 */ /* 0x000fe20008000000 */
[----:B------:R-:W-:Y:S01]  /*e7d0*/  ULDC UR54, c[0x0][0x9e4] ;  /* 0x0002790000367ab9 */ /* 0x000fe20000000800 */
[----:B------:R-:W-:Y:S01]  /*e7e0*/  ULDC UR56, c[0x0][0x9dc] ;  /* 0x0002770000387ab9 */ /* 0x000fe20000000800 */
[----:B------:R-:W-:-:S05]  /*e7f0*/  ULDC UR55, c[0x0][0x9e0] ;  /* 0x0002780000377ab9 */ /* 0x000fca0000000800 */
.L_x_1181:
[----:B------:R-:W-:Y:S01]  /*e800*/  ISETP.NE.AND P2, PT, RZ, UR45, PT ;  /* 0x0000002dff007c0c */ /* 0x000fe2000bf45270 */
[----:B------:R-:W-:-:S04]  /*e810*/  UISETP.NE.AND UP2, UPT, UR58, 0x1, UPT ;  /* 0x000000013a00788c */ /* 0x000fc8000bf45270 */
[----:B------:R-:W-:-:S04]  /*e820*/  USEL UR50, URZ, 0x1, UP2 ;  /* 0x000000013f327887 */ /* 0x000fc80009000000 */
[----:B------:R-:W-:-:S04]  /*e830*/  ULOP3.LUT UR50, UR59, UR50, URZ, 0x3c, !UPT ;  /* 0x000000323b327292 */ /* 0x000fc8000f8e3c3f */
[----:B------:R-:W-:Y:S08]  /*e840*/  @P2 BRA `(.L_x_1164) ;  /* 0x0000000000382947 */ /* 0x000ff00003800000 */
[----:B------:R-:W-:Y:S05]  /*e850*/  @!P0 BRA `(.L_x_1165) ;  /* 0x0000000000048947 */ /* 0x000fea0003800000 */
[----:B------:R-:W-:Y:S01]  /*e860*/  BPT.TRAP 0x1 ;  /* 0x000000040000795c */ /* 0x000fe20000300000 */
.L_x_1165:
        /* <DEDUP_REMOVED lines=9> */
.L_x_1166:
[----:B-1----:R-:W-:Y:S05]  /*e900*/  @P1 BRA `(.L_x_1164) ;  /* 0x0000000000081947 */ /* 0x002fea0003800000 */
[----:B------:R-:W1:Y:S02]  /*e910*/  SYNCS.PHASECHK.TRANS64.TRYWAIT P1, [UR6+0x33430], R0 ;  /* 0x03343000ff0075a7 */ /* 0x000e640008020146 */
[----:B-1----:R-:W-:Y:S05]  /*e920*/  @!P1 BRA `(.L_x_1167) ;  /* 0x0000011400b09947 */ /* 0x002fea0003800000 */
.L_x_1164:
        /* <DEDUP_REMOVED lines=191> */
.L_x_1169:
[----:B------:R-:W-:Y:S01]  /*f520*/  ULEA UR6, UR58, UR41, 0x3 ;  /* 0x000000293a067291 */ /* 0x000fe2000f8e183f */
[----:B------:R-:W-:-:S05]  /*f530*/  IMAD.U32 R0, RZ, RZ, UR59 ;  /* 0x0000003bff007e24 */ /* 0x000fca000f8e00ff */
[----:B------:R-:W-:-:S04]  /*f540*/  SHF.L.U32 R0, R0, 0x1f, RZ ;  /* 0x0000001f00007819 */ /* 0x000fc800000006ff */
[----:B------:R0:W1:Y:S01]  /*f550*/  SYNCS.PHASECHK.TRANS64.TRYWAIT P1, [UR6+0x33450], R0 ;  /* 0x03345000ff0075a7 */ /* 0x0000620008020146 */
[----:B------:R-:W-:Y:S05]  /*f560*/  @!P0 BRA `(.L_x_1170) ;  /* 0x0000000000048947 */ /* 0x000fea0003800000 */
[----:B------:R-:W-:Y:S01]  /*f570*/  BPT.TRAP 0x1 ;  /* 0x000000040000795c */ /* 0x000fe20000300000 */
.L_x_1170:
[----:B-1----:R-:W-:Y:S05]  /*f580*/  @P1 BRA `(.L_x_1168) ;  /* 0x0000000000081947 */ /* 0x002fea0003800000 */
[----:B------:R-:W1:Y:S02]  /*f590*/  SYNCS.PHASECHK.TRANS64.TRYWAIT P1, [UR6+0x33450], R0 ;  /* 0x03345000ff0075a7 */ /* 0x000e640008020146 */
[----:B-1----:R-:W-:Y:S05]  /*f5a0*/  @!P1 BRA `(.L_x_1171) ;  /* 0x0000010800a89947 */ /* 0x002fea0003800000 */
.L_x_1168:
        /* <DEDUP_REMOVED lines=57> */
[----:B-1----:R-:W-:Y:S01]  /*f940*/  IMAD.IADD R3, R12, 0x1, R21 ;  /* 0x000000010c037824 */ /* 0x002fe200078e0215 */
[----:B------:R-:W-:Y:S06]  /*f950*/  @P1 BRA `(.L_x_1172) ;  /* 0x0000000000541947 */ /* 0x000fec0003800000 */
        /* <DEDUP_REMOVED lines=12> */
.L_x_1174:
[----:B------:R-:W-:-:S05]  /*fa20*/  IMAD.U32 R20, RZ, RZ, UR54 ;  /* 0x00000036ff147e24 */ /* 0x000fca000f8e00ff */
[----:B------:R-:W-:-:S13]  /*fa30*/  ISETP.NE.AND P1, PT, R20, 0x1, PT ;  /* 0x000000011400780c */ /* 0x000fda0003f25270 */
[----:B------:R-:W0:Y:S02]  /*fa40*/  @P1 LDC.64 R8, c[0x0][0x9e8] ;  /* 0x00027a00ff081b82 */ /* 0x000e240000000a00 */
[----:B0-----:R-:W-:-:S05]  /*fa50*/  @P1 IMAD.HI.U32 R8, R21, R8, RZ ;  /* 0x0000000815081227 */ /* 0x001fca00078e00ff */
[----:B------:R-:W-:-:S07]  /*fa60*/  @P1 SHF.R.U32.HI R21, RZ, R9, R8 ;  /* 0x00000009ff151219 */ /* 0x000fce0000011608 */
.L_x_1175:
[----:B------:R-:W-:Y:S05]  /*fa70*/  BSYNC B0 ;  /* 0x0000000000007941 */ /* 0x000fea0003800000 */
.L_x_1173:
[----:B------:R-:W-:-:S05]  /*fa80*/  IMAD R8, R21, R20, R0 ;  /* 0x0000001415087224 */ /* 0x000fca00078e0200 */
[----:B------:R-:W-:Y:S02]  /*fa90*/  VIADDMNMX R11, R8, R20, R11, PT ;  /* 0x00000014080b7246 */ /* 0x000fe4000380010b */
[----:B------:R-:W-:-:S07]  /*faa0*/  VIMNMX R3, R3, R8, !PT ;  /* 0x0000000803037248 */ /* 0x000fce0007fe0100 */
.L_x_1172:
        /* <DEDUP_REMOVED lines=247> */
.L_x_1178:
[----:B------:R-:W-:-:S05]  /*10a20*/  IMAD.U32 R11, RZ, RZ, UR54 ;  /* 0x00000036ff0b7e24 */ /* 0x000fca000f8e00ff */
[----:B------:R-:W-:-:S13]  /*10a30*/  ISETP.NE.AND P6, PT, R11, 0x1, PT ;  /* 0x000000010b00780c */ /* 0x000fda0003fc5270 */
[----:B------:R-:W0:Y:S02]  /*10a40*/  @P6 LDC.64 R8, c[0x0][0x9e8] ;  /* 0x00027a00ff086b82 */ /* 0x000e240000000a00 */
[----:B0-----:R-:W-:-:S05]  /*10a50*/  @P6 IMAD.HI.U32 R8, R3, R8, RZ ;  /* 0x0000000803086227 */ /* 0x001fca00078e00ff */
[----:B------:R-:W-:-:S07]  /*10a60*/  @P6 SHF.R.U32.HI R3, RZ, R9, R8 ;  /* 0x00000009ff036219 */ /* 0x000fce0000011608 */
.L_x_1179:
[----:B------:R-:W-:Y:S05]  /*10a70*/  BSYNC B0 ;  /* 0x0000000000007941 */ /* 0x000fea0003800000 */
.L_x_1177:
[----:B------:R-:W-:-:S05]  /*10a80*/  IMAD R0, R3, R11, R0 ;  /* 0x0000000b03007224 */ /* 0x000fca00078e0200 */
[----:B------:R-:W-:Y:S02]  /*10a90*/  VIADDMNMX R13, R0, R11, R13, PT ;  /* 0x0000000b000d7246 */ /* 0x000fe4000380010d */
[----:B------:R-:W-:-:S07]  /*10aa0*/  VIMNMX R12, R12, R0, !PT ;  /* 0x000000000c0c7248 */ /* 0x000fce0007fe0100 */
.L_x_1176:
        /* <DEDUP_REMOVED lines=501> */
.L_x_1180:
        /* <DEDUP_REMOVED lines=148> */
.L_x_1163:
[----:B------:R-:W-:Y:S06]  /*13340*/  BAR.ARV 0x8, 0x180 ;  /* 0x0206000000007b1d */ /* 0x000fec0000002000 */
[----:B------:R-:W-:Y:S05]  /*13350*/  @!P0 BRA `(.L_x_1182) ;  /* 0x0000000000048947 */ /* 0x000fea0003800000 */
[----:B------:R-:W-:Y:S01]  /*13360*/  BPT.TRAP 0x1 ;  /* 0x000000040000795c */ /* 0x000fe20000300000 */
.L_x_1182:
[----:B------:R-:W-:Y:S01]  /*13370*/  ULEA UR9, UR54, UR41, 0x3 ;  /* 0x0000002936097291 */ /* 0x000fe2000f8e183f */
[----:B------:R-:W-:-:S05]  /*13380*/  IMAD.U32 R4, RZ, RZ, UR50 ;  /* 0x00000032ff047e24 */ /* 0x000fca000f8e00ff */
[----:B------:R-:W-:-:S04]  /*13390*/  SHF.L.U32 R4, R4, 0x1f, RZ ;  /* 0x0000001f04047819 */ /* 0x000fc800000006ff */
[----:B------:R0:W1:Y:S01]  /*133a0*/  SYNCS.PHASECHK.TRANS64.TRYWAIT P1, [UR9+0x33450], R4 ;  /* 0x03345004ff0075a7 */ /* 0x0000620008020149 */
[----:B------:R-:W-:Y:S05]  /*133b0*/  @!P0 BRA `(.L_x_1183) ;  /* 0x0000000000048947 */ /* 0x000fea0003800000 */
[----:B------:R-:W-:Y:S01]  /*133c0*/  BPT.TRAP 0x1 ;  /* 0x000000040000795c */ /* 0x000fe20000300000 */
.L_x_1183:
[----:B-1----:R-:W-:Y:S05]  /*133d0*/  @P1 BRA `(.L_x_1184) ;  /* 0x0000000000081947 */ /* 0x002fea0003800000 */
[----:B------:R-:W1:Y:S02]  /*133e0*/  SYNCS.PHASECHK.TRANS64.TRYWAIT P1, [UR9+0x33450], R4 ;  /* 0x03345004ff0075a7 */ /* 0x000e640008020149 */
[----:B-1----:R-:W-:Y:S05]  /*133f0*/  @!P1 BRA `(.L_x_1185) ;  /* 0x000000cc002c9947 */ /* 0x002fea0003800000 */
.L_x_1184:
[----:B------:R-:W-:Y:S01]  /*13400*/  UIADD3 UR41, UR41, 0x200, URZ ;  /* 0x0000020029297890 */ /* 0x000fe2000fffe03f */
[----:B------:R-:W-:Y:S01]  /*13410*/  WARPGROUP.ARRIVE ;  /* 0x00000000000079c5 */ /* 0x000fe20000000000 */
[----:B------:R-:W-:Y:S01]  /*13420*/  UMOV UR7, 0xc0000010 ;  /* 0xc000001000077882 */ /* 0x000fe20000000000 */
[----:B------:R-:W-:Y:S01]  /*13430*/  ULDC.64 UR10, c[0x0][0x9a0] ;  /* 0x00026800000a7ab9 */ /* 0x000fe20000000a00 */
[----:B------:R-:W-:Y:S01]  /*13440*/  USHF.R.U32.HI UR41, URZ, 0x4, UR41 ;  /* 0x000000043f297899 */ /* 0x000fe20008011629 */
[----:B01----:R-:W-:Y:S01]  /*13450*/  IMAD.MOV.U32 R4, RZ, RZ, 0x3f800000 ;  /* 0x3f800000ff047424 */ /* 0x003fe200078e00ff */
[----:B------:R-:W-:Y:S02]  /*13460*/  UISETP.NE.U32.AND UP0, UPT, UR10, URZ, UPT ;  /* 0x0000003f0a00728c */ /* 0x000fe4000bf05070 */
[----:B------:R-:W-:Y:S02]  /*13470*/  ULOP3.LUT UR41, UR41, 0x3fff, URZ, 0xc0, !UPT ;  /* 0x00003fff29297892 */ /* 0x000fe4000f8ec03f */
[----:B------:R-:W-:-:S02]  /*13480*/  UISETP.NE.AND.EX UP0, UPT, UR11, URZ, UPT, UP0 ;  /* 0x0000003f0b00728c */ /* 0x000fc4000bf05300 */
[----:B------:R-:W-:-:S04]  /*13490*/  ULOP3.LUT UR8, UR41, 0x10000, URZ, 0xfc, !UPT ;  /* 0x0001000029087892 */ /* 0x000fc8000f8efc3f */
[----:B------:R-:W-:Y:S01]  /*134a0*/  UIMAD UR8, UR54, 0x780, UR8 ;  /* 0x00000780360878a4 */ /* 0x000fe2000f8e0208 */
[----:B------:R-:W-:-:S04]  /*134b0*/  PLOP3.LUT P1, PT, PT, PT, UP0, 0x80, 0x0 ;  /* 0x000000000000781c */ /* 0x000fc80003f2f008 */
[----:B------:R-:W-:Y:S02]  /*134c0*/  @UP0 ULDC.64 UR12, c[0x0][0x9c8] ;  /* 0x00027200000c0ab9 */ /* 0x000fe40000000a00 */
[----:B------:R-:W-:Y:S01]  /*134d0*/  UMOV UR6, UR8 ;  /* 0x0000000800067c82 */ /* 0x000fe20008000000 */
[----:B------:R-:W-:-:S09]  /*134e0*/  @UP0 UIMAD.WIDE.U32 UR4, UR49, UR12, URZ ;  /* 0x0000000c310402a5 */ /* 0x000fd2000f8e003f */
        /* <DEDUP_REMOVED lines=11> */
[----:B------:R-:W-:-:S04]  /*135a0*/  @UP0 USHF.R.S32.HI UR6, URZ, 0x1f, UR49 ;  /* 0x0000001f3f060899 */ /* 0x000fc80008011431 */
[----:B------:R-:W-:-:S04]  /*135b0*/  @UP0 UIMAD UR6, UR6, UR12, URZ ;  /* 0x0000000c060602a4 */ /* 0x000fc8000f8e023f */
[----:B------:R-:W-:-:S04]  /*135c0*/  @UP0 UIMAD UR6, UR49, UR13, UR6 ;  /* 0x0000000d310602a4 */ /* 0x000fc8000f8e0206 */
[----:B------:R-:W-:-:S03]  /*135d0*/  @UP0 UIADD3 UR5, UR5, UR6, URZ ;  /* 0x0000000605050290 */ /* 0x000fc6000fffe03f */
[----:B------:R-:W-:Y:S02]  /*135e0*/  @UP0 ULDC.64 UR6, c[0x0][0x9d0] ;  /* 0x0002740000060ab9 */ /* 0x000fe40000000a00 */
[----:B------:R-:W-:-:S04]  /*135f0*/  @UP0 UIMAD.WIDE.U32 UR4, UR43, UR6, UR4 ;  /* 0x000000062b0402a5 */ /* 0x000fc8000f8e0004 */
[----:B------:R-:W-:Y:S02]  /*13600*/  @UP0 UIMAD UR5, UR43, UR7, UR5 ;  /* 0x000000072b0502a4 */ /* 0x000fe4000f8e0205 */
[----:B------:R-:W-:-:S04]  /*13610*/  @UP0 ULEA UR6, UP1, UR4, UR10, 0x2 ;  /* 0x0000000a04060291 */ /* 0x000fc8000f82103f */
[----:B------:R-:W-:Y:S02]  /*13620*/  @UP0 ULEA.HI.X UR7, UR4, UR11, UR5, 0x2, UP1 ;  /* 0x0000000b04070291 */ /* 0x000fe400088f1405 */
[----:B------:R-:W-:-:S04]  /*13630*/  IMAD.U32 R8, RZ, RZ, UR6 ;  /* 0x00000006ff087e24 */ /* 0x000fc8000f8e00ff */
[----:B------:R-:W-:-:S05]  /*13640*/  IMAD.U32 R9, RZ, RZ, UR7 ;  /* 0x00000007ff097e24 */ /* 0x000fca000f8e00ff */
[----:B------:R0:W2:Y:S01]  /*13650*/  @P1 LDG.E R4, desc[UR52][R8.64] ;  /* 0x0000003408041981 */ /* 0x0000a2000c1e1900 */
[----:B------:R-:W-:Y:S01]  /*13660*/  UIADD3 UR6, UR8, 0x480, URZ ;  /* 0x0000048008067890 */ /* 0x000fe2000fffe03f */
[----:B------:R-:W-:Y:S01]  /*13670*/  UMOV UR7, 0xc0000010 ;  /* 0xc000001000077882 */ /* 0x000fe20000000000 */
[----:B------:R-:W-:Y:S01]  /*13680*/  UIADD3 UR8, UR8, 0x600, URZ ;  /* 0x0000060008087890 */ /* 0x000fe2000fffe03f */
[----:B------:R-:W-:Y:S02]  /*13690*/  WARPGROUP.DEPBAR.LE gsb0, 0x0 ;  /* 0x00008000000079c5 */ /* 0x000fe40000010000 */
[----:B------:R-:W-:-:S06]  /*136a0*/  WARPGROUP.ARRIVE ;  /* 0x00000000000079c5 */ /* 0x000fcc0000000000 */
[----:B------:R-:W-:Y:S01]  /*136b0*/  QGMMA.64x192x32.F32.E4M3.E4M3 R24, R204, gdesc[UR4], R24, gsb0 ;  /* 0x02e00004cc187df3 */ /* 0x000fe20008000818 */
[----:B------:R-:W-:Y:S01]  /*136c0*/  UMOV UR6, UR8 ;  /* 0x0000000800067c82 */ /* 0x000fe20008000000 */
[----:B------:R-:W-:Y:S01]  /*136d0*/  UMOV UR7, 0xc0000010 ;  /* 0xc000001000077882 */ /* 0x000fe20000000000 */
[----:B------:R-:W1:Y:S04]  /*136e0*/  SHFL.BFLY PT, R7, R6, 0x2, 0x1f ;  /* 0x0c401f0006077f89 */ /* 0x000e6800000e0000 */
[----:B------:R-:W3:Y:S01]  /*136f0*/  SHFL.BFLY PT, R12, R5, 0x2, 0x1f ;  /* 0x0c401f00050c7f89 */ /* 0x000ee200000e0000 */
[----:B-1----:R-:W-:-:S01]  /*13700*/  FADD.FTZ R7, R7, R6 ;  /* 0x0000000607077221 */ /* 0x002fc20000010000 */
[----:B---3--:R-:W-:-:S04]  /*13710*/  FADD.FTZ R12, R12, R5 ;  /* 0x000000050c0c7221 */ /* 0x008fc80000010000 */
[----:B------:R-:W1:Y:S04]  /*13720*/  SHFL.BFLY PT, R10, R7, 0x1, 0x1f ;  /* 0x0c201f00070a7f89 */ /* 0x000e6800000e0000 */
[----:B0-----:R-:W0:Y:S01]  /*13730*/  SHFL.BFLY PT, R9, R12, 0x1, 0x1f ;  /* 0x0c201f000c097f89 */ /* 0x001e2200000e0000 */
[----:B-1----:R-:W-:-:S01]  /*13740*/  FADD.FTZ R10, R7, R10 ;  /* 0x0000000a070a7221 */ /* 0x002fc20000010000 */
[----:B0-----:R-:W-:-:S04]  /*13750*/  FADD.FTZ R13, R12, R9 ;  /* 0x000000090c0d7221 */ /* 0x001fc80000010000 */
        /* <DEDUP_REMOVED lines=22> */
[----:B--2---:R-:W-:Y:S01]  /*138c0*/  FMUL.FTZ R9, R9, R4 ;  /* 0x0000000409097220 */ /* 0x004fe20000410000 */
[----:B------:R-:W-:Y:S02]  /*138d0*/  IMAD.MOV.U32 R21, RZ, RZ, -0x800000 ;  /* 0xff800000ff157424 */ /* 0x000fe400078e00ff */
[----:B------:R-:W-:Y:S01]  /*138e0*/  @P2 FFMA.FTZ R20, R6, R3, R5 ;  /* 0x0000000306142223 */ /* 0x000fe20000010005 */
[----:B------:R-:W-:-:S01]  /*138f0*/  @P3 FFMA.FTZ R21, R10, R0, R11 ;  /* 0x000000000a153223 */ /* 0x000fc2000001000b */
[----:B---3--:R-:W-:Y:S01]  /*13900*/  FMUL.FTZ R4, R7, R4 ;  /* 0x0000000407047220 */ /* 0x008fe20000410000 */
[----:B------:R-:W-:-:S02]  /*13910*/  WARPGROUP.DEPBAR.LE gsb0, 0x0 ;  /* 0x00008000000079c5 */ /* 0x000fc40000010000 */
[----:B------:R-:W-:Y:S05]  /*13920*/  @!P0 BRA `(.L_x_1186) ;  /* 0x0000000000048947 */ /* 0x000fea0003800000 */
[----:B------:R-:W-:Y:S01]  /*13930*/  BPT.TRAP 0x1 ;  /* 0x000000040000795c */ /* 0x000fe20000300000 */
.L_x_1186:
[----:B------:R-:W-:Y:S01]  /*13940*/  UIADD3 UR4, UR9, 0x33460, URZ ;  /* 0x0003346009047890 */ /* 0x000fe2000fffe03f */
[-C--:B------:R-:W-:Y:S01]  /*13950*/  FMUL.FTZ R121, R32, R9.reuse ;  /* 0x0000000920797220 */ /* 0x080fe20000410000 */
[----:B------:R-:W-:Y:S01]  /*13960*/  UIADD3 UR54, UR54, 0x1, URZ ;  /* 0x0000000136367890 */ /* 0x000fe2000fffe03f */
[-C--:B------:R-:W-:Y:S01]  /*13970*/  FMUL.FTZ R125, R45, R9.reuse ;  /* 0x000000092d7d7220 */ /* 0x080fe20000410000 */
[----:B------:R-:W-:Y:S01]  /*13980*/  UPRMT UR4, UR40, 0x654, UR4 ;  /* 0x0000065428047896 */ /* 0x000fe20008000004 */
[-C--:B------:R-:W-:Y:S01]  /*13990*/  FMUL.FTZ R10, R56, R9.reuse ;  /* 0x00000009380a7220 */ /* 0x080fe20000410000 */
[----:B------:R-:W-:Y:S01]  /*139a0*/  UISETP.NE.AND UP0, UPT, UR54, 0x2, UPT ;  /* 0x000000023600788c */ /* 0x000fe2000bf05270 */
        /* <DEDUP_REMOVED lines=95> */
[----:B------:R-:W-:Y:S01]  /*13fa0*/  FMUL.FTZ R115, R115, R4 ;  /* 0x0000000473737220 */ /* 0x000fe20000410000 */
[----:B------:R-:W-:-:S02]  /*13fb0*/  UIADD3 UR47, UR47, 0x1, URZ ;  /* 0x000000012f2f7890 */ /* 0x000fc4000fffe03f */
[----:B------:R-:W-:Y:S02]  /*13fc0*/  USEL UR54, UR54, URZ, UP0 ;  /* 0x0000003f36367287 */ /* 0x000fe40008000000 */
[----:B------:R-:W-:-:S12]  /*13fd0*/  ULOP3.LUT UR50, UR50, UR4, URZ, 0x3c, !UPT ;  /* 0x0000000432327292 */ /* 0x000fd8000f8e3c3f */
.L_x_1112:
        /* <DEDUP_REMOVED lines=17> */
[----:B------:R-:W-:Y:S01]  /*140f0*/  ULDC.64 UR10, c[0x0][0xc00] ;  /* 0x00030000000a7ab9 */ /* 0x000fe20000000a00 */
[----:B0-----:R-:W-:-:S05]  /*14100*/  IMAD.SHL.U32 R4, R18, 0x4, RZ ;  /* 0x0000000412047824 */ /* 0x001fca00078e00ff */
[----:B------:R-:W-:Y:S01]  /*14110*/  LOP3.LUT R4, R4, 0xc, RZ, 0xc0, !PT ;  /* 0x0000000c04047812 */ /* 0x000fe200078ec0ff */
[----:B------:R-:W-:Y:S03]  /*14120*/  BAR.SYNC.DEFER_BLOCKING 0x1, 0x100 ;  /* 0x0044000000007b1d */ /* 0x000fe60000010000 */
[----:B------:R-:W-:-:S05]  /*14130*/  IADD3 R4, P0, R4, UR8, RZ ;  /* 0x0000000804047c10 */ /* 0x000fca000ff1e0ff */
[----:B------:R-:W-:-:S05]  /*14140*/  IMAD.X R5, RZ, RZ, UR9, P0 ;  /* 0x00000009ff057e24 */ /* 0x000fca00080e06ff */
[----:B------:R0:W2:Y:S01]  /*14150*/  LDG.E.CONSTANT R28, desc[UR52][R4.64] ;  /* 0x00000034041c7981 */ /* 0x0000a2000c1e9900 */
[----:B------:R-:W-:Y:S01]  /*14160*/  LOP3.LUT P0, R12, R18, 0x3, RZ, 0xc0, !PT ;  /* 0x00000003120c7812 */ /* 0x000fe2000780c0ff */
[----:B------:R-:W-:Y:S01]  /*14170*/  UMOV UR8, UR7 ;  /* 0x0000000700087c82 */ /* 0x000fe20008000000 */
[----:B-1----:R-:W-:Y:S01]  /*14180*/  UMOV UR9, UR4 ;  /* 0x0000000400097c82 */ /* 0x002fe20008000000 */
[----:B------:R-:W-:Y:S01]  /*14190*/  UIMAD.WIDE UR10, UR44, 0x4, UR10 ;  /* 0x000000042c0a78a5 */ /* 0x000fe2000f8e020a */
[----:B------:R-:W-:Y:S01]  /*141a0*/  ISETP.EQ.OR P0, PT, R12, 0x3, !P0 ;  /* 0x000000030c00780c */ /* 0x000fe20004702670 */
[----:B------:R-:W-:-:S03]  /*141b0*/  IMAD.MOV.U32 R12, RZ, RZ, 0x2 ;  /* 0x00000002ff0c7424 */ /* 0x000fc600078e00ff */
[----:B------:R-:W-:Y:S01]  /*141c0*/  SEL R59, R121, R36, P0 ;  /* 0x00000024793b7207 */ /* 0x000fe20000000000 */
[----:B------:R-:W-:Y:S01]  /*141d0*/  IMAD.WIDE R12, R231, R12, UR8 ;  /* 0x00000008e70c7e25 */ /* 0x000fe2000f8e020c */
        /* <DEDUP_REMOVED lines=28> */
[----:B------:R-:W-:-:S02]  /*143a0*/  IADD3 R179, P4, R12, 0x8060, RZ ;  /* 0x000080600cb37810 */ /* 0x000fc40007f9e0ff */
[C---:B------:R-:W-:Y:S02]  /*143b0*/  IADD3 R10, P3, R12.reuse, 0x8040, RZ ;  /* 0x000080400c0a7810 */ /* 0x040fe40007f7e0ff */
[C---:B------:R-:W-:Y:S02]  /*143c0*/  IADD3 R177, P6, R12.reuse, 0x8020, RZ ;  /* 0x000080200cb17810 */ /* 0x040fe40007fde0ff */
[C---:B------:R-:W-:Y:S02]  /*143d0*/  IADD3 R175, P5, R12.reuse, 0x8000, RZ ;  /* 0x000080000caf7810 */ /* 0x040fe40007fbe0ff */
[----:B------:R-:W-:Y:S01]  /*143e0*/  IADD3 R173, P2, R12, 0x4060, RZ ;  /* 0x000040600cad7810 */ /* 0x000fe20007f5e0ff */
[--C-:B------:R-:W-:Y:S01]  /*143f0*/  IMAD.X R19, RZ, RZ, R13.reuse, P6 ;  /* 0x000000ffff137224 */ /* 0x100fe200030e060d */
[----:B------:R-:W-:Y:S01]  /*14400*/  SEL R77, R109, R6, P0 ;  /* 0x000000066d4d7207 */ /* 0x000fe20000000000 */
[--C-:B------:R-:W-:Y:S01]  /*14410*/  IMAD.X R15, RZ, RZ, R13.reuse, P5 ;  /* 0x000000ffff0f7224 */ /* 0x100fe200028e060d */
[----:B------:R-:W-:Y:S01]  /*14420*/  SEL R43, R6, R109, P0 ;  /* 0x0000006d062b7207 */ /* 0x000fe20000000000 */
[----:B------:R-:W-:Y:S01]  /*14430*/  IMAD.X R41, RZ, RZ, R13, P2 ;  /* 0x000000ffff297224 */ /* 0x000fe200010e060d */
[----:B------:R-:W-:-:S02]  /*14440*/  SEL R61, R32, R123, P0 ;  /* 0x0000007b203d7207 */ /* 0x000fc40000000000 */
[----:B------:R-:W-:Y:S02]  /*14450*/  SEL R109, R112, R113, P0 ;  /* 0x00000071706d7207 */ /* 0x000fe40000000000 */
[----:B------:R-:W-:Y:S02]  /*14460*/  SEL R52, R113, R112, P0 ;  /* 0x0000007071347207 */ /* 0x000fe40000000000 */
[----:B------:R-:W-:Y:S02]  /*14470*/  SEL R32, R123, R32, P0 ;  /* 0x000000207b207207 */ /* 0x000fe40000000000 */
[----:B------:R-:W-:Y:S02]  /*14480*/  SEL R113, R134, R117, P0 ;  /* 0x0000007586717207 */ /* 0x000fe40000000000 */
[----:B------:R-:W-:Y:S02]  /*14490*/  SEL R57, R117, R134, P0 ;  /* 0x0000008675397207 */ /* 0x000fe40000000000 */
[----:B------:R-:W-:-:S02]  /*144a0*/  SHF.R.U64 R3, R3, 0x3, RZ ;  /* 0x0000000303037819 */ /* 0x000fc400000012ff */
[----:B------:R-:W-:Y:S02]  /*144b0*/  SEL R53, R24, R25, P0 ;  /* 0x0000001918357207 */ /* 0x000fe40000000000 */
[----:B------:R-:W-:Y:S01]  /*144c0*/  SEL R29, R25, R24, P0 ;  /* 0x00000018191d7207 */ /* 0x000fe20000000000 */
[--C-:B------:R-:W-:Y:S01]  /*144d0*/  IMAD.X R25, RZ, RZ, R13.reuse, P3 ;  /* 0x000000ffff197224 */ /* 0x100fe200018e060d */
[----:B------:R-:W-:Y:S02]  /*144e0*/  SEL R83, R80, R145, P0 ;  /* 0x0000009150537207 */ /* 0x000fe40000000000 */
[----:B------:R-:W-:Y:S02]  /*144f0*/  SEL R46, R145, R80, P0 ;  /* 0x00000050912e7207 */ /* 0x000fe40000000000 */
[----:B------:R-:W-:Y:S02]  /*14500*/  SEL R117, R26, R27, P0 ;  /* 0x0000001b1a757207 */ /* 0x000fe40000000000 */
[----:B------:R-:W-:Y:S01]  /*14510*/  SEL R58, R27, R26, P0 ;  /* 0x0000001a1b3a7207 */ /* 0x000fe20000000000 */
[----:B------:R-:W-:Y:S01]  /*14520*/  IMAD.X R27, RZ, RZ, R13, P4 ;  /* 0x000000ffff1b7224 */ /* 0x000fe200020e060d */
[----:B------:R-:W-:-:S02]  /*14530*/  SEL R123, R60, R37, P0 ;  /* 0x000000253c7b7207 */ /* 0x000fc40000000000 */
[----:B------:R-:W-:Y:S02]  /*14540*/  LOP3.LUT R8, R10, 0x380, RZ, 0xc0, !PT ;  /* 0x000003800a087812 */ /* 0x000fe400078ec0ff */
[----:B------:R-:W-:Y:S02]  /*14550*/  SEL R60, R37, R60, P0 ;  /* 0x0000003c253c7207 */ /* 0x000fe40000000000 */
[----:B------:R-:W-:Y:S02]  /*14560*/  SEL R145, R74, R147, P0 ;  /* 0x000000934a917207 */ /* 0x000fe40000000000 */
[----:B------:R-:W-:Y:S02]  /*14570*/  SEL R89, R128, R85, P0 ;  /* 0x0000005580597207 */ /* 0x000fe40000000000 */
[----:B------:R-:W-:Y:S02]  /*14580*/  SEL R47, R85, R128, P0 ;  /* 0x00000080552f7207 */ /* 0x000fe40000000000 */
[----:B------:R-:W-:-:S02]  /*14590*/  SEL R74, R147, R74, P0 ;  /* 0x0000004a934a7207 */ /* 0x000fc40000000000 */
[C---:B------:R-:W-:Y:S02]  /*145a0*/  IADD3 R6, P1, R12.reuse, 0x4040, RZ ;  /* 0x000040400c067810 */ /* 0x040fe40007f3e0ff */
[C---:B------:R-:W-:Y:S02]  /*145b0*/  IADD3 R171, P4, R12.reuse, 0x4020, RZ ;  /* 0x000040200cab7810 */ /* 0x040fe40007f9e0ff */
[C---:B------:R-:W-:Y:S02]  /*145c0*/  IADD3 R169, P3, R12.reuse, 0x4000, RZ ;  /* 0x000040000ca97810 */ /* 0x040fe40007f7e0ff */
[C---:B------:R-:W-:Y:S02]  /*145d0*/  IADD3 R37, P6, R12.reuse, 0x20, RZ ;  /* 0x000000200c257810 */ /* 0x040fe40007fde0ff */
[C---:B------:R-:W-:Y:S02]  /*145e0*/  IADD3 R167, P5, R12.reuse, 0x60, RZ ;  /* 0x000000600ca77810 */ /* 0x040fe40007fbe0ff */
[----:B0-----:R-:W-:-:S02]  /*145f0*/  IADD3 R4, P2, R12, 0x40, RZ ;  /* 0x000000400c047810 */ /* 0x001fc40007f5e0ff */
[----:B------:R-:W-:Y:S01]  /*14600*/  SEL R147, R149, R0, P0 ;  /* 0x0000000095937207 */ /* 0x000fe20000000000 */
[--C-:B------:R-:W-:Y:S01]  /*14610*/  IMAD.X R121, RZ, RZ, R13.reuse, P5 ;  /* 0x000000ffff797224 */ /* 0x100fe200028e060d */
[----:B------:R-:W-:Y:S01]  /*14620*/  SEL R85, R0, R149, P0 ;  /* 0x0000009500557207 */ /* 0x000fe20000000000 */
[----:B------:R-:W-:Y:S01]  /*14630*/  IMAD.X R5, RZ, RZ, R13, P2 ;  /* 0x000000ffff057224 */ /* 0x000fe200010e060d */
[----:B------:R-:W-:Y:S02]  /*14640*/  LOP3.LUT R12, R3, R12, RZ, 0x3c, !PT ;  /* 0x0000000c030c7212 */ /* 0x000fe400078e3cff */
[----:B------:R-:W-:Y:S02]  /*14650*/  LOP3.LUT R0, R177, 0x380, RZ, 0xc0, !PT ;  /* 0x00000380b1007812 */ /* 0x000fe400078ec0ff */
[----:B------:R-:W-:Y:S02]  /*14660*/  SHF.R.U64 R3, R8, 0x3, RZ ;  /* 0x0000000308037819 */ /* 0x000fe400000012ff */
[----:B------:R-:W-:-:S02]  /*14670*/  LOP3.LUT R14, R179, 0x380, RZ, 0xc0, !PT ;  /* 0x00000380b30e7812 */ /* 0x000fc400078ec0ff */
[----:B------:R-:W-:Y:S02]  /*14680*/  SHF.R.U64 R0, R0, 0x3, RZ ;  /* 0x0000000300007819 */ /* 0x000fe400000012ff */
[----:B------:R-:W-:Y:S02]  /*14690*/  LOP3.LUT R24, R3, R10, RZ, 0x3c, !PT ;  /* 0x0000000a03187212 */ /* 0x000fe400078e3cff */
[----:B------:R-:W-:Y:S02]  /*146a0*/  LOP3.LUT R10, R175, 0x380, RZ, 0xc0, !PT ;  /* 0x00000380af0a7812 */ /* 0x000fe400078ec0ff */
[----:B------:R-:W-:Y:S02]  /*146b0*/  LOP3.LUT R3, R6, 0x380, RZ, 0xc0, !PT ;  /* 0x0000038006037812 */ /* 0x000fe400078ec0ff */
[----:B------:R-:W-:Y:S02]  /*146c0*/  SHF.R.U64 R14, R14, 0x3, RZ ;  /* 0x000000030e0e7819 */ /* 0x000fe400000012ff */
[----:B------:R-:W-:-:S02]  /*146d0*/  LOP3.LUT R18, R0, R177, RZ, 0x3c, !PT ;  /* 0x000000b100127212 */ /* 0x000fc400078e3cff */
[----:B------:R-:W-:Y:S02]  /*146e0*/  LOP3.LUT R0, R171, 0x380, RZ, 0xc0, !PT ;  /* 0x00000380ab007812 */ /* 0x000fe400078ec0ff */
[----:B------:R-:W-:Y:S02]  /*146f0*/  SHF.R.U64 R10, R10, 0x3, RZ ;  /* 0x000000030a0a7819 */ /* 0x000fe400000012ff */
[----:B------:R-:W-:Y:S02]  /*14700*/  SHF.R.U64 R3, R3, 0x3, RZ ;  /* 0x0000000303037819 */ /* 0x000fe400000012ff */
[----:B------:R-:W-:Y:S02]  /*14710*/  SEL R97, R48, R153, P0 ;  /* 0x0000009930617207 */ /* 0x000fe40000000000 */
[----:B------:R-:W-:Y:S02]  /*14720*/  LOP3.LUT R26, R14, R179, RZ, 0x3c, !PT ;  /* 0x000000b30e1a7212 */ /* 0x000fe400078e3cff */
[----:B------:R-:W-:-:S02]  /*14730*/  SEL R48, R153, R48, P0 ;  /* 0x0000003099307207 */ /* 0x000fc40000000000 */
[----:B------:R-:W-:Y:S02]  /*14740*/  SEL R137, R100, R139, P0 ;  /* 0x0000008b64897207 */ /* 0x000fe40000000000 */
[----:B------:R-:W-:Y:S02]  /*14750*/  SEL R76, R139, R100, P0 ;  /* 0x000000648b4c7207 */ /* 0x000fe40000000000 */
[----:B------:R-:W-:Y:S02]  /*14760*/  SHF.R.U64 R0, R0, 0x3, RZ ;  /* 0x0000000300007819 */ /* 0x000fe400000012ff */
[----:B------:R-:W-:Y:S02]  /*14770*/  LOP3.LUT R14, R10, R175, RZ, 0x3c, !PT ;  /* 0x000000af0a0e7212 */ /* 0x000fe400078e3cff */
[----:B------:R-:W-:Y:S02]  /*14780*/  SEL R105, R132, R101, P0 ;  /* 0x0000006584697207 */ /* 0x000fe40000000000 */
[----:B------:R-:W-:-:S02]  /*14790*/  SEL R54, R101, R132, P0 ;  /* 0x0000008465367207 */ /* 0x000fc40000000000 */
[----:B------:R-:W-:Y:S02]  /*147a0*/  SEL R139, R92, R9, P0 ;  /* 0x000000095c8b7207 */ /* 0x000fe40000000000 */
[----:B------:R-:W-:Y:S01]  /*147b0*/  SEL R78, R9, R92, P0 ;  /* 0x0000005c094e7207 */ /* 0x000fe20000000000 */
[----:B------:R-:W-:Y:S01]  /*147c0*/  IMAD.X R9, RZ, RZ, R13, P3 ;  /* 0x000000ffff097224 */ /* 0x000fe200018e060d */
[----:B------:R-:W-:Y:S02]  /*147d0*/  SEL R153, R90, R91, P0 ;  /* 0x0000005b5a997207 */ /* 0x000fe40000000000 */
[----:B------:R-:W-:Y:S02]  /*147e0*/  LOP3.LUT R10, R3, R6, RZ, 0x3c, !PT ;  /* 0x00000006030a7212 */ /* 0x000fe400078e3cff */
[----:B------:R-:W-:Y:S02]  /*147f0*/  SEL R101, R104, R161, P0 ;  /* 0x000000a168657207 */ /* 0x000fe40000000000 */
[----:B------:R-:W-:-:S02]  /*14800*/  SEL R51, R161, R104, P0 ;  /* 0x00000068a1337207 */ /* 0x000fc40000000000 */
[----:B------:R-:W-:Y:S02]  /*14810*/  SEL R90, R91, R90, P0 ;  /* 0x0000005a5b5a7207 */ /* 0x000fe40000000000 */
[----:B------:R-:W-:Y:S02]  /*14820*/  LOP3.LUT R92, R167, 0x380, RZ, 0xc0, !PT ;  /* 0x00000380a75c7812 */ /* 0x000fe400078ec0ff */
[----:B------:R-:W-:Y:S02]  /*14830*/  LOP3.LUT R3, R4, 0x380, RZ, 0xc0, !PT ;  /* 0x0000038004037812 */ /* 0x000fe400078ec0ff */
[----:B------:R-:W-:Y:S02]  /*14840*/  SEL R161, R114, R115, P0 ;  /* 0x0000007372a17207 */ /* 0x000fe40000000000 */
[----:B------:R-:W-:Y:S01]  /*14850*/  SEL R91, R115, R114, P0 ;  /* 0x00000072735b7207 */ /* 0x000fe20000000000 */
[----:B------:R-:W-:Y:S01]  /*14860*/  IMAD.X R115, RZ, RZ, R13, P4 ;  /* 0x000000ffff737224 */ /* 0x000fe200020e060d */
[----:B------:R-:W-:-:S02]  /*14870*/  LOP3.LUT R8, R173, 0x380, RZ, 0xc0, !PT ;  /* 0x00000380ad087812 */ /* 0x000fc400078ec0ff */
[----:B------:R-:W-:Y:S02]  /*14880*/  LOP3.LUT R114, R0, R171, RZ, 0x3c, !PT ;  /* 0x000000ab00727212 */ /* 0x000fe400078e3cff */
[----:B------:R-:W-:Y:S02]  /*14890*/  LOP3.LUT R6, R169, 0x380, RZ, 0xc0, !PT ;  /* 0x00000380a9067812 */ /* 0x000fe400078ec0ff */
[----:B------:R-:W-:Y:S02]  /*148a0*/  LOP3.LUT R0, R37, 0x380, RZ, 0xc0, !PT ;  /* 0x0000038025007812 */ /* 0x000fe400078ec0ff */
[----:B------:R-:W-:Y:S02]  /*148b0*/  SHF.R.U64 R92, R92, 0x3, RZ ;  /* 0x000000035c5c7819 */ /* 0x000fe400000012ff */
[----:B------:R-:W-:Y:S02]  /*148c0*/  SHF.R.U64 R3, R3, 0x3, RZ ;  /* 0x0000000303037819 */ /* 0x000fe400000012ff */
[----:B------:R-:W-:-:S02]  /*148d0*/  SHF.R.U64 R8, R8, 0x3, RZ ;  /* 0x0000000308087819 */ /* 0x000fc400000012ff */
[----:B------:R-:W-:Y:S02]  /*148e0*/  SHF.R.U64 R6, R6, 0x3, RZ ;  /* 0x0000000306067819 */ /* 0x000fe400000012ff */
[----:B------:R-:W-:Y:S02]  /*148f0*/  SEL R55, R11, R120, P0 ;  /* 0x000000780b377207 */ /* 0x000fe40000000000 */
[----:B------:R-:W-:Y:S01]  /*14900*/  SEL R30, R120, R11, P0 ;  /* 0x0000000b781e7207 */ /* 0x000fe20000000000 */
[----:B------:R-:W-:Y:S01]  /*14910*/  IMAD.X R11, RZ, RZ, R13, P1 ;  /* 0x000000ffff0b7224 */ /* 0x000fe200008e060d */
[----:B------:R-:W-:Y:S02]  /*14920*/  SEL R149, R82, R151, P0 ;  /* 0x0000009752957207 */ /* 0x000fe40000000000 */
[----:B------:R-:W-:Y:S02]  /*14930*/  SHF.R.U64 R0, R0, 0x3, RZ ;  /* 0x0000000300007819 */ /* 0x000fe400000012ff */
[----:B------:R-:W-:-:S02]  /*14940*/  SEL R82, R151, R82, P0 ;  /* 0x0000005297527207 */ /* 0x000fc40000000000 */
[----:B------:R-:W-:Y:S02]  /*14950*/  SEL R165, R118, R119, P0 ;  /* 0x0000007776a57207 */ /* 0x000fe40000000000 */
[----:B------:R-:W-:Y:S02]  /*14960*/  LOP3.LUT R120, R92, R167, RZ, 0x3c, !PT ;  /* 0x000000a75c787212 */ /* 0x000fe400078e3cff */
[----:B------:R-:W-:Y:S02]  /*14970*/  LOP3.LUT R4, R3, R4, RZ, 0x3c, !PT ;  /* 0x0000000403047212 */ /* 0x000fe400078e3cff */
[----:B------:R-:W-:Y:S02]  /*14980*/  SEL R63, R122, R33, P0 ;  /* 0x000000217a3f7207 */ /* 0x000fe40000000000 */
[----:B------:R-:W-:Y:S02]  /*14990*/  SEL R67, R124, R49, P0 ;  /* 0x000000317c437207 */ /* 0x000fe40000000000 */
[----:B------:R-:W-:-:S02]  /*149a0*/  SEL R35, R49, R124, P0 ;  /* 0x0000007c31237207 */ /* 0x000fc40000000000 */
[----:B------:R-:W-:Y:S02]  /*149b0*/  SEL R107, R157, R56, P0 ;  /* 0x000000389d6b7207 */ /* 0x000fe40000000000 */
[----:B------:R-:W-:Y:S02]  /*149c0*/  SEL R151, R86, R87, P0 ;  /* 0x0000005756977207 */ /* 0x000fe40000000000 */
[----:B------:R-:W-:Y:S02]  /*149d0*/  SEL R119, R119, R118, P0 ;  /* 0x0000007677777207 */ /* 0x000fe40000000000 */
[----:B------:R-:W-:Y:S02]  /*149e0*/  LOP3.LUT R40, R8, R173, RZ, 0x3c, !PT ;  /* 0x000000ad08287212 */ /* 0x000fe400078e3cff */
[----:B------:R-:W-:Y:S02]  /*149f0*/  SEL R33, R33, R122, P0 ;  /* 0x0000007a21217207 */ /* 0x000fe40000000000 */
[----:B------:R-:W-:-:S02]  /*14a00*/  SEL R81, R126, R45, P0 ;  /* 0x0000002d7e517207 */ /* 0x000fc40000000000 */
[----:B------:R-:W-:Y:S02]  /*14a10*/  SEL R99, R130, R93, P0 ;  /* 0x0000005d82637207 */ /* 0x000fe40000000000 */
[----:B------:R-:W-:Y:S02]  /*14a20*/  SEL R49, R93, R130, P0 ;  /* 0x000000825d317207 */ /* 0x000fe40000000000 */
[----:B------:R-:W-:Y:S02]  /*14a30*/  SEL R56, R56, R157, P0 ;  /* 0x0000009d38387207 */ /* 0x000fe40000000000 */
[----:B------:R-:W-:Y:S02]  /*14a40*/  SEL R87, R87, R86, P0 ;  /* 0x0000005657577207 */ /* 0x000fe40000000000 */
[----:B------:R-:W-:Y:S02]  /*14a50*/  LOP3.LUT R8, R6, R169, RZ, 0x3c, !PT ;  /* 0x000000a906087212 */ /* 0x000fe400078e3cff */
[----:B------:R-:W-:-:S02]  /*14a60*/  SEL R93, R96, R155, P0 ;  /* 0x0000009b605d7207 */ /* 0x000fc40000000000 */
[----:B------:R-:W-:Y:S02]  /*14a70*/  SEL R50, R155, R96, P0 ;  /* 0x000000609b327207 */ /* 0x000fe40000000000 */
[----:B------:R-:W-:Y:S02]  /*14a80*/  SEL R141, R7, R116, P0 ;  /* 0x00000074078d7207 */ /* 0x000fe40000000000 */
[----:B------:R-:W-:Y:S01]  /*14a90*/  SEL R80, R116, R7, P0 ;  /* 0x0000000774507207 */ /* 0x000fe20000000000 */
[----:B------:R-:W-:Y:S01]  /*14aa0*/  IMAD.X R7, RZ, RZ, R13, P6 ;  /* 0x000000ffff077224 */ /* 0x000fe200030e060d */
[----:B------:R-:W-:Y:S02]  /*14ab0*/  SEL R157, R98, R159, P0 ;  /* 0x0000009f629d7207 */ /* 0x000fe40000000000 */
[----:B------:R-:W-:Y:S02]  /*14ac0*/  SEL R86, R159, R98, P0 ;  /* 0x000000629f567207 */ /* 0x000fe40000000000 */
[----:B------:R-:W-:-:S02]  /*14ad0*/  LOP3.LUT R6, R0, R37, RZ, 0x3c, !PT ;  /* 0x0000002500067212 */ /* 0x000fc400078e3cff */
[----:B------:R-:W-:Y:S02]  /*14ae0*/  SEL R155, R94, R95, P0 ;  /* 0x0000005f5e9b7207 */ /* 0x000fe40000000000 */
[----:B------:R-:W-:Y:S02]  /*14af0*/  SEL R159, R102, R103, P0 ;  /* 0x00000067669f7207 */ /* 0x000fe40000000000 */
[----:B------:R-:W-:Y:S02]  /*14b00*/  SEL R88, R103, R102, P0 ;  /* 0x0000006667587207 */ /* 0x000fe40000000000 */
[----:B------:R-:W-:Y:S02]  /*14b10*/  MOV R0, R26 ;  /* 0x0000001a00007202 */ /* 0x000fe40000000f00 */
[----:B------:R-:W-:Y:S02]  /*14b20*/  MOV R120, R120 ;  /* 0x0000007800787202 */ /* 0x000fe40000000f00 */
[----:B------:R-:W-:-:S02]  /*14b30*/  SEL R45, R45, R126, P0 ;  /* 0x0000007e2d2d7207 */ /* 0x000fc40000000000 */
[----:B------:R-:W-:Y:S02]  /*14b40*/  SEL R95, R95, R94, P0 ;  /* 0x0000005e5f5f7207 */ /* 0x000fe40000000000 */
[----:B------:R-:W-:Y:S02]  /*14b50*/  SEL R103, R106, R163, P0 ;  /* 0x000000a36a677207 */ /* 0x000fe40000000000 */
[----:B------:R-:W-:Y:S02]  /*14b60*/  MOV R3, R24 ;  /* 0x0000001800037202 */ /* 0x000fe40000000f00 */
[----:B------:R-:W-:Y:S02]  /*14b70*/  MOV R121, R4 ;  /* 0x0000000400797202 */ /* 0x000fe40000000f00 */
[----:B------:R-:W-:Y:S02]  /*14b80*/  SEL R106, R163, R106, P0 ;  /* 0x0000006aa36a7207 */ /* 0x000fe40000000000 */
[----:B------:R-:W-:Y:S01]  /*14b90*/  MOV R13, R12 ;  /* 0x0000000c000d7202 */ /* 0x000fe20000000f00 */
[----:B--2---:R0:W-:Y:S01]  /*14ba0*/  SHFL.IDX PT, R100, R71, R28, 0x1c1f ;  /* 0x001c1f1c47647589 */ /* 0x0041e200000e0000 */
[----:B------:R-:W-:-:S02]  /*14bb0*/  MOV R18, R18 ;  /* 0x0000001200127202 */ /* 0x000fc40000000f00 */
[----:B------:R-:W-:Y:S01]  /*14bc0*/  SEL R163, R110, R111, P0 ;  /* 0x0000006f6ea37207 */ /* 0x000fe20000000000 */
[----:B------:R-:W-:Y:S01]  /*14bd0*/  SHFL.IDX PT, R112, R97, R28, 0x1c1f ;  /* 0x001c1f1c61707589 */ /* 0x000fe200000e0000 */
[----:B------:R-:W-:Y:S02]  /*14be0*/  MOV R19, R14 ;  /* 0x0000000e00137202 */ /* 0x000fe40000000f00 */
[----:B------:R-:W-:Y:S01]  /*14bf0*/  SEL R111, R111, R110, P0 ;  /* 0x0000006e6f6f7207 */ /* 0x000fe20000000000 */
[----:B------:R-:W-:Y:S01]  /*14c00*/  SHFL.IDX PT, R96, R53, R28, 0x1c1f ;  /* 0x001c1f1c35607589 */ /* 0x000fe200000e0000 */
[----:B------:R-:W-:Y:S02]  /*14c10*/  MOV R37, R6 ;  /* 0x0000000600257202 */ /* 0x000fe40000000f00 */
[----:B0-----:R-:W-:Y:S01]  /*14c20*/  LOP3.LUT R71, R28, 0x2, RZ, 0x3c, !PT ;  /* 0x000000021c477812 */ /* 0x001fe200078e3cff */
[----:B------:R-:W-:Y:S01]  /*14c30*/  SHFL.IDX PT, R27, R73, R28, 0x1c1f ;  /* 0x001c1f1c491b7589 */ /* 0x000fe200000e0000 */
[----:B------:R-:W-:-:S02]  /*14c40*/  MOV R40, R40 ;  /* 0x0000002800287202 */ /* 0x000fc40000000f00 */
[----:B------:R-:W-:Y:S01]  /*14c50*/  MOV R114, R114 ;  /* 0x0000007200727202 */ /* 0x000fe20000000f00 */
[----:B------:R-:W0:Y:S01]  /*14c60*/  SHFL.IDX PT, R97, R29, R71, 0x1c1f ;  /* 0x001c1f471d617589 */ /* 0x000e2200000e0000 */
[----:B------:R-:W-:Y:S02]  /*14c70*/  MOV R41, R10 ;  /* 0x0000000a00297202 */ /* 0x000fe40000000f00 */
[----:B------:R-:W-:Y:S01]  /*14c80*/  MOV R115, R8 ;  /* 0x0000000800737202 */ /* 0x000fe20000000f00 */
[----:B------:R-:W-:Y:S04]  /*14c90*/  SHFL.IDX PT, R92, R55, R28, 0x1c1f ;  /* 0x001c1f1c375c7589 */ /* 0x000fe800000e0000 */
[----:B------:R-:W-:Y:S04]  /*14ca0*/  SHFL.IDX PT, R25, R75, R28, 0x1c1f ;  /* 0x001c1f1c4b197589 */ /* 0x000fe800000e0000 */
[----:B------:R-:W-:Y:S04]  /*14cb0*/  SHFL.IDX PT, R24, R77, R28, 0x1c1f ;  /* 0x001c1f1c4d187589 */ /* 0x000fe800000e0000 */
[----:B------:R-:W-:Y:S04]  /*14cc0*/  SHFL.IDX PT, R4, R113, R28, 0x1c1f ;  /* 0x001c1f1c71047589 */ /* 0x000fe800000e0000 */
[----:B------:R-:W-:Y:S04]  /*14cd0*/  SHFL.IDX PT, R165, R165, R28, 0x1c1f ;  /* 0x001c1f1ca5a57589 */ /* 0x000fe800000e0000 */
[----:B------:R-:W1:Y:S01]  /*14ce0*/  SHFL.IDX PT, R73, R30, R71, 0x1c1f ;  /* 0x001c1f471e497589 */ /* 0x000e6200000e0000 */
[----:B0-----:R-:W-:-:S02]  /*14cf0*/  SEL R98, R96, R97, P0 ;  /* 0x0000006160627207 */ /* 0x001fc40000000000 */
[----:B------:R-:W-:Y:S01]  /*14d00*/  SEL R96, R97, R96, P0 ;  /* 0x0000006061607207 */ /* 0x000fe20000000000 */
[----:B------:R-:W-:Y:S04]  /*14d10*/  SHFL.IDX PT, R94, R119, R71, 0x1c1f ;  /* 0x001c1f47775e7589 */ /* 0x000fe800000e0000 */
        /* <DEDUP_REMOVED lines=8> */
[----:B------:R-:W0:Y:S04]  /*14da0*/  SHFL.IDX PT, R116, R33, R71, 0x1c1f ;  /* 0x001c1f4721747589 */ /* 0x000e2800000e0000 */
        /* <DEDUP_REMOVED lines=12> */
[----:B------:R-:W-:Y:S01]  /*14e70*/  SHFL.IDX PT, R65, R65, R28, 0x1c1f ;  /* 0x001c1f1c41417589 */ /* 0x000fe200000e0000 */
[----:B0-----:R-:W-:-:S03]  /*14e80*/  SEL R80, R116, R63, P0 ;  /* 0x0000003f74507207 */ /* 0x001fc60000000000 */
        /* <DEDUP_REMOVED lines=9> */
[----:B------:R0:W-:Y:S04]  /*14f20*/  SHFL.IDX PT, R119, R87, R71, 0x1c1f ;  /* 0x001c1f4757777589 */ /* 0x0001e800000e0000 */
[----:B------:R-:W-:Y:S04]  /*14f30*/  SHFL.IDX PT, R131, R131, R28, 0x1c1f ;  /* 0x001c1f1c83837589 */ /* 0x000fe800000e0000 */
[----:B------:R-:W-:Y:S04]  /*14f40*/  SHFL.IDX PT, R53, R143, R28, 0x1c1f ;  /* 0x001c1f1c8f357589 */ /* 0x000fe800000e0000 */
[----:B------:R-:W-:Y:S04]  /*14f50*/  SHFL.IDX PT, R26, R155, R28, 0x1c1f ;  /* 0x001c1f1c9b1a7589 */ /* 0x000fe800000e0000 */
[----:B------:R-:W-:Y:S04]  /*14f60*/  SHFL.IDX PT, R126, R39, R71, 0x1c1f ;  /* 0x001c1f47277e7589 */ /* 0x000fe800000e0000 */
[----:B------:R-:W-:Y:S01]  /*14f70*/  SHFL.IDX PT, R43, R43, R71, 0x1c1f ;  /* 0x001c1f472b2b7589 */ /* 0x000fe200000e0000 */
[----:B0-----:R-:W-:-:S03]  /*14f80*/  SEL R87, R79, R64, P0 ;  /* 0x000000404f577207 */ /* 0x001fc60000000000 */
[----:B------:R-:W-:Y:S04]  /*14f90*/  SHFL.IDX PT, R42, R42, R71, 0x1c1f ;  /* 0x001c1f472a2a7589 */ /* 0x000fe800000e0000 */
[----:B------:R-:W-:Y:S04]  /*14fa0*/  SHFL.IDX PT, R68, R68, R71, 0x1c1f ;  /* 0x001c1f4744447589 */ /* 0x000fe800000e0000 */
[----:B------:R0:W-:Y:S04]  /*14fb0*/  SHFL.IDX PT, R46, R84, R71, 0x1c1f ;  /* 0x001c1f47542e7589 */ /* 0x0001e800000e0000 */
[----:B------:R1:W-:Y:S04]  /*14fc0*/  SHFL.IDX PT, R141, R95, R71, 0x1c1f ;  /* 0x001c1f475f8d7589 */ /* 0x0003e800000e0000 */
[----:B------:R-:W-:Y:S01]  /*14fd0*/  SHFL.IDX PT, R7, R105, R28, 0x1c1f ;  /* 0x001c1f1c69077589 */ /* 0x000fe200000e0000 */
[----:B0-----:R-:W-:-:S03]  /*14fe0*/  SEL R84, R62, R81, P0 ;  /* 0x000000513e547207 */ /* 0x001fc60000000000 */
[----:B------:R-:W-:Y:S01]  /*14ff0*/  SHFL.IDX PT, R6, R107, R28, 0x1c1f ;  /* 0x001c1f1c6b067589 */ /* 0x000fe200000e0000 */
[----:B-1----:R-:W-:-:S03]  /*15000*/  SEL R95, R75, R60, P0 ;  /* 0x0000003c4b5f7207 */ /* 0x002fc60000000000 */
        /* <DEDUP_REMOVED lines=9> */
[----:B-1----:R-:W-:-:S03]  /*150a0*/  SEL R83, R65, R34, P0 ;  /* 0x0000002241537207 */ /* 0x002fc60000000000 */
[----:B------:R-:W-:Y:S01]  /*150b0*/  SHFL.IDX PT, R107, R145, R28, 0x1c1f ;  /* 0x001c1f1c916b7589 */ /* 0x000fe200000e0000 */
[----:B0-----:R-:W-:Y:S02]  /*150c0*/  SEL R70, R130, R39, P0 ;  /* 0x0000002782467207 */ /* 0x001fe40000000000 */
[----:B--2---:R-:W-:Y:S01]  /*150d0*/  SEL R101, R94, R165, P0 ;  /* 0x000000a55e657207 */ /* 0x004fe20000000000 */
[----:B------:R-:W-:Y:S04]  /*150e0*/  SHFL.IDX PT, R105, R147, R28, 0x1c1f ;  /* 0x001c1f1c93697589 */ /* 0x000fe800000e0000 */
[----:B------:R-:W-:Y:S04]  /*150f0*/  SHFL.IDX PT, R108, R149, R28, 0x1c1f ;  /* 0x001c1f1c956c7589 */ /* 0x000fe800000e0000 */
[----:B------:R-:W-:Y:S04]  /*15100*/  SHFL.IDX PT, R36, R36, R71, 0x1c1f ;  /* 0x001c1f4724247589 */ /* 0x000fe800000e0000 */
[----:B------:R0:W-:Y:S04]  /*15110*/  SHFL.IDX PT, R133, R51, R71, 0x1c1f ;  /* 0x001c1f4733857589 */ /* 0x0001e800000e0000 */
[----:B------:R-:W1:Y:S04]  /*15120*/  SHFL.IDX PT, R66, R66, R71, 0x1c1f ;  /* 0x001c1f4742427589 */ /* 0x000e6800000e0000 */
[----:B------:R2:W3:Y:S01]  /*15130*/  SHFL.IDX PT, R134, R85, R71, 0x1c1f ;  /* 0x001c1f4755867589 */ /* 0x0004e200000e0000 */
[----:B0-----:R-:W-:-:S03]  /*15140*/  SEL R51, R12, R45, P0 ;  /* 0x0000002d0c337207 */ /* 0x001fc60000000000 */
[----:B------:R0:W4:Y:S04]  /*15150*/  SHFL.IDX PT, R138, R74, R71, 0x1c1f ;  /* 0x001c1f474a8a7589 */ /* 0x00012800000e0000 */
[----:B------:R1:W4:Y:S01]  /*15160*/  SHFL.IDX PT, R139, R82, R71, 0x1c1f ;  /* 0x001c1f47528b7589 */ /* 0x00032200000e0000 */
[----:B--2---:R-:W-:-:S03]  /*15170*/  SEL R85, R64, R79, P0 ;  /* 0x0000004f40557207 */ /* 0x004fc60000000000 */
[----:B------:R2:W-:Y:S01]  /*15180*/  SHFL.IDX PT, R10, R89, R28, 0x1c1f ;  /* 0x001c1f1c590a7589 */ /* 0x0005e200000e0000 */
[----:B------:R-:W-:Y:S02]  /*15190*/  SEL R79, R131, R68, P0 ;  /* 0x00000044834f7207 */ /* 0x000fe40000000000 */
[----:B0-----:R-:W-:Y:S01]  /*151a0*/  SEL R74, R67, R122, P0 ;  /* 0x0000007a434a7207 */ /* 0x001fe20000000000 */
[----:B------:R0:W-:Y:S01]  /*151b0*/  SHFL.IDX PT, R8, R99, R28, 0x1c1f ;  /* 0x001c1f1c63087589 */ /* 0x0001e200000e0000 */
[----:B------:R-:W-:Y:S02]  /*151c0*/  SEL R64, R113, R100, P0 ;  /* 0x0000006471407207 */ /* 0x000fe40000000000 */
[----:B-1----:R-:W-:Y:S01]  /*151d0*/  SEL R82, R63, R116, P0 ;  /* 0x000000743f527207 */ /* 0x002fe20000000000 */
[----:B------:R1:W-:Y:S01]  /*151e0*/  SHFL.IDX PT, R124, R93, R28, 0x1c1f ;  /* 0x001c1f1c5d7c7589 */ /* 0x0003e200000e0000 */
[----:B------:R-:W-:Y:S02]  /*151f0*/  SEL R63, R109, R38, P0 ;  /* 0x000000266d3f7207 */ /* 0x000fe40000000000 */
[----:B--2---:R-:W-:Y:S01]  /*15200*/  SEL R89, R32, R61, P0 ;  /* 0x0000003d20597207 */ /* 0x004fe20000000000 */
[----:B------:R-:W-:Y:S01]  /*15210*/  SHFL.IDX PT, R135, R135, R28, 0x1c1f ;  /* 0x001c1f1c87877589 */ /* 0x000fe200000e0000 */
[----:B------:R-:W-:-:S02]  /*15220*/  SEL R78, R129, R66, P0 ;  /* 0x00000042814e7207 */ /* 0x000fc40000000000 */
[----:B0-----:R-:W-:Y:S01]  /*15230*/  SEL R99, R92, R73, P0 ;  /* 0x000000495c637207 */ /* 0x001fe20000000000 */
[----:B------:R-:W-:Y:S01]  /*15240*/  SHFL.IDX PT, R118, R153, R28, 0x1c1f ;  /* 0x001c1f1c99767589 */ /* 0x000fe200000e0000 */
[----:B------:R-:W-:Y:S02]  /*15250*/  SEL R92, R58, R77, P0 ;  /* 0x0000004d3a5c7207 */ /* 0x000fe40000000000 */
[----:B-1----:R-:W-:Y:S01]  /*15260*/  SEL R93, R60, R75, P0 ;  /* 0x0000004b3c5d7207 */ /* 0x002fe20000000000 */
[----:B------:R-:W-:Y:S01]  /*15270*/  SHFL.IDX PT, R128, R157, R28, 0x1c1f ;  /* 0x001c1f1c9d807589 */ /* 0x000fe200000e0000 */
[----:B------:R-:W-:Y:S02]  /*15280*/  SEL R60, R44, R137, P0 ;  /* 0x000000892c3c7207 */ /* 0x000fe40000000000 */
[----:B------:R-:W-:Y:S01]  /*15290*/  SEL R76, R66, R129, P0 ;  /* 0x00000081424c7207 */ /* 0x000fe20000000000 */
[----:B------:R-:W-:Y:S01]  /*152a0*/  SHFL.IDX PT, R15, R159, R28, 0x1c1f ;  /* 0x001c1f1c9f0f7589 */ /* 0x000fe200000e0000 */
[----:B------:R-:W-:-:S02]  /*152b0*/  SEL R75, R69, R36, P0 ;  /* 0x00000024454b7207 */ /* 0x000fc40000000000 */
[----:B------:R-:W-:Y:S01]  /*152c0*/  SEL R73, R36, R69, P0 ;  /* 0x0000004524497207 */ /* 0x000fe20000000000 */
[----:B------:R0:W-:Y:S01]  /*152d0*/  SHFL.IDX PT, R136, R103, R28, 0x1c1f ;  /* 0x001c1f1c67887589 */ /* 0x0001e200000e0000 */
[----:B------:R-:W-:-:S03]  /*152e0*/  SEL R66, R100, R113, P0 ;  /* 0x0000007164427207 */ /* 0x000fc60000000000 */
[----:B------:R-:W-:Y:S04]  /*152f0*/  SHFL.IDX PT, R11, R163, R28, 0x1c1f ;  /* 0x001c1f1ca30b7589 */ /* 0x000fe800000e0000 */
[----:B------:R-:W-:Y:S01]  /*15300*/  SHFL.IDX PT, R9, R161, R28, 0x1c1f ;  /* 0x001c1f1ca1097589 */ /* 0x000fe200000e0000 */
[----:B0-----:R-:W-:-:S03]  /*15310*/  SEL R103, R165, R94, P0 ;  /* 0x0000005ea5677207 */ /* 0x001fc60000000000 */
[----:B------:R3:W-:Y:S01]  /*15320*/  SHFL.IDX PT, R123, R47, R71, 0x1c1f ;  /* 0x001c1f472f7b7589 */ /* 0x0007e200000e0000 */
[----:B------:R-:W-:Y:S02]  /*15330*/  SEL R94, R77, R58, P0 ;  /* 0x0000003a4d5e7207 */ /* 0x000fe40000000000 */
[----:B------:R-:W-:Y:S01]  /*15340*/  SEL R77, R68, R131, P0 ;  /* 0x00000083444d7207 */ /* 0x000fe20000000000 */
[----:B------:R0:W1:Y:S01]  /*15350*/  SHFL.IDX PT, R30, R72, R71, 0x1c1f ;  /* 0x001c1f47481e7589 */ /* 0x00006200000e0000 */
[----:B------:R-:W-:Y:S02]  /*15360*/  SEL R58, R25, R42, P0 ;  /* 0x0000002a193a7207 */ /* 0x000fe40000000000 */
[----:B------:R-:W-:Y:S01]  /*15370*/  SEL R68, R39, R130, P0 ;  /* 0x0000008227447207 */ /* 0x000fe20000000000 */
[----:B------:R2:W1:Y:S01]  /*15380*/  SHFL.IDX PT, R127, R48, R71, 0x1c1f ;  /* 0x001c1f47307f7589 */ /* 0x00046200000e0000 */
[----:B------:R-:W-:Y:S02]  /*15390*/  SEL R130, R132, R133, P0 ;  /* 0x0000008584827207 */ /* 0x000fe40000000000 */
[----:B---3--:R-:W-:Y:S01]  /*153a0*/  SEL R47, R105, R134, P0 ;  /* 0x00000086692f7207 */ /* 0x008fe20000000000 */
[----:B------:R3:W1:Y:S01]  /*153b0*/  SHFL.IDX PT, R28, R54, R71, 0x1c1f ;  /* 0x001c1f47361c7589 */ /* 0x00066200000e0000 */
[----:B------:R-:W-:-:S02]  /*153c0*/  SEL R132, R133, R132, P0 ;  /* 0x0000008485847207 */ /* 0x000fc40000000000 */
[----:B0-----:R-:W-:Y:S01]  /*153d0*/  SEL R72, R122, R67, P0 ;  /* 0x000000437a487207 */ /* 0x001fe20000000000 */
[----:B------:R0:W1:Y:S01]  /*153e0*/  SHFL.IDX PT, R31, R56, R71, 0x1c1f ;  /* 0x001c1f47381f7589 */ /* 0x00006200000e0000 */
[----:B------:R-:W-:Y:S02]  /*153f0*/  SEL R67, R27, R126, P0 ;  /* 0x0000007e1b437207 */ /* 0x000fe40000000000 */
[----:B--2---:R-:W-:Y:S01]  /*15400*/  SEL R48, R117, R14, P0 ;  /* 0x0000000e75307207 */ /* 0x004fe20000000000 */
[----:B------:R2:W1:Y:S01]  /*15410*/  SHFL.IDX PT, R29, R57, R71, 0x1c1f ;  /* 0x001c1f47391d7589 */ /* 0x00046200000e0000 */
[----:B---3--:R-:W-:-:S03]  /*15420*/  SEL R54, R55, R52, P0 ;  /* 0x0000003437367207 */ /* 0x008fc60000000000 */
[----:B------:R3:W1:Y:S01]  /*15430*/  SHFL.IDX PT, R33, R49, R71, 0x1c1f ;  /* 0x001c1f4731217589 */ /* 0x00066200000e0000 */
[----:B------:R-:W-:Y:S02]  /*15440*/  SEL R52, R52, R55, P0 ;  /* 0x0000003734347207 */ /* 0x000fe40000000000 */
[----:B0-----:R-:W-:Y:S01]  /*15450*/  SEL R56, R42, R25, P0 ;  /* 0x000000192a387207 */ /* 0x001fe20000000000 */
[----:B------:R0:W1:Y:S01]  /*15460*/  SHFL.IDX PT, R144, R111, R71, 0x1c1f ;  /* 0x001c1f476f907589 */ /* 0x00006200000e0000 */
[----:B------:R-:W-:Y:S02]  /*15470*/  SEL R55, R53, R46, P0 ;  /* 0x0000002e35377207 */ /* 0x000fe40000000000 */
[----:B--2---:R-:W-:Y:S01]  /*15480*/  SEL R57, R43, R24, P0 ;  /* 0x000000182b397207 */ /* 0x004fe20000000000 */
[----:B------:R2:W1:Y:S01]  /*15490*/  SHFL.IDX PT, R146, R91, R71, 0x1c1f ;  /* 0x001c1f475b927589 */ /* 0x00046200000e0000 */
[----:B------:R-:W-:Y:S02]  /*154a0*/  SEL R53, R46, R53, P0 ;  /* 0x000000352e357207 */ /* 0x000fe40000000000 */
[----:B---3--:R-:W-:Y:S01]  /*154b0*/  SEL R49, R45, R12, P0 ;  /* 0x0000000c2d317207 */ /* 0x008fe20000000000 */
[----:B------:R3:W1:Y:S01]  /*154c0*/  SHFL.IDX PT, R142, R88, R71, 0x1c1f ;  /* 0x001c1f47588e7589 */ /* 0x00066200000e0000 */
[----:B------:R-:W-:-:S02]  /*154d0*/  F2FP.BF16.F32.PACK_AB R25, R95, R94 ;  /* 0x0000005e5f19723e */ /* 0x000fc400000010ff */
[----:B0-----:R-:W-:Y:S01]  /*154e0*/  SEL R111, R102, R119, P0 ;  /* 0x00000077666f7207 */ /* 0x001fe20000000000 */
[----:B------:R0:W1:Y:S01]  /*154f0*/  SHFL.IDX PT, R143, R90, R71, 0x1c1f ;  /* 0x001c1f475a8f7589 */ /* 0x00006200000e0000 */
[----:B----4-:R-:W-:Y:S02]  /*15500*/  SEL R46, R107, R138, P0 ;  /* 0x0000008a6b2e7207 */ /* 0x010fe40000000000 */
[----:B--2---:R-:W-:Y:S01]  /*15510*/  SEL R91, R61, R32, P0 ;  /* 0x000000203d5b7207 */ /* 0x004fe20000000000 */
[----:B------:R2:W4:Y:S01]  /*15520*/  SHFL.IDX PT, R35, R50, R71, 0x1c1f ;  /* 0x001c1f4732237589 */ /* 0x00052200000e0000 */
[----:B------:R-:W-:Y:S02]  /*15530*/  SEL R61, R38, R109, P0 ;  /* 0x0000006d263d7207 */ /* 0x000fe40000000000 */
[----:B---3--:R-:W-:Y:S01]  /*15540*/  SEL R88, R110, R59, P0 ;  /* 0x0000003b6e587207 */ /* 0x008fe20000000000 */
[----:B------:R3:W4:Y:S01]  /*15550*/  SHFL.IDX PT, R145, R86, R71, 0x1c1f ;  /* 0x001c1f4756917589 */ /* 0x00072200000e0000 */
[----:B------:R-:W-:-:S02]  /*15560*/  SEL R109, R119, R102, P0 ;  /* 0x00000066776d7207 */ /* 0x000fc40000000000 */
[----:B0-----:R-:W-:Y:S01]  /*15570*/  SEL R90, R59, R110, P0 ;  /* 0x0000006e3b5a7207 */ /* 0x001fe20000000000 */
[----:B------:R1:W0:Y:S01]  /*15580*/  SHFL.IDX PT, R147, R106, R71, 0x1c1f ;  /* 0x001c1f476a937589 */ /* 0x00022200000e0000 */
[----:B------:R-:W-:Y:S02]  /*15590*/  SEL R59, R24, R43, P0 ;  /* 0x0000002b183b7207 */ /* 0x000fe40000000000 */
[----:B--2---:R-:W-:Y:S02]  /*155a0*/  SEL R50, R14, R117, P0 ;  /* 0x000000750e327207 */ /* 0x004fe40000000000 */
[----:B------:R-:W-:Y:S02]  /*155b0*/  SEL R117, R26, R141, P0 ;  /* 0x0000008d1a757207 */ /* 0x000fe40000000000 */
[----:B---3--:R-:W-:Y:S02]  /*155c0*/  SEL R86, R81, R62, P0 ;  /* 0x0000003e51567207 */ /* 0x008fe40000000000 */
[----:B------:R-:W-:-:S02]  /*155d0*/  SEL R81, R34, R65, P0 ;  /* 0x0000004122517207 */ /* 0x000fc40000000000 */
[----:B------:R-:W-:Y:S02]  /*155e0*/  SEL R65, R126, R27, P0 ;  /* 0x0000001b7e417207 */ /* 0x000fe40000000000 */
[----:B------:R-:W-:Y:S02]  /*155f0*/  SEL R119, R141, R26, P0 ;  /* 0x0000001a8d777207 */ /* 0x000fe40000000000 */
[----:B------:R-:W-:Y:S02]  /*15600*/  SEL R62, R137, R44, P0 ;  /* 0x0000002c893e7207 */ /* 0x000fe40000000000 */
[----:B------:R-:W-:Y:S02]  /*15610*/  F2FP.BF16.F32.PACK_AB R24, R99, R98 ;  /* 0x000000626318723e */ /* 0x000fe400000010ff */
[----:B------:R-:W-:Y:S02]  /*15620*/  F2FP.BF16.F32.PACK_AB R26, R97, R96 ;  /* 0x00000060611a723e */ /* 0x000fe400000010ff */
[----:B------:R-:W-:-:S02]  /*15630*/  F2FP.BF16.F32.PACK_AB R27, R93, R92 ;  /* 0x0000005c5d1b723e */ /* 0x000fc400000010ff */
[----:B------:R-:W-:Y:S02]  /*15640*/  SEL R44, R138, R107, P0 ;  /* 0x0000006b8a2c7207 */ /* 0x000fe40000000000 */
[----:B------:R-:W-:Y:S01]  /*15650*/  SEL R45, R134, R105, P0 ;  /* 0x00000069862d7207 */ /* 0x000fe20000000000 */
[----:B------:R2:W-:Y:S01]  /*15660*/  STSM.16.M88.4 [R13], R24 ;  /* 0x000000180d007844 */ /* 0x0005e20000000200 */
[----:B------:R-:W-:Y:S02]  /*15670*/  SEL R42, R104, R125, P0 ;  /* 0x0000007d682a7207 */ /* 0x000fe40000000000 */
[----:B------:R-:W-:Y:S02]  /*15680*/  SEL R110, R108, R139, P0 ;  /* 0x0000008b6c6e7207 */ /* 0x000fe40000000000 */
[----:B-1----:R-:W-:Y:S02]  /*15690*/  SEL R71, R135, R30, P0 ;  /* 0x0000001e87477207 */ /* 0x002fe40000000000 */
        /* <DEDUP_REMOVED lines=26> */
[----:B------:R-:W-:Y:S01]  /*15840*/  SEL R129, R142, R15, P0 ;  /* 0x0000000f8e817207 */ /* 0x000fe20000000000 */
[----:B------:R1:W-:Y:S01]  /*15850*/  STSM.16.M88.4 [R37], R4 ;  /* 0x0000000425007844 */ /* 0x0003e20000000200 */
[----:B------:R-:W-:Y:S02]  /*15860*/  F2FP.BF16.F32.PACK_AB R8, R83, R82 ;  /* 0x000000525308723e */ /* 0x000fe400000010ff */
[----:B------:R-:W-:Y:S02]  /*15870*/  F2FP.BF16.F32.PACK_AB R10, R81, R80 ;  /* 0x00000050510a723e */ /* 0x000fe400000010ff */
[----:B------:R-:W-:Y:S02]  /*15880*/  F2FP.BF16.F32.PACK_AB R11, R77, R76 ;  /* 0x0000004c4d0b723e */ /* 0x000fe400000010ff */
[----:B------:R-:W-:-:S02]  /*15890*/  F2FP.BF16.F32.PACK_AB R9, R79, R78 ;  /* 0x0000004e4f09723e */ /* 0x000fc400000010ff */
[----:B------:R-:W-:Y:S02]  /*158a0*/  SEL R116, R118, R143, P0 ;  /* 0x0000008f76747207 */ /* 0x000fe40000000000 */
[----:B------:R-:W-:Y:S01]  /*158b0*/  F2FP.BF16.F32.PACK_AB R12, R75, R74 ;  /* 0x0000004a4b0c723e */ /* 0x000fe200000010ff */
[----:B------:R-:W-:Y:S01]  /*158c0*/  STSM.16.M88.4 [R121], R8 ;  /* 0x0000000879007844 */ /* 0x000fe20000000200 */
[----:B------:R-:W-:Y:S02]  /*158d0*/  F2FP.BF16.F32.PACK_AB R14, R73, R72 ;  /* 0x00000048490e723e */ /* 0x000fe400000010ff */
[----:B------:R-:W-:Y:S02]  /*158e0*/  F2FP.BF16.F32.PACK_AB R15, R69, R68 ;  /* 0x00000044450f723e */ /* 0x000fe400000010ff */
[----:B--2---:R-:W-:Y:S02]  /*158f0*/  F2FP.BF16.F32.PACK_AB R13, R71, R70 ;  /* 0x00000046470d723e */ /* 0x004fe400000010ff */
[----:B------:R-:W-:-:S02]  /*15900*/  SEL R118, R143, R118, P0 ;  /* 0x000000768f767207 */ /* 0x000fc40000000000 */
[----:B----4-:R-:W-:Y:S01]  /*15910*/  SEL R122, R124, R35, P0 ;  /* 0x000000237c7a7207 */ /* 0x010fe20000000000 */
[----:B------:R-:W-:Y:S01]  /*15920*/  STSM.16.M88.4 [R120], R12 ;  /* 0x0000000c78007844 */ /* 0x000fe20000000200 */
[----:B------:R-:W-:Y:S02]  /*15930*/  SEL R126, R128, R145, P0 ;  /* 0x00000091807e7207 */ /* 0x000fe40000000000 */
[----:B------:R-:W-:Y:S02]  /*15940*/  F2FP.BF16.F32.PACK_AB R24, R67, R66 ;  /* 0x000000424318723e */ /* 0x000fe400000010ff */
[----:B------:R-:W-:Y:S02]  /*15950*/  F2FP.BF16.F32.PACK_AB R26, R65, R64 ;  /* 0x00000040411a723e */ /* 0x000fe400000010ff */
[----:B------:R-:W-:Y:S02]  /*15960*/  F2FP.BF16.F32.PACK_AB R27, R61, R60 ;  /* 0x0000003c3d1b723e */ /* 0x000fe400000010ff */
[----:B------:R-:W-:-:S02]  /*15970*/  F2FP.BF16.F32.PACK_AB R25, R63, R62 ;  /* 0x0000003e3f19723e */ /* 0x000fc400000010ff */
[----:B------:R-:W-:Y:S02]  /*15980*/  SEL R124, R35, R124, P0 ;  /* 0x0000007c237c7207 */ /* 0x000fe40000000000 */
[----:B------:R-:W-:Y:S01]  /*15990*/  SEL R128, R145, R128, P0 ;  /* 0x0000008091807207 */ /* 0x000fe20000000000 */
[----:B------:R-:W-:Y:S01]  /*159a0*/  STSM.16.M88.4 [R115], R24 ;  /* 0x0000001873007844 */ /* 0x000fe20000000200 */
[----:B0-----:R-:W-:Y:S02]  /*159b0*/  SEL R134, R136, R147, P0 ;  /* 0x0000009388867207 */ /* 0x001fe40000000000 */
[----:B------:R-:W-:Y:S02]  /*159c0*/  F2FP.BF16.F32.PACK_AB R28, R59, R58 ;  /* 0x0000003a3b1c723e */ /* 0x000fe400000010ff */
[----:B------:R-:W-:Y:S02]  /*159d0*/  F2FP.BF16.F32.PACK_AB R30, R57, R56 ;  /* 0x00000038391e723e */ /* 0x000fe400000010ff */
[----:B------:R-:W-:-:S02]  /*159e0*/  F2FP.BF16.F32.PACK_AB R31, R53, R52 ;  /* 0x00000034351f723e */ /* 0x000fc400000010ff */
[----:B------:R-:W-:Y:S02]  /*159f0*/  F2FP.BF16.F32.PACK_AB R29, R55, R54 ;  /* 0x00000036371d723e */ /* 0x000fe400000010ff */
[----:B------:R-:W-:Y:S02]  /*15a00*/  SEL R136, R147, R136, P0 ;  /* 0x0000008893887207 */ /* 0x000fe40000000000 */
[----:B------:R-:W-:Y:S01]  /*15a10*/  F2FP.BF16.F32.PACK_AB R32, R51, R50 ;  /* 0x000000323320723e */ /* 0x000fe200000010ff */
[----:B------:R0:W-:Y:S01]  /*15a20*/  STSM.16.M88.4 [R114], R28 ;  /* 0x0000001c72007844 */ /* 0x0001e20000000200 */
[----:B------:R-:W-:Y:S02]  /*15a30*/  F2FP.BF16.F32.PACK_AB R34, R49, R48 ;  /* 0x000000303122723e */ /* 0x000fe400000010ff */
[----:B------:R-:W-:Y:S02]  /*15a40*/  F2FP.BF16.F32.PACK_AB R35, R45, R44 ;  /* 0x0000002c2d23723e */ /* 0x000fe400000010ff */
[----:B------:R-:W-:-:S02]  /*15a50*/  F2FP.BF16.F32.PACK_AB R33, R47, R46 ;  /* 0x0000002e2f21723e */ /* 0x000fc400000010ff */
[----:B------:R-:W-:Y:S02]  /*15a60*/  F2FP.BF16.F32.PACK_AB R36, R43, R42 ;  /* 0x0000002a2b24723e */ /* 0x000fe400000010ff */
[----:B------:R-:W-:Y:S01]  /*15a70*/  F2FP.BF16.F32.PACK_AB R38, R105, R104 ;  /* 0x000000686926723e */ /* 0x000fe200000010ff */
[----:B------:R2:W-:Y:S01]  /*15a80*/  STSM.16.M88.4 [R41], R32 ;  /* 0x0000002029007844 */ /* 0x0005e20000000200 */
[----:B------:R-:W-:Y:S02]  /*15a90*/  F2FP.BF16.F32.PACK_AB R39, R109, R108 ;  /* 0x0000006c6d27723e */ /* 0x000fe400000010ff */
[----:B-1----:R-:W-:Y:S02]  /*15aa0*/  F2FP.BF16.F32.PACK_AB R37, R111, R110 ;  /* 0x0000006e6f25723e */ /* 0x002fe400000010ff */
[----:B------:R-:W-:Y:S01]  /*15ab0*/  F2FP.BF16.F32.PACK_AB R4, R107, R106 ;  /* 0x0000006a6b04723e */ /* 0x000fe200000010ff */
[----:B0-----:R-:W-:Y:S01]  /*15ac0*/  IMAD.U32 R28, RZ, RZ, UR10 ;  /* 0x0000000aff1c7e24 */ /* 0x001fe2000f8e00ff */
[----:B------:R-:W-:Y:S01]  /*15ad0*/  F2FP.BF16.F32.PACK_AB R6, R113, R112 ;  /* 0x000000707106723e */ /* 0x000fe200000010ff */
[----:B------:R-:W-:Y:S01]  /*15ae0*/  STSM.16.M88.4 [R40], R36 ;  /* 0x0000002428007844 */ /* 0x000fe20000000200 */
[----:B------:R-:W-:Y:S01]  /*15af0*/  F2FP.BF16.F32.PACK_AB R7, R119, R118 ;  /* 0x000000767707723e */ /* 0x000fe200000010ff */
[----:B------:R-:W-:Y:S01]  /*15b00*/  IMAD.U32 R29, RZ, RZ, UR11 ;  /* 0x0000000bff1d7e24 */ /* 0x000fe2000f8e00ff */
[----:B------:R-:W-:-:S02]  /*15b10*/  F2FP.BF16.F32.PACK_AB R5, R117, R116 ;  /* 0x000000747505723e */ /* 0x000fc400000010ff */
[----:B------:R-:W-:Y:S02]  /*15b20*/  F2FP.BF16.F32.PACK_AB R8, R123, R122 ;  /* 0x0000007a7b08723e */ /* 0x000fe400000010ff */
[----:B------:R-:W-:Y:S01]  /*15b30*/  F2FP.BF16.F32.PACK_AB R10, R125, R124 ;  /* 0x0000007c7d0a723e */ /* 0x000fe200000010ff */
[----:B------:R-:W-:Y:S01]  /*15b40*/  STSM.16.M88.4 [R19], R4 ;  /* 0x0000000413007844 */ /* 0x000fe20000000200 */
[----:B------:R-:W-:Y:S01]  /*15b50*/  F2FP.BF16.F32.PACK_AB R11, R129, R128 ;  /* 0x00000080810b723e */ /* 0x000fe200000010ff */
[----:B--2---:R-:W0:Y:S01]  /*15b60*/  LDC.64 R32, c[0x0][0xc08] ;  /* 0x00030200ff207b82 */ /* 0x004e220000000a00 */
[----:B------:R-:W-:Y:S02]  /*15b70*/  F2FP.BF16.F32.PACK_AB R9, R127, R126 ;  /* 0x0000007e7f09723e */ /* 0x000fe400000010ff */
[----:B------:R-:W-:Y:S02]  /*15b80*/  F2FP.BF16.F32.PACK_AB R12, R131, R130 ;  /* 0x00000082830c723e */ /* 0x000fe400000010ff */
[----:B------:R-:W-:Y:S01]  /*15b90*/  F2FP.BF16.F32.PACK_AB R14, R133, R132 ;  /* 0x00000084850e723e */ /* 0x000fe200000010ff */
        /* <DEDUP_REMOVED lines=8> */
[----:B------:R-:W-:-:S03]  /*15c20*/  ISETP.NE.U32.AND P0, PT, RZ, UR12, PT ;  /* 0x0000000cff007c0c */ /* 0x000fc6000bf05070 */
[----:B------:R2:W-:Y:S01]  /*15c30*/  STSM.16.M88.4 [R0], R24 ;  /* 0x0000001800007844 */ /* 0x0005e20000000200 */
[----:B------:R-:W-:Y:S01]  /*15c40*/  ISETP.NE.AND.EX P0, PT, RZ, UR13, PT, P0 ;  /* 0x0000000dff007c0c */ /* 0x000fe2000bf05300 */
[----:B------:R-:W-:Y:S08]  /*15c50*/  BAR.SYNC.DEFER_BLOCKING 0x1, 0x100 ;  /* 0x0044000000007b1d */ /* 0x000ff00000010000 */
[----:B-1----:R-:W1:Y:S04]  /*15c60*/  LDC R3, c[0x0][0xbe8] ;  /* 0x0002fa00ff037b82 */ /* 0x002e680000000800 */
[----:B------:R-:W3:Y:S01]  /*15c70*/  @P0 LDG.E R30, desc[UR52][R28.64] ;  /* 0x000000341c1e0981 */ /* 0x000ee2000c1e1900 */
[----:B0-----:R-:W-:-:S02]  /*15c80*/  ISETP.NE.U32.AND P1, PT, R32, RZ, PT ;  /* 0x000000ff2000720c */ /* 0x001fc40003f25070 */
[----:B------:R-:W-:-:S11]  /*15c90*/  R2UR UR4, R33 ;  /* 0x00000000210472ca */ /* 0x000fd600000e0000 */
[----:B------:R-:W-:Y:S01]  /*15ca0*/  VOTEU.ANY UP0, P1 ;  /* 0x00000000003f7886 */ /* 0x000fe20000800100 */
[----:B-1----:R-:W-:Y:S01]  /*15cb0*/  ISETP.NE.AND P1, PT, R3, 0x1, PT ;  /* 0x000000010300780c */ /* 0x002fe20003f25270 */
[----:B------:R-:W-:Y:S02]  /*15cc0*/  UISETP.NE.AND.EX UP0, UPT, UR4, URZ, UPT, UP0 ;  /* 0x0000003f0400728c */ /* 0x000fe4000bf05300 */
[----:B------:R-:W-:Y:S01]  /*15cd0*/  UISETP.GT.AND UP1, UPT, UR46, 0x1, UPT ;  /* 0x000000012e00788c */ /* 0x000fe2000bf24270 */
[----:B------:R-:W-:Y:S01]  /*15ce0*/  UMOV UR19, 0x9b8 ;  /* 0x000009b800137882 */ /* 0x000fe20000000000 */
[----:B------:R-:W-:Y:S02]  /*15cf0*/  ULDC UR4, c[0x0][0xa88] ;  /* 0x0002a20000047ab9 */ /* 0x000fe40000000800 */
[----:B------:R-:W-:Y:S01]  /*15d00*/  USEL UR19, UR19, 0x978, UP1 ;  /* 0x0000097813137887 */ /* 0x000fe20008800000 */
[----:B------:R-:W-:Y:S01]  /*15d10*/  PLOP3.LUT P4, PT, PT, PT, UP0, 0x80, 0x0 ;  /* 0x000000000000781c */ /* 0x000fe20003f8f008 */
[----:B--2---:R-:W-:-:S03]  /*15d20*/  IMAD.U32 R0, RZ, RZ, UR4 ;  /* 0x00000004ff007e24 */ /* 0x004fc6000f8e00ff */
[----:B------:R-:W-:Y:S01]  /*15d30*/  @UP0 ULDC.64 UR10, c[0x0][0xc08] ;  /* 0x00030200000a0ab9 */ /* 0x000fe20000000a00 */
[----:B------:R-:W0:Y:S01]  /*15d40*/  @P1 LDC R6, c[0x0][0xbec] ;  /* 0x0002fb00ff061b82 */ /* 0x000e220000000800 */
[----:B------:R-:W-:-:S07]  /*15d50*/  @UP0 UIMAD.WIDE UR10, UR44, 0x4, UR10 ;  /* 0x000000042c0a08a5 */ /* 0x000fce000f8e020a */
[----:B------:R-:W1:Y:S01]  /*15d60*/  @P1 LDC R9, c[0x0][0xbf0] ;  /* 0x0002fc00ff091b82 */ /* 0x000e620000000800 */
[----:B------:R-:W-:Y:S01]  /*15d70*/  UISETP.NE.U32.AND UP0, UPT, UR12, URZ, UPT ;  /* 0x0000003f0c00728c */ /* 0x000fe2000bf05070 */
[----:B------:R-:W-:Y:S02]  /*15d80*/  IMAD.U32 R4, RZ, RZ, UR10 ;  /* 0x0000000aff047e24 */ /* 0x000fe4000f8e00ff */
[----:B------:R-:W-:Y:S01]  /*15d90*/  IMAD.U32 R5, RZ, RZ, UR11 ;  /* 0x0000000bff057e24 */ /* 0x000fe2000f8e00ff */
[----:B------:R-:W-:Y:S01]  /*15da0*/  UISETP.NE.AND.EX UP0, UPT, UR13, URZ, UPT, UP0 ;  /* 0x0000003f0d00728c */ /* 0x000fe2000bf05300 */
[----:B------:R-:W-:Y:S01]  /*15db0*/  ULDC.64 UR10, c[0x0][UR19+0x218] ;  /* 0x00008600130a7abb */ /* 0x000fe20008000a00 */
[----:B------:R-:W-:Y:S01]  /*15dc0*/  UMOV UR4, URZ ;  /* 0x0000003f00047c82 */ /* 0x000fe20008000000 */
[----:B------:R-:W-:Y:S01]  /*15dd0*/  UIMAD.WIDE.U32 UR12, UR10, UR43, URZ ;  /* 0x0000002b0a0c72a5 */ /* 0x000fe2000f8e003f */
[----:B------:R-:W-:Y:S01]  /*15de0*/  VIADD R11, R22, UR36 ;  /* 0x00000024160b7c36 */ /* 0x000fe20008000000 */
[----:B------:R-:W-:Y:S01]  /*15df0*/  UIMAD UR20, UR11, UR43, URZ ;  /* 0x0000002b0b1472a4 */ /* 0x000fe2000f8e023f */
[----:B------:R0:W5:Y:S01]  /*15e00*/  @P4 LDG.E R0, desc[UR52][R4.64] ;  /* 0x0000003404004981 */ /* 0x000162000c1e1900 */
[----:B------:R-:W-:Y:S01]  /*15e10*/  USHF.R.S32.HI UR21, URZ, 0x1f, UR44 ;  /* 0x0000001f3f157899 */ /* 0x000fe2000801142c */
[----:B------:R-:W-:Y:S01]  /*15e20*/  IMAD.MOV.U32 R7, RZ, RZ, R11 ;  /* 0x000000ffff077224 */ /* 0x000fe200078e000b */
[----:B------:R-:W-:-:S02]  /*15e30*/  USEL UR10, UR44, URZ, !UP0 ;  /* 0x0000003f2c0a7287 */ /* 0x000fc4000c000000 */
[----:B------:R-:W-:Y:S01]  /*15e40*/  USEL UR18, UR37, URZ, UP1 ;  /* 0x0000003f25127287 */ /* 0x000fe20008800000 */
[----:B------:R-:W-:Y:S01]  /*15e50*/  ULDC.64 UR14, c[0x0][UR19+0x220] ;  /* 0x00008800130e7abb */ /* 0x000fe20008000a00 */
[----:B------:R-:W-:Y:S01]  /*15e60*/  UIADD3 UR20, UR13, UR20, URZ ;  /* 0x000000140d147290 */ /* 0x000fe2000fffe03f */
[----:B0-----:R-:W-:Y:S01]  /*15e70*/  @P1 IMAD.HI.U32 R4, R11, R6, RZ ;  /* 0x000000060b041227 */ /* 0x001fe200078e00ff */
[----:B------:R-:W-:Y:S01]  /*15e80*/  ULDC.64 UR16, c[0x0][UR19+0x228] ;  /* 0x00008a0013107abb */ /* 0x000fe20008000a00 */
[----:B------:R-:W-:Y:S02]  /*15e90*/  USEL UR11, UR21, URZ, !UP0 ;  /* 0x0000003f150b7287 */ /* 0x000fe4000c000000 */
[----:B------:R-:W-:Y:S01]  /*15ea0*/  UIMAD UR13, UR15, UR10, URZ ;  /* 0x0000000a0f0d72a4 */ /* 0x000fe2000f8e023f */
[----:B-1----:R-:W-:Y:S01]  /*15eb0*/  @P1 SHF.R.U32.HI R7, RZ, R9, R4 ;  /* 0x00000009ff071219 */ /* 0x002fe20000011604 */
[----:B------:R-:W-:Y:S02]  /*15ec0*/  UIMAD.WIDE.U32 UR22, UR16, UR18, URZ ;  /* 0x00000012101672a5 */ /* 0x000fe4000f8e003f */
[----:B------:R-:W-:-:S02]  /*15ed0*/  UIMAD UR18, UR17, UR18, URZ ;  /* 0x00000012111272a4 */ /* 0x000fc4000f8e023f */
[----:B------:R-:W-:Y:S01]  /*15ee0*/  UIMAD.WIDE.U32 UR16, UR14, UR10, URZ ;  /* 0x0000000a0e1072a5 */ /* 0x000fe2000f8e003f */
[----:B------:R-:W-:Y:S01]  /*15ef0*/  IMAD.MOV R6, RZ, RZ, -R7 ;  /* 0x000000ffff067224 */ /* 0x000fe200078e0a07 */
[----:B------:R-:W-:Y:S01]  /*15f00*/  UIMAD UR11, UR14, UR11, UR13 ;  /* 0x0000000b0e0b72a4 */ /* 0x000fe2000f8e020d */
[----:B------:R-:W-:Y:S01]  /*15f10*/  IMAD.U32 R4, RZ, RZ, UR22 ;  /* 0x00000016ff047e24 */ /* 0x000fe2000f8e00ff */
[----:B------:R-:W-:Y:S02]  /*15f20*/  UIADD3 UR18, UR23, UR18, URZ ;  /* 0x0000001217127290 */ /* 0x000fe4000fffe03f */
[----:B------:R-:W-:Y:S01]  /*15f30*/  IMAD.U32 R5, RZ, RZ, UR23 ;  /* 0x00000017ff057e24 */ /* 0x000fe2000f8e00ff */
[----:B------:R-:W-:Y:S01]  /*15f40*/  UIADD3 UR11, UR17, UR11, URZ ;  /* 0x0000000b110b7290 */ /* 0x000fe2000fffe03f */
[----:B------:R-:W-:Y:S01]  /*15f50*/  IMAD R9, R3, R6, R11 ;  /* 0x0000000603097224 */ /* 0x000fe200078e020b */
[----:B------:R-:W-:Y:S01]  /*15f60*/  SHF.R.S32.HI R5, RZ, 0x1f, R7 ;  /* 0x0000001fff057819 */ /* 0x000fe20000011407 */
[----:B------:R-:W-:-:S03]  /*15f70*/  IMAD.U32 R8, RZ, RZ, UR18 ;  /* 0x00000012ff087e24 */ /* 0x000fc6000f8e00ff */
[----:B------:R-:W-:Y:S02]  /*15f80*/  SHF.R.S32.HI R6, RZ, 0x1f, R9 ;  /* 0x0000001fff067819 */ /* 0x000fe40000011409 */
[----:B---3--:R-:W-:-:S13]  /*15f90*/  @P0 R2UR UR4, R30 ;  /* 0x000000001e0402ca */ /* 0x008fda00000e0000 */
[----:B------:R-:W-:Y:S02]  /*15fa0*/  UIADD3 UR12, UP0, UP2, UR16, UR12, UR4 ;  /* 0x0000000c100c7290 */ /* 0x000fe4000fa1e004 */
[----:B------:R-:W-:Y:S01]  /*15fb0*/  USHF.R.S32.HI UR14, URZ, 0x1f, UR4 ;  /* 0x0000001f3f0e7899 */ /* 0x000fe20008011404 */
[----:B------:R-:W-:Y:S01]  /*15fc0*/  ULDC.64 UR16, c[0x0][0xba8] ;  /* 0x0002ea0000107ab9 */ /* 0x000fe20000000a00 */
[----:B------:R-:W-:Y:S02]  /*15fd0*/  @!UP1 ULDC UR16, c[0x0][0xb50] ;  /* 0x0002d40000109ab9 */ /* 0x000fe40000000800 */
[----:B------:R-:W-:Y:S01]  /*15fe0*/  UIADD3.X UR11, UR11, UR20, UR14, UP0, UP2 ;  /* 0x000000140b0b7290 */ /* 0x000fe200087e440e */
[----:B------:R-:W-:Y:S01]  /*15ff0*/  IADD3 R4, P2, P3, R7, UR12, R4 ;  /* 0x0000000c07047c10 */ /* 0x000fe2000fb5e004 */
[----:B------:R-:W-:Y:S01]  /*16000*/  ULDC.64 UR12, c[0x0][UR19+0x210] ;  /* 0x00008400130c7abb */ /* 0x000fe20008000a00 */
[----:B------:R-:W-:Y:S01]  /*16010*/  @!UP1 ULDC UR17, c[0x0][0xb54] ;  /* 0x0002d50000119ab9 */ /* 0x000fe20000000800 */
[----:B------:R-:W-:-:S02]  /*16020*/  IMAD R7, R9, UR13, RZ ;  /* 0x0000000d09077c24 */ /* 0x000fc4000f8e02ff */
[----:B------:R-:W-:Y:S02]  /*16030*/  IADD3.X R5, R5, UR11, R8, P2, P3 ;  /* 0x0000000b05057c10 */ /* 0x000fe400097e6408 */
        /* <DEDUP_REMOVED lines=10> */
.L_x_1189:
[----:B------:R-:W-:Y:S01]  /*160e0*/  SHFL.IDX PT, R4, R6, RZ, 0x1c1f ;  /* 0x001c1fff06047589 */ /* 0x000fe200000e0000 */
[----:B------:R-:W-:Y:S01]  /*160f0*/  VIADD R13, R230, UR36 ;  /* 0x00000024e60d7c36 */ /* 0x000fe20008000000 */
[----:B------:R-:W-:Y:S01]  /*16100*/  LOP3.LUT P0, RZ, R225, 0x3, RZ, 0xc0, !PT ;  /* 0x00000003e1ff7812 */ /* 0x000fe2000780c0ff */
[----:B-----5:R-:W-:Y:S01]  /*16110*/  IMAD R0, R0, R3, RZ ;  /* 0x0000000300007224 */ /* 0x020fe200078e02ff */
[----:B------:R-:W0:Y:S01]  /*16120*/  SHFL.IDX PT, R5, R10, RZ, 0x1c1f ;  /* 0x001c1fff0a057589 */ /* 0x000e2200000e0000 */
[----:B------:R-:W-:-:S03]  /*16130*/  VIADD R7, R13, 0x8 ;  /* 0x000000080d077836 */ /* 0x000fc60000000000 */
[----:B------:R-:W-:Y:S01]  /*16140*/  SHFL.IDX PT, R8, R6, 0x1, 0x1c1f ;  /* 0x003c1f0006087f89 */ /* 0x000fe200000e0000 */
[-C--:B------:R-:W-:Y:S02]  /*16150*/  ISETP.GE.OR P2, PT, R13, R0.reuse, P0 ;  /* 0x000000000d00720c */ /* 0x080fe40000746670 */
[----:B------:R-:W-:Y:S01]  /*16160*/  ISETP.GE.OR P0, PT, R7, R0, P0 ;  /* 0x000000000700720c */ /* 0x000fe20000706670 */
[----:B------:R-:W1:Y:S10]  /*16170*/  SHFL.IDX PT, R9, R10, 0x1, 0x1c1f ;  /* 0x003c1f000a097f89 */ /* 0x000e7400000e0000 */
        /* <DEDUP_REMOVED lines=8> */
[----:B------:R-:W-:Y:S01]  /*16200*/  IMAD R4, R224, 0x40, R67 ;  /* 0x00000040e0047824 */ /* 0x000fe200078e0243 */
[----:B------:R-:W-:-:S03]  /*16210*/  UIMAD UR11, UR14, UR12, URZ ;  /* 0x0000000c0e0b72a4 */ /* 0x000fc6000f8e023f */
[----:B------:R-:W-:Y:S01]  /*16220*/  IMAD.WIDE R4, R4, R5, UR8 ;  /* 0x0000000804047e25 */ /* 0x000fe2000f8e0205 */
[----:B------:R-:W1:Y:S01]  /*16230*/  @P1 LDC R19, c[0x0][0xbf0] ;  /* 0x0002fc00ff131b82 */ /* 0x000e620000000800 */
[----:B------:R-:W-:Y:S02]  /*16240*/  UIMAD.WIDE.U32 UR8, UR4, UR12, URZ ;  /* 0x0000000c040872a5 */ /* 0x000fe4000f8e003f */
[----:B------:R-:W-:Y:S01]  /*16250*/  UIMAD UR11, UR4, UR13, UR11 ;  /* 0x0000000d040b72a4 */ /* 0x000fe2000f8e020b */
[C---:B------:R-:W-:Y:S02]  /*16260*/  IADD3 R13, P4, R4.reuse, 0x1000, RZ ;  /* 0x00001000040d7810 */ /* 0x040fe40007f9e0ff */
[C---:B------:R-:W-:Y:S02]  /*16270*/  IADD3 R9, P3, R4.reuse, 0x2000, RZ ;  /* 0x0000200004097810 */ /* 0x040fe40007f7e0ff */
[C---:B------:R-:W-:Y:S02]  /*16280*/  IADD3 R7, P6, R4.reuse, 0x3000, RZ ;  /* 0x0000300004077810 */ /* 0x040fe40007fde0ff */
[----:B------:R-:W-:-:S02]  /*16290*/  IADD3 R45, P5, R4, 0x4000, RZ ;  /* 0x00004000042d7810 */ /* 0x000fc40007fbe0ff */
[----:B------:R-:W-:Y:S01]  /*162a0*/  IADD3 R41, P2, R4, 0x5000, RZ ;  /* 0x0000500004297810 */ /* 0x000fe20007f5e0ff */
[----:B------:R-:W-:Y:S01]  /*162b0*/  UIADD3 UR9, UR9, UR11, URZ ;  /* 0x0000000b09097290 */ /* 0x000fe2000fffe03f */
[----:B------:R-:W-:Y:S01]  /*162c0*/  LOP3.LUT R12, R13, 0x380, RZ, 0xc0, !PT ;  /* 0x000003800d0c7812 */ /* 0x000fe200078ec0ff */
[----:B------:R-:W-:Y:S01]  /*162d0*/  ULDC.64 UR12, c[0x0][0xae8] ;  /* 0x0002ba00000c7ab9 */ /* 0x000fe20000000a00 */
[----:B------:R-:W-:Y:S01]  /*162e0*/  LOP3.LUT R8, R9, 0x380, RZ, 0xc0, !PT ;  /* 0x0000038009087812 */ /* 0x000fe200078ec0ff */
[----:B------:R-:W-:Y:S01]  /*162f0*/  IMAD R18, R23, 0x20, R224 ;  /* 0x0000002017127824 */ /* 0x000fe200078e02e0 */
[----:B------:R-:W-:Y:S02]  /*16300*/  LOP3.LUT R6, R7, 0x380, RZ, 0xc0, !PT ;  /* 0x0000038007067812 */ /* 0x000fe400078ec0ff */
[----:B------:R-:W-:Y:S02]  /*16310*/  LOP3.LUT R44, R45, 0x380, RZ, 0xc0, !PT ;  /* 0x000003802d2c7812 */ /* 0x000fe400078ec0ff */
[----:B------:R-:W-:Y:S01]  /*16320*/  LOP3.LUT R40, R41, 0x380, RZ, 0xc0, !PT ;  /* 0x0000038029287812 */ /* 0x000fe200078ec0ff */
[----:B------:R-:W-:Y:S01]  /*16330*/  UIMAD.WIDE.U32 UR8, UR43, UR12, UR8 ;  /* 0x0000000c2b0872a5 */ /* 0x000fe2000f8e0008 */
[----:B------:R-:W-:Y:S01]  /*16340*/  SHF.R.U64 R12, R12, 0x3, RZ ;  /* 0x000000030c0c7819 */ /* 0x000fe200000012ff */
[----:B------:R-:W-:Y:S01]  /*16350*/  VIADD R61, R18, UR36 ;  /* 0x00000024123d7c36 */ /* 0x000fe20008000000 */
[----:B------:R-:W-:-:S02]  /*16360*/  SHF.R.U64 R8, R8, 0x3, RZ ;  /* 0x0000000308087819 */ /* 0x000fc400000012ff */
[----:B------:R-:W-:Y:S02]  /*16370*/  SHF.R.U64 R6, R6, 0x3, RZ ;  /* 0x0000000306067819 */ /* 0x000fe400000012ff */
[----:B------:R-:W-:Y:S01]  /*16380*/  SHF.R.U64 R44, R44, 0x3, RZ ;  /* 0x000000032c2c7819 */ /* 0x000fe200000012ff */
[----:B------:R-:W-:Y:S01]  /*16390*/  USHF.R.S32.HI UR4, URZ, 0x1f, UR10 ;  /* 0x0000001f3f047899 */ /* 0x000fe2000801140a */
[----:B------:R-:W-:Y:S01]  /*163a0*/  SHF.R.U64 R40, R40, 0x3, RZ ;  /* 0x0000000328287819 */ /* 0x000fe200000012ff */
[----:B------:R-:W-:Y:S01]  /*163b0*/  UIMAD UR9, UR43, UR13, UR9 ;  /* 0x0000000d2b0972a4 */ /* 0x000fe2000f8e0209 */
[----:B------:R-:W-:Y:S01]  /*163c0*/  LOP3.LUT R12, R12, R13, RZ, 0x3c, !PT ;  /* 0x0000000d0c0c7212 */ /* 0x000fe200078e3cff */
[--C-:B------:R-:W-:Y:S01]  /*163d0*/  IMAD.X R13, RZ, RZ, R5.reuse, P4 ;  /* 0x000000ffff0d7224 */ /* 0x100fe200020e0605 */
[----:B------:R-:W-:Y:S01]  /*163e0*/  LOP3.LUT R8, R8, R9, RZ, 0x3c, !PT ;  /* 0x0000000908087212 */ /* 0x000fe200078e3cff */
[----:B------:R-:W-:Y:S01]  /*163f0*/  ULDC.64 UR12, c[0x0][0xaf0] ;  /* 0x0002bc00000c7ab9 */ /* 0x000fe20000000a00 */
[----:B------:R-:W-:Y:S01]  /*16400*/  LOP3.LUT R6, R6, R7, RZ, 0x3c, !PT ;  /* 0x0000000706067212 */ /* 0x000fe200078e3cff */
[--C-:B------:R-:W-:Y:S01]  /*16410*/  IMAD.X R9, RZ, RZ, R5.reuse, P3 ;  /* 0x000000ffff097224 */ /* 0x100fe200018e0605 */
[----:B------:R-:W-:Y:S01]  /*16420*/  LOP3.LUT R44, R44, R45, RZ, 0x3c, !PT ;  /* 0x0000002d2c2c7212 */ /* 0x000fe200078e3cff */
[--C-:B------:R-:W-:Y:S01]  /*16430*/  IMAD.X R7, RZ, RZ, R5.reuse, P6 ;  /* 0x000000ffff077224 */ /* 0x100fe200030e0605 */
[----:B------:R-:W-:Y:S01]  /*16440*/  LOP3.LUT R40, R40, R41, RZ, 0x3c, !PT ;  /* 0x0000002928287212 */ /* 0x000fe200078e3cff */
[--C-:B------:R-:W-:Y:S01]  /*16450*/  IMAD.X R45, RZ, RZ, R5.reuse, P5 ;  /* 0x000000ffff2d7224 */ /* 0x100fe200028e0605 */
[C---:B------:R-:W-:Y:S01]  /*16460*/  IADD3 R33, P0, R4.reuse, 0x6000, RZ ;  /* 0x0000600004217810 */ /* 0x040fe20007f1e0ff */
[----:B0-----:R-:W-:Y:S01]  /*16470*/  @P1 IMAD.HI.U32 R18, R61, R20, RZ ;  /* 0x000000143d121227 */ /* 0x001fe200078e00ff */
[C---:B------:R-:W-:Y:S01]  /*16480*/  IADD3 R25, P4, R4.reuse, 0x7000, RZ ;  /* 0x0000700004197810 */ /* 0x040fe20007f9e0ff */
[----:B------:R-:W-:Y:S01]  /*16490*/  UIMAD UR4, UR4, UR12, URZ ;  /* 0x0000000c040472a4 */ /* 0x000fe2000f8e023f */
[C---:B------:R-:W-:Y:S01]  /*164a0*/  IADD3 R57, P3, R4.reuse, 0x8000, RZ ;  /* 0x0000800004397810 */ /* 0x040fe20007f7e0ff */
[----:B------:R-:W-:Y:S01]  /*164b0*/  IMAD.X R41, RZ, RZ, R5, P2 ;  /* 0x000000ffff297224 */ /* 0x000fe200010e0605 */
[----:B------:R-:W-:-:S02]  /*164c0*/  IADD3 R53, P6, R4, 0x9000, RZ ;  /* 0x0000900004357810 */ /* 0x000fc40007fde0ff */
[C---:B------:R-:W-:Y:S01]  /*164d0*/  LOP3.LUT R29, R4.reuse, 0x380, RZ, 0xc0, !PT ;  /* 0x00000380041d7812 */ /* 0x040fe200078ec0ff */
[----:B------:R-:W-:Y:S01]  /*164e0*/  IMAD.MOV.U32 R21, RZ, RZ, R61 ;  /* 0x000000ffff157224 */ /* 0x000fe200078e003d */
[C---:B------:R-:W-:Y:S01]  /*164f0*/  IADD3 R49, P5, R4.reuse, 0xa000, RZ ;  /* 0x0000a00004317810 */ /* 0x040fe20007fbe0ff */
[----:B------:R-:W-:Y:S01]  /*16500*/  UIMAD UR4, UR10, UR13, UR4 ;  /* 0x0000000d0a0472a4 */ /* 0x000fe2000f8e0204 */
[----:B------:R-:W-:Y:S01]  /*16510*/  IADD3 R11, P2, R4, 0xb000, RZ ;  /* 0x0000b000040b7810 */ /* 0x000fe20007f5e0ff */
[----:B------:R-:W-:Y:S01]  /*16520*/  UIMAD.WIDE.U32 UR10, UR10, UR12, UR8 ;  /* 0x0000000c0a0a72a5 */ /* 0x000fe2000f8e0008 */
[----:B------:R-:W-:Y:S01]  /*16530*/  LOP3.LUT R32, R33, 0x380, RZ, 0xc0, !PT ;  /* 0x0000038021207812 */ /* 0x000fe200078ec0ff */
[----:B------:R-:W5:Y:S01]  /*16540*/  LD.E.128 R12, desc[UR52][R12.64] ;  /* 0x000000340c0c7980 */ /* 0x000f62000c101d00 */
[----:B------:R-:W-:Y:S01]  /*16550*/  LOP3.LUT R24, R25, 0x380, RZ, 0xc0, !PT ;  /* 0x0000038019187812 */ /* 0x000fe200078ec0ff */
[----:B------:R-:W-:Y:S01]  /*16560*/  IMAD.X R37, RZ, RZ, R5, P2 ;  /* 0x000000ffff257224 */ /* 0x000fe200010e0605 */
[----:B------:R-:W-:Y:S01]  /*16570*/  LOP3.LUT R56, R57, 0x380, RZ, 0xc0, !PT ;  /* 0x0000038039387812 */ /* 0x000fe200078ec0ff */
[----:B------:R-:W5:Y:S01]  /*16580*/  LD.E.128 R44, desc[UR52][R44.64] ;  /* 0x000000342c2c7980 */ /* 0x000f62000c101d00 */
[----:B------:R-:W-:-:S02]  /*16590*/  LOP3.LUT R52, R53, 0x380, RZ, 0xc0, !PT ;  /* 0x0000038035347812 */ /* 0x000fc400078ec0ff */
[----:B------:R-:W-:Y:S01]  /*165a0*/  LOP3.LUT R48, R49, 0x380, RZ, 0xc0, !PT ;  /* 0x0000038031307812 */ /* 0x000fe200078ec0ff */
[----:B------:R-:W5:Y:S01]  /*165b0*/  LD.E.128 R40, desc[UR52][R40.64] ;  /* 0x0000003428287980 */ /* 0x000f62000c101d00 */
[----:B------:R-:W-:Y:S02]  /*165c0*/  SHF.R.U64 R29, R29, 0x3, RZ ;  /* 0x000000031d1d7819 */ /* 0x000fe400000012ff */
[----:B-1----:R-:W-:Y:S02]  /*165d0*/  @P1 SHF.R.U32.HI R21, RZ, R19, R18 ;  /* 0x00000013ff151219 */ /* 0x002fe40000011612 */
[----:B------:R-:W-:Y:S01]  /*165e0*/  LOP3.LUT R10, R11, 0x380, RZ, 0xc0, !PT ;  /* 0x000003800b0a7812 */ /* 0x000fe200078ec0ff */
[----:B------:R-:W-:Y:S01]  /*165f0*/  UIADD3 UR4, UR11, UR4, URZ ;  /* 0x000000040b047290 */ /* 0x000fe2000fffe03f */
[----:B------:R-:W-:Y:S01]  /*16600*/  SHF.R.U64 R32, R32, 0x3, RZ ;  /* 0x0000000320207819 */ /* 0x000fe200000012ff */
[----:B------:R-:W-:Y:S01]  /*16610*/  IMAD.MOV R60, RZ, RZ, -R21 ;  /* 0x000000ffff3c7224 */ /* 0x000fe200078e0a15 */
[----:B------:R-:W-:Y:S01]  /*16620*/  SHF.R.U64 R24, R24, 0x3, RZ ;  /* 0x0000000318187819 */ /* 0x000fe200000012ff */
[----:B------:R-:W-:Y:S01]  /*16630*/  ULDC.64 UR8, c[0x0][0xae0] ;  /* 0x0002b80000087ab9 */ /* 0x000fe20000000a00 */
[----:B------:R-:W-:-:S02]  /*16640*/  SHF.R.U64 R56, R56, 0x3, RZ ;  /* 0x0000000338387819 */ /* 0x000fc400000012ff */
[----:B------:R-:W-:Y:S02]  /*16650*/  SHF.R.U64 R52, R52, 0x3, RZ ;  /* 0x0000000334347819 */ /* 0x000fe400000012ff */
[----:B------:R-:W-:Y:S02]  /*16660*/  SHF.R.U64 R48, R48, 0x3, RZ ;  /* 0x0000000330307819 */ /* 0x000fe400000012ff */
[----:B------:R-:W-:Y:S01]  /*16670*/  LOP3.LUT R28, R29, R4, RZ, 0x3c, !PT ;  /* 0x000000041d1c7212 */ /* 0x000fe200078e3cff */
[----:B------:R-:W-:Y:S01]  /*16680*/  IMAD.MOV.U32 R29, RZ, RZ, R5 ;  /* 0x000000ffff1d7224 */ /* 0x000fe200078e0005 */
[----:B------:R-:W-:Y:S02]  /*16690*/  SHF.R.S32.HI R20, RZ, 0x1f, R21 ;  /* 0x0000001fff147819 */ /* 0x000fe40000011415 */
[----:B------:R-:W-:Y:S01]  /*166a0*/  SHF.R.U64 R4, R10, 0x3, RZ ;  /* 0x000000030a047819 */ /* 0x000fe200000012ff */
[----:B------:R-:W-:Y:S01]  /*166b0*/  IMAD R3, R3, R60, R61 ;  /* 0x0000003c03037224 */ /* 0x000fe200078e023d */
        /* <DEDUP_REMOVED lines=11> */
[----:B------:R-:W-:Y:S01]  /*16770*/  IMAD R20, R20, UR8, RZ ;  /* 0x0000000814147c24 */ /* 0x000fe2000f8e02ff */
[----:B------:R-:W5:Y:S01]  /*16780*/  LD.E.128 R28, desc[UR52][R28.64] ;  /* 0x000000341c1c7980 */ /* 0x000f62000c101d00 */
[----:B------:R-:W-:-:S02]  /*16790*/  IMAD.U32 R19, RZ, RZ, UR11 ;  /* 0x0000000bff137e24 */ /* 0x000fc4000f8e00ff */
[----:B------:R-:W-:Y:S01]  /*167a0*/  IMAD.U32 R18, RZ, RZ, UR10 ;  /* 0x0000000aff127e24 */ /* 0x000fe2000f8e00ff */
[----:B------:R-:W5:Y:S01]  /*167b0*/  LD.E.128 R8, desc[UR52][R8.64] ;  /* 0x0000003408087980 */ /* 0x000f62000c101d00 */
[----:B------:R-:W-:Y:S02]  /*167c0*/  IMAD.U32 R19, RZ, RZ, UR4 ;  /* 0x00000004ff137e24 */ /* 0x000fe4000f8e00ff */
[C---:B------:R-:W-:Y:S01]  /*167d0*/  IMAD R61, R21.reuse, UR9, R20 ;  /* 0x00000009153d7c24 */ /* 0x040fe2000f8e0214 */
[----:B------:R-:W-:Y:S01]  /*167e0*/  SHF.R.S32.HI R20, RZ, 0x1f, R3 ;  /* 0x0000001fff147819 */ /* 0x000fe20000011403 */
[----:B------:R-:W5:Y:S01]  /*167f0*/  LD.E.128 R4, desc[UR52][R6.64] ;  /* 0x0000003406047980 */ /* 0x000f62000c101d00 */
[----:B------:R-:W-:Y:S01]  /*16800*/  IMAD.WIDE.U32 R18, R21, UR8, R18 ;  /* 0x0000000815127c25 */ /* 0x000fe2000f8e0012 */
[----:B------:R-:W-:Y:S02]  /*16810*/  ULDC.64 UR8, c[0x0][0xad8] ;  /* 0x0002b60000087ab9 */ /* 0x000fe40000000a00 */
[----:B------:R-:W5:Y:S04]  /*16820*/  LD.E.128 R32, desc[UR52][R32.64] ;  /* 0x0000003420207980 */ /* 0x000f68000c101d00 */
[----:B------:R-:W5:Y:S04]  /*16830*/  LD.E.128 R24, desc[UR52][R24.64] ;  /* 0x0000003418187980 */ /* 0x000f68000c101d00 */
[----:B------:R-:W5:Y:S04]  /*16840*/  LD.E.128 R56, desc[UR52][R56.64] ;  /* 0x0000003438387980 */ /* 0x000f68000c101d00 */
[----:B------:R-:W5:Y:S04]  /*16850*/  LD.E.128 R52, desc[UR52][R52.64] ;  /* 0x0000003434347980 */ /* 0x000f68000c101d00 */
[----:B------:R-:W5:Y:S04]  /*16860*/  LD.E.128 R48, desc[UR52][R48.64] ;  /* 0x0000003430307980 */ /* 0x000f68000c101d00 */
[----:B------:R-:W5:Y:S01]  /*16870*/  LD.E.128 R36, desc[UR52][R36.64] ;  /* 0x0000003424247980 */ /* 0x000f62000c101d00 */
[----:B------:R-:W-:Y:S01]  /*16880*/  IMAD.IADD R19, R19, 0x1, R61 ;  /* 0x0000000113137824 */ /* 0x000fe200078e023d */
[----:B------:R-:W-:Y:S01]  /*16890*/  @!PT LDS RZ, [RZ] ;  /* 0x00000000fffff984 */ /* 0x000fe20000000800 */
[----:B------:R-:W-:Y:S01]  /*168a0*/  @!PT LDS RZ, [RZ] ;  /* 0x00000000fffff984 */ /* 0x000fe20000000800 */
[----:B------:R-:W-:Y:S01]  /*168b0*/  @!PT LDS RZ, [RZ] ;  /* 0x00000000fffff984 */ /* 0x000fe20000000800 */
[----:B------:R-:W-:Y:S01]  /*168c0*/  @!PT LDS RZ, [RZ] ;  /* 0x00000000fffff984 */ /* 0x000fe20000000800 */
[----:B------:R0:W-:Y:S06]  /*168d0*/  MEMBAR.ALL.CTA ;  /* 0x0000000000007992 */ /* 0x0001ec0000008000 */
[----:B0-----:R-:W0:Y:S01]  /*168e0*/  FENCE.VIEW.ASYNC.S ;  /* 0x00000000000073c6 */ /* 0x001e220000000000 */
[----:B------:R-:W-:-:S02]  /*168f0*/  IMAD R20, R20, UR8, RZ ;  /* 0x0000000814147c24 */ /* 0x000fc4000f8e02ff */
[----:B------:R-:W-:Y:S02]  /*16900*/  VIADD R65, R224, UR36 ;  /* 0x00000024e0417c36 */ /* 0x000fe40008000000 */
[C---:B------:R-:W-:Y:S02]  /*16910*/  IMAD R61, R3.reuse, UR9, R20 ;  /* 0x00000009033d7c24 */ /* 0x040fe4000f8e0214 */
[----:B------:R-:W-:Y:S01]  /*16920*/  IMAD.WIDE.U32 R18, R3, UR8, R18 ;  /* 0x0000000803127c25 */ /* 0x000fe2000f8e0012 */
[----:B------:R-:W-:Y:S01]  /*16930*/  UIADD3 UR7, UR7, 0x33420, URZ ;  /* 0x0003342007077890 */ /* 0x000fe2000fffe03f */
[C---:B------:R-:W-:Y:S01]  /*16940*/  ISETP.GE.AND P2, PT, R65.reuse, R0, PT ;  /* 0x000000004100720c */ /* 0x040fe20003f46270 */
[----:B------:R-:W-:Y:S01]  /*16950*/  ULDC.64 UR8, c[0x0][0xa80] ;  /* 0x0002a00000087ab9 */ /* 0x000fe20000000a00 */
[----:B------:R-:W-:Y:S01]  /*16960*/  VIADD R3, R65, 0x40 ;  /* 0x0000004041037836 */ /* 0x000fe20000000000 */
[----:B------:R-:W-:Y:S01]  /*16970*/  UPRMT UR7, URZ, 0x654, UR7 ;  /* 0x000006543f077896 */ /* 0x000fe20008000007 */
[----:B------:R-:W-:-:S03]  /*16980*/  LEA R62, P3, R18, UR8, 0x1 ;  /* 0x00000008123e7c11 */ /* 0x000fc6000f8608ff */
[----:B------:R-:W-:Y:S01]  /*16990*/  ISETP.GE.AND P1, PT, R3, R0, PT ;  /* 0x000000000300720c */ /* 0x000fe20003f26270 */
[----:B------:R-:W-:Y:S02]  /*169a0*/  IMAD.IADD R3, R19, 0x1, R61 ;  /* 0x0000000113037824 */ /* 0x000fe400078e023d */
[----:B------:R-:W-:-:S03]  /*169b0*/  VIADD R21, R65, 0x20 ;  /* 0x0000002041157836 */ /* 0x000fc60000000000 */
[----:B------:R-:W-:Y:S01]  /*169c0*/  LEA.HI.X R63, R18, UR9, R3, 0x1, P3 ;  /* 0x00000009123f7c11 */ /* 0x000fe200098f0c03 */
[C---:B------:R-:W-:Y:S01]  /*169d0*/  VIADD R66, R67.reuse, 0x40 ;  /* 0x0000004043427836 */ /* 0x040fe20000000000 */
[----:B0-----:R-:W-:Y:S01]  /*169e0*/  SYNCS.ARRIVE.TRANS64.RED.A1T0 RZ, [UR7], RZ ;  /* 0x000000ffffff79a7 */ /* 0x001fe20008100407 */
[----:B------:R-:W-:Y:S01]  /*169f0*/  VIADD R69, R67, 0x80 ;  /* 0x0000008043457836 */ /* 0x000fe20000000000 */
[----:B------:R0:W1:Y:S01]  /*16a00*/  SHFL.IDX PT, R60, R62, RZ, 0x181f ;  /* 0x00181fff3e3c7589 */ /* 0x00006200000e0000 */
[----:B------:R-:W-:Y:S03]  /*16a10*/  BSSY B1, `(.L_x_1191) ;  /* 0x0000014000017945 */ /* 0x000fe60003800000 */
[----:B------:R0:W2:Y:S01]  /*16a20*/  SHFL.IDX PT, R3, R63, RZ, 0x181f ;  /* 0x00181fff3f037589 */ /* 0x0000a200000e0000 */
[----:B------:R-:W-:Y:S02]  /*16a30*/  ISETP.GE.AND P0, PT, R21, R0, PT ;  /* 0x000000001500720c */ /* 0x000fe40003f06270 */
[----:B------:R-:W-:-:S02]  /*16a40*/  SHF.R.S32.HI R64, RZ, 0x1f, R67 ;  /* 0x0000001fff407819 */ /* 0x000fc40000011443 */
[----:B------:R-:W-:Y:S02]  /*16a50*/  SHF.R.S32.HI R68, RZ, 0x1f, R66 ;  /* 0x0000001fff447819 */ /* 0x000fe40000011442 */
[----:B------:R-:W-:Y:S01]  /*16a60*/  SHF.R.S32.HI R70, RZ, 0x1f, R69 ;  /* 0x0000001fff467819 */ /* 0x000fe20000011445 */
[----:B0-----:R-:W-:Y:S06]  /*16a70*/  @P2 BRA `(.L_x_1192) ;  /* 0x0000000000342947 */ /* 0x001fec0003800000 */
[----:B------:R-:W-:Y:S02]  /*16a80*/  ULDC UR4, c[0x0][0xac8] ;  /* 0x0002b20000047ab9 */ /* 0x000fe40000000800 */
[----:B------:R-:W-:Y:S02]  /*16a90*/  ISETP.GE.AND P4, PT, R67, UR4, PT ;  /* 0x0000000443007c0c */ /* 0x000fe4000bf86270 */
[----:B------:R-:W-:Y:S02]  /*16aa0*/  ISETP.GE.AND P3, PT, R66, UR4, PT ;  /* 0x0000000442007c0c */ /* 0x000fe4000bf66270 */
[----:B------:R-:W-:-:S09]  /*16ab0*/  ISETP.GE.AND P2, PT, R69, UR4, PT ;  /* 0x0000000445007c0c */ /* 0x000fd2000bf46270 */
[CC--:B-1----:R-:W-:Y:S02]  /*16ac0*/  @!P4 LEA R18, P6, R67.reuse, R60.reuse, 0x1 ;  /* 0x0000003c4312c211 */ /* 0x0c2fe400078c08ff */
[CC--:B------:R-:W-:Y:S02]  /*16ad0*/  @!P3 LEA R20, P5, R66.reuse, R60.reuse, 0x1 ;  /* 0x0000003c4214b211 */ /* 0x0c0fe400078a08ff */
[-C--:B--2---:R-:W-:Y:S02]  /*16ae0*/  @!P4 LEA.HI.X R19, R67, R3.reuse, R64, 0x1, P6 ;  /* 0x000000034313c211 */ /* 0x084fe400030f0c40 */
[C---:B------:R-:W-:Y:S02]  /*16af0*/  @!P2 LEA R60, P6, R69.reuse, R60, 0x1 ;  /* 0x0000003c453ca211 */ /* 0x040fe400078c08ff */
[-C--:B------:R-:W-:Y:S01]  /*16b00*/  @!P3 LEA.HI.X R21, R66, R3.reuse, R68, 0x1, P5 ;  /* 0x000000034215b211 */ /* 0x080fe200028f0c44 */
[----:B-----5:R0:W-:Y:S01]  /*16b10*/  @!P4 ST.E.128 desc[UR52][R18.64], R28 ;  /* 0x0000001c1200c985 */ /* 0x0201e2000c101d34 */
[----:B------:R-:W-:-:S03]  /*16b20*/  @!P2 LEA.HI.X R61, R69, R3, R70, 0x1, P6 ;  /* 0x00000003453da211 */ /* 0x000fc600030f0c46 */
[----:B------:R0:W-:Y:S04]  /*16b30*/  @!P3 ST.E.128 desc[UR52][R20.64], R44 ;  /* 0x0000002c1400b985 */ /* 0x0001e8000c101d34 */
[----:B------:R0:W-:Y:S02]  /*16b40*/  @!P2 ST.E.128 desc[UR52][R60.64], R56 ;  /* 0x000000383c00a985 */ /* 0x0001e4000c101d34 */
.L_x_1192:
[----:B------:R-:W-:Y:S05]  /*16b50*/  BSYNC B1 ;  /* 0x0000000000017941 */ /* 0x000fea0003800000 */
.L_x_1191:
[----:B--2---:R2:W3:Y:S01]  /*16b60*/  SHFL.IDX PT, R3, R63, 0x1, 0x181f ;  /* 0x00381f003f037f89 */ /* 0x0044e200000e0000 */
[----:B------:R-:W-:Y:S03]  /*16b70*/  BSSY B1, `(.L_x_1193) ;  /* 0x0000010000017945 */ /* 0x000fe60003800000 */
[----:B0----5:R2:W0:Y:S01]  /*16b80*/  SHFL.IDX PT, R28, R62, 0x1, 0x181f ;  /* 0x00381f003e1c7f89 */ /* 0x02142200000e0000 */
[----:B------:R-:W-:Y:S05]  /*16b90*/  @P0 BRA `(.L_x_1194) ;  /* 0x0000000000340947 */ /* 0x000fea0003800000 */
[----:B------:R-:W-:Y:S02]  /*16ba0*/  ULDC UR4, c[0x0][0xac8] ;  /* 0x0002b20000047ab9 */ /* 0x000fe40000000800 */
[----:B------:R-:W-:Y:S02]  /*16bb0*/  ISETP.GE.AND P4, PT, R67, UR4, PT ;  /* 0x0000000443007c0c */ /* 0x000fe4000bf86270 */
[----:B------:R-:W-:Y:S02]  /*16bc0*/  ISETP.GE.AND P5, PT, R66, UR4, PT ;  /* 0x0000000442007c0c */ /* 0x000fe4000bfa6270 */
[----:B------:R-:W-:-:S09]  /*16bd0*/  ISETP.GE.AND P6, PT, R69, UR4, PT ;  /* 0x0000000445007c0c */ /* 0x000fd2000bfc6270 */
[-C--:B0-----:R-:W-:Y:S02]  /*16be0*/  @!P4 LEA R18, P0, R67, R28.reuse, 0x1 ;  /* 0x0000001c4312c211 */ /* 0x081fe400078008ff */
[CC--:B------:R-:W-:Y:S02]  /*16bf0*/  @!P5 LEA R20, P2, R66.reuse, R28.reuse, 0x1 ;  /* 0x0000001c4214d211 */ /* 0x0c0fe400078408ff */
[----:B------:R-:W-:Y:S02]  /*16c00*/  @!P6 LEA R28, P3, R69, R28, 0x1 ;  /* 0x0000001c451ce211 */ /* 0x000fe400078608ff */
[-C--:B---3--:R-:W-:Y:S02]  /*16c10*/  @!P4 LEA.HI.X R19, R67, R3.reuse, R64, 0x1, P0 ;  /* 0x000000034313c211 */ /* 0x088fe400000f0c40 */
[-C--:B------:R-:W-:Y:S02]  /*16c20*/  @!P5 LEA.HI.X R21, R66, R3.reuse, R68, 0x1, P2 ;  /* 0x000000034215d211 */ /* 0x080fe400010f0c44 */
[----:B------:R-:W-:Y:S01]  /*16c30*/  @!P6 LEA.HI.X R29, R69, R3, R70, 0x1, P3 ;  /* 0x00000003451de211 */ /* 0x000fe200018f0c46 */
[----:B------:R4:W-:Y:S04]  /*16c40*/  @!P4 ST.E.128 desc[UR52][R18.64], R12 ;  /* 0x0000000c1200c985 */ /* 0x0009e8000c101d34 */
[----:B------:R4:W-:Y:S04]  /*16c50*/  @!P5 ST.E.128 desc[UR52][R20.64], R40 ;  /* 0x000000281400d985 */ /* 0x0009e8000c101d34 */
[----:B------:R4:W-:Y:S02]  /*16c60*/  @!P6 ST.E.128 desc[UR52][R28.64], R52 ;  /* 0x000000341c00e985 */ /* 0x0009e4000c101d34 */
.L_x_1194:
[----:B------:R-:W-:Y:S05]  /*16c70*/  BSYNC B1 ;  /* 0x0000000000017941 */ /* 0x000fea0003800000 */
.L_x_1193:
[----:B---3--:R3:W0:Y:S01]  /*16c80*/  SHFL.IDX PT, R3, R63, 0x2, 0x181f ;  /* 0x00581f003f037f89 */ /* 0x00862200000e0000 */
[----:B------:R-:W-:Y:S03]  /*16c90*/  BSSY B1, `(.L_x_1195) ;  /* 0x0000010000017945 */ /* 0x000fe60003800000 */
[----:B----4-:R3:W4:Y:S01]  /*16ca0*/  SHFL.IDX PT, R18, R62, 0x2, 0x181f ;  /* 0x00581f003e127f89 */ /* 0x01072200000e0000 */
[----:B------:R-:W-:Y:S05]  /*16cb0*/  @P1 BRA `(.L_x_1196) ;  /* 0x0000000000341947 */ /* 0x000fea0003800000 */
[----:B------:R-:W-:Y:S02]  /*16cc0*/  ULDC UR4, c[0x0][0xac8] ;  /* 0x0002b20000047ab9 */ /* 0x000fe40000000800 */
[----:B------:R-:W-:Y:S02]  /*16cd0*/  ISETP.GE.AND P3, PT, R67, UR4, PT ;  /* 0x0000000443007c0c */ /* 0x000fe4000bf66270 */
[----:B------:R-:W-:Y:S02]  /*16ce0*/  ISETP.GE.AND P4, PT, R66, UR4, PT ;  /* 0x0000000442007c0c */ /* 0x000fe4000bf86270 */
[----:B------:R-:W-:-:S09]  /*16cf0*/  ISETP.GE.AND P5, PT, R69, UR4, PT ;  /* 0x0000000445007c0c */ /* 0x000fd2000bfa6270 */
[-C--:B----4-:R-:W-:Y:S02]  /*16d00*/  @!P3 LEA R12, P0, R67, R18.reuse, 0x1 ;  /* 0x00000012430cb211 */ /* 0x090fe400078008ff */
[CC--:B------:R-:W-:Y:S02]  /*16d10*/  @!P4 LEA R14, P1, R66.reuse, R18.reuse, 0x1 ;  /* 0x00000012420ec211 */ /* 0x0c0fe400078208ff */
[----:B------:R-:W-:Y:S02]  /*16d20*/  @!P5 LEA R18, P2, R69, R18, 0x1 ;  /* 0x000000124512d211 */ /* 0x000fe400078408ff */
[-C--:B0-----:R-:W-:Y:S02]  /*16d30*/  @!P3 LEA.HI.X R13, R67, R3.reuse, R64, 0x1, P0 ;  /* 0x00000003430db211 */ /* 0x081fe400000f0c40 */
[-C--:B------:R-:W-:Y:S02]  /*16d40*/  @!P4 LEA.HI.X R15, R66, R3.reuse, R68, 0x1, P1 ;  /* 0x00000003420fc211 */ /* 0x080fe400008f0c44 */
[----:B------:R-:W-:Y:S01]  /*16d50*/  @!P5 LEA.HI.X R19, R69, R3, R70, 0x1, P2 ;  /* 0x000000034513d211 */ /* 0x000fe200010f0c46 */
[----:B------:R0:W-:Y:S04]  /*16d60*/  @!P3 ST.E.128 desc[UR52][R12.64], R8 ;  /* 0x000000080c00b985 */ /* 0x0001e8000c101d34 */
[----:B------:R0:W-:Y:S04]  /*16d70*/  @!P4 ST.E.128 desc[UR52][R14.64], R32 ;  /* 0x000000200e00c985 */ /* 0x0001e8000c101d34 */
[----:B------:R0:W-:Y:S02]  /*16d80*/  @!P5 ST.E.128 desc[UR52][R18.64], R48 ;  /* 0x000000301200d985 */ /* 0x0001e4000c101d34 */
.L_x_1196:
[----:B------:R-:W-:Y:S05]  /*16d90*/  BSYNC B1 ;  /* 0x0000000000017941 */ /* 0x000fea0003800000 */
.L_x_1195:
        /* <DEDUP_REMOVED lines=8> */
[CC--:B--2---:R-:W-:Y:S02]  /*16e20*/  @!P2 LEA R8, P0, R67.reuse, R62.reuse, 0x1 ;  /* 0x0000003e4308a211 */ /* 0x0c4fe400078008ff */
[C---:B------:R-:W-:Y:S02]  /*16e30*/  @!P3 LEA R10, P1, R66.reuse, R62, 0x1 ;  /* 0x0000003e420ab211 */ /* 0x040fe400078208ff */
[-C--:B0-----:R-:W-:Y:S02]  /*16e40*/  @!P2 LEA.HI.X R9, R67, R63.reuse, R64, 0x1, P0 ;  /* 0x0000003f4309a211 */ /* 0x081fe400000f0c40 */
[----:B------:R-:W-:Y:S02]  /*16e50*/  @!P3 LEA.HI.X R11, R66, R63, R68, 0x1, P1 ;  /* 0x0000003f420bb211 */ /* 0x000fe400008f0c44 */
[----:B------:R-:W-:Y:S01]  /*16e60*/  ISETP.GE.AND P0, PT, R69, UR4, PT ;  /* 0x0000000445007c0c */ /* 0x000fe2000bf06270 */
[----:B------:R0:W-:Y:S04]  /*16e70*/  @!P2 ST.E.128 desc[UR52][R8.64], R4 ;  /* 0x000000040800a985 */ /* 0x0001e8000c101d34 */
[----:B------:R0:W-:Y:S08]  /*16e80*/  @!P3 ST.E.128 desc[UR52][R10.64], R24 ;  /* 0x000000180a00b985 */ /* 0x0001f0000c101d34 */
[----:B------:R-:W-:Y:S05]  /*16e90*/  @P0 BRA `(.L_x_1197) ;  /* 0x0000002000b40947 */ /* 0x000fea0003800000 */
[----:B0-----:R-:W-:-:S04]  /*16ea0*/  LEA R4, P0, R69, R62, 0x1 ;  /* 0x0000003e45047211 */ /* 0x001fc800078008ff */
[----:B------:R-:W-:-:S05]  /*16eb0*/  LEA.HI.X R5, R69, R63, R70, 0x1, P0 ;  /* 0x0000003f45057211 */ /* 0x000fca00000f0c46 */
[----:B------:R0:W-:Y:S01]  /*16ec0*/  ST.E.128 desc[UR52][R4.64], R36 ;  /* 0x0000002404007985 */ /* 0x0001e2000c101d34 */
[----:B------:R-:W-:Y:S05]  /*16ed0*/  BRA `(.L_x_1197) ;  /* 0x0000002000a47947 */ /* 0x000fea0003800000 */
.L_x_1190:
        /* <DEDUP_REMOVED lines=11> */
[----:B------:R-:W-:Y:S01]  /*16f90*/  ULDC.64 UR12, c[0x0][0xb38] ;  /* 0x0002ce00000c7ab9 */ /* 0x000fe20000000a00 */
[----:B------:R-:W-:-:S02]  /*16fa0*/  UIADD3 UR7, UR7, 0x33420, URZ ;  /* 0x0003342007077890 */ /* 0x000fc4000fffe03f */
[----:B------:R-:W-:Y:S02]  /*16fb0*/  UIMAD.WIDE.U32 UR8, UR43, UR12, UR8 ;  /* 0x0000000c2b0872a5 */ /* 0x000fe4000f8e0008 */
[----:B------:R-:W-:Y:S02]  /*16fc0*/  UPRMT UR7, URZ, 0x654, UR7 ;  /* 0x000006543f077896 */ /* 0x000fe40008000007 */
[----:B------:R-:W-:-:S03]  /*16fd0*/  UIMAD UR9, UR43, UR13, UR9 ;  /* 0x0000000d2b0972a4 */ /* 0x000fc6000f8e0209 */
[----:B------:R-:W-:Y:S02]  /*16fe0*/  ULDC.64 UR12, c[0x0][0xb40] ;  /* 0x0002d000000c7ab9 */ /* 0x000fe40000000a00 */
[----:B------:R-:W-:Y:S01]  /*16ff0*/  UIMAD UR4, UR4, UR12, URZ ;  /* 0x0000000c040472a4 */ /* 0x000fe2000f8e023f */
[----:B0-----:R-:W-:Y:S01]  /*17000*/  @P1 IMAD.HI.U32 R4, R11, R4, RZ ;  /* 0x000000040b041227 */ /* 0x001fe200078e00ff */
[----:B------:R-:W-:Y:S02]  /*17010*/  SYNCS.ARRIVE.TRANS64.RED.A1T0 RZ, [UR7], RZ ;  /* 0x000000ffffff79a7 */ /* 0x000fe40008100407 */
[----:B------:R-:W-:Y:S02]  /*17020*/  UIMAD UR4, UR10, UR13, UR4 ;  /* 0x0000000d0a0472a4 */ /* 0x000fe4000f8e0204 */
[----:B------:R-:W-:-:S03]  /*17030*/  UIMAD.WIDE.U32 UR10, UR10, UR12, UR8 ;  /* 0x0000000c0a0a72a5 */ /* 0x000fc6000f8e0008 */
[----:B------:R-:W-:Y:S01]  /*17040*/  ULDC.64 UR12, c[0x0][0xb48] ;  /* 0x0002d200000c7ab9 */ /* 0x000fe20000000a00 */
[----:B------:R-:W-:Y:S01]  /*17050*/  UIADD3 UR9, UR11, UR4, URZ ;  /* 0x000000040b097290 */ /* 0x000fe2000fffe03f */
[----:B-1----:R-:W-:Y:S02]  /*17060*/  @P1 SHF.R.U32.HI R9, RZ, R5, R4 ;  /* 0x00000005ff091219 */ /* 0x002fe40000011604 */
[----:B------:R-:W-:Y:S01]  /*17070*/  UMOV UR8, UR10 ;  /* 0x0000000a00087c82 */ /* 0x000fe20008000000 */
[----:B------:R-:W-:Y:S01]  /*17080*/  ULDC.64 UR10, c[0x0][0xb30] ;  /* 0x0002cc00000a7ab9 */ /* 0x000fe20000000a00 */
[----:B------:R-:W-:Y:S01]  /*17090*/  UIMAD.WIDE.U32 UR8, UR37, UR12, UR8 ;  /* 0x0000000c250872a5 */ /* 0x000fe2000f8e0008 */
[--C-:B------:R-:W-:Y:S01]  /*170a0*/  IMAD.MOV R6, RZ, RZ, -R9.reuse ;  /* 0x000000ffff067224 */ /* 0x100fe200078e0a09 */
[----:B------:R-:W-:Y:S02]  /*170b0*/  SHF.R.S32.HI R4, RZ, 0x1f, R9 ;  /* 0x0000001fff047819 */ /* 0x000fe40000011409 */
[----:B------:R-:W-:Y:S01]  /*170c0*/  UIMAD UR37, UR37, UR13, UR9 ;  /* 0x0000000d252572a4 */ /* 0x000fe2000f8e0209 */
[----:B------:R-:W-:-:S02]  /*170d0*/  IMAD R3, R3, R6, R11 ;  /* 0x0000000603037224 */ /* 0x000fc400078e020b */
[----:B------:R-:W-:Y:S02]  /*170e0*/  IMAD R6, R4, UR10, RZ ;  /* 0x0000000a04067c24 */ /* 0x000fe4000f8e02ff */
[----:B------:R-:W-:Y:S02]  /*170f0*/  IMAD.U32 R5, RZ, RZ, UR9 ;  /* 0x00000009ff057e24 */ /* 0x000fe4000f8e00ff */
[----:B------:R-:W-:Y:S01]  /*17100*/  IMAD.U32 R4, RZ, RZ, UR8 ;  /* 0x00000008ff047e24 */ /* 0x000fe2000f8e00ff */
[----:B------:R-:W-:Y:S01]  /*17110*/  ULDC.64 UR8, c[0x0][0xb28] ;  /* 0x0002ca0000087ab9 */ /* 0x000fe20000000a00 */
[----:B------:R-:W-:Y:S02]  /*17120*/  IMAD.U32 R5, RZ, RZ, UR37 ;  /* 0x00000025ff057e24 */ /* 0x000fe4000f8e00ff */
[C---:B------:R-:W-:Y:S01]  /*17130*/  IMAD R11, R9.reuse, UR11, R6 ;  /* 0x0000000b090b7c24 */ /* 0x040fe2000f8e0206 */
[----:B------:R-:W-:Y:S01]  /*17140*/  SHF.R.S32.HI R6, RZ, 0x1f, R3 ;  /* 0x0000001fff067819 */ /* 0x000fe20000011403 */
[----:B------:R-:W-:-:S04]  /*17150*/  IMAD.WIDE.U32 R4, R9, UR10, R4 ;  /* 0x0000000a09047c25 */ /* 0x000fc8000f8e0004 */
[----:B------:R-:W-:Y:S02]  /*17160*/  IMAD R6, R6, UR8, RZ ;  /* 0x0000000806067c24 */ /* 0x000fe4000f8e02ff */
[----:B------:R-:W-:Y:S02]  /*17170*/  IMAD.IADD R5, R5, 0x1, R11 ;  /* 0x0000000105057824 */ /* 0x000fe400078e020b */
        /* <DEDUP_REMOVED lines=10> */
[C---:B------:R-:W-:Y:S01]  /*17220*/  VIADD R19, R17.reuse, 0x28 ;  /* 0x0000002811137836 */ /* 0x040fe20000000000 */
[C---:B------:R-:W-:Y:S01]  /*17230*/  ISETP.GE.AND P0, PT, R17.reuse, UR4, PT ;  /* 0x0000000411007c0c */ /* 0x040fe2000bf06270 */
[----:B------:R-:W-:Y:S01]  /*17240*/  VIADD R21, R17, 0x30 ;  /* 0x0000003011157836 */ /* 0x000fe20000000000 */
[----:B------:R-:W-:Y:S01]  /*17250*/  ISETP.GE.AND P1, PT, R223, UR4, PT ;  /* 0x00000004df007c0c */ /* 0x000fe2000bf26270 */
[C---:B------:R-:W-:Y:S01]  /*17260*/  VIADD R25, R17.reuse, 0x38 ;  /* 0x0000003811197836 */ /* 0x040fe20000000000 */
[----:B------:R-:W-:Y:S01]  /*17270*/  ISETP.GE.AND P2, PT, R222, UR4, PT ;  /* 0x00000004de007c0c */ /* 0x000fe2000bf46270 */
[----:B------:R-:W-:Y:S01]  /*17280*/  VIADD R27, R17, 0x40 ;  /* 0x00000040111b7836 */ /* 0x000fe20000000000 */
[----:B------:R-:W-:Y:S01]  /*17290*/  ISETP.GE.AND P6, PT, R221, UR4, PT ;  /* 0x00000004dd007c0c */ /* 0x000fe2000bfc6270 */
[----:B------:R-:W-:-:S03]  /*172a0*/  VIADD R29, R17, 0x60 ;  /* 0x00000060111d7836 */ /* 0x000fc60000000000 */
[----:B------:R-:W-:-:S03]  /*172b0*/  ISETP.GE.AND P5, PT, R27, UR4, PT ;  /* 0x000000041b007c0c */ /* 0x000fc6000bfa6270 */
[----:B-12---:R-:W-:Y:S02]  /*172c0*/  @!P0 IMAD.WIDE R8, R17, 0x4, R4 ;  /* 0x0000000411088825 */ /* 0x006fe400078e0204 */
[CC--:B------:R-:W-:Y:S02]  /*172d0*/  @!P1 LEA R10, P3, R223.reuse, R4.reuse, 0x2 ;  /* 0x00000004df0a9211 */ /* 0x0c0fe400078610ff */
[C---:B------:R-:W-:Y:S01]  /*172e0*/  @!P2 LEA R12, P4, R222.reuse, R4, 0x2 ;  /* 0x00000004de0ca211 */ /* 0x040fe200078810ff */
[----:B------:R1:W-:Y:S01]  /*172f0*/  @!P0 ST.E.64 desc[UR52][R8.64], R98 ;  /* 0x0000006208008985 */ /* 0x0003e2000c101b34 */
[-C--:B------:R-:W-:Y:S02]  /*17300*/  @!P1 LEA.HI.X R11, R223, R5.reuse, R228, 0x2, P3 ;  /* 0x00000005df0b9211 */ /* 0x080fe400018f14e4 */
[----:B------:R-:W-:Y:S02]  /*17310*/  ISETP.GE.AND P0, PT, R19, UR4, PT ;  /* 0x0000000413007c0c */ /* 0x000fe4000bf06270 */
[----:B------:R-:W-:Y:S01]  /*17320*/  @!P2 LEA.HI.X R13, R222, R5, R227, 0x2, P4 ;  /* 0x00000005de0da211 */ /* 0x000fe200020f14e3 */
[----:B------:R2:W-:Y:S01]  /*17330*/  @!P1 ST.E.64 desc[UR52][R10.64], R96 ;  /* 0x000000600a009985 */ /* 0x0005e2000c101b34 */
[----:B------:R-:W-:-:S02]  /*17340*/  ISETP.GE.AND P1, PT, R220, UR4, PT ;  /* 0x00000004dc007c0c */ /* 0x000fc4000bf26270 */
[-C--:B------:R-:W-:Y:S01]  /*17350*/  @!P6 LEA R14, P3, R221, R4.reuse, 0x2 ;  /* 0x00000004dd0ee211 */ /* 0x080fe200078610ff */
[----:B------:R3:W-:Y:S01]  /*17360*/  @!P2 ST.E.64 desc[UR52][R12.64], R90 ;  /* 0x0000005a0c00a985 */ /* 0x0007e2000c101b34 */
[----:B------:R-:W-:Y:S02]  /*17370*/  ISETP.GE.AND P2, PT, R21, UR4, PT ;  /* 0x0000000415007c0c */ /* 0x000fe4000bf46270 */
[----:B------:R-:W-:Y:S02]  /*17380*/  ISETP.GE.AND P4, PT, R25, UR4, PT ;  /* 0x0000000419007c0c */ /* 0x000fe4000bf86270 */
[----:B------:R-:W-:Y:S02]  /*17390*/  @!P6 LEA.HI.X R15, R221, R5, R226, 0x2, P3 ;  /* 0x00000005dd0fe211 */ /* 0x000fe400018f14e2 */
[----:B-1----:R-:W-:Y:S02]  /*173a0*/  SHF.R.S32.HI R8, RZ, 0x1f, R19 ;  /* 0x0000001fff087819 */ /* 0x002fe40000011413 */
[----:B------:R-:W-:Y:S01]  /*173b0*/  SHF.R.S32.HI R9, RZ, 0x1f, R220 ;  /* 0x0000001fff097819 */ /* 0x000fe200000114dc */
[----:B------:R1:W-:Y:S01]  /*173c0*/  @!P6 ST.E.64 desc[UR52][R14.64], R88 ;  /* 0x000000580e00e985 */ /* 0x0003e2000c101b34 */
[----:B--2---:R-:W-:-:S02]  /*173d0*/  @!P0 LEA R10, P3, R19, R4, 0x2 ;  /* 0x00000004130a8211 */ /* 0x004fc400078610ff */
[----:B---3--:R-:W-:Y:S02]  /*173e0*/  SHF.R.S32.HI R13, RZ, 0x1f, R21 ;  /* 0x0000001fff0d7819 */ /* 0x008fe40000011415 */
[-C--:B------:R-:W-:Y:S02]  /*173f0*/  @!P0 LEA.HI.X R11, R19, R5.reuse, R8, 0x2, P3 ;  /* 0x00000005130b8211 */ /* 0x080fe400018f1408 */
[CC--:B------:R-:W-:Y:S02]  /*17400*/  @!P1 LEA R8, P3, R220.reuse, R4.reuse, 0x2 ;  /* 0x00000004dc089211 */ /* 0x0c0fe400078610ff */
[----:B------:R-:W-:Y:S02]  /*17410*/  @!P2 LEA R12, P6, R21, R4, 0x2 ;  /* 0x00000004150ca211 */ /* 0x000fe400078c10ff */
[----:B------:R-:W-:Y:S02]  /*17420*/  @!P1 LEA.HI.X R9, R220, R5, R9, 0x2, P3 ;  /* 0x00000005dc099211 */ /* 0x000fe400018f1409 */
[----:B------:R-:W-:-:S02]  /*17430*/  SHF.R.S32.HI R19, RZ, 0x1f, R25 ;  /* 0x0000001fff137819 */ /* 0x000fc40000011419 */
[-C--:B------:R-:W-:Y:S01]  /*17440*/  @!P4 LEA R18, P3, R25, R4.reuse, 0x2 ;  /* 0x000000041912c211 */ /* 0x080fe200078610ff */
[----:B------:R2:W-:Y:S01]  /*17450*/  @!P1 ST.E.64 desc[UR52][R8.64], R82 ;  /* 0x0000005208009985 */ /* 0x0005e2000c101b34 */
[-C--:B------:R-:W-:Y:S01]  /*17460*/  @!P2 LEA.HI.X R13, R21, R5.reuse, R13, 0x2, P6 ;  /* 0x00000005150da211 */ /* 0x080fe200030f140d */
[----:B------:R-:W-:Y:S01]  /*17470*/  VIADD R21, R17, 0x48 ;  /* 0x0000004811157836 */ /* 0x000fe20000000000 */
[-C--:B------:R-:W-:Y:S01]  /*17480*/  @!P4 LEA.HI.X R19, R25, R5.reuse, R19, 0x2, P3 ;  /* 0x000000051913c211 */ /* 0x080fe200018f1413 */
[----:B------:R-:W-:Y:S01]  /*17490*/  VIADD R25, R17, 0x50 ;  /* 0x0000005011197836 */ /* 0x000fe20000000000 */
[----:B-1----:R-:W-:Y:S01]  /*174a0*/  SHF.R.S32.HI R15, RZ, 0x1f, R27 ;  /* 0x0000001fff0f7819 */ /* 0x002fe2000001141b */
[----:B------:R-:W-:Y:S01]  /*174b0*/  @!P0 ST.E.64 desc[UR52][R10.64], R80 ;  /* 0x000000500a008985 */ /* 0x000fe2000c101b34 */
[----:B------:R-:W-:Y:S02]  /*174c0*/  @!P5 LEA R14, P6, R27, R4, 0x2 ;  /* 0x000000041b0ed211 */ /* 0x000fe400078c10ff */
[----:B------:R-:W-:Y:S01]  /*174d0*/  ISETP.GE.AND P3, PT, R21, UR4, PT ;  /* 0x0000000415007c0c */ /* 0x000fe2000bf66270 */
[----:B------:R1:W-:Y:S01]  /*174e0*/  @!P2 ST.E.64 desc[UR52][R12.64], R74 ;  /* 0x0000004a0c00a985 */ /* 0x0003e2000c101b34 */
[----:B------:R-:W-:Y:S01]  /*174f0*/  @!P5 LEA.HI.X R15, R27, R5, R15, 0x2, P6 ;  /* 0x000000051b0fd211 */ /* 0x000fe200030f140f */
[----:B------:R-:W-:Y:S01]  /*17500*/  VIADD R27, R17, 0x58 ;  /* 0x00000058111b7836 */ /* 0x000fe20000000000 */
[----:B------:R-:W-:Y:S01]  /*17510*/  ISETP.GE.AND P0, PT, R25, UR4, PT ;  /* 0x0000000419007c0c */ /* 0x000fe2000bf06270 */
[----:B------:R3:W-:Y:S01]  /*17520*/  @!P4 ST.E.64 desc[UR52][R18.64], R72 ;  /* 0x000000481200c985 */ /* 0x0007e2000c101b34 */
[----:B------:R-:W-:-:S02]  /*17530*/  SHF.R.S32.HI R24, RZ, 0x1f, R21 ;  /* 0x0000001fff187819 */ /* 0x000fc40000011415 */
[----:B------:R-:W-:Y:S01]  /*17540*/  ISETP.GE.AND P1, PT, R27, UR4, PT ;  /* 0x000000041b007c0c */ /* 0x000fe2000bf26270 */
[----:B------:R4:W-:Y:S01]  /*17550*/  @!P5 ST.E.64 desc[UR52][R14.64], R66 ;  /* 0x000000420e00d985 */ /* 0x0009e2000c101b34 */
[----:B--2---:R-:W-:-:S03]  /*17560*/  SHF.R.S32.HI R9, RZ, 0x1f, R25 ;  /* 0x0000001fff097819 */ /* 0x004fc60000011419 */
[-C--:B------:R-:W-:Y:S02]  /*17570*/  @!P3 LEA R20, P6, R21, R4.reuse, 0x2 ;  /* 0x000000041514b211 */ /* 0x080fe400078c10ff */
[----:B-1----:R-:W-:Y:S02]  /*17580*/  SHF.R.S32.HI R13, RZ, 0x1f, R29 ;  /* 0x0000001fff0d7819 */ /* 0x002fe4000001141d */
[-C--:B------:R-:W-:Y:S02]  /*17590*/  @!P0 LEA R8, P2, R25, R4.reuse, 0x2 ;  /* 0x0000000419088211 */ /* 0x080fe400078410ff */
[-C--:B------:R-:W-:Y:S02]  /*175a0*/  @!P3 LEA.HI.X R21, R21, R5.reuse, R24, 0x2, P6 ;  /* 0x000000051515b211 */ /* 0x080fe400030f1418 */
[----:B------:R-:W-:Y:S01]  /*175b0*/  @!P0 LEA.HI.X R9, R25, R5, R9, 0x2, P2 ;  /* 0x0000000519098211 */ /* 0x000fe200010f1409 */
[----:B------:R-:W-:Y:S01]  /*175c0*/  VIADD R25, R17, 0x68 ;  /* 0x0000006811197836 */ /* 0x000fe20000000000 */
[----:B------:R-:W-:Y:S01]  /*175d0*/  SHF.R.S32.HI R24, RZ, 0x1f, R27 ;  /* 0x0000001fff187819 */ /* 0x000fe2000001141b */
[----:B------:R1:W-:Y:S01]  /*175e0*/  @!P3 ST.E.64 desc[UR52][R20.64], R64 ;  /* 0x000000401400b985 */ /* 0x0003e2000c101b34 */
[----:B------:R-:W-:-:S02]  /*175f0*/  @!P1 LEA R10, P6, R27, R4, 0x2 ;  /* 0x000000041b0a9211 */ /* 0x000fc400078c10ff */
[----:B------:R-:W-:Y:S01]  /*17600*/  ISETP.GE.AND P2, PT, R29, UR4, PT ;  /* 0x000000041d007c0c */ /* 0x000fe2000bf46270 */
[----:B------:R2:W-:Y:S01]  /*17610*/  @!P0 ST.E.64 desc[UR52][R8.64], R58 ;  /* 0x0000003a08008985 */ /* 0x0005e2000c101b34 */
[----:B------:R-:W-:Y:S01]  /*17620*/  @!P1 LEA.HI.X R11, R27, R5, R24, 0x2, P6 ;  /* 0x000000051b0b9211 */ /* 0x000fe200030f1418 */
[----:B------:R-:W-:Y:S01]  /*17630*/  VIADD R27, R17, 0x70 ;  /* 0x00000070111b7836 */ /* 0x000fe20000000000 */
[----:B------:R-:W-:Y:S02]  /*17640*/  ISETP.GE.AND P4, PT, R25, UR4, PT ;  /* 0x0000000419007c0c */ /* 0x000fe4000bf86270 */
[----:B---3--:R-:W-:Y:S01]  /*17650*/  SHF.R.S32.HI R19, RZ, 0x1f, R25 ;  /* 0x0000001fff137819 */ /* 0x008fe20000011419 */
[----:B------:R3:W-:Y:S01]  /*17660*/  @!P1 ST.E.64 desc[UR52][R10.64], R56 ;  /* 0x000000380a009985 */ /* 0x0007e2000c101b34 */
[----:B------:R-:W-:Y:S02]  /*17670*/  ISETP.GE.AND P5, PT, R27, UR4, PT ;  /* 0x000000041b007c0c */ /* 0x000fe4000bfa6270 */
[----:B------:R-:W-:-:S03]  /*17680*/  SHF.R.S32.HI R24, RZ, 0x1f, R27 ;  /* 0x0000001fff187819 */ /* 0x000fc6000001141b */
[----:B------:R-:W-:-:S04]  /*17690*/  @!P2 LEA R12, P6, R29, R4, 0x2 ;  /* 0x000000041d0ca211 */ /* 0x000fc800078c10ff */
[-C--:B------:R-:W-:Y:S01]  /*176a0*/  @!P2 LEA.HI.X R13, R29, R5.reuse, R13, 0x2, P6 ;  /* 0x000000051d0da211 */ /* 0x080fe200030f140d */
[----:B------:R-:W-:Y:S01]  /*176b0*/  VIADD R29, R17, 0x78 ;  /* 0x00000078111d7836 */ /* 0x000fe20000000000 */
[-C--:B------:R-:W-:Y:S02]  /*176c0*/  @!P4 LEA R18, P3, R25, R4.reuse, 0x2 ;  /* 0x000000041912c211 */ /* 0x080fe400078610ff */
[----:B----4-:R-:W-:Y:S01]  /*176d0*/  @!P5 LEA R14, P6, R27, R4, 0x2 ;  /* 0x000000041b0ed211 */ /* 0x010fe200078c10ff */
[----:B------:R4:W-:Y:S01]  /*176e0*/  @!P2 ST.E.64 desc[UR52][R12.64], R50 ;  /* 0x000000320c00a985 */ /* 0x0009e2000c101b34 */
[-C--:B------:R-:W-:Y:S01]  /*176f0*/  @!P4 LEA.HI.X R19, R25, R5.reuse, R19, 0x2, P3 ;  /* 0x000000051913c211 */ /* 0x080fe200018f1413 */
[----:B------:R-:W-:Y:S01]  /*17700*/  VIADD R25, R17, 0x80 ;  /* 0x0000008011197836 */ /* 0x000fe20000000000 */
[----:B------:R-:W-:Y:S02]  /*17710*/  ISETP.GE.AND P3, PT, R29, UR4, PT ;  /* 0x000000041d007c0c */ /* 0x000fe4000bf66270 */
[----:B------:R-:W-:Y:S01]  /*17720*/  @!P5 LEA.HI.X R15, R27, R5, R24, 0x2, P6 ;  /* 0x000000051b0fd211 */ /* 0x000fe200030f1418 */
[----:B------:R-:W-:Y:S01]  /*17730*/  VIADD R27, R17, 0x88 ;  /* 0x00000088111b7836 */ /* 0x000fe20000000000 */
[----:B------:R-:W-:Y:S01]  /*17740*/  ISETP.GE.AND P1, PT, R25, UR4, PT ;  /* 0x0000000419007c0c */ /* 0x000fe2000bf26270 */
[----:B------:R5:W-:Y:S01]  /*17750*/  @!P4 ST.E.64 desc[UR52][R18.64], R48 ;  /* 0x000000301200c985 */ /* 0x000be2000c101b34 */
[----:B-1----:R-:W-:-:S02]  /*17760*/  SHF.R.S32.HI R21, RZ, 0x1f, R29 ;  /* 0x0000001fff157819 */ /* 0x002fc4000001141d */
[----:B------:R-:W-:Y:S01]  /*17770*/  ISETP.GE.AND P0, PT, R27, UR4, PT ;  /* 0x000000041b007c0c */ /* 0x000fe2000bf06270 */
[----:B------:R1:W-:Y:S01]  /*17780*/  @!P5 ST.E.64 desc[UR52][R14.64], R42 ;  /* 0x0000002a0e00d985 */ /* 0x0003e2000c101b34 */
[----:B--2---:R-:W-:Y:S02]  /*17790*/  SHF.R.S32.HI R9, RZ, 0x1f, R25 ;  /* 0x0000001fff097819 */ /* 0x004fe40000011419 */
[----:B------:R-:W-:Y:S02]  /*177a0*/  SHF.R.S32.HI R24, RZ, 0x1f, R27 ;  /* 0x0000001fff187819 */ /* 0x000fe4000001141b */
[----:B------:R-:W-:-:S03]  /*177b0*/  @!P3 LEA R20, P6, R29, R4, 0x2 ;  /* 0x000000041d14b211 */ /* 0x000fc600078c10ff */
[-C--:B------:R-:W-:Y:S02]  /*177c0*/  @!P1 LEA R8, P2, R25, R4.reuse, 0x2 ;  /* 0x0000000419089211 */ /* 0x080fe400078410ff */
[-C--:B------:R-:W-:Y:S01]  /*177d0*/  @!P3 LEA.HI.X R21, R29, R5.reuse, R21, 0x2, P6 ;  /* 0x000000051d15b211 */ /* 0x080fe200030f1415 */
[----:B------:R-:W-:Y:S01]  /*177e0*/  VIADD R29, R17, 0x90 ;  /* 0x00000090111d7836 */ /* 0x000fe20000000000 */
[-C--:B------:R-:W-:Y:S01]  /*177f0*/  @!P1 LEA.HI.X R9, R25, R5.reuse, R9, 0x2, P2 ;  /* 0x0000000519099211 */ /* 0x080fe200010f1409 */
[----:B------:R-:W-:Y:S01]  /*17800*/  VIADD R25, R17, 0x98 ;  /* 0x0000009811197836 */ /* 0x000fe20000000000 */
[----:B---3--:R-:W-:Y:S01]  /*17810*/  @!P0 LEA R10, P6, R27, R4, 0x2 ;  /* 0x000000041b0a8211 */ /* 0x008fe200078c10ff */
[----:B------:R2:W-:Y:S01]  /*17820*/  @!P3 ST.E.64 desc[UR52][R20.64], R104 ;  /* 0x000000681400b985 */ /* 0x0005e2000c101b34 */
[----:B------:R-:W-:Y:S02]  /*17830*/  ISETP.GE.AND P2, PT, R29, UR4, PT ;  /* 0x000000041d007c0c */ /* 0x000fe4000bf46270 */
[----:B------:R-:W-:Y:S01]  /*17840*/  @!P0 LEA.HI.X R11, R27, R5, R24, 0x2, P6 ;  /* 0x000000051b0b8211 */ /* 0x000fe200030f1418 */
[----:B------:R-:W-:Y:S01]  /*17850*/  VIADD R27, R17, 0xa0 ;  /* 0x000000a0111b7836 */ /* 0x000fe20000000000 */
[----:B------:R-:W-:Y:S01]  /*17860*/  ISETP.GE.AND P5, PT, R25, UR4, PT ;  /* 0x0000000419007c0c */ /* 0x000fe2000bfa6270 */
[----:B------:R3:W-:Y:S01]  /*17870*/  @!P1 ST.E.64 desc[UR52][R8.64], R106 ;  /* 0x0000006a08009985 */ /* 0x0007e2000c101b34 */
[----:B----4-:R-:W-:-:S02]  /*17880*/  SHF.R.S32.HI R13, RZ, 0x1f, R29 ;  /* 0x0000001fff0d7819 */ /* 0x010fc4000001141d */
[----:B------:R-:W-:Y:S01]  /*17890*/  ISETP.GE.AND P4, PT, R27, UR4, PT ;  /* 0x000000041b007c0c */ /* 0x000fe2000bf86270 */
[----:B------:R4:W-:Y:S01]  /*178a0*/  @!P0 ST.E.64 desc[UR52][R10.64], R112 ;  /* 0x000000700a008985 */ /* 0x0009e2000c101b34 */
[----:B-----5:R-:W-:Y:S02]  /*178b0*/  SHF.R.S32.HI R19, RZ, 0x1f, R25 ;  /* 0x0000001fff137819 */ /* 0x020fe40000011419 */
[----:B------:R-:W-:Y:S02]  /*178c0*/  SHF.R.S32.HI R24, RZ, 0x1f, R27 ;  /* 0x0000001fff187819 */ /* 0x000fe4000001141b */
[----:B------:R-:W-:-:S03]  /*178d0*/  @!P2 LEA R12, P6, R29, R4, 0x2 ;  /* 0x000000041d0ca211 */ /* 0x000fc600078c10ff */
[-C--:B------:R-:W-:Y:S02]  /*178e0*/  @!P5 LEA R18, P3, R25, R4.reuse, 0x2 ;  /* 0x000000041912d211 */ /* 0x080fe400078610ff */
[-C--:B------:R-:W-:Y:S01]  /*178f0*/  @!P2 LEA.HI.X R13, R29, R5.reuse, R13, 0x2, P6 ;  /* 0x000000051d0da211 */ /* 0x080fe200030f140d */
[----:B------:R-:W-:Y:S01]  /*17900*/  VIADD R29, R17, 0xa8 ;  /* 0x000000a8111d7836 */ /* 0x000fe20000000000 */
[-C--:B------:R-:W-:Y:S01]  /*17910*/  @!P5 LEA.HI.X R19, R25, R5.reuse, R19, 0x2, P3 ;  /* 0x000000051913d211 */ /* 0x080fe200018f1413 */
[----:B------:R-:W-:Y:S01]  /*17920*/  VIADD R25, R17, 0xb0 ;  /* 0x000000b011197836 */ /* 0x000fe20000000000 */
[----:B-1----:R-:W-:Y:S01]  /*17930*/  @!P4 LEA R14, P6, R27, R4, 0x2 ;  /* 0x000000041b0ec211 */ /* 0x002fe200078c10ff */
[----:B------:R4:W-:Y:S01]  /*17940*/  @!P2 ST.E.64 desc[UR52][R12.64], R122 ;  /* 0x0000007a0c00a985 */ /* 0x0009e2000c101b34 */
[----:B------:R-:W-:Y:S02]  /*17950*/  ISETP.GE.AND P3, PT, R29, UR4, PT ;  /* 0x000000041d007c0c */ /* 0x000fe4000bf66270 */
[----:B------:R-:W-:Y:S01]  /*17960*/  @!P4 LEA.HI.X R15, R27, R5, R24, 0x2, P6 ;  /* 0x000000051b0fc211 */ /* 0x000fe200030f1418 */
[----:B------:R-:W-:Y:S01]  /*17970*/  VIADD R27, R17, 0xb8 ;  /* 0x000000b8111b7836 */ /* 0x000fe20000000000 */
[----:B------:R-:W-:Y:S01]  /*17980*/  ISETP.GE.AND P1, PT, R25, UR4, PT ;  /* 0x0000000419007c0c */ /* 0x000fe2000bf26270 */
[----:B------:R4:W-:Y:S01]  /*17990*/  @!P5 ST.E.64 desc[UR52][R18.64], R124 ;  /* 0x0000007c1200d985 */ /* 0x0009e2000c101b34 */
[----:B--2---:R-:W-:-:S02]  /*179a0*/  SHF.R.S32.HI R21, RZ, 0x1f, R29 ;  /* 0x0000001fff157819 */ /* 0x004fc4000001141d */
[----:B------:R-:W-:Y:S01]  /*179b0*/  ISETP.GE.AND P0, PT, R27, UR4, PT ;  /* 0x000000041b007c0c */ /* 0x000fe2000bf06270 */
[----:B------:R4:W-:Y:S01]  /*179c0*/  @!P4 ST.E.64 desc[UR52][R14.64], R130 ;  /* 0x000000820e00c985 */ /* 0x0009e2000c101b34 */
[----:B------:R-:W-:Y:S02]  /*179d0*/  SHF.R.S32.HI R26, RZ, 0x1f, R25 ;  /* 0x0000001fff1a7819 */ /* 0x000fe40000011419 */
[----:B---3--:R-:W-:Y:S02]  /*179e0*/  SHF.R.S32.HI R8, RZ, 0x1f, R27 ;  /* 0x0000001fff087819 */ /* 0x008fe4000001141b */
[----:B------:R-:W-:-:S04]  /*179f0*/  @!P3 LEA R20, P6, R29, R4, 0x2 ;  /* 0x000000041d14b211 */ /* 0x000fc800078c10ff */
[----:B------:R-:W-:Y:S02]  /*17a00*/  @!P3 LEA.HI.X R21, R29, R5, R21, 0x2, P6 ;  /* 0x000000051d15b211 */ /* 0x000fe400030f1415 */
[----:B------:R-:W-:-:S03]  /*17a10*/  @!P1 LEA R24, P6, R25, R4, 0x2 ;  /* 0x0000000419189211 */ /* 0x000fc600078c10ff */
[----:B------:R4:W-:Y:S01]  /*17a20*/  @!P3 ST.E.64 desc[UR52][R20.64], R132 ;  /* 0x000000841400b985 */ /* 0x0009e2000c101b34 */
[----:B------:R-:W-:Y:S02]  /*17a30*/  @!P1 LEA.HI.X R25, R25, R5, R26, 0x2, P6 ;  /* 0x0000000519199211 */ /* 0x000fe400030f141a */
[----:B------:R-:W-:-:S03]  /*17a40*/  @!P0 LEA R4, P6, R27, R4, 0x2 ;  /* 0x000000041b048211 */ /* 0x000fc600078c10ff */
[----:B------:R4:W-:Y:S01]  /*17a50*/  @!P1 ST.E.64 desc[UR52][R24.64], R138 ;  /* 0x0000008a18009985 */ /* 0x0009e2000c101b34 */
[----:B------:R-:W-:-:S05]  /*17a60*/  @!P0 LEA.HI.X R5, R27, R5, R8, 0x2, P6 ;  /* 0x000000051b058211 */ /* 0x000fca00030f1408 */
[----:B------:R4:W-:Y:S04]  /*17a70*/  @!P0 ST.E.64 desc[UR52][R4.64], R140 ;  /* 0x0000008c04008985 */ /* 0x0009e8000c101b34 */
.L_x_1199:
[----:B------:R-:W-:Y:S05]  /*17a80*/  BSYNC B1 ;  /* 0x0000000000017941 */ /* 0x000fea0003800000 */
.L_x_1198:
[----:B------:R-:W-:Y:S01]  /*17a90*/  ISETP.GE.AND P0, PT, R7, R0, PT ;  /* 0x000000000700720c */ /* 0x000fe20003f06270 */
[----:B------:R3:W0:Y:S04]  /*17aa0*/  SHFL.IDX PT, R9, R3, 0x1, 0x1c1f ;  /* 0x003c1f0003097f89 */ /* 0x00062800000e0000 */
[----:B------:R3:W0:Y:S08]  /*17ab0*/  SHFL.IDX PT, R8, R6, 0x1, 0x1c1f ;  /* 0x003c1f0006087f89 */ /* 0x00063000000e0000 */
[----:B---3--:R-:W-:Y:S05]  /*17ac0*/  @P0 BRA `(.L_x_1197) ;  /* 0x0000001400a80947 */ /* 0x008fea0003800000 */
[----:B------:R-:W-:Y:S01]  /*17ad0*/  ULDC UR4, c[0x0][0xac8] ;  /* 0x0002b20000047ab9 */ /* 0x000fe20000000800 */
[----:B0-----:R-:W-:Y:S01]  /*17ae0*/  VIADD R3, R17, 0x28 ;  /* 0x0000002811037836 */ /* 0x001fe20000000000 */
[----:B------:R-:W-:Y:S01]  /*17af0*/  ISETP.GE.AND P2, PT, R223, UR4, PT ;  /* 0x00000004df007c0c */ /* 0x000fe2000bf46270 */
[C---:B----4-:R-:W-:Y:S01]  /*17b00*/  VIADD R19, R17.reuse, 0x30 ;  /* 0x0000003011137836 */ /* 0x050fe20000000000 */
[C---:B------:R-:W-:Y:S01]  /*17b10*/  ISETP.GE.AND P1, PT, R17.reuse, UR4, PT ;  /* 0x0000000411007c0c */ /* 0x040fe2000bf26270 */
[C---:B------:R-:W-:Y:S01]  /*17b20*/  VIADD R15, R17.reuse, 0x38 ;  /* 0x00000038110f7836 */ /* 0x040fe20000000000 */
[----:B------:R-:W-:Y:S01]  /*17b30*/  ISETP.GE.AND P3, PT, R222, UR4, PT ;  /* 0x00000004de007c0c */ /* 0x000fe2000bf66270 */
[----:B------:R-:W-:Y:S01]  /*17b40*/  VIADD R25, R17, 0x40 ;  /* 0x0000004011197836 */ /* 0x000fe20000000000 */
[----:B------:R-:W-:Y:S01]  /*17b50*/  ISETP.GE.AND P4, PT, R19, UR4, PT ;  /* 0x0000000413007c0c */ /* 0x000fe2000bf86270 */
[C---:B------:R-:W-:Y:S01]  /*17b60*/  VIADD R21, R17.reuse, 0x50 ;  /* 0x0000005011157836 */ /* 0x040fe20000000000 */
[----:B------:R-:W-:Y:S01]  /*17b70*/  SHF.R.S32.HI R0, RZ, 0x1f, R3 ;  /* 0x0000001fff007819 */ /* 0x000fe20000011403 */
[----:B------:R-:W-:Y:S01]  /*17b80*/  VIADD R27, R17, 0x68 ;  /* 0x00000068111b7836 */ /* 0x000fe20000000000 */
[----:B------:R-:W-:-:S03]  /*17b90*/  ISETP.GE.AND P5, PT, R15, UR4, PT ;  /* 0x000000040f007c0c */ /* 0x000fc6000bfa6270 */
[-C--:B------:R-:W-:Y:S02]  /*17ba0*/  @!P2 LEA R6, P0, R223, R8.reuse, 0x2 ;  /* 0x00000008df06a211 */ /* 0x080fe400078010ff */
[----:B-12---:R-:W-:Y:S01]  /*17bb0*/  @!P1 IMAD.WIDE R4, R17, 0x4, R8 ;  /* 0x0000000411049825 */ /* 0x006fe200078e0208 */
[----:B------:R-:W-:Y:S02]  /*17bc0*/  SHF.R.S32.HI R20, RZ, 0x1f, R27 ;  /* 0x0000001fff147819 */ /* 0x000fe4000001141b */
[----:B------:R-:W-:Y:S02]  /*17bd0*/  @!P2 LEA.HI.X R7, R223, R9, R228, 0x2, P0 ;  /* 0x00000009df07a211 */ /* 0x000fe400000f14e4 */
[----:B------:R0:W-:Y:S01]  /*17be0*/  @!P1 ST.E.64 desc[UR52][R4.64], R94 ;  /* 0x0000005e04009985 */ /* 0x0001e2000c101b34 */
[----:B------:R-:W-:Y:S02]  /*17bf0*/  ISETP.GE.AND P0, PT, R220, UR4, PT ;  /* 0x00000004dc007c0c */ /* 0x000fe4000bf06270 */
[----:B------:R-:W-:Y:S01]  /*17c00*/  @!P3 LEA R10, P1, R222, R8, 0x2 ;  /* 0x00000008de0ab211 */ /* 0x000fe200078210ff */
[----:B------:R1:W-:Y:S01]  /*17c10*/  @!P2 ST.E.64 desc[UR52][R6.64], R92 ;  /* 0x0000005c0600a985 */ /* 0x0003e2000c101b34 */
[----:B------:R-:W-:-:S02]  /*17c20*/  ISETP.GE.AND P2, PT, R3, UR4, PT ;  /* 0x0000000403007c0c */ /* 0x000fc4000bf46270 */
[----:B------:R-:W-:Y:S02]  /*17c30*/  @!P3 LEA.HI.X R11, R222, R9, R227, 0x2, P1 ;  /* 0x00000009de0bb211 */ /* 0x000fe400008f14e3 */
[----:B------:R-:W-:-:S03]  /*17c40*/  ISETP.GE.AND P1, PT, R221, UR4, PT ;  /* 0x00000004dd007c0c */ /* 0x000fc6000bf26270 */
[----:B------:R2:W-:Y:S01]  /*17c50*/  @!P3 ST.E.64 desc[UR52][R10.64], R86 ;  /* 0x000000560a00b985 */ /* 0x0005e2000c101b34 */
[----:B0-----:R-:W-:Y:S02]  /*17c60*/  SHF.R.S32.HI R5, RZ, 0x1f, R220 ;  /* 0x0000001fff057819 */ /* 0x001fe400000114dc */
[----:B------:R-:W-:-:S03]  /*17c70*/  @!P0 LEA R12, P6, R220, R8, 0x2 ;  /* 0x00000008dc0c8211 */ /* 0x000fc600078c10ff */
[-C--:B-1----:R-:W-:Y:S02]  /*17c80*/  @!P2 LEA R6, P3, R3, R8.reuse, 0x2 ;  /* 0x000000080306a211 */ /* 0x082fe400078610ff */
[-C--:B------:R-:W-:Y:S02]  /*17c90*/  @!P0 LEA.HI.X R13, R220, R9.reuse, R5, 0x2, P6 ;  /* 0x00000009dc0d8211 */ /* 0x080fe400030f1405 */
[-C--:B------:R-:W-:Y:S02]  /*17ca0*/  @!P1 LEA R4, P6, R221, R8.reuse, 0x2 ;  /* 0x00000008dd049211 */ /* 0x080fe400078c10ff */
[----:B------:R-:W-:Y:S02]  /*17cb0*/  @!P2 LEA.HI.X R7, R3, R9, R0, 0x2, P3 ;  /* 0x000000090307a211 */ /* 0x000fe400018f1400 */
[----:B------:R-:W-:Y:S02]  /*17cc0*/  SHF.R.S32.HI R3, RZ, 0x1f, R19 ;  /* 0x0000001fff037819 */ /* 0x000fe40000011413 */
[----:B--2---:R-:W-:-:S02]  /*17cd0*/  @!P4 LEA R10, P3, R19, R8, 0x2 ;  /* 0x00000008130ac211 */ /* 0x004fc400078610ff */
[-C--:B------:R-:W-:Y:S02]  /*17ce0*/  @!P1 LEA.HI.X R5, R221, R9.reuse, R226, 0x2, P6 ;  /* 0x00000009dd059211 */ /* 0x080fe400030f14e2 */
[----:B------:R-:W-:Y:S01]  /*17cf0*/  @!P4 LEA.HI.X R11, R19, R9, R3, 0x2, P3 ;  /* 0x00000009130bc211 */ /* 0x000fe200018f1403 */
[----:B------:R-:W-:Y:S01]  /*17d00*/  VIADD R3, R17, 0x48 ;  /* 0x0000004811037836 */ /* 0x000fe20000000000 */
[----:B------:R-:W-:Y:S01]  /*17d10*/  ISETP.GE.AND P3, PT, R25, UR4, PT ;  /* 0x0000000419007c0c */ /* 0x000fe2000bf66270 */
[----:B------:R0:W-:Y:S01]  /*17d20*/  @!P1 ST.E.64 desc[UR52][R4.64], R84 ;  /* 0x0000005404009985 */ /* 0x0001e2000c101b34 */
[----:B------:R-:W-:Y:S02]  /*17d30*/  ISETP.GE.AND P1, PT, R21, UR4, PT ;  /* 0x0000000415007c0c */ /* 0x000fe4000bf26270 */
[----:B------:R-:W-:Y:S01]  /*17d40*/  SHF.R.S32.HI R0, RZ, 0x1f, R15 ;  /* 0x0000001fff007819 */ /* 0x000fe2000001140f */
[----:B------:R1:W-:Y:S01]  /*17d50*/  @!P0 ST.E.64 desc[UR52][R12.64], R78 ;  /* 0x0000004e0c008985 */ /* 0x0003e2000c101b34 */
[----:B------:R-:W-:-:S02]  /*17d60*/  ISETP.GE.AND P0, PT, R3, UR4, PT ;  /* 0x0000000403007c0c */ /* 0x000fc4000bf06270 */
[CC--:B------:R-:W-:Y:S01]  /*17d70*/  @!P5 LEA R14, P6, R15.reuse, R8.reuse, 0x2 ;  /* 0x000000080f0ed211 */ /* 0x0c0fe200078c10ff */
[----:B------:R2:W-:Y:S03]  /*17d80*/  @!P2 ST.E.64 desc[UR52][R6.64], R76 ;  /* 0x0000004c0600a985 */ /* 0x0005e6000c101b34 */
[----:B------:R-:W-:Y:S01]  /*17d90*/  @!P5 LEA.HI.X R15, R15, R9, R0, 0x2, P6 ;  /* 0x000000090f0fd211 */ /* 0x000fe200030f1400 */
[----:B------:R3:W-:Y:S01]  /*17da0*/  @!P4 ST.E.64 desc[UR52][R10.64], R70 ;  /* 0x000000460a00c985 */ /* 0x0007e2000c101b34 */
[----:B------:R-:W-:Y:S02]  /*17db0*/  SHF.R.S32.HI R0, RZ, 0x1f, R25 ;  /* 0x0000001fff007819 */ /* 0x000fe40000011419 */
[----:B------:R-:W-:Y:S01]  /*17dc0*/  @!P3 LEA R18, P6, R25, R8, 0x2 ;  /* 0x000000081912b211 */ /* 0x000fe200078c10ff */
[----:B------:R4:W-:Y:S01]  /*17dd0*/  @!P5 ST.E.64 desc[UR52][R14.64], R68 ;  /* 0x000000440e00d985 */ /* 0x0009e2000c101b34 */
[----:B0-----:R-:W-:-:S02]  /*17de0*/  SHF.R.S32.HI R5, RZ, 0x1f, R3 ;  /* 0x0000001fff057819 */ /* 0x001fc40000011403 */
[-C--:B------:R-:W-:Y:S01]  /*17df0*/  @!P3 LEA.HI.X R19, R25, R9.reuse, R0, 0x2, P6 ;  /* 0x000000091913b211 */ /* 0x080fe200030f1400 */
[----:B------:R-:W-:Y:S01]  /*17e00*/  VIADD R25, R17, 0x58 ;  /* 0x0000005811197836 */ /* 0x000fe20000000000 */
[-C--:B------:R-:W-:Y:S02]  /*17e10*/  @!P0 LEA R4, P2, R3, R8.reuse, 0x2 ;  /* 0x0000000803048211 */ /* 0x080fe400078410ff */
[----:B------:R-:W-:Y:S01]  /*17e20*/  SHF.R.S32.HI R0, RZ, 0x1f, R21 ;  /* 0x0000001fff007819 */ /* 0x000fe20000011415 */
[----:B------:R0:W-:Y:S01]  /*17e30*/  @!P3 ST.E.64 desc[UR52][R18.64], R62 ;  /* 0x0000003e1200b985 */ /* 0x0001e2000c101b34 */
[----:B-1----:R-:W-:Y:S02]  /*17e40*/  @!P1 LEA R12, P6, R21, R8, 0x2 ;  /* 0x00000008150c9211 */ /* 0x002fe400078c10ff */
[-C--:B------:R-:W-:Y:S01]  /*17e50*/  @!P0 LEA.HI.X R5, R3, R9.reuse, R5, 0x2, P2 ;  /* 0x0000000903058211 */ /* 0x080fe200010f1405 */
[----:B------:R-:W-:Y:S01]  /*17e60*/  VIADD R3, R17, 0x70 ;  /* 0x0000007011037836 */ /* 0x000fe20000000000 */
[----:B------:R-:W-:Y:S01]  /*17e70*/  @!P1 LEA.HI.X R13, R21, R9, R0, 0x2, P6 ;  /* 0x00000009150d9211 */ /* 0x000fe200030f1400 */
[----:B------:R-:W-:Y:S01]  /*17e80*/  VIADD R21, R17, 0x60 ;  /* 0x0000006011157836 */ /* 0x000fe20000000000 */
[----:B------:R-:W-:Y:S01]  /*17e90*/  ISETP.GE.AND P2, PT, R25, UR4, PT ;  /* 0x0000000419007c0c */ /* 0x000fe2000bf46270 */
[----:B------:R1:W-:Y:S01]  /*17ea0*/  @!P0 ST.E.64 desc[UR52][R4.64], R60 ;  /* 0x0000003c04008985 */ /* 0x0003e2000c101b34 */
[----:B------:R-:W-:-:S02]  /*17eb0*/  SHF.R.S32.HI R0, RZ, 0x1f, R25 ;  /* 0x0000001fff007819 */ /* 0x000fc40000011419 */
[----:B------:R-:W-:Y:S01]  /*17ec0*/  ISETP.GE.AND P4, PT, R21, UR4, PT ;  /* 0x0000000415007c0c */ /* 0x000fe2000bf86270 */
[----:B------:R5:W-:Y:S01]  /*17ed0*/  @!P1 ST.E.64 desc[UR52][R12.64], R54 ;  /* 0x000000360c009985 */ /* 0x000be2000c101b34 */
[----:B------:R-:W-:-:S07]  /*17ee0*/  ISETP.GE.AND P5, PT, R27, UR4, PT ;  /* 0x000000041b007c0c */ /* 0x000fce000bfa6270 */
[----:B--2---:R-:W-:-:S04]  /*17ef0*/  @!P2 LEA R6, P6, R25, R8, 0x2 ;  /* 0x000000081906a211 */ /* 0x004fc800078c10ff */
[-C--:B------:R-:W-:Y:S01]  /*17f00*/  @!P2 LEA.HI.X R7, R25, R9.reuse, R0, 0x2, P6 ;  /* 0x000000091907a211 */ /* 0x080fe200030f1400 */
[----:B------:R-:W-:Y:S01]  /*17f10*/  VIADD R25, R17, 0x80 ;  /* 0x0000008011197836 */ /* 0x000fe20000000000 */
[----:B------:R-:W-:Y:S02]  /*17f20*/  SHF.R.S32.HI R0, RZ, 0x1f, R21 ;  /* 0x0000001fff007819 */ /* 0x000fe40000011415 */
[----:B---3--:R-:W-:Y:S01]  /*17f30*/  @!P4 LEA R10, P3, R21, R8, 0x2 ;  /* 0x00000008150ac211 */ /* 0x008fe200078610ff */
[----:B------:R2:W-:Y:S01]  /*17f40*/  @!P2 ST.E.64 desc[UR52][R6.64], R52 ;  /* 0x000000340600a985 */ /* 0x0005e2000c101b34 */
[----:B------:R-:W-:Y:S02]  /*17f50*/  ISETP.GE.AND P0, PT, R25, UR4, PT ;  /* 0x0000000419007c0c */ /* 0x000fe4000bf06270 */
[----:B------:R-:W-:Y:S01]  /*17f60*/  @!P4 LEA.HI.X R11, R21, R9, R0, 0x2, P3 ;  /* 0x00000009150bc211 */ /* 0x000fe200018f1400 */
[----:B------:R-:W-:Y:S01]  /*17f70*/  VIADD R21, R17, 0x78 ;  /* 0x0000007811157836 */ /* 0x000fe20000000000 */
[----:B------:R-:W-:-:S02]  /*17f80*/  ISETP.GE.AND P3, PT, R3, UR4, PT ;  /* 0x0000000403007c0c */ /* 0x000fc4000bf66270 */
[----:B----4-:R-:W-:Y:S01]  /*17f90*/  @!P5 LEA R14, P6, R27, R8, 0x2 ;  /* 0x000000081b0ed211 */ /* 0x010fe200078c10ff */
[----:B------:R3:W-:Y:S01]  /*17fa0*/  @!P4 ST.E.64 desc[UR52][R10.64], R46 ;  /* 0x0000002e0a00c985 */ /* 0x0007e2000c101b34 */
[----:B------:R-:W-:Y:S02]  /*17fb0*/  ISETP.GE.AND P1, PT, R21, UR4, PT ;  /* 0x0000000415007c0c */ /* 0x000fe4000bf26270 */
[----:B------:R-:W-:Y:S01]  /*17fc0*/  @!P5 LEA.HI.X R15, R27, R9, R20, 0x2, P6 ;  /* 0x000000091b0fd211 */ /* 0x000fe200030f1414 */
[----:B------:R-:W-:Y:S01]  /*17fd0*/  VIADD R27, R17, 0x88 ;  /* 0x00000088111b7836 */ /* 0x000fe20000000000 */
[----:B------:R-:W-:-:S03]  /*17fe0*/  SHF.R.S32.HI R0, RZ, 0x1f, R3 ;  /* 0x0000001fff007819 */ /* 0x000fc60000011403 */
[----:B------:R4:W-:Y:S02]  /*17ff0*/  @!P5 ST.E.64 desc[UR52][R14.64], R44 ;  /* 0x0000002c0e00d985 */ /* 0x0009e4000c101b34 */
[----:B0-----:R-:W-:-:S04]  /*18000*/  @!P3 LEA R18, P6, R3, R8, 0x2 ;  /* 0x000000080312b211 */ /* 0x001fc800078c10ff */
[-C--:B------:R-:W-:Y:S02]  /*18010*/  @!P3 LEA.HI.X R19, R3, R9.reuse, R0, 0x2, P6 ;  /* 0x000000090313b211 */ /* 0x080fe400030f1400 */
[----:B------:R-:W-:Y:S02]  /*18020*/  SHF.R.S32.HI R0, RZ, 0x1f, R21 ;  /* 0x0000001fff007819 */ /* 0x000fe40000011415 */
[-C--:B-1----:R-:W-:Y:S01]  /*18030*/  @!P1 LEA R4, P2, R21, R8.reuse, 0x2 ;  /* 0x0000000815049211 */ /* 0x082fe200078410ff */
[----:B------:R0:W-:Y:S01]  /*18040*/  @!P3 ST.E.64 desc[UR52][R18.64], R110 ;  /* 0x0000006e1200b985 */ /* 0x0001e2000c101b34 */
[----:B------:R-:W-:Y:S02]  /*18050*/  SHF.R.S32.HI R3, RZ, 0x1f, R25 ;  /* 0x0000001fff037819 */ /* 0x000fe40000011419 */
[----:B-----5:R-:W-:Y:S02]  /*18060*/  @!P0 LEA R12, P6, R25, R8, 0x2 ;  /* 0x00000008190c8211 */ /* 0x020fe400078c10ff */
[-C--:B------:R-:W-:Y:S01]  /*18070*/  @!P1 LEA.HI.X R5, R21, R9.reuse, R0, 0x2, P2 ;  /* 0x0000000915059211 */ /* 0x080fe200010f1400 */
[----:B------:R-:W-:Y:S01]  /*18080*/  VIADD R21, R17, 0x98 ;  /* 0x0000009811157836 */ /* 0x000fe20000000000 */
[----:B------:R-:W-:Y:S01]  /*18090*/  @!P0 LEA.HI.X R13, R25, R9, R3, 0x2, P6 ;  /* 0x00000009190d8211 */ /* 0x000fe200030f1403 */
[----:B------:R-:W-:Y:S01]  /*180a0*/  VIADD R3, R17, 0x90 ;  /* 0x0000009011037836 */ /* 0x000fe20000000000 */
[----:B------:R-:W-:Y:S01]  /*180b0*/  ISETP.GE.AND P2, PT, R27, UR4, PT ;  /* 0x000000041b007c0c */ /* 0x000fe2000bf46270 */
[----:B------:R-:W-:Y:S01]  /*180c0*/  VIADD R25, R17, 0xa0 ;  /* 0x000000a011197836 */ /* 0x000fe20000000000 */
[----:B------:R-:W-:Y:S01]  /*180d0*/  SHF.R.S32.HI R0, RZ, 0x1f, R27 ;  /* 0x0000001fff007819 */ /* 0x000fe2000001141b */
[----:B------:R1:W-:Y:S01]  /*180e0*/  @!P1 ST.E.64 desc[UR52][R4.64], R108 ;  /* 0x0000006c04009985 */ /* 0x0003e2000c101b34 */
[----:B------:R-:W-:-:S02]  /*180f0*/  ISETP.GE.AND P5, PT, R3, UR4, PT ;  /* 0x0000000403007c0c */ /* 0x000fc4000bfa6270 */
[----:B------:R-:W-:Y:S01]  /*18100*/  ISETP.GE.AND P4, PT, R21, UR4, PT ;  /* 0x0000000415007c0c */ /* 0x000fe2000bf86270 */
[----:B------:R0:W-:Y:S01]  /*18110*/  @!P0 ST.E.64 desc[UR52][R12.64], R116 ;  /* 0x000000740c008985 */ /* 0x0001e2000c101b34 */
[----:B------:R-:W-:-:S05]  /*18120*/  SHF.R.S32.HI R20, RZ, 0x1f, R21 ;  /* 0x0000001fff147819 */ /* 0x000fca0000011415 */
[----:B--2---:R-:W-:-:S04]  /*18130*/  @!P2 LEA R6, P6, R27, R8, 0x2 ;  /* 0x000000081b06a211 */ /* 0x004fc800078c10ff */
[-C--:B------:R-:W-:Y:S01]  /*18140*/  @!P2 LEA.HI.X R7, R27, R9.reuse, R0, 0x2, P6 ;  /* 0x000000091b07a211 */ /* 0x080fe200030f1400 */
[----:B------:R-:W-:Y:S01]  /*18150*/  VIADD R27, R17, 0xb0 ;  /* 0x000000b0111b7836 */ /* 0x000fe20000000000 */
[----:B------:R-:W-:Y:S02]  /*18160*/  SHF.R.S32.HI R0, RZ, 0x1f, R3 ;  /* 0x0000001fff007819 */ /* 0x000fe40000011403 */
[-C--:B---3--:R-:W-:Y:S01]  /*18170*/  @!P5 LEA R10, P3, R3, R8.reuse, 0x2 ;  /* 0x00000008030ad211 */ /* 0x088fe200078610ff */
[----:B------:R3:W-:Y:S01]  /*18180*/  @!P2 ST.E.64 desc[UR52][R6.64], R118 ;  /* 0x000000760600a985 */ /* 0x0007e2000c101b34 */
[----:B----4-:R-:W-:Y:S02]  /*18190*/  @!P4 LEA R14, P6, R21, R8, 0x2 ;  /* 0x00000008150ec211 */ /* 0x010fe400078c10ff */
[----:B------:R-:W-:Y:S01]  /*181a0*/  @!P5 LEA.HI.X R11, R3, R9, R0, 0x2, P3 ;  /* 0x00000009030bd211 */ /* 0x000fe200018f1400 */
[----:B------:R-:W-:Y:S01]  /*181b0*/  VIADD R3, R17, 0xa8 ;  /* 0x000000a811037836 */ /* 0x000fe20000000000 */
[----:B------:R-:W-:-:S02]  /*181c0*/  ISETP.GE.AND P3, PT, R25, UR4, PT ;  /* 0x0000000419007c0c */ /* 0x000fc4000bf66270 */
[----:B------:R-:W-:Y:S01]  /*181d0*/  ISETP.GE.AND P0, PT, R27, UR4, PT ;  /* 0x000000041b007c0c */ /* 0x000fe2000bf06270 */
[----:B------:R3:W-:Y:S01]  /*181e0*/  @!P5 ST.E.64 desc[UR52][R10.64], R126 ;  /* 0x0000007e0a00d985 */ /* 0x0007e2000c101b34 */
[----:B------:R-:W-:Y:S02]  /*181f0*/  ISETP.GE.AND P1, PT, R3, UR4, PT ;  /* 0x0000000403007c0c */ /* 0x000fe4000bf26270 */
[----:B------:R-:W-:Y:S02]  /*18200*/  @!P4 LEA.HI.X R15, R21, R9, R20, 0x2, P6 ;  /* 0x00000009150fc211 */ /* 0x000fe400030f1414 */
[----:B------:R-:W-:-:S03]  /*18210*/  SHF.R.S32.HI R0, RZ, 0x1f, R25 ;  /* 0x0000001fff007819 */ /* 0x000fc60000011419 */
[----:B------:R3:W-:Y:S02]  /*18220*/  @!P4 ST.E.64 desc[UR52][R14.64], R128 ;  /* 0x000000800e00c985 */ /* 0x0007e4000c101b34 */
[----:B0-----:R-:W-:-:S04]  /*18230*/  @!P3 LEA R18, P6, R25, R8, 0x2 ;  /* 0x000000081912b211 */ /* 0x001fc800078c10ff */
[-C--:B------:R-:W-:Y:S02]  /*18240*/  @!P3 LEA.HI.X R19, R25, R9.reuse, R0, 0x2, P6 ;  /* 0x000000091913b211 */ /* 0x080fe400030f1400 */
[----:B------:R-:W-:Y:S02]  /*18250*/  SHF.R.S32.HI R0, RZ, 0x1f, R3 ;  /* 0x0000001fff007819 */ /* 0x000fe40000011403 */
[C---:B------:R-:W-:Y:S01]  /*18260*/  @!P1 LEA R20, P6, R3.reuse, R8, 0x2 ;  /* 0x0000000803149211 */ /* 0x040fe200078c10ff */
[----:B------:R3:W-:Y:S03]  /*18270*/  @!P3 ST.E.64 desc[UR52][R18.64], R134 ;  /* 0x000000861200b985 */ /* 0x0007e6000c101b34 */
[----:B------:R-:W-:Y:S01]  /*18280*/  @!P1 LEA.HI.X R21, R3, R9, R0, 0x2, P6 ;  /* 0x0000000903159211 */ /* 0x000fe200030f1400 */
[----:B------:R-:W-:Y:S01]  /*18290*/  VIADD R3, R17, 0xb8 ;  /* 0x000000b811037836 */ /* 0x000fe20000000000 */
[----:B------:R-:W-:-:S02]  /*182a0*/  SHF.R.S32.HI R0, RZ, 0x1f, R27 ;  /* 0x0000001fff007819 */ /* 0x000fc4000001141b */
[C---:B-1----:R-:W-:Y:S01]  /*182b0*/  @!P0 LEA R4, P6, R27.reuse, R8, 0x2 ;  /* 0x000000081b048211 */ /* 0x042fe200078c10ff */
[----:B------:R3:W-:Y:S03]  /*182c0*/  @!P1 ST.E.64 desc[UR52][R20.64], R136 ;  /* 0x0000008814009985 */ /* 0x0007e6000c101b34 */
[----:B------:R-:W-:-:S05]  /*182d0*/  @!P0 LEA.HI.X R5, R27, R9, R0, 0x2, P6 ;  /* 0x000000091b058211 */ /* 0x000fca00030f1400 */
[----:B------:R3:W-:Y:S01]  /*182e0*/  @!P0 ST.E.64 desc[UR52][R4.64], R102 ;  /* 0x0000006604008985 */ /* 0x0007e2000c101b34 */
[----:B------:R-:W-:-:S13]  /*182f0*/  ISETP.GE.AND P0, PT, R3, UR4, PT ;  /* 0x0000000403007c0c */ /* 0x000fda000bf06270 */
[----:B---3--:R-:W-:Y:S05]  /*18300*/  @P0 BRA `(.L_x_1197) ;  /* 0x0000000c00980947 */ /* 0x008fea0003800000 */
[----:B------:R-:W-:Y:S02]  /*18310*/  LEA R4, P0, R3, R8, 0x2 ;  /* 0x0000000803047211 */ /* 0x000fe400078010ff */
[----:B------:R-:W-:-:S04]  /*18320*/  SHF.R.S32.HI R8, RZ, 0x1f, R3 ;  /* 0x0000001fff087819 */ /* 0x000fc80000011403 */
[----:B------:R-:W-:-:S05]  /*18330*/  LEA.HI.X R5, R3, R9, R8, 0x2, P0 ;  /* 0x0000000903057211 */ /* 0x000fca00000f1408 */
[----:B------:R3:W-:Y:S01]  /*18340*/  ST.E.64 desc[UR52][R4.64], R100 ;  /* 0x0000006404007985 */ /* 0x0007e2000c101b34 */
[----:B------:R-:W-:Y:S05]  /*18350*/  BRA `(.L_x_1197) ;  /* 0x0000000c00847947 */ /* 0x000fea0003800000 */
.L_x_1188:
[----:B------:R-:W0:Y:S01]  /*18360*/  LDC.64 R4, c[0x0][0xc00] ;  /* 0x00030000ff047b82 */ /* 0x000e220000000a00 */
[----:B------:R-:W-:Y:S01]  /*18370*/  ULDC.64 UR8, c[0x0][0xc00] ;  /* 0x0003000000087ab9 */ /* 0x000fe20000000a00 */
[----:B------:R-:W-:Y:S01]  /*18380*/  IMAD.MOV.U32 R3, RZ, RZ, RZ ;  /* 0x000000ffff037224 */ /* 0x000fe200078e00ff */
[----:B------:R-:W-:-:S05]  /*18390*/  UIMAD.WIDE UR8, UR44, 0x4, UR8 ;  /* 0x000000042c0878a5 */ /* 0x000fca000f8e0208 */
[----:B------:R-:W1:Y:S01]  /*183a0*/  LDC.64 R6, c[0x0][0xc08] ;  /* 0x00030200ff067b82 */ /* 0x000e620000000a00 */
[----:B0-----:R-:W-:Y:S01]  /*183b0*/  ISETP.NE.U32.AND P0, PT, R4, RZ, PT ;  /* 0x000000ff0400720c */ /* 0x001fe20003f05070 */
[----:B------:R-:W-:Y:S01]  /*183c0*/  IMAD.U32 R4, RZ, RZ, UR8 ;  /* 0x00000008ff047e24 */ /* 0x000fe2000f8e00ff */
[----:B------:R-:W-:Y:S01]  /*183d0*/  R2UR UR4, R5 ;  /* 0x00000000050472ca */ /* 0x000fe200000e0000 */
[----:B------:R-:W-:Y:S01]  /*183e0*/  IMAD.U32 R5, RZ, RZ, UR9 ;  /* 0x00000009ff057e24 */ /* 0x000fe2000f8e00ff */
[----:B-1----:R-:W-:-:S09]  /*183f0*/  ISETP.NE.U32.AND P1, PT, R6, RZ, PT ;  /* 0x000000ff0600720c */ /* 0x002fd20003f25070 */
[----:B------:R-:W-:Y:S02]  /*18400*/  VOTEU.ANY UP0, P0 ;  /* 0x00000000003f7886 */ /* 0x000fe40000000100 */
[----:B------:R-:W-:Y:S01]  /*18410*/  UISETP.NE.AND.EX UP0, UPT, UR4, URZ, UPT, UP0 ;  /* 0x0000003f0400728c */ /* 0x000fe2000bf05300 */
[----:B------:R-:W-:Y:S01]  /*18420*/  R2UR UR4, R7 ;  /* 0x00000000070472ca */ /* 0x000fe200000e0000 */
[----:B------:R-:W-:-:S04]  /*18430*/  VOTEU.ANY UP1, P1 ;  /* 0x00000000003f7886 */ /* 0x000fc80000820100 */
[----:B------:R-:W-:-:S08]  /*18440*/  PLOP3.LUT P0, PT, PT, PT, UP0, 0x80, 0x0 ;  /* 0x000000000000781c */ /* 0x000fd00003f0f008 */
[----:B------:R-:W-:-:S06]  /*18450*/  UISETP.NE.AND.EX UP1, UPT, UR4, URZ, UPT, UP1 ;  /* 0x0000003f0400728c */ /* 0x000fcc000bf25310 */
[----:B------:R-:W-:Y:S01]  /*18460*/  PLOP3.LUT P1, PT, PT, PT, UP1, 0x80, 0x0 ;  /* 0x000000000000781c */ /* 0x000fe20003f2f018 */
[----:B------:R0:W5:Y:S01]  /*18470*/  @P0 LDG.E R3, desc[UR52][R4.64] ;  /* 0x0000003404030981 */ /* 0x000162000c1e1900 */
[----:B------:R-:W-:Y:S02]  /*18480*/  ULDC UR4, c[0x0][0xa88] ;  /* 0x0002a20000047ab9 */ /* 0x000fe40000000800 */
[----:B------:R-:W-:Y:S01]  /*18490*/  IMAD.U32 R0, RZ, RZ, UR4 ;  /* 0x00000004ff007e24 */ /* 0x000fe2000f8e00ff */
[----:B------:R-:W-:Y:S02]  /*184a0*/  @UP1 ULDC.64 UR8, c[0x0][0xc08] ;  /* 0x0003020000081ab9 */ /* 0x000fe40000000a00 */
[----:B------:R-:W-:-:S06]  /*184b0*/  @UP1 UIMAD.WIDE UR8, UR44, 0x4, UR8 ;  /* 0x000000042c0818a5 */ /* 0x000fcc000f8e0208 */
[----:B------:R-:W-:Y:S02]  /*184c0*/  IMAD.U32 R6, RZ, RZ, UR8 ;  /* 0x00000008ff067e24 */ /* 0x000fe4000f8e00ff */
[----:B------:R-:W-:-:S05]  /*184d0*/  IMAD.U32 R7, RZ, RZ, UR9 ;  /* 0x00000009ff077e24 */ /* 0x000fca000f8e00ff */
[----:B------:R0:W5:Y:S01]  /*184e0*/  @P1 LDG.E R0, desc[UR52][R6.64] ;  /* 0x0000003406001981 */ /* 0x000162000c1e1900 */
[----:B------:R-:W-:Y:S05]  /*184f0*/  @P1 BRA `(.L_x_1200) ;  /* 0x0000000000101947 */ /* 0x000fea0003800000 */
[----:B------:R-:W-:Y:S05]  /*18500*/  @!P0 BRA `(.L_x_1200) ;  /* 0x00000000000c8947 */ /* 0x000fea0003800000 */
[----:B0-----:R-:W2:Y:S04]  /*18510*/  LDG.E R7, desc[UR52][R4.64] ;  /* 0x0000003404077981 */ /* 0x001ea8000c1e1900 */
[----:B-----5:R-:W2:Y:S02]  /*18520*/  LDG.E R0, desc[UR52][R4.64+0x4] ;  /* 0x0000043404007981 */ /* 0x020ea4000c1e1900 */
[----:B--2---:R-:W-:-:S07]  /*18530*/  IMAD.IADD R0, R0, 0x1, -R7 ;  /* 0x0000000100007824 */ /* 0x004fce00078e0a07 */
.L_x_1200:
[----:B-----5:R-:W-:Y:S01]  /*18540*/  R2UR UR16, R3 ;  /* 0x00000000031072ca */ /* 0x020fe200000e0000 */
[----:B------:R-:W-:Y:S01]  /*18550*/  USHF.R.S32.HI UR7, URZ, 0x1f, UR44 ;  /* 0x0000001f3f077899 */ /* 0x000fe2000801142c */
[----:B------:R-:W-:Y:S01]  /*18560*/  ISETP.GT.AND P0, PT, R232, 0x7f, PT ;  /* 0x0000007fe800780c */ /* 0x000fe20003f04270 */
[----:B------:R-:W-:Y:S01]  /*18570*/  USEL UR4, UR44, URZ, !UP0 ;  /* 0x0000003f2c047287 */ /* 0x000fe2000c000000 */
[----:B------:R-:W-:Y:S01]  /*18580*/  BSSY B1, `(.L_x_1201) ;  /* 0x000003a000017945 */ /* 0x000fe20003800000 */
[----:B------:R-:W-:-:S08]  /*18590*/  USEL UR7, UR7, URZ, !UP0 ;  /* 0x0000003f07077287 */ /* 0x000fd0000c000000 */
[----:B------:R-:W-:Y:S02]  /*185a0*/  USHF.R.S32.HI UR16, URZ, 0x1f, UR16 ;  /* 0x0000001f3f107899 */ /* 0x000fe40008011410 */
[----:B------:R-:W-:Y:S10]  /*185b0*/  @P0 BRA `(.L_x_1202) ;  /* 0x0000000000d80947 */ /* 0x000ff40003800000 */
[----:B0-----:R-:W0:Y:S01]  /*185c0*/  S2R R5, SR_TID.X ;  /* 0x0000000000057919 */ /* 0x001e220000002100 */
[----:B------:R-:W1:Y:S01]  /*185d0*/  LDC R9, c[0x0][0xbe8] ;  /* 0x0002fa00ff097b82 */ /* 0x000e620000000800 */
[----:B------:R-:W-:Y:S02]  /*185e0*/  IMAD.U32 R8, RZ, RZ, UR36 ;  /* 0x00000024ff087e24 */ /* 0x000fe4000f8e00ff */
[----:B-1----:R-:W-:-:S03]  /*185f0*/  IMAD R4, R0, R9, RZ ;  /* 0x0000000900047224 */ /* 0x002fc600078e02ff */
[----:B0-----:R-:W-:-:S04]  /*18600*/  IADD3 R8, R8, -0x80, R5 ;  /* 0xffffff8008087810 */ /* 0x001fc80007ffe005 */
        /* <DEDUP_REMOVED lines=11> */
[----:B------:R-:W-:Y:S02]  /*186c0*/  UIMAD.WIDE.U32 UR14, UR8, UR43, URZ ;  /* 0x0000002b080e72a5 */ /* 0x000fe4000f8e003f */
[----:B------:R-:W1:Y:S01]  /*186d0*/  @P0 LDC R10, c[0x0][0xbf0] ;  /* 0x0002fc00ff0a0b82 */ /* 0x000e620000000800 */
[----:B------:R-:W-:Y:S02]  /*186e0*/  UIMAD UR18, UR9, UR43, URZ ;  /* 0x0000002b091272a4 */ /* 0x000fe4000f8e023f */
[----:B------:R-:W-:Y:S01]  /*186f0*/  UIMAD UR11, UR11, UR4, URZ ;  /* 0x000000040b0b72a4 */ /* 0x000fe2000f8e023f */
[----:B------:R-:W-:Y:S01]  /*18700*/  IMAD.U32 R4, RZ, RZ, UR14 ;  /* 0x0000000eff047e24 */ /* 0x000fe2000f8e00ff */
[----:B------:R-:W-:Y:S01]  /*18710*/  UIMAD.WIDE.U32 UR8, UR10, UR4, URZ ;  /* 0x000000040a0872a5 */ /* 0x000fe2000f8e003f */
[----:B------:R-:W-:Y:S01]  /*18720*/  IMAD.U32 R5, RZ, RZ, UR15 ;  /* 0x0000000fff057e24 */ /* 0x000fe2000f8e00ff */
[----:B------:R-:W-:-:S02]  /*18730*/  UIADD3 UR14, UR18, UR15, URZ ;  /* 0x0000000f120e7290 */ /* 0x000fc4000fffe03f */
[----:B------:R-:W-:Y:S01]  /*18740*/  UIMAD UR11, UR10, UR7, UR11 ;  /* 0x000000070a0b72a4 */ /* 0x000fe2000f8e020b */
[----:B------:R-:W-:-:S03]  /*18750*/  ULDC.64 UR12, c[0x0][UR17+0x228] ;  /* 0x00008a00110c7abb */ /* 0x000fc60008000a00 */
[----:B------:R-:W-:Y:S01]  /*18760*/  UIADD3 UR11, UR9, UR11, URZ ;  /* 0x0000000b090b7290 */ /* 0x000fe2000fffe03f */
[----:B------:R-:W-:Y:S01]  /*18770*/  IMAD.U32 R11, RZ, RZ, UR14 ;  /* 0x0000000eff0b7e24 */ /* 0x000fe2000f8e00ff */
[----:B------:R-:W-:Y:S01]  /*18780*/  UIMAD.WIDE.U32 UR20, UR12, UR19, URZ ;  /* 0x000000130c1472a5 */ /* 0x000fe2000f8e003f */
[----:B0-----:R-:W-:Y:S01]  /*18790*/  @P0 IMAD.HI.U32 R7, R8, R7, RZ ;  /* 0x0000000708070227 */ /* 0x001fe200078e00ff */
[----:B------:R-:W-:-:S04]  /*187a0*/  UIMAD UR10, UR13, UR19, URZ ;  /* 0x000000130d0a72a4 */ /* 0x000fc8000f8e023f */
[----:B------:R-:W-:Y:S01]  /*187b0*/  UIADD3 UR10, UR10, UR21, URZ ;  /* 0x000000150a0a7290 */ /* 0x000fe2000fffe03f */
[----:B-1----:R-:W-:Y:S02]  /*187c0*/  @P0 SHF.R.U32.HI R6, RZ, R10, R7 ;  /* 0x0000000aff060219 */ /* 0x002fe40000011607 */
[----:B------:R-:W-:Y:S01]  /*187d0*/  IADD3 R5, P0, P1, R4, UR8, R3 ;  /* 0x0000000804057c10 */ /* 0x000fe2000f91e003 */
[----:B------:R-:W-:Y:S01]  /*187e0*/  IMAD.U32 R4, RZ, RZ, UR16 ;  /* 0x00000010ff047e24 */ /* 0x000fe2000f8e00ff */
[----:B------:R-:W-:Y:S01]  /*187f0*/  ULDC.64 UR8, c[0x0][UR17+0x210] ;  /* 0x0000840011087abb */ /* 0x000fe20008000a00 */
[----:B------:R-:W-:-:S04]  /*18800*/  IMAD.MOV R7, RZ, RZ, -R6 ;  /* 0x000000ffff077224 */ /* 0x000fc800078e0a06 */
[----:B------:R-:W-:Y:S01]  /*18810*/  IMAD R7, R9, R7, R8 ;  /* 0x0000000709077224 */ /* 0x000fe200078e0208 */
[----:B------:R-:W-:Y:S02]  /*18820*/  IADD3.X R8, R11, UR11, R4, P0, P1 ;  /* 0x0000000b0b087c10 */ /* 0x000fe400087e2404 */
[----:B------:R-:W-:Y:S01]  /*18830*/  IADD3 R4, P0, P1, R6, UR20, R5 ;  /* 0x0000001406047c10 */ /* 0x000fe2000f91e005 */
[----:B------:R-:W-:Y:S01]  /*18840*/  IMAD R9, R7, UR9, RZ ;  /* 0x0000000907097c24 */ /* 0x000fe2000f8e02ff */
[----:B------:R-:W-:Y:S02]  /*18850*/  SHF.R.S32.HI R5, RZ, 0x1f, R6 ;  /* 0x0000001fff057819 */ /* 0x000fe40000011406 */
[----:B------:R-:W-:Y:S02]  /*18860*/  SHF.R.S32.HI R6, RZ, 0x1f, R7 ;  /* 0x0000001fff067819 */ /* 0x000fe40000011407 */
[----:B------:R-:W-:Y:S01]  /*18870*/  IADD3.X R5, R5, UR10, R8, P0, P1 ;  /* 0x0000000a05057c10 */ /* 0x000fe200087e2408 */
[----:B------:R-:W-:Y:S01]  /*18880*/  ULDC.64 UR10, c[0x0][0xba8] ;  /* 0x0002ea00000a7ab9 */ /* 0x000fe20000000a00 */
[----:B------:R-:W-:Y:S01]  /*18890*/  @!UP0 ULDC UR10, c[0x0][0xb50] ;  /* 0x0002d400000a8ab9 */ /* 0x000fe20000000800 */
[----:B------:R-:W-:Y:S01]  /*188a0*/  IMAD R9, R6, UR8, R9 ;  /* 0x0000000806097c24 */ /* 0x000fe2000f8e0209 */
[----:B------:R-:W-:Y:S01]  /*188b0*/  @!UP0 ULDC UR11, c[0x0][0xb54] ;  /* 0x0002d500000b8ab9 */ /* 0x000fe20000000800 */
[----:B------:R-:W-:-:S04]  /*188c0*/  IMAD.WIDE.U32 R4, R7, UR8, R4 ;  /* 0x0000000807047c25 */ /* 0x000fc8000f8e0004 */
[----:B------:R-:W-:Y:S01]  /*188d0*/  IMAD.IADD R5, R5, 0x1, R9 ;  /* 0x0000000105057824 */ /* 0x000fe200078e0209 */
[----:B------:R-:W-:-:S04]  /*188e0*/  LEA R6, P0, R4, UR10, 0x2 ;  /* 0x0000000a04067c11 */ /* 0x000fc8000f8010ff */
[----:B------:R-:W-:Y:S01]  /*188f0*/  LEA.HI.X R7, R4, UR11, R5, 0x2, P0 ;  /* 0x0000000b04077c11 */ /* 0x000fe200080f1405 */
[----:B------:R-:W-:-:S05]  /*18900*/  IMAD.MOV.U32 R5, RZ, RZ, -0x800000 ;  /* 0xff800000ff057424 */ /* 0x000fca00078e00ff */
[----:B------:R1:W-:Y:S03]  /*18910*/  STG.E desc[UR52][R6.64], R5 ;  /* 0x0000000506007986 */ /* 0x0003e6000c101934 */
.L_x_1202:
[----:B------:R-:W-:Y:S05]  /*18920*/  BSYNC B1 ;  /* 0x0000000000017941 */ /* 0x000fea0003800000 */
.L_x_1201:
[----:B------:R-:W-:-:S06]  /*18930*/  UISETP.GT.AND UP0, UPT, UR46, 0x1, UPT ;  /* 0x000000012e00788c */ /* 0x000fcc000bf04270 */
[----:B------:R-:W-:-:S13]  /*18940*/  PLOP3.LUT P0, PT, PT, PT, UP0, 0x80, 0x0 ;  /* 0x000000000000781c */ /* 0x000fda0003f0f008 */
[----:B------:R-:W-:Y:S05]  /*18950*/  @P0 BRA `(.L_x_1197) ;  /* 0x0000000800040947 */ /* 0x000fea0003800000 */
[----:B------:R-:W2:Y:S01]  /*18960*/  LDC R11, c[0x0][0xbe8] ;  /* 0x0002fa00ff0b7b82 */ /* 0x000ea20000000800 */
[C---:B------:R-:W-:Y:S01]  /*18970*/  R2UR UR11, R3.reuse ;  /* 0x00000000030b72ca */ /* 0x040fe200000e0000 */
[----:B------:R-:W-:Y:S01]  /*18980*/  ULDC.64 UR12, c[0x0][0xaa0] ;  /* 0x0002a800000c7ab9 */ /* 0x000fe20000000a00 */
[----:B------:R-:W-:Y:S01]  /*18990*/  R2UR UR8, R3 ;  /* 0x00000000030872ca */ /* 0x000fe200000e0000 */
[----:B------:R-:W-:Y:S01]  /*189a0*/  UIMAD UR10, UR16, UR12, URZ ;  /* 0x0000000c100a72a4 */ /* 0x000fe2000f8e023f */
[----:B------:R-:W-:Y:S01]  /*189b0*/  IMAD R3, R23, 0x20, R224 ;  /* 0x0000002017037824 */ /* 0x000fe200078e02e0 */
[----:B------:R-:W-:Y:S03]  /*189c0*/  BSSY B1, `(.L_x_1203) ;  /* 0x0000044000017945 */ /* 0x000fe60003800000 */
[----:B------:R-:W-:-:S04]  /*189d0*/  VIADD R8, R3, UR36 ;  /* 0x0000002403087c36 */ /* 0x000fc80008000000 */
[----:B------:R-:W-:Y:S01]  /*189e0*/  IMAD.MOV.U32 R3, RZ, RZ, R8 ;  /* 0x000000ffff037224 */ /* 0x000fe200078e0008 */
[----:B------:R-:W-:Y:S02]  /*189f0*/  UIMAD UR10, UR11, UR13, UR10 ;  /* 0x0000000d0b0a72a4 */ /* 0x000fe4000f8e020a */
[----:B------:R-:W-:-:S04]  /*18a00*/  UIMAD.WIDE.U32 UR8, UR8, UR12, URZ ;  /* 0x0000000c080872a5 */ /* 0x000fc8000f8e003f */
[----:B------:R-:W-:-:S03]  /*18a10*/  UIADD3 UR9, UR9, UR10, URZ ;  /* 0x0000000a09097290 */ /* 0x000fc6000fffe03f */
[----:B------:R-:W-:Y:S01]  /*18a20*/  ULDC.64 UR10, c[0x0][0xae8] ;  /* 0x0002ba00000a7ab9 */ /* 0x000fe20000000a00 */
[----:B--2---:R-:W-:Y:S01]  /*18a30*/  ISETP.NE.AND P0, PT, R11, 0x1, PT ;  /* 0x000000010b00780c */ /* 0x004fe20003f05270 */
[----:B------:R-:W-:-:S04]  /*18a40*/  UIMAD.WIDE.U32 UR8, UR43, UR10, UR8 ;  /* 0x0000000a2b0872a5 */ /* 0x000fc8000f8e0008 */
[----:B------:R-:W-:-:S03]  /*18a50*/  UIMAD UR9, UR43, UR11, UR9 ;  /* 0x0000000b2b0972a4 */ /* 0x000fc6000f8e0209 */
[----:B------:R-:W-:Y:S02]  /*18a60*/  ULDC.64 UR10, c[0x0][0xaf0] ;  /* 0x0002bc00000a7ab9 */ /* 0x000fe40000000a00 */
[----:B------:R-:W-:Y:S02]  /*18a70*/  UIMAD UR7, UR7, UR10, URZ ;  /* 0x0000000a070772a4 */ /* 0x000fe4000f8e023f */
[----:B------:R-:W-:Y:S01]  /*18a80*/  UIMAD.WIDE.U32 UR8, UR4, UR10, UR8 ;  /* 0x0000000a040872a5 */ /* 0x000fe2000f8e0008 */
[----:B01----:R-:W0:Y:S01]  /*18a90*/  @P0 LDC R5, c[0x0][0xbec] ;  /* 0x0002fb00ff050b82 */ /* 0x003e220000000800 */
[----:B------:R-:W-:-:S03]  /*18aa0*/  UIMAD UR7, UR4, UR11, UR7 ;  /* 0x0000000b040772a4 */ /* 0x000fc6000f8e0207 */
[----:B------:R-:W-:Y:S01]  /*18ab0*/  ULDC.64 UR10, c[0x0][0xae0] ;  /* 0x0002b800000a7ab9 */ /* 0x000fe20000000a00 */
[----:B------:R-:W-:-:S03]  /*18ac0*/  UIADD3 UR4, UR9, UR7, URZ ;  /* 0x0000000709047290 */ /* 0x000fc6000fffe03f */
        /* <DEDUP_REMOVED lines=8> */
[----:B------:R-:W-:Y:S01]  /*18b50*/  IMAD.U32 R4, RZ, RZ, UR8 ;  /* 0x00000008ff047e24 */ /* 0x000fe2000f8e00ff */
[----:B------:R-:W-:Y:S01]  /*18b60*/  ULDC.64 UR8, c[0x0][0xad8] ;  /* 0x0002b60000087ab9 */ /* 0x000fe20000000a00 */
[----:B------:R-:W-:Y:S02]  /*18b70*/  IMAD R7, R11, R7, R8 ;  /* 0x000000070b077224 */ /* 0x000fe400078e0208 */
[C---:B------:R-:W-:Y:S02]  /*18b80*/  IMAD R9, R3.reuse, UR11, R6 ;  /* 0x0000000b03097c24 */ /* 0x040fe4000f8e0206 */
[----:B------:R-:W-:Y:S01]  /*18b90*/  IMAD.WIDE.U32 R4, R3, UR10, R4 ;  /* 0x0000000a03047c25 */ /* 0x000fe2000f8e0004 */
[----:B------:R-:W-:-:S03]  /*18ba0*/  SHF.R.S32.HI R3, RZ, 0x1f, R7 ;  /* 0x0000001fff037819 */ /* 0x000fc60000011407 */
[----:B------:R-:W-:Y:S02]  /*18bb0*/  VIADD R8, R224, UR36 ;  /* 0x00000024e0087c36 */ /* 0x000fe40008000000 */
[----:B------:R-:W-:Y:S02]  /*18bc0*/  IMAD.IADD R5, R5, 0x1, R9 ;  /* 0x0000000105057824 */ /* 0x000fe400078e0209 */
[----:B------:R-:W-:Y:S02]  /*18bd0*/  IMAD R6, R3, UR8, RZ ;  /* 0x0000000803067c24 */ /* 0x000fe4000f8e02ff */
[----:B------:R-:W-:Y:S02]  /*18be0*/  IMAD R11, R0, R11, RZ ;  /* 0x0000000b000b7224 */ /* 0x000fe400078e02ff */
[C---:B------:R-:W-:Y:S02]  /*18bf0*/  VIADD R3, R8.reuse, 0x40 ;  /* 0x0000004008037836 */ /* 0x040fe40000000000 */
[C---:B------:R-:W-:Y:S01]  /*18c00*/  IMAD R9, R7.reuse, UR9, R6 ;  /* 0x0000000907097c24 */ /* 0x040fe2000f8e0206 */
[-C--:B------:R-:W-:Y:S01]  /*18c10*/  ISETP.GE.AND P2, PT, R8, R11.reuse, PT ;  /* 0x0000000b0800720c */ /* 0x080fe20003f46270 */
[----:B------:R-:W-:Y:S01]  /*18c20*/  IMAD.WIDE.U32 R4, R7, UR8, R4 ;  /* 0x0000000807047c25 */ /* 0x000fe2000f8e0004 */
[----:B------:R-:W-:Y:S01]  /*18c30*/  ISETP.GE.AND P1, PT, R3, R11, PT ;  /* 0x0000000b0300720c */ /* 0x000fe20003f26270 */
[----:B------:R-:W-:-:S02]  /*18c40*/  ULDC.64 UR8, c[0x0][0xa80] ;  /* 0x0002a00000087ab9 */ /* 0x000fc40000000a00 */
[----:B------:R-:W-:Y:S01]  /*18c50*/  IMAD.IADD R3, R5, 0x1, R9 ;  /* 0x0000000105037824 */ /* 0x000fe200078e0209 */
[----:B------:R-:W-:Y:S01]  /*18c60*/  LEA R6, P3, R4, UR8, 0x1 ;  /* 0x0000000804067c11 */ /* 0x000fe2000f8608ff */
[----:B------:R-:W-:Y:S02]  /*18c70*/  VIADD R0, R8, 0x20 ;  /* 0x0000002008007836 */ /* 0x000fe40000000000 */
[----:B------:R-:W-:Y:S01]  /*18c80*/  IMAD.SHL.U32 R7, R23, 0x8, RZ ;  /* 0x0000000817077824 */ /* 0x000fe200078e00ff */
[----:B------:R-:W-:Y:S02]  /*18c90*/  LEA.HI.X R3, R4, UR9, R3, 0x1, P3 ;  /* 0x0000000904037c11 */ /* 0x000fe400098f0c03 */
[----:B------:R-:W-:Y:S01]  /*18ca0*/  ISETP.GE.AND P0, PT, R0, R11, PT ;  /* 0x0000000b0000720c */ /* 0x000fe20003f06270 */
[C---:B------:R-:W-:Y:S01]  /*18cb0*/  VIADD R9, R7.reuse, 0x40 ;  /* 0x0000004007097836 */ /* 0x040fe20000000000 */
[----:B------:R0:W1:Y:S01]  /*18cc0*/  SHFL.IDX PT, R4, R6, RZ, 0x181f ;  /* 0x00181fff06047589 */ /* 0x00006200000e0000 */
[----:B------:R-:W-:Y:S01]  /*18cd0*/  VIADD R13, R7, 0x80 ;  /* 0x00000080070d7836 */ /* 0x000fe20000000000 */
[----:B------:R-:W-:-:S02]  /*18ce0*/  SHF.R.S32.HI R14, RZ, 0x1f, R7 ;  /* 0x0000001fff0e7819 */ /* 0x000fc40000011407 */
        /* <DEDUP_REMOVED lines=17> */
.L_x_1204:
[----:B------:R-:W-:Y:S05]  /*18e00*/  BSYNC B1 ;  /* 0x0000000000017941 */ /* 0x000fea0003800000 */
.L_x_1203:
        /* <DEDUP_REMOVED lines=17> */
.L_x_1206:
[----:B------:R-:W-:Y:S05]  /*18f20*/  BSYNC B1 ;  /* 0x0000000000017941 */ /* 0x000fea0003800000 */
.L_x_1205:
        /* <DEDUP_REMOVED lines=17> */
.L_x_1208:
[----:B------:R-:W-:Y:S05]  /*19040*/  BSYNC B1 ;  /* 0x0000000000017941 */ /* 0x000fea0003800000 */
.L_x_1207:
        /* <DEDUP_REMOVED lines=18> */
.L_x_1197:
[----:B------:R-:W-:Y:S05]  /*19170*/  BSYNC B0 ;  /* 0x0000000000007941 */ /* 0x000fea0003800000 */
.L_x_1187:
[----:B------:R-:W-:Y:S02]  /*19180*/  ULDC UR4, c[0x0][0xc3c] ;  /* 0x00030f0000047ab9 */ /* 0x000fe40000000800 */
[----:B------:R-:W-:-:S06]  /*19190*/  UISETP.GE.AND UP0, UPT, UR49, UR4, UPT ;  /* 0x000000043100728c */ /* 0x000fcc000bf06270 */
[----:B------:R-:W-:-:S13]  /*191a0*/  PLOP3.LUT P0, PT, PT, PT, UP0, 0x80, 0x0 ;  /* 0x000000000000781c */ /* 0x000fda0003f0f008 */
[----:B------:R-:W-:Y:S05]  /*191b0*/  @!P0 BRA `(.L_x_1209) ;  /* 0xfffffe7c00248947 */ /* 0x000fea000383ffff */
[----:B------:R-:W-:Y:S05]  /*191c0*/  EXIT ;  /* 0x000000000000794d */ /* 0x000fea0003800000 */
.L_x_1100:
[----:B------:R-:W-:-:S08]  /*191d0*/  NOP ;  /* 0x0000000000007918 */ /* 0x000fd00000000000 */
[----:B------:R-:W0:-:S00]  /*191e0*/  USETMAXREG.DEALLOC.CTAPOOL 0x18 ;  /* 0x00000018000079c8 */ /* 0x000e0000080e0500 */
[----:B0-----:R-:W-:Y:S01]  /*191f0*/  LOP3.LUT R0, R0, 0x3, RZ, 0xc0, !PT ;  /* 0x0000000300007812 */ /* 0x001fe200078ec0ff */
[----:B------:R-:W-:Y:S01]  /*19200*/  IMAD.MOV.U32 R6, RZ, RZ, RZ ;  /* 0x000000ffff067224 */ /* 0x000fe200078e00ff */
[----:B------:R-:W-:-:S04]  /*19210*/  LOP3.LUT R16, R16, 0xfffffffd, RZ, 0xc0, !PT ;  /* 0xfffffffd10107812 */ /* 0x000fc800078ec0ff */
[----:B------:R-:W0:Y:S02]  /*19220*/  SHFL.IDX PT, R0, R0, RZ, 0x1f ;  /* 0x00001fff00007589 */ /* 0x000e2400000e0000 */
[----:B0-----:R-:W-:-:S13]  /*19230*/  ISETP.NE.AND P0, PT, R0, RZ, PT ;  /* 0x000000ff0000720c */ /* 0x001fda0003f05270 */
[----:B------:R-:W-:Y:S01]  /*19240*/  @P0 LOP3.LUT R16, R16, 0x2, RZ, 0xfc, !PT ;  /* 0x0000000210100812 */ /* 0x000fe200078efcff */
[----:B------:R-:W-:Y:S06]  /*19250*/  @!P0 BRA `(.L_x_1210) ;  /* 0x00000000002c8947 */ /* 0x000fec0003800000 */
[----:B------:R-:W0:Y:S08]  /*19260*/  S2UR UR5, SR_CgaCtaId ;  /* 0x00000000000579c3 */ /* 0x000e300000008800 */
[----:B------:R-:W-:Y:S06]  /*19270*/  BAR.SYNC.DEFER_BLOCKING 0x5, 0x180 ;  /* 0x0146000000007b1d */ /* 0x000fec0000010000 */
[----:B------:R-:W-:-:S02]  /*19280*/  UMOV UR4, 0x400 ;  /* 0x0000040000047882 */ /* 0x000fc40000000000 */
[----:B0-----:R-:W-:-:S09]  /*19290*/  ULEA UR4, UR5, UR4, 0x18 ;  /* 0x0000000405047291 */ /* 0x001fd2000f8ec03f */
[----:B------:R-:W0:Y:S04]  /*192a0*/  LDS.128 R4, [UR4+0x334d0] ;  /* 0x0334d004ff047984 */ /* 0x000e280008000c00 */
[----:B0-----:R0:W-:Y:S01]  /*192b0*/  STL.64 [R1+0x10], R4 ;  /* 0x0000100401007387 */ /* 0x0011e20000100a00 */
[----:B------:R-:W-:-:S03]  /*192c0*/  IMAD.MOV.U32 R0, RZ, RZ, R7 ;  /* 0x000000ffff007224 */ /* 0x000fc600078e0007 */
[----:B------:R0:W-:Y:S02]  /*192d0*/  STL [R1+0x18], R6 ;  /* 0x0000180601007387 */ /* 0x0001e40000100800 */
[----:B------:R-:W-:Y:S01]  /*192e0*/  R2UR UR42, R0 ;  /* 0x00000000002a72ca */ /* 0x000fe200000e0000 */
[----:B------:R-:W-:Y:S06]  /*192f0*/  BAR.ARV 0x4, 0x180 ;  /* 0x0106000000007b1d */ /* 0x000fec0000002000 */
[----:B------:R-:W-:Y:S08]  /*19300*/  BRA `(.L_x_1211) ;  /* 0x0000000c00c47947 */ /* 0x000ff00003800000 */
.L_x_1210:
[----:B------:R-:W0:Y:S01]  /*19310*/  S2R R0, SR_TID.X ;  /* 0x0000000000007919 */ /* 0x000e220000002100 */
[----:B------:R-:W-:Y:S01]  /*19320*/  ULDC UR4, c[0x0][0xc3c] ;  /* 0x00030f0000047ab9 */ /* 0x000fe20000000800 */
[----:B0-----:R-:W-:-:S04]  /*19330*/  LOP3.LUT R0, R0, 0x1f, RZ, 0xc0, !PT ;  /* 0x0000001f00007812 */ /* 0x001fc800078ec0ff */
[----:B------:R-:W-:-:S04]  /*19340*/  ISETP.NE.AND P0, PT, R0, 0x1f, PT ;  /* 0x0000001f0000780c */ /* 0x000fc80003f05270 */
[----:B------:R-:W-:-:S13]  /*19350*/  ISETP.GE.OR P1, PT, R0, UR4, !P0 ;  /* 0x0000000400007c0c */ /* 0x000fda000c726670 */
[----:B------:R-:W0:Y:S08]  /*19360*/  @!P1 LDC.64 R2, c[0x0][0xc80] ;  /* 0x00032000ff029b82 */ /* 0x000e300000000a00 */
        /* <DEDUP_REMOVED lines=15> */
[----:B------:R-:W-:Y:S02]  /*19460*/  IMAD.IADD R7, R4, 0x1, R7 ;  /* 0x0000000104077824 */ /* 0x000fe400078e0207 */
[----:B------:R-:W0:Y:S03]  /*19470*/  LDC R4, c[0x0][0xc38] ;  /* 0x00030e00ff047b82 */ /* 0x000e260000000800 */
[----:B------:R-:W1:Y:S02]  /*19480*/  SHFL.UP PT, R8, R7, 0x2, RZ ;  /* 0x0440000007087989 */ /* 0x000e6400000e00ff */
[----:B-1----:R-:W-:-:S05]  /*19490*/  SEL R8, R8, RZ, P2 ;  /* 0x000000ff08087207 */ /* 0x002fca0001000000 */
[----:B------:R-:W-:Y:S02]  /*194a0*/  IMAD.IADD R8, R7, 0x1, R8 ;  /* 0x0000000107087824 */ /* 0x000fe400078e0208 */
[----:B------:R-:W1:Y:S03]  /*194b0*/  S2R R7, SR_CTAID.X ;  /* 0x0000000000077919 */ /* 0x000e660000002500 */
[----:B------:R-:W2:Y:S02]  /*194c0*/  SHFL.UP PT, R9, R8, 0x4, RZ ;  /* 0x0480000008097989 */ /* 0x000ea400000e00ff */
[----:B--2---:R-:W-:-:S05]  /*194d0*/  SEL R9, R9, RZ, P3 ;  /* 0x000000ff09097207 */ /* 0x004fca0001800000 */
[----:B------:R-:W-:-:S05]  /*194e0*/  IMAD.IADD R9, R8, 0x1, R9 ;  /* 0x0000000108097824 */ /* 0x000fca00078e0209 */
[----:B------:R-:W2:Y:S02]  /*194f0*/  SHFL.UP PT, R2, R9, 0x8, RZ ;  /* 0x0500000009027989 */ /* 0x000ea400000e00ff */
[----:B--2---:R-:W-:-:S05]  /*19500*/  SEL R2, R2, RZ, P4 ;  /* 0x000000ff02027207 */ /* 0x004fca0002000000 */
[----:B------:R-:W-:-:S05]  /*19510*/  IMAD.IADD R2, R9, 0x1, R2 ;  /* 0x0000000109027824 */ /* 0x000fca00078e0202 */
[----:B------:R-:W2:Y:S02]  /*19520*/  SHFL.UP PT, R3, R2, 0x10, RZ ;  /* 0x0600000002037989 */ /* 0x000ea400000e00ff */
[----:B--2---:R-:W-:-:S05]  /*19530*/  SEL R3, R3, RZ, P5 ;  /* 0x000000ff03037207 */ /* 0x004fca0002800000 */
[----:B------:R-:W-:-:S05]  /*19540*/  IMAD.IADD R3, R2, 0x1, R3 ;  /* 0x0000000102037824 */ /* 0x000fca00078e0203 */
[----:B------:R-:W0:Y:S02]  /*19550*/  SHFL.IDX PT, R11, R3, 0x1f, 0x1f ;  /* 0x03e01f00030b7f89 */ /* 0x000e2400000e0000 */
[----:B0-----:R-:W-:-:S04]  /*19560*/  IMAD R8, R11, R4, RZ ;  /* 0x000000040b087224 */ /* 0x001fc800078e02ff */
[----:B------:R-:W-:Y:S01]  /*19570*/  IMAD.MOV.U32 R9, RZ, RZ, R8 ;  /* 0x000000ffff097224 */ /* 0x000fe200078e0008 */
[----:B-1----:R-:W-:-:S13]  /*19580*/  ISETP.GT.AND P6, PT, R8, R7, PT ;  /* 0x000000070800720c */ /* 0x002fda0003fc4270 */
[----:B------:R-:W-:Y:S05]  /*19590*/  @P6 BRA `(.L_x_1212) ;  /* 0x0000000000a86947 */ /* 0x000fea0003800000 */
[----:B------:R-:W-:Y:S01]  /*195a0*/  IMAD.MOV.U32 R8, RZ, RZ, R9 ;  /* 0x000000ffff087224 */ /* 0x000fe200078e0009 */
[----:B------:R-:W-:Y:S01]  /*195b0*/  UMOV UR42, URZ ;  /* 0x0000003f002a7c82 */ /* 0x000fe20008000000 */
[----:B------:R-:W-:-:S05]  /*195c0*/  ULDC UR5, c[0x0][0xc3c] ;  /* 0x00030f0000057ab9 */ /* 0x000fca0000000800 */
.L_x_1214:
        /* <DEDUP_REMOVED lines=22> */
[----:B------:R-:W-:Y:S02]  /*19730*/  IMAD.IADD R9, R4, 0x1, R9 ;  /* 0x0000000104097824 */ /* 0x000fe400078e0209 */
[----:B------:R-:W0:Y:S03]  /*19740*/  LDC R4, c[0x0][0xc38] ;  /* 0x00030e00ff047b82 */ /* 0x000e260000000800 */
[----:B------:R-:W1:Y:S02]  /*19750*/  SHFL.UP PT, R10, R9, 0x4, RZ ;  /* 0x04800000090a7989 */ /* 0x000e6400000e00ff */
[----:B-1----:R-:W-:-:S05]  /*19760*/  SEL R10, R10, RZ, P3 ;  /* 0x000000ff0a0a7207 */ /* 0x002fca0001800000 */
[----:B------:R-:W-:-:S05]  /*19770*/  IMAD.IADD R10, R9, 0x1, R10 ;  /* 0x00000001090a7824 */ /* 0x000fca00078e020a */
[----:B------:R-:W1:Y:S02]  /*19780*/  SHFL.UP PT, R2, R10, 0x8, RZ ;  /* 0x050000000a027989 */ /* 0x000e6400000e00ff */
[----:B-1----:R-:W-:-:S05]  /*19790*/  SEL R3, R2, RZ, P4 ;  /* 0x000000ff02037207 */ /* 0x002fca0002000000 */
[----:B------:R-:W-:-:S05]  /*197a0*/  IMAD.IADD R3, R10, 0x1, R3 ;  /* 0x000000010a037824 */ /* 0x000fca00078e0203 */
[----:B------:R-:W1:Y:S02]  /*197b0*/  SHFL.UP PT, R2, R3, 0x10, RZ ;  /* 0x0600000003027989 */ /* 0x000e6400000e00ff */
[----:B-1----:R-:W-:-:S05]  /*197c0*/  SEL R2, R2, RZ, P5 ;  /* 0x000000ff02027207 */ /* 0x002fca0002800000 */
[----:B------:R-:W-:-:S05]  /*197d0*/  IMAD.IADD R2, R3, 0x1, R2 ;  /* 0x0000000103027824 */ /* 0x000fca00078e0202 */
[----:B------:R-:W0:Y:S02]  /*197e0*/  SHFL.IDX PT, R11, R2, 0x1f, 0x1f ;  /* 0x03e01f00020b7f89 */ /* 0x000e2400000e0000 */
[----:B0-----:R-:W-:-:S04]  /*197f0*/  IMAD R9, R11, R4, RZ ;  /* 0x000000040b097224 */ /* 0x001fc800078e02ff */
[----:B------:R-:W-:-:S05]  /*19800*/  IMAD.IADD R8, R9, 0x1, R8 ;  /* 0x0000000109087824 */ /* 0x000fca00078e0208 */
[----:B------:R-:W-:-:S13]  /*19810*/  ISETP.GT.AND P6, PT, R8, R7, PT ;  /* 0x000000070800720c */ /* 0x000fda0003fc4270 */
[----:B------:R-:W-:Y:S05]  /*19820*/  @!P6 BRA `(.L_x_1214) ;  /* 0xfffffffc0068e947 */ /* 0x000fea000383ffff */
[----:B------:R-:W-:-:S07]  /*19830*/  IMAD.MOV.U32 R3, RZ, RZ, R2 ;  /* 0x000000ffff037224 */ /* 0x000fce00078e0002 */
.L_x_1212:
        /* <DEDUP_REMOVED lines=8> */
[----:B------:R-:W-:-:S04]  /*198c0*/  IMAD.U32 R11, RZ, RZ, UR4 ;  /* 0x00000004ff0b7e24 */ /* 0x000fc8000f8e00ff */
[----:B------:R0:W1:Y:S04]  /*198d0*/  SHFL.IDX PT, R8, R5, R8, 0x1f ;  /* 0x00001f0805087589 */ /* 0x00006800000e0000 */
[----:B------:R0:W2:Y:S01]  /*198e0*/  SHFL.IDX PT, R6, R6, R11, 0x1f ;  /* 0x00001f0b06067589 */ /* 0x0000a200000e0000 */
[----:B------:R-:W-:Y:S05]  /*198f0*/  @!P0 BRA `(.L_x_1215) ;  /* 0x00000000000c8947 */ /* 0x000fea0003800000 */
[----:B------:R-:W-:-:S06]  /*19900*/  UIADD3 UR5, UR4, -0x1, URZ ;  /* 0xffffffff04057890 */ /* 0x000fcc000fffe03f */
[----:B------:R-:W-:-:S05]  /*19910*/  IMAD.U32 R2, RZ, RZ, UR5 ;  /* 0x00000005ff027e24 */ /* 0x000fca000f8e00ff */
[----:B------:R3:W4:Y:S02]  /*19920*/  SHFL.IDX PT, R9, R3, R2, 0x1f ;  /* 0x00001f0203097589 */ /* 0x00072400000e0000 */
.L_x_1215:
[----:B---34-:R-:W-:Y:S01]  /*19930*/  IMAD R2, R9, R4, R10 ;  /* 0x0000000409027224 */ /* 0x018fe200078e020a */
[----:B-1----:R-:W-:Y:S01]  /*19940*/  ISETP.NE.AND P0, PT, R8, 0x1, PT ;  /* 0x000000010800780c */ /* 0x002fe20003f05270 */
[----:B------:R-:W-:Y:S02]  /*19950*/  UIADD3 UR42, UR4, UR42, URZ ;  /* 0x0000002a042a7290 */ /* 0x000fe4000fffe03f */
[----:B0-----:R-:W-:Y:S01]  /*19960*/  IMAD.IADD R5, R7, 0x1, -R2 ;  /* 0x0000000107057824 */ /* 0x001fe200078e0a02 */
[----:B------:R0:W-:Y:S09]  /*19970*/  STL [R1+0x10], R2 ;  /* 0x0000100201007387 */ /* 0x0001f20000100800 */
[----:B------:R-:W-:Y:S05]  /*19980*/  @!P0 BRA `(.L_x_1216) ;  /* 0x0000000000e08947 */ /* 0x000fea0003800000 */
[----:B--2---:R-:W-:Y:S02]  /*19990*/  IABS R4, R6 ;  /* 0x0000000600047213 */ /* 0x004fe40000000000 */
[----:B------:R-:W-:Y:S02]  /*199a0*/  IABS R7, R8 ;  /* 0x0000000800077213 */ /* 0x000fe40000000000 */
[----:B------:R-:W1:Y:S08]  /*199b0*/  I2F.RP R9, R4 ;  /* 0x0000000400097306 */ /* 0x000e700000209400 */
[----:B------:R-:W2:Y:S08]  /*199c0*/  I2F.RP R10, R7 ;  /* 0x00000007000a7306 */ /* 0x000eb00000209400 */
[----:B-1----:R-:W0:Y:S08]  /*199d0*/  MUFU.RCP R9, R9 ;  /* 0x0000000900097308 */ /* 0x002e300000001000 */
[----:B--2---:R-:W-:Y:S01]  /*199e0*/  MUFU.RCP R10, R10 ;  /* 0x0000000a000a7308 */ /* 0x004fe20000001000 */
[----:B0-----:R-:W-:Y:S01]  /*199f0*/  VIADD R2, R9, 0xffffffe ;  /* 0x0ffffffe09027836 */ /* 0x001fe20000000000 */
[----:B------:R-:W-:-:S06]  /*19a00*/  IABS R9, R6 ;  /* 0x0000000600097213 */ /* 0x000fcc0000000000 */
[----:B------:R0:W1:Y:S02]  /*19a10*/  F2I.FTZ.U32.TRUNC.NTZ R3, R2 ;  /* 0x0000000200037305 */ /* 0x000064000021f000 */
[----:B0-----:R-:W-:Y:S02]  /*19a20*/  IMAD.MOV.U32 R2, RZ, RZ, RZ ;  /* 0x000000ffff027224 */ /* 0x001fe400078e00ff */
[----:B-1----:R-:W-:-:S04]  /*19a30*/  IMAD.MOV R11, RZ, RZ, -R3 ;  /* 0x000000ffff0b7224 */ /* 0x002fc800078e0a03 */
[----:B------:R-:W-:-:S04]  /*19a40*/  IMAD R11, R11, R4, RZ ;  /* 0x000000040b0b7224 */ /* 0x000fc800078e02ff */
[----:B------:R-:W-:Y:S01]  /*19a50*/  IMAD.HI.U32 R3, R3, R11, R2 ;  /* 0x0000000b03037227 */ /* 0x000fe200078e0002 */
[----:B------:R-:W-:-:S03]  /*19a60*/  IABS R2, R5 ;  /* 0x0000000500027213 */ /* 0x000fc60000000000 */
[----:B------:R-:W-:Y:S02]  /*19a70*/  IMAD.MOV R11, RZ, RZ, -R9 ;  /* 0x000000ffff0b7224 */ /* 0x000fe400078e0a09 */
[----:B------:R-:W-:-:S04]  /*19a80*/  IMAD.HI.U32 R9, R3, R2, RZ ;  /* 0x0000000203097227 */ /* 0x000fc800078e00ff */
[----:B------:R-:W-:Y:S02]  /*19a90*/  VIADD R3, R10, 0xffffffe ;  /* 0x0ffffffe0a037836 */ /* 0x000fe40000000000 */
[----:B------:R-:W-:-:S04]  /*19aa0*/  IMAD R11, R9, R11, R2 ;  /* 0x0000000b090b7224 */ /* 0x000fc800078e0202 */
[----:B------:R-:W0:Y:S01]  /*19ab0*/  F2I.FTZ.U32.TRUNC.NTZ R3, R3 ;  /* 0x0000000300037305 */ /* 0x000e22000021f000 */
[----:B------:R-:W-:-:S13]  /*19ac0*/  ISETP.GT.U32.AND P1, PT, R4, R11, PT ;  /* 0x0000000b0400720c */ /* 0x000fda0003f24070 */
[----:B------:R-:W-:Y:S02]  /*19ad0*/  @!P1 IMAD.IADD R11, R11, 0x1, -R4 ;  /* 0x000000010b0b9824 */ /* 0x000fe400078e0a04 */
[----:B0-----:R-:W-:Y:S02]  /*19ae0*/  IMAD.MOV R2, RZ, RZ, -R3 ;  /* 0x000000ffff027224 */ /* 0x001fe400078e0a03 */
[----:B------:R-:W-:Y:S01]  /*19af0*/  @!P1 VIADD R9, R9, 0x1 ;  /* 0x0000000109099836 */ /* 0x000fe20000000000 */
[----:B------:R-:W-:Y:S01]  /*19b00*/  ISETP.GE.U32.AND P0, PT, R11, R4, PT ;  /* 0x000000040b00720c */ /* 0x000fe20003f06070 */
[----:B------:R-:W-:Y:S01]  /*19b10*/  IMAD R11, R2, R7, RZ ;  /* 0x00000007020b7224 */ /* 0x000fe200078e02ff */
[----:B------:R-:W-:Y:S01]  /*19b20*/  ISETP.NE.AND P1, PT, R6, RZ, PT ;  /* 0x000000ff0600720c */ /* 0x000fe20003f25270 */
[----:B------:R-:W-:-:S04]  /*19b30*/  IMAD.MOV.U32 R2, RZ, RZ, RZ ;  /* 0x000000ffff027224 */ /* 0x000fc800078e00ff */
[----:B------:R-:W-:Y:S01]  /*19b40*/  IMAD.HI.U32 R4, R3, R11, R2 ;  /* 0x0000000b03047227 */ /* 0x000fe200078e0002 */
[----:B------:R-:W-:-:S04]  /*19b50*/  LOP3.LUT R2, R5, R6, RZ, 0x3c, !PT ;  /* 0x0000000605027212 */ /* 0x000fc800078e3cff */
[----:B------:R-:W-:Y:S01]  /*19b60*/  ISETP.GE.AND P2, PT, R2, RZ, PT ;  /* 0x000000ff0200720c */ /* 0x000fe20003f46270 */
[----:B------:R-:W-:Y:S01]  /*19b70*/  @P0 VIADD R9, R9, 0x1 ;  /* 0x0000000109090836 */ /* 0x000fe20000000000 */
[----:B------:R-:W-:-:S05]  /*19b80*/  IABS R2, R8 ;  /* 0x0000000800027213 */ /* 0x000fca0000000000 */
[----:B------:R-:W-:-:S06]  /*19b90*/  IMAD.MOV R2, RZ, RZ, -R2 ;  /* 0x000000ffff027224 */ /* 0x000fcc00078e0a02 */
[----:B------:R-:W-:Y:S01]  /*19ba0*/  @!P2 IMAD.MOV R9, RZ, RZ, -R9 ;  /* 0x000000ffff09a224 */ /* 0x000fe200078e0a09 */
[----:B------:R-:W-:-:S04]  /*19bb0*/  @!P1 LOP3.LUT R9, RZ, R6, RZ, 0x33, !PT ;  /* 0x00000006ff099212 */ /* 0x000fc800078e33ff */
        /* <DEDUP_REMOVED lines=15> */
[--C-:B------:R-:W-:Y:S02]  /*19cb0*/  IMAD R8, R8, R2, R9.reuse ;  /* 0x0000000208087224 */ /* 0x100fe400078e0209 */
[----:B------:R-:W-:Y:S02]  /*19cc0*/  IMAD.MOV R2, RZ, RZ, -R9 ;  /* 0x000000ffff027224 */ /* 0x000fe400078e0a09 */
[----:B------:R-:W-:Y:S02]  /*19cd0*/  IMAD R3, R8, 0x10000, R3 ;  /* 0x0001000008037824 */ /* 0x000fe400078e0203 */
[----:B------:R-:W-:-:S03]  /*19ce0*/  IMAD R2, R6, R2, R5 ;  /* 0x0000000206027224 */ /* 0x000fc600078e0205 */
[----:B------:R1:W-:Y:S01]  /*19cf0*/  STL [R1+0x18], R3 ;  /* 0x0000180301007387 */ /* 0x0003e20000100800 */
[----:B------:R-:W-:Y:S05]  /*19d00*/  BRA `(.L_x_1217) ;  /* 0x0000000000fc7947 */ /* 0x000fea0003800000 */
.L_x_1216:
[----:B------:R-:W-:Y:S02]  /*19d10*/  ULDC.64 UR4, c[0x0][0xc90] ;  /* 0x0003240000047ab9 */ /* 0x000fe40000000a00 */
[----:B------:R-:W-:-:S06]  /*19d20*/  UIMAD.WIDE UR4, UR42, 0x4, UR4 ;  /* 0x000000042a0478a5 */ /* 0x000fcc000f8e0204 */
[----:B0-----:R-:W-:Y:S02]  /*19d30*/  IMAD.U32 R2, RZ, RZ, UR4 ;  /* 0x00000004ff027e24 */ /* 0x001fe4000f8e00ff */
[----:B------:R-:W-:-:S05]  /*19d40*/  IMAD.U32 R3, RZ, RZ, UR5 ;  /* 0x00000005ff037e24 */ /* 0x000fca000f8e00ff */
[----:B------:R0:W2:Y:S02]  /*19d50*/  LDG.E R7, desc[UR52][R2.64] ;  /* 0x0000003402077981 */ /* 0x0000a4000c1e1900 */
[----:B0-----:R-:W-:Y:S02]  /*19d60*/  IMAD.MOV.U32 R2, RZ, RZ, RZ ;  /* 0x000000ffff027224 */ /* 0x001fe400078e00ff */
[----:B--2---:R-:W-:-:S05]  /*19d70*/  IMAD R8, R6, R7, RZ ;  /* 0x0000000706087224 */ /* 0x004fca00078e02ff */
[----:B------:R-:W-:-:S04]  /*19d80*/  IABS R9, R8 ;  /* 0x0000000800097213 */ /* 0x000fc80000000000 */
[----:B------:R-:W0:Y:S08]  /*19d90*/  I2F.RP R10, R9 ;  /* 0x00000009000a7306 */ /* 0x000e300000209400 */
[----:B0-----:R-:W0:Y:S02]  /*19da0*/  MUFU.RCP R10, R10 ;  /* 0x0000000a000a7308 */ /* 0x001e240000001000 */
[----:B0-----:R-:W-:-:S06]  /*19db0*/  VIADD R11, R10, 0xffffffe ;  /* 0x0ffffffe0a0b7836 */ /* 0x001fcc0000000000 */
[----:B------:R-:W0:Y:S02]  /*19dc0*/  F2I.FTZ.U32.TRUNC.NTZ R3, R11 ;  /* 0x0000000b00037305 */ /* 0x000e24000021f000 */
[----:B0-----:R-:W-:-:S04]  /*19dd0*/  IMAD.MOV R12, RZ, RZ, -R3 ;  /* 0x000000ffff0c7224 */ /* 0x001fc800078e0a03 */
[----:B------:R-:W-:-:S04]  /*19de0*/  IMAD R13, R12, R9, RZ ;  /* 0x000000090c0d7224 */ /* 0x000fc800078e02ff */
[----:B------:R-:W-:Y:S01]  /*19df0*/  IMAD.HI.U32 R2, R3, R13, R2 ;  /* 0x0000000d03027227 */ /* 0x000fe200078e0002 */
[----:B------:R-:W-:Y:S02]  /*19e00*/  IABS R13, R5 ;  /* 0x00000005000d7213 */ /* 0x000fe40000000000 */
[----:B------:R-:W-:-:S03]  /*19e10*/  IABS R3, R8 ;  /* 0x0000000800037213 */ /* 0x000fc60000000000 */
[----:B------:R-:W-:-:S04]  /*19e20*/  IMAD.HI.U32 R2, R2, R13, RZ ;  /* 0x0000000d02027227 */ /* 0x000fc800078e00ff */
[----:B------:R-:W-:-:S04]  /*19e30*/  IMAD.MOV R3, RZ, RZ, -R3 ;  /* 0x000000ffff037224 */ /* 0x000fc800078e0a03 */
[----:B------:R-:W-:Y:S01]  /*19e40*/  IMAD R10, R2, R3, R13 ;  /* 0x00000003020a7224 */ /* 0x000fe200078e020d */
[----:B------:R-:W-:-:S04]  /*19e50*/  LOP3.LUT R3, R5, R8, RZ, 0x3c, !PT ;  /* 0x0000000805037212 */ /* 0x000fc800078e3cff */
[----:B------:R-:W-:Y:S02]  /*19e60*/  ISETP.GT.U32.AND P1, PT, R9, R10, PT ;  /* 0x0000000a0900720c */ /* 0x000fe40003f24070 */
[----:B------:R-:W-:-:S11]  /*19e70*/  ISETP.GE.AND P2, PT, R3, RZ, PT ;  /* 0x000000ff0300720c */ /* 0x000fd60003f46270 */
[----:B------:R-:W-:Y:S02]  /*19e80*/  @!P1 IMAD.IADD R10, R10, 0x1, -R9 ;  /* 0x000000010a0a9824 */ /* 0x000fe400078e0a09 */
[----:B------:R-:W-:Y:S01]  /*19e90*/  @!P1 VIADD R2, R2, 0x1 ;  /* 0x0000000102029836 */ /* 0x000fe20000000000 */
[----:B------:R-:W-:Y:S02]  /*19ea0*/  ISETP.NE.AND P1, PT, R8, RZ, PT ;  /* 0x000000ff0800720c */ /* 0x000fe40003f25270 */
[----:B------:R-:W-:-:S13]  /*19eb0*/  ISETP.GE.U32.AND P0, PT, R10, R9, PT ;  /* 0x000000090a00720c */ /* 0x000fda0003f06070 */
[----:B------:R-:W-:-:S04]  /*19ec0*/  @P0 VIADD R2, R2, 0x1 ;  /* 0x0000000102020836 */ /* 0x000fc80000000000 */
[----:B------:R-:W-:Y:S01]  /*19ed0*/  @!P2 IMAD.MOV R2, RZ, RZ, -R2 ;  /* 0x000000ffff02a224 */ /* 0x000fe200078e0a02 */
[----:B------:R-:W-:-:S05]  /*19ee0*/  @!P1 LOP3.LUT R2, RZ, R8, RZ, 0x33, !PT ;  /* 0x00000008ff029212 */ /* 0x000fca00078e33ff */
[----:B------:R-:W-:Y:S02]  /*19ef0*/  IMAD R9, R7, R2, RZ ;  /* 0x0000000207097224 */ /* 0x000fe400078e02ff */
[----:B------:R-:W-:Y:S02]  /*19f00*/  IMAD.MOV R2, RZ, RZ, -R2 ;  /* 0x000000ffff027224 */ /* 0x000fe400078e0a02 */
[----:B------:R-:W-:Y:S02]  /*19f10*/  IMAD.MOV R3, RZ, RZ, -R9 ;  /* 0x000000ffff037224 */ /* 0x000fe400078e0a09 */
[----:B------:R-:W-:-:S03]  /*19f20*/  IMAD R5, R8, R2, R5 ;  /* 0x0000000208057224 */ /* 0x000fc600078e0205 */
[----:B------:R-:W-:-:S04]  /*19f30*/  VIADDMNMX R4, R3, R4, R7, PT ;  /* 0x0000000403047246 */ /* 0x000fc80003800107 */
[-C--:B------:R-:W-:Y:S02]  /*19f40*/  IABS R7, R4.reuse ;  /* 0x0000000400077213 */ /* 0x080fe40000000000 */
[----:B------:R-:W-:Y:S02]  /*19f50*/  IABS R8, R4 ;  /* 0x0000000400087213 */ /* 0x000fe40000000000 */
[----:B------:R-:W0:Y:S03]  /*19f60*/  I2F.RP R10, R7 ;  /* 0x00000007000a7306 */ /* 0x000e260000209400 */
[----:B------:R-:W-:-:S05]  /*19f70*/  IMAD.MOV R8, RZ, RZ, -R8 ;  /* 0x000000ffff087224 */ /* 0x000fca00078e0a08 */
[----:B0-----:R-:W0:Y:S02]  /*19f80*/  MUFU.RCP R10, R10 ;  /* 0x0000000a000a7308 */ /* 0x001e240000001000 */
[----:B0-----:R-:W-:-:S06]  /*19f90*/  VIADD R3, R10, 0xffffffe ;  /* 0x0ffffffe0a037836 */ /* 0x001fcc0000000000 */
[----:B------:R-:W0:Y:S02]  /*19fa0*/  F2I.FTZ.U32.TRUNC.NTZ R3, R3 ;  /* 0x0000000300037305 */ /* 0x000e24000021f000 */
[----:B0-----:R-:W-:-:S04]  /*19fb0*/  IMAD.MOV R2, RZ, RZ, -R3 ;  /* 0x000000ffff027224 */ /* 0x001fc800078e0a03 */
[----:B------:R-:W-:Y:S02]  /*19fc0*/  IMAD R11, R2, R7, RZ ;  /* 0x00000007020b7224 */ /* 0x000fe400078e02ff */
[----:B------:R-:W-:-:S04]  /*19fd0*/  IMAD.MOV.U32 R2, RZ, RZ, RZ ;  /* 0x000000ffff027224 */ /* 0x000fc800078e00ff */
[----:B------:R-:W-:Y:S01]  /*19fe0*/  IMAD.HI.U32 R2, R3, R11, R2 ;  /* 0x0000000b03027227 */ /* 0x000fe200078e0002 */
[----:B------:R-:W-:Y:S02]  /*19ff0*/  IABS R11, R5 ;  /* 0x00000005000b7213 */ /* 0x000fe40000000000 */
[----:B------:R-:W-:Y:S02]  /*1a000*/  LOP3.LUT R3, R5, R4, RZ, 0x3c, !PT ;  /* 0x0000000405037212 */ /* 0x000fe400078e3cff */
[----:B------:R-:W-:Y:S01]  /*1a010*/  IADD3 R5, R9, 0x1000000, R5 ;  /* 0x0100000009057810 */ /* 0x000fe20007ffe005 */
        /* <DEDUP_REMOVED lines=9> */
[----:B------:R-:W-:Y:S01]  /*1a0b0*/  @!P2 IMAD.MOV R2, RZ, RZ, -R2 ;  /* 0x000000ffff02a224 */ /* 0x000fe200078e0a02 */
[----:B------:R-:W-:Y:S01]  /*1a0c0*/  @!P1 LOP3.LUT R2, RZ, R4, RZ, 0x33, !PT ;  /* 0x00000004ff029212 */ /* 0x000fe200078e33ff */
[----:B------:R-:W-:-:S04]  /*1a0d0*/  IMAD.MOV R4, RZ, RZ, -R4 ;  /* 0x000000ffff047224 */ /* 0x000fc800078e0a04 */
[----:B------:R-:W-:-:S05]  /*1a0e0*/  IMAD R3, R2, R4, R5 ;  /* 0x0000000402037224 */ /* 0x000fca00078e0205 */
[----:B------:R0:W-:Y:S02]  /*1a0f0*/  STL [R1+0x18], R3 ;  /* 0x0000180301007387 */ /* 0x0001e40000100800 */
.L_x_1217:
[----:B01----:R-:W-:-:S05]  /*1a100*/  LOP3.LUT R3, RZ, R2, RZ, 0x33, !PT ;  /* 0x00000002ff037212 */ /* 0x003fca00078e33ff */
[----:B------:R-:W-:-:S05]  /*1a110*/  IMAD.IADD R2, R6, 0x1, R3 ;  /* 0x0000000106027824 */ /* 0x000fca00078e0203 */
[----:B------:R1:W-:Y:S01]  /*1a120*/  STL [R1+0x14], R2 ;  /* 0x0000140201007387 */ /* 0x0003e20000100800 */
[----:B------:R-:W-:Y:S05]  /*1a130*/  BRA `(.L_x_1218) ;  /* 0x00000000000c7947 */ /* 0x000fea0003800000 */
.L_x_1213:
[----:B------:R0:W-:Y:S04]  /*1a140*/  STL [R1+0x10], R7 ;  /* 0x0000100701007387 */ /* 0x0001e80000100800 */
[----:B------:R0:W-:Y:S04]  /*1a150*/  STL [R1+0x14], RZ ;  /* 0x000014ff01007387 */ /* 0x0001e80000100800 */
[----:B------:R0:W-:Y:S02]  /*1a160*/  STL [R1+0x18], RZ ;  /* 0x000018ff01007387 */ /* 0x0001e40000100800 */
.L_x_1218:
[----:B------:R-:W2:Y:S04]  /*1a170*/  LDL R4, [R1+0x10] ;  /* 0x0000100001047983 */ /* 0x000ea80000100800 */
[----:B------:R-:W2:Y:S04]  /*1a180*/  LDL R5, [R1+0x14] ;  /* 0x0000140001057983 */ /* 0x000ea80000100800 */
[----:B------:R-:W2:Y:S01]  /*1a190*/  LDL R6, [R1+0x18] ;  /* 0x0000180001067983 */ /* 0x000ea20000100800 */
[----:B------:R-:W-:Y:S01]  /*1a1a0*/  ISETP.NE.AND P0, PT, R0, RZ, PT ;  /* 0x000000ff0000720c */ /* 0x000fe20003f05270 */
[----:B-1----:R-:W-:-:S12]  /*1a1b0*/  IMAD.U32 R2, RZ, RZ, UR42 ;  /* 0x0000002aff027e24 */ /* 0x002fd8000f8e00ff */
[----:B------:R-:W1:Y:S01]  /*1a1c0*/  @!P0 S2R R3, SR_CgaCtaId ;  /* 0x0000000000038919 */ /* 0x000e620000008800 */
[----:B------:R-:W-:Y:S01]  /*1a1d0*/  @!P0 MOV R0, 0x400 ;  /* 0x0000040000008802 */ /* 0x000fe20000000f00 */
[----:B0-----:R-:W-:-:S03]  /*1a1e0*/  @!P0 IMAD.MOV.U32 R7, RZ, RZ, R2 ;  /* 0x000000ffff078224 */ /* 0x001fc600078e0002 */
[----:B-1----:R-:W-:-:S05]  /*1a1f0*/  @!P0 LEA R0, R3, R0, 0x18 ;  /* 0x0000000003008211 */ /* 0x002fca00078ec0ff */
[----:B--2---:R1:W-:Y:S01]  /*1a200*/  @!P0 STS.128 [R0+0x334d0], R4 ;  /* 0x0334d00400008388 */ /* 0x0043e20000000c00 */
[----:B------:R-:W-:Y:S06]  /*1a210*/  BAR.ARV 0x5, 0x180 ;  /* 0x0146000000007b1d */ /* 0x000fec0000002000 */
.L_x_1211:
[----:B-1----:R-:W-:Y:S01]  /*1a220*/  IMAD.MOV.U32 R0, RZ, RZ, 0x1 ;  /* 0x00000001ff007424 */ /* 0x002fe200078e00ff */
[----:B------:R-:W-:Y:S01]  /*1a230*/  ULDC UR4, c[0x0][0xc3c] ;  /* 0x00030f0000047ab9 */ /* 0x000fe20000000800 */
[----:B------:R-:W-:Y:S01]  /*1a240*/  IMAD.MOV.U32 R19, RZ, RZ, RZ ;  /* 0x000000ffff137224 */ /* 0x000fe200078e00ff */
[----:B------:R-:W-:Y:S02]  /*1a250*/  UISETP.GE.AND UP0, UPT, UR42, UR4, UPT ;  /* 0x000000042a00728c */ /* 0x000fe4000bf06270 */
[----:B------:R1:W-:Y:S04]  /*1a260*/  STL [R1], R0 ;  /* 0x0000000001007387 */ /* 0x0003e80000100800 */
[----:B------:R1:W-:Y:S01]  /*1a270*/  STL [R1+0x30], RZ ;  /* 0x000030ff01007387 */ /* 0x0003e20000100800 */
[----:B------:R-:W-:-:S13]  /*1a280*/  PLOP3.LUT P0, PT, PT, PT, UP0, 0x80, 0x0 ;  /* 0x000000000000781c */ /* 0x000fda0003f0f008 */
[----:B-1----:R-:W-:Y:S05]  /*1a290*/  @P0 BRA `(.L_x_1219) ;  /* 0x0000005400c00947 */ /* 0x002fea0003800000 */
[----:B------:R-:W1:Y:S01]  /*1a2a0*/  S2R R9, SR_TID.X ;  /* 0x0000000000097919 */ /* 0x000e620000002100 */
[----:B------:R-:W2:Y:S01]  /*1a2b0*/  S2UR UR5, SR_CgaCtaId ;  /* 0x00000000000579c3 */ /* 0x000ea20000008800 */
[----:B------:R-:W-:Y:S01]  /*1a2c0*/  UMOV UR4, 0x400 ;  /* 0x0000040000047882 */ /* 0x000fe20000000000 */
[----:B------:R-:W-:Y:S01]  /*1a2d0*/  IMAD.MOV.U32 R19, RZ, RZ, RZ ;  /* 0x000000ffff137224 */ /* 0x000fe200078e00ff */
[----:B------:R-:W-:Y:S01]  /*1a2e0*/  ULDC UR40, c[0x0][0xc] ;  /* 0x0000030000287ab9 */ /* 0x000fe20000000800 */
[----:B------:R-:W-:Y:S02]  /*1a2f0*/  ULOP3.LUT UR39, UR38, 0x1, URZ, 0xfc, !UPT ;  /* 0x0000000126277892 */ /* 0x000fe4000f8efc3f */
[----:B------:R-:W-:Y:S01]  /*1a300*/  ULOP3.LUT UR41, UR38, 0x2, URZ, 0xfc, !UPT ;  /* 0x0000000226297892 */ /* 0x000fe2000f8efc3f */
[----:B------:R-:W-:Y:S01]  /*1a310*/  ULDC.64 UR44, c[0x0][0x198] ;  /* 0x00006600002c7ab9 */ /* 0x000fe20000000a00 */
[----:B--2---:R-:W-:-:S06]  /*1a320*/  ULEA UR4, UR5, UR4, 0x18 ;  /* 0x0000000405047291 */ /* 0x004fcc000f8ec03f */
[----:B------:R-:W-:Y:S01]  /*1a330*/  IMAD.U32 R18, RZ, RZ, UR4 ;  /* 0x00000004ff127e24 */ /* 0x000fe2000f8e00ff */
[----:B-1----:R-:W-:Y:S01]  /*1a340*/  SHF.R.U32.HI R3, RZ, 0x1, R9 ;  /* 0x00000001ff037819 */ /* 0x002fe20000011609 */
[C---:B0-----:R-:W-:Y:S01]  /*1a350*/  IMAD.SHL.U32 R4, R9.reuse, 0x40, RZ ;  /* 0x0000004009047824 */ /* 0x041fe200078e00ff */
[C---:B------:R-:W-:Y:S01]  /*1a360*/  LOP3.LUT R8, R9.reuse, 0x7f, RZ, 0xc0, !PT ;  /* 0x0000007f09087812 */ /* 0x040fe200078ec0ff */
[----:B------:R-:W-:-:S03]  /*1a370*/  IMAD.SHL.U32 R5, R9, 0x2, RZ ;  /* 0x0000000209057824 */ /* 0x000fc600078e00ff */
[----:B------:R-:W-:-:S04]  /*1a380*/  LOP3.LUT R0, R4, 0x180, RZ, 0xc0, !PT ;  /* 0x0000018004007812 */ /* 0x000fc800078ec0ff */
[----:B------:R-:W-:Y:S01]  /*1a390*/  LOP3.LUT R3, R0, 0x30, R3, 0xf8, !PT ;  /* 0x0000003000037812 */ /* 0x000fe200078ef803 */
[----:B------:R-:W-:-:S05]  /*1a3a0*/  IMAD.SHL.U32 R0, R9, 0x10, RZ ;  /* 0x0000001009007824 */ /* 0x000fca00078e00ff */
[----:B------:R-:W-:-:S04]  /*1a3b0*/  LOP3.LUT R2, R0, 0x1b0, RZ, 0xc0, !PT ;  /* 0x000001b000027812 */ /* 0x000fc800078ec0ff */
        /* <DEDUP_REMOVED lines=20> */
[----:B------:R-:W-:Y:S04]  /*1a500*/  STL [R1+0x28], R3 ;  /* 0x0000280301007387 */ /* 0x000fe80000100800 */
[----:B------:R-:W-:Y:S01]  /*1a510*/  STL [R1+0x30], RZ ;  /* 0x000030ff01007387 */ /* 0x000fe20000100800 */
[----:B0-----:R-:W-:-:S04]  /*1a520*/  SHF.R.U32.HI R4, RZ, 0x2, R8 ;  /* 0x00000002ff047819 */ /* 0x001fc80000011608 */
[----:B------:R-:W-:Y:S01]  /*1a530*/  LOP3.LUT R4, R4, 0x60, R2, 0xf8, !PT ;  /* 0x0000006004047812 */ /* 0x000fe200078ef802 */
[----:B------:R-:W-:-:S05]  /*1a540*/  IMAD.MOV.U32 R2, RZ, RZ, 0x1 ;  /* 0x00000001ff027424 */ /* 0x000fca00078e00ff */
[----:B------:R0:W-:Y:S02]  /*1a550*/  STL [R1], R2 ;  /* 0x0000000201007387 */ /* 0x0001e40000100800 */
[C---:B0-----:R-:W-:Y:S02]  /*1a560*/  LOP3.LUT R2, R0.reuse, 0x40, RZ, 0xfc, !PT ;  /* 0x0000004000027812 */ /* 0x041fe400078efcff */
[----:B------:R-:W-:-:S07]  /*1a570*/  LOP3.LUT R0, R0, 0x80, RZ, 0xfc, !PT ;  /* 0x0000008000007812 */ /* 0x000fce00078efcff */
.L_x_1299:
[----:B------:R-:W-:Y:S01]  /*1a580*/  ULDC.64 UR4, c[0x0][0xa28] ;  /* 0x00028a0000047ab9 */ /* 0x000fe20000000a00 */
[----:B------:R-:W-:Y:S01]  /*1a590*/  ULDC.64 UR8, c[0x0][0xa00] ;  /* 0x0002800000087ab9 */ /* 0x000fe20000000a00 */
[----:B------:R-:W-:Y:S01]  /*1a5a0*/  UISETP.NE.U32.AND UP0, UPT, UR4, URZ, UPT ;  /* 0x0000003f0400728c */ /* 0x000fe2000bf05070 */
[----:B------:R-:W-:Y:S01]  /*1a5b0*/  ISETP.NE.U32.AND P0, PT, RZ, UR8, PT ;  /* 0x00000008ff007c0c */ /* 0x000fe2000bf05070 */
[----:B------:R-:W-:Y:S01]  /*1a5c0*/  ULDC.64 UR6, c[0x0][0xa00] ;  /* 0x0002800000067ab9 */ /* 0x000fe20000000a00 */
[----:B01----:R-:W-:Y:S01]  /*1a5d0*/  CS2R R4, SRZ ;  /* 0x0000000000047805 */ /* 0x003fe2000001ff00 */
[----:B------:R-:W-:Y:S01]  /*1a5e0*/  UISETP.NE.AND.EX UP0, UPT, UR5, URZ, UPT, UP0 ;  /* 0x0000003f0500728c */ /* 0x000fe2000bf05300 */
[----:B------:R-:W-:Y:S01]  /*1a5f0*/  ISETP.NE.AND.EX P0, PT, RZ, UR9, PT, P0 ;  /* 0x00000009ff007c0c */ /* 0x000fe2000bf05300 */
[----:B------:R-:W-:Y:S01]  /*1a600*/  UIMAD.WIDE UR6, UR42, 0x4, UR6 ;  /* 0x000000042a0678a5 */ /* 0x000fe2000f8e0206 */
[----:B--2---:R-:W2:Y:S01]  /*1a610*/  LDL.LU R8, [R1+0x18] ;  /* 0x0000180001087983 */ /* 0x004ea20000300800 */
[----:B------:R-:W-:Y:S01]  /*1a620*/  ULDC.64 UR10, c[0x0][0xa18] ;  /* 0x00028600000a7ab9 */ /* 0x000fe20000000a00 */
[----:B------:R-:W0:Y:S01]  /*1a630*/  LDC R6, c[0x0][0x288] ;  /* 0x0000a200ff067b82 */ /* 0x000e220000000800 */
[----:B------:R-:W-:Y:S01]  /*1a640*/  PLOP3.LUT P1, PT, PT, PT, UP0, 0x80, 0x0 ;  /* 0x000000000000781c */ /* 0x000fe20003f2f008 */
[----:B------:R-:W-:Y:S01]  /*1a650*/  ULDC.64 UR8, c[0x0][0xa08] ;  /* 0x0002820000087ab9 */ /* 0x000fe20000000a00 */
[----:B------:R-:W-:-:S02]  /*1a660*/  IMAD.U32 R2, RZ, RZ, UR6 ;  /* 0x00000006ff027e24 */ /* 0x000fc4000f8e00ff */
[----:B------:R-:W-:Y:S01]  /*1a670*/  IMAD.U32 R3, RZ, RZ, UR7 ;  /* 0x00000007ff037e24 */ /* 0x000fe2000f8e00ff */
[----:B------:R-:W-:Y:S02]  /*1a680*/  @UP0 ULDC.64 UR4, c[0x0][0xa28] ;  /* 0x00028a0000040ab9 */ /* 0x000fe40000000a00 */
[----:B------:R-:W-:Y:S01]  /*1a690*/  @UP0 UIMAD.WIDE UR4, UR42, 0x4, UR4 ;  /* 0x000000042a0408a5 */ /* 0x000fe2000f8e0204 */
[----:B------:R-:W1:Y:S01]  /*1a6a0*/  LDC R7, c[0x0][0x2f0] ;  /* 0x0000bc00ff077b82 */ /* 0x000e620000000800 */
[----:B------:R3:W4:Y:S01]  /*1a6b0*/  @P0 LDG.E R0, desc[UR52][R2.64] ;  /* 0x0000003402000981 */ /* 0x000722000c1e1900 */
[----:B------:R-:W-:-:S04]  /*1a6c0*/  UISETP.NE.U32.AND UP0, UPT, UR10, URZ, UPT ;  /* 0x0000003f0a00728c */ /* 0x000fc8000bf05070 */
[----:B------:R-:W-:Y:S01]  /*1a6d0*/  UISETP.NE.AND.EX UP0, UPT, UR11, URZ, UPT, UP0 ;  /* 0x0000003f0b00728c */ /* 0x000fe2000bf05300 */
[----:B---3--:R-:W-:Y:S02]  /*1a6e0*/  IMAD.U32 R2, RZ, RZ, UR4 ;  /* 0x00000004ff027e24 */ /* 0x008fe4000f8e00ff */
[----:B------:R-:W-:Y:S01]  /*1a6f0*/  IMAD.U32 R3, RZ, RZ, UR5 ;  /* 0x00000005ff037e24 */ /* 0x000fe2000f8e00ff */
[----:B------:R-:W-:-:S04]  /*1a700*/  ULDC.64 UR4, c[0x0][0xa08] ;  /* 0x0002820000047ab9 */ /* 0x000fc80000000a00 */
[----:B------:R3:W5:Y:S01]  /*1a710*/  @P1 LDG.E R4, desc[UR52][R2.64] ;  /* 0x0000003402041981 */ /* 0x000762000c1e1900 */
[----:B------:R-:W-:Y:S01]  /*1a720*/  ISETP.NE.U32.AND P1, PT, RZ, UR4, PT ;  /* 0x00000004ff007c0c */ /* 0x000fe2000bf25070 */
[----:B------:R-:W-:-:S03]  /*1a730*/  UIMAD.WIDE UR8, UR42, 0x4, UR8 ;  /* 0x000000042a0878a5 */ /* 0x000fc6000f8e0208 */
[----:B------:R-:W-:Y:S01]  /*1a740*/  ISETP.NE.AND.EX P1, PT, RZ, UR5, PT, P1 ;  /* 0x00000005ff007c0c */ /* 0x000fe2000bf25310 */
[----:B------:R-:W-:Y:S01]  /*1a750*/  @UP0 ULDC.64 UR4, c[0x0][0xa18] ;  /* 0x0002860000040ab9 */ /* 0x000fe20000000a00 */
[----:B------:R-:W-:Y:S01]  /*1a760*/  PLOP3.LUT P4, PT, PT, PT, UP0, 0x80, 0x0 ;  /* 0x000000000000781c */ /* 0x000fe20003f8f008 */
[----:B------:R-:W-:Y:S01]  /*1a770*/  @UP0 UIMAD.WIDE UR4, UR42, 0x4, UR4 ;  /* 0x000000042a0408a5 */ /* 0x000fe2000f8e0204 */
[----:B---3--:R-:W-:Y:S02]  /*1a780*/  IMAD.U32 R2, RZ, RZ, UR8 ;  /* 0x00000008ff027e24 */ /* 0x008fe4000f8e00ff */
[----:B------:R-:W-:-:S07]  /*1a790*/  IMAD.U32 R3, RZ, RZ, UR9 ;  /* 0x00000009ff037e24 */ /* 0x000fce000f8e00ff */
[----:B------:R3:W5:Y:S02]  /*1a7a0*/  @P1 LDG.E R5, desc[UR52][R2.64] ;  /* 0x0000003402051981 */ /* 0x000764000c1e1900 */
[----:B---3--:R-:W-:Y:S02]  /*1a7b0*/  IMAD.U32 R2, RZ, RZ, UR4 ;  /* 0x00000004ff027e24 */ /* 0x008fe4000f8e00ff */
[----:B------:R-:W-:Y:S01]  /*1a7c0*/  IMAD.U32 R3, RZ, RZ, UR5 ;  /* 0x00000005ff037e24 */ /* 0x000fe2000f8e00ff */
[----:B------:R-:W-:-:S04]  /*1a7d0*/  ULDC.64 UR4, c[0x0][0xa20] ;  /* 0x0002880000047ab9 */ /* 0x000fc80000000a00 */
[----:B0-----:R0:W3:Y:S01]  /*1a7e0*/  @P4 LDG.E R6, desc[UR52][R2.64] ;  /* 0x0000003402064981 */ /* 0x0010e2000c1e1900 */
[----:B------:R-:W-:Y:S01]  /*1a7f0*/  ISETP.NE.U32.AND P3, PT, RZ, UR4, PT ;  /* 0x00000004ff007c0c */ /* 0x000fe2000bf65070 */
[----:B------:R-:W-:-:S03]  /*1a800*/  UMOV UR43, URZ ;  /* 0x0000003f002b7c82 */ /* 0x000fc60008000000 */
[----:B------:R-:W-:Y:S01]  /*1a810*/  ISETP.NE.AND.EX P3, PT, RZ, UR5, PT, P3 ;  /* 0x00000005ff007c0c */ /* 0x000fe2000bf65330 */
[----:B0-----:R-:W0:Y:S02]  /*1a820*/  LDC.64 R2, c[0x0][0x418] ;  /* 0x00010600ff027b82 */ /* 0x001e240000000a00 */
[----:B0-----:R-:W-:-:S04]  /*1a830*/  ISETP.NE.U32.AND P2, PT, R2, RZ, PT ;  /* 0x000000ff0200720c */ /* 0x001fc80003f45070 */
[----:B------:R-:W-:Y:S02]  /*1a840*/  ISETP.NE.AND.EX P2, PT, R3, RZ, PT, P2 ;  /* 0x000000ff0300720c */ /* 0x000fe40003f45320 */
[C---:B--2---:R-:W-:Y:S02]  /*1a850*/  R2UR UR36, R8.reuse ;  /* 0x00000000082472ca */ /* 0x044fe400000e0000 */
[----:B------:R-:W-:-:S04]  /*1a860*/  LOP3.LUT R2, R8, 0xff000000, RZ, 0xc0, !PT ;  /* 0xff00000008027812 */ /* 0x000fc800078ec0ff */
[----:B------:R-:W-:Y:S02]  /*1a870*/  SHF.R.U32.HI R2, RZ, 0x8, R2 ;  /* 0x00000008ff027819 */ /* 0x000fe40000011602 */
[----:B----4-:R-:W-:-:S05]  /*1a880*/  @P0 R2UR UR43, R0 ;  /* 0x00000000002b02ca */ /* 0x010fca00000e0000 */
[----:B------:R-:W-:Y:S01]  /*1a890*/  ULOP3.LUT UR36, UR36, 0xffff, URZ, 0xc0, !UPT ;  /* 0x0000ffff24247892 */ /* 0x000fe2000f8ec03f */
[----:B------:R-:W-:-:S04]  /*1a8a0*/  LOP3.LUT R0, R8, 0xff0000, RZ, 0xc0, !PT ;  /* 0x00ff000008007812 */ /* 0x000fc800078ec0ff */
[----:B------:R-:W-:Y:S01]  /*1a8b0*/  LEA.HI R0, R0, R2, RZ, 0x10 ;  /* 0x0000000200007211 */ /* 0x000fe200078f80ff */
[----:B---3--:R0:W-:Y:S01]  /*1a8c0*/  STL [R1+0x1c], R6 ;  /* 0x00001c0601007387 */ /* 0x0081e20000100800 */
[----:B------:R-:W-:Y:S02]  /*1a8d0*/  IMAD.MOV.U32 R9, RZ, RZ, R6 ;  /* 0x000000ffff097224 */ /* 0x000fe400078e0006 */
[----:B0-----:R-:W0:Y:S02]  /*1a8e0*/  LDC R6, c[0x0][0x424] ;  /* 0x00010900ff067b82 */ /* 0x001e240000000800 */
[----:B0-----:R-:W-:-:S05]  /*1a8f0*/  SEL R6, R6, 0x1, P2 ;  /* 0x0000000106067807 */ /* 0x001fca0001000000 */
[----:B-1----:R-:W-:Y:S01]  /*1a900*/  IMAD R6, R6, R7, RZ ;  /* 0x0000000706067224 */ /* 0x002fe200078e02ff */
[----:B------:R-:W-:Y:S06]  /*1a910*/  @P4 BRA `(.L_x_1220) ;  /* 0x00000000001c4947 */ /* 0x000fec0003800000 */
[----:B------:R-:W-:Y:S05]  /*1a920*/  @!P0 BRA `(.L_x_1220) ;  /* 0x0000000000188947 */ /* 0x000fea0003800000 */
[----:B------:R-:W-:Y:S02]  /*1a930*/  IMAD.U32 R2, RZ, RZ, UR6 ;  /* 0x00000006ff027e24 */ /* 0x000fe4000f8e00ff */
[----:B------:R-:W-:-:S05]  /*1a940*/  IMAD.U32 R3, RZ, RZ, UR7 ;  /* 0x00000007ff037e24 */ /* 0x000fca000f8e00ff */
[----:B------:R-:W2:Y:S04]  /*1a950*/  LDG.E R7, desc[UR52][R2.64] ;  /* 0x0000003402077981 */ /* 0x000ea8000c1e1900 */
[----:B------:R-:W2:Y:S02]  /*1a960*/  LDG.E R2, desc[UR52][R2.64+0x4] ;  /* 0x0000043402027981 */ /* 0x000ea4000c1e1900 */
[----:B--2---:R-:W-:-:S05]  /*1a970*/  IMAD.IADD R9, R2, 0x1, -R7 ;  /* 0x0000000102097824 */ /* 0x004fca00078e0a07 */
[----:B------:R0:W-:Y:S02]  /*1a980*/  STL [R1+0x1c], R9 ;  /* 0x00001c0901007387 */ /* 0x0001e40000100800 */
.L_x_1220:
[----:B-----5:R-:W-:-:S05]  /*1a990*/  IMAD.IADD R2, R5, 0x1, R4 ;  /* 0x0000000105027824 */ /* 0x020fca00078e0204 */
[----:B------:R1:W-:Y:S01]  /*1a9a0*/  STL [R1+0x18], R2 ;  /* 0x0000180201007387 */ /* 0x0003e20000100800 */
[----:B------:R-:W-:Y:S05]  /*1a9b0*/  @!P3 BRA `(.L_x_1221) ;  /* 0x000000000018b947 */ /* 0x000fea0003800000 */
[----:B------:R-:W-:Y:S02]  /*1a9c0*/  ULDC.64 UR4, c[0x0][0xa20] ;  /* 0x0002880000047ab9 */ /* 0x000fe40000000a00 */
[----:B------:R-:W-:-:S06]  /*1a9d0*/  UIMAD.WIDE UR4, UR42, 0x4, UR4 ;  /* 0x000000042a0478a5 */ /* 0x000fcc000f8e0204 */
[----:B-1----:R-:W-:Y:S02]  /*1a9e0*/  IMAD.U32 R2, RZ, RZ, UR4 ;  /* 0x00000004ff027e24 */ /* 0x002fe4000f8e00ff */
[----:B------:R-:W-:-:S05]  /*1a9f0*/  IMAD.U32 R3, RZ, RZ, UR5 ;  /* 0x00000005ff037e24 */ /* 0x000fca000f8e00ff */
[----:B------:R1:W5:Y:S01]  /*1aa00*/  LDG.E R6, desc[UR52][R2.64] ;  /* 0x0000003402067981 */ /* 0x000362000c1e1900 */
[----:B------:R-:W-:Y:S05]  /*1aa10*/  BRA `(.L_x_1222) ;  /* 0x0000000000187947 */ /* 0x000fea0003800000 */
.L_x_1221:
[----:B------:R-:W-:Y:S05]  /*1aa20*/  @!P1 BRA `(.L_x_1222) ;  /* 0x0000000000149947 */ /* 0x000fea0003800000 */
[----:B-1----:R-:W-:Y:S02]  /*1aa30*/  IMAD.U32 R2, RZ, RZ, UR8 ;  /* 0x00000008ff027e24 */ /* 0x002fe4000f8e00ff */
[----:B------:R-:W-:-:S05]  /*1aa40*/  IMAD.U32 R3, RZ, RZ, UR9 ;  /* 0x00000009ff037e24 */ /* 0x000fca000f8e00ff */
[----:B------:R-:W2:Y:S04]  /*1aa50*/  LDG.E R6, desc[UR52][R2.64] ;  /* 0x0000003402067981 */ /* 0x000ea8000c1e1900 */
[----:B------:R-:W2:Y:S02]  /*1aa60*/  LDG.E R2, desc[UR52][R2.64+0x4] ;  /* 0x0000043402027981 */ /* 0x000ea4000c1e1900 */
[----:B--2---:R-:W-:-:S07]  /*1aa70*/  IMAD.IADD R6, R2, 0x1, -R6 ;  /* 0x0000000102067824 */ /* 0x004fce00078e0a06 */
.L_x_1222:
[----:B------:R-:W2:Y:S01]  /*1aa80*/  LDL.LU R5, [R1+0x14] ;  /* 0x0000140001057983 */ /* 0x000ea20000300800 */
[----:B-1----:R-:W1:Y:S01]  /*1aa90*/  LDC R2, c[0x0][0x448] ;  /* 0x00011200ff027b82 */ /* 0x002e620000000800 */
[----:B-----5:R-:W-:Y:S01]  /*1aaa0*/  IMAD.IADD R6, R6, 0x1, -R4 ;  /* 0x0000000106067824 */ /* 0x020fe200078e0a04 */
[----:B-1----:R-:W-:-:S13]  /*1aab0*/  ISETP.NE.AND P1, PT, R2, 0x1, PT ;  /* 0x000000010200780c */ /* 0x002fda0003f25270 */
[----:B------:R-:W1:Y:S08]  /*1aac0*/  @P1 LDC R3, c[0x0][0x44c] ;  /* 0x00011300ff031b82 */ /* 0x000e700000000800 */
[----:B------:R-:W3:Y:S01]  /*1aad0*/  @P1 LDC R2, c[0x0][0x450] ;  /* 0x00011400ff021b82 */ /* 0x000ee20000000800 */
[----:B--2---:R-:W-:-:S04]  /*1aae0*/  IMAD.SHL.U32 R10, R5, 0x80, RZ ;  /* 0x00000080050a7824 */ /* 0x004fc800078e00ff */
[----:B------:R-:W-:Y:S01]  /*1aaf0*/  VIADD R4, R10, 0x7f ;  /* 0x0000007f0a047836 */ /* 0x000fe20000000000 */
[----:B------:R2:W-:Y:S03]  /*1ab00*/  STL [R1+0x14], R10 ;  /* 0x0000140a01007387 */ /* 0x0005e60000100800 */
[----:B-1----:R-:W-:-:S04]  /*1ab10*/  @P1 IMAD.HI.U32 R3, R4, R3, RZ ;  /* 0x0000000304031227 */ /* 0x002fc800078e00ff */
[----:B------:R-:W-:Y:S01]  /*1ab20*/  IMAD.MOV.U32 R7, RZ, RZ, R4 ;  /* 0x000000ffff077224 */ /* 0x000fe200078e0004 */
[----:B---3--:R-:W-:Y:S02]  /*1ab30*/  @P1 SHF.R.U32.HI R7, RZ, R2, R3 ;  /* 0x00000002ff071219 */ /* 0x008fe40000011603 */
[----:B------:R-:W-:-:S05]  /*1ab40*/  IADD3 R2, R6, 0x1, -R9 ;  /* 0x0000000106027810 */ /* 0x000fca0007ffe809 */
[----:B------:R-:W-:Y:S02]  /*1ab50*/  IMAD.IADD R7, R2, 0x1, R7 ;  /* 0x0000000102077824 */ /* 0x000fe400078e0207 */
[----:B------:R-:W1:Y:S02]  /*1ab60*/  LDC.64 R2, c[0x0][0x9e0] ;  /* 0x00027800ff027b82 */ /* 0x000e640000000a00 */
[----:B-1----:R-:W-:Y:S01]  /*1ab70*/  ISETP.GE.AND P2, PT, R3, 0x1, PT ;  /* 0x000000010300780c */ /* 0x002fe20003f46270 */
[----:B------:R-:W-:-:S12]  /*1ab80*/  IMAD.IADD R2, R7, 0x1, R2 ;  /* 0x0000000107027824 */ /* 0x000fd800078e0202 */
[----:B--2---:R-:W-:Y:S05]  /*1ab90*/  @!P2 BRA `(.L_x_1223) ;  /* 0x000000000040a947 */ /* 0x004fea0003800000 */
[C---:B------:R-:W-:Y:S01]  /*1aba0*/  ISETP.GT.AND P0, PT, R7.reuse, RZ, PT ;  /* 0x000000ff0700720c */ /* 0x040fe20003f04270 */
[----:B------:R-:W-:-:S12]  /*1abb0*/  VIADD R8, R7, 0xffffffff ;  /* 0xffffffff07087836 */ /* 0x000fd80000000000 */
[----:B------:R-:W-:Y:S05]  /*1abc0*/  @P0 BRA `(.L_x_1224) ;  /* 0x00000000001c0947 */ /* 0x000fea0003800000 */
[----:B------:R-:W-:Y:S01]  /*1abd0*/  ISETP.NE.AND P0, PT, R3, 0x1, PT ;  /* 0x000000010300780c */ /* 0x000fe20003f05270 */
[----:B------:R-:W-:-:S12]  /*1abe0*/  IMAD.MOV R7, RZ, RZ, -R7 ;  /* 0x000000ffff077224 */ /* 0x000fd800078e0a07 */
[----:B------:R-:W1:Y:S02]  /*1abf0*/  @P0 LDC.64 R4, c[0x0][0x9e8] ;  /* 0x00027a00ff040b82 */ /* 0x000e640000000a00 */
[----:B-1----:R-:W-:-:S05]  /*1ac00*/  @P0 IMAD.HI.U32 R4, R7, R4, RZ ;  /* 0x0000000407040227 */ /* 0x002fca00078e00ff */
[----:B------:R-:W-:-:S04]  /*1ac10*/  @P0 SHF.R.U32.HI R7, RZ, R5, R4 ;  /* 0x00000005ff070219 */ /* 0x000fc80000011604 */
[----:B------:R-:W-:Y:S01]  /*1ac20*/  LOP3.LUT R8, RZ, R7, RZ, 0x33, !PT ;  /* 0x00000007ff087212 */ /* 0x000fe200078e33ff */
[----:B------:R-:W-:Y:S06]  /*1ac30*/  BRA `(.L_x_1225) ;  /* 0x0000000000107947 */ /* 0x000fec0003800000 */
.L_x_1224:
[----:B------:R-:W-:-:S13]  /*1ac40*/  ISETP.NE.AND P0, PT, R3, 0x1, PT ;  /* 0x000000010300780c */ /* 0x000fda0003f05270 */
[----:B------:R-:W1:Y:S02]  /*1ac50*/  @P0 LDC.64 R4, c[0x0][0x9e8] ;  /* 0x00027a00ff040b82 */ /* 0x000e640000000a00 */
[----:B-1----:R-:W-:-:S05]  /*1ac60*/  @P0 IMAD.HI.U32 R4, R8, R4, RZ ;  /* 0x0000000408040227 */ /* 0x002fca00078e00ff */
[----:B------:R-:W-:-:S07]  /*1ac70*/  @P0 SHF.R.U32.HI R8, RZ, R5, R4 ;  /* 0x00000005ff080219 */ /* 0x000fce0000011604 */
.L_x_1225:
[----:B------:R-:W-:-:S05]  /*1ac80*/  IMAD R8, R8, R3, R3 ;  /* 0x0000000308087224 */ /* 0x000fca00078e0203 */
[----:B------:R-:W-:-:S07]  /*1ac90*/  VIMNMX R2, R2, R8, PT ;  /* 0x0000000802027248 */ /* 0x000fce0003fe0100 */
.L_x_1223:
[----:B------:R-:W1:Y:S01]  /*1aca0*/  @P1 LDC R7, c[0x0][0x44c] ;  /* 0x00011300ff071b82 */ /* 0x000e620000000800 */
[----:B------:R-:W-:Y:S01]  /*1acb0*/  VIADD R2, R2, 0x9f ;  /* 0x0000009f02027836 */ /* 0x000fe20000000000 */
[----:B------:R-:W-:Y:S01]  /*1acc0*/  ULDC UR4, c[0x0][0x9dc] ;  /* 0x0002770000047ab9 */ /* 0x000fe20000000800 */
[----:B------:R-:W-:Y:S02]  /*1acd0*/  IMAD.MOV.U32 R4, RZ, RZ, R10 ;  /* 0x000000ffff047224 */ /* 0x000fe400078e000a */
[----:B------:R-:W-:-:S03]  /*1ace0*/  IMAD.HI R2, R2, 0x66666667, RZ ;  /* 0x6666666702027827 */ /* 0x000fc600078e02ff */
[----:B------:R-:W2:Y:S01]  /*1acf0*/  @P1 LDC R5, c[0x0][0x450] ;  /* 0x00011400ff051b82 */ /* 0x000ea20000000800 */
[----:B-1----:R-:W-:-:S05]  /*1ad00*/  @P1 IMAD.HI.U32 R7, R10, R7, RZ ;  /* 0x000000070a071227 */ /* 0x002fca00078e00ff */
[----:B--2---:R-:W-:Y:S01]  /*1ad10*/  @P1 SHF.R.U32.HI R4, RZ, R5, R7 ;  /* 0x00000005ff041219 */ /* 0x004fe20000011607 */
[----:B------:R-:W-:-:S03]  /*1ad20*/  VIADD R5, R6, 0x9f ;  /* 0x0000009f06057836 */ /* 0x000fc60000000000 */
[----:B------:R-:W-:Y:S01]  /*1ad30*/  IADD3 R7, R4, R6, -R9 ;  /* 0x0000000604077210 */ /* 0x000fe20007ffe809 */
[----:B------:R-:W-:Y:S01]  /*1ad40*/  IMAD.HI R5, R5, 0x66666667, RZ ;  /* 0x6666666705057827 */ /* 0x000fe200078e02ff */
[----:B------:R-:W-:-:S04]  /*1ad50*/  SHF.R.U32.HI R4, RZ, 0x1f, R2 ;  /* 0x0000001fff047819 */ /* 0x000fc80000011602 */
[----:B------:R-:W-:Y:S02]  /*1ad60*/  LEA.HI.SX32 R4, R2, R4, 0x1a ;  /* 0x0000000402047211 */ /* 0x000fe400078fd2ff */
[----:B------:R-:W-:-:S04]  /*1ad70*/  SHF.R.U32.HI R2, RZ, 0x1f, R5 ;  /* 0x0000001fff027819 */ /* 0x000fc80000011605 */
[----:B------:R-:W-:-:S04]  /*1ad80*/  LEA.HI.SX32 R2, R5, R2, 0x1a ;  /* 0x0000000205027211 */ /* 0x000fc800078fd2ff */
[----:B------:R-:W-:Y:S01]  /*1ad90*/  VIMNMX R6, R2, R4, PT ;  /* 0x0000000402067248 */ /* 0x000fe20003fe0100 */
[----:B------:R-:W-:Y:S01]  /*1ada0*/  VIADD R2, R7, -UR4 ;  /* 0x8000000407027c36 */ /* 0x000fe20008000000 */
[----:B------:R-:W-:Y:S06]  /*1adb0*/  @!P2 BRA `(.L_x_1226) ;  /* 0x00000000003ca947 */ /* 0x000fec0003800000 */
[----:B------:R-:W-:-:S13]  /*1adc0*/  ISETP.GT.AND P0, PT, R7, -0x1, PT ;  /* 0xffffffff0700780c */ /* 0x000fda0003f04270 */
[----:B------:R-:W-:Y:S05]  /*1add0*/  @P0 BRA `(.L_x_1227) ;  /* 0x00000000001c0947 */ /* 0x000fea0003800000 */
[----:B------:R-:W-:Y:S02]  /*1ade0*/  ISETP.NE.AND P0, PT, R3, 0x1, PT ;  /* 0x000000010300780c */ /* 0x000fe40003f05270 */
[----:B------:R-:W-:-:S11]  /*1adf0*/  LOP3.LUT R7, RZ, R7, RZ, 0x33, !PT ;  /* 0x00000007ff077212 */ /* 0x000fd600078e33ff */
[----:B------:R-:W1:Y:S02]  /*1ae00*/  @P0 LDC.64 R4, c[0x0][0x9e8] ;  /* 0x00027a00ff040b82 */ /* 0x000e640000000a00 */
[----:B-1----:R-:W-:-:S05]  /*1ae10*/  @P0 IMAD.HI.U32 R4, R7, R4, RZ ;  /* 0x0000000407040227 */ /* 0x002fca00078e00ff */
[----:B------:R-:W-:-:S04]  /*1ae20*/  @P0 SHF.R.U32.HI R7, RZ, R5, R4 ;  /* 0x00000005ff070219 */ /* 0x000fc80000011604 */
[----:B------:R-:W-:Y:S01]  /*1ae30*/  LOP3.LUT R7, RZ, R7, RZ, 0x33, !PT ;  /* 0x00000007ff077212 */ /* 0x000fe200078e33ff */
[----:B------:R-:W-:Y:S06]  /*1ae40*/  BRA `(.L_x_1228) ;  /* 0x0000000000107947 */ /* 0x000fec0003800000 */
.L_x_1227:
[----:B------:R-:W-:-:S13]  /*1ae50*/  ISETP.NE.AND P0, PT, R3, 0x1, PT ;  /* 0x000000010300780c */ /* 0x000fda0003f05270 */
[----:B------:R-:W1:Y:S02]  /*1ae60*/  @P0 LDC.64 R4, c[0x0][0x9e8] ;  /* 0x00027a00ff040b82 */ /* 0x000e640000000a00 */
[----:B-1----:R-:W-:-:S05]  /*1ae70*/  @P0 IMAD.HI.U32 R4, R7, R4, RZ ;  /* 0x0000000407040227 */ /* 0x002fca00078e00ff */
[----:B------:R-:W-:-:S07]  /*1ae80*/  @P0 SHF.R.U32.HI R7, RZ, R5, R4 ;  /* 0x00000005ff070219 */ /* 0x000fce0000011604 */
.L_x_1228:
[----:B------:R-:W-:-:S05]  /*1ae90*/  IMAD R3, R7, R3, RZ ;  /* 0x0000000307037224 */ /* 0x000fca00078e02ff */
[----:B------:R-:W-:-:S07]  /*1aea0*/  VIMNMX R2, R2, R3, !PT ;  /* 0x0000000302027248 */ /* 0x000fce0007fe0100 */
.L_x_1226:
[----:B------:R-:W-:Y:S01]  /*1aeb0*/  SHF.R.U32.HI R5, RZ, 0x10, R0 ;  /* 0x00000010ff057819 */ /* 0x000fe20000011600 */
[----:B------:R-:W-:-:S03]  /*1aec0*/  IMAD.HI R2, R2, 0x66666667, RZ ;  /* 0x6666666702027827 */ /* 0x000fc600078e02ff */
[----:B------:R-:W-:Y:S02]  /*1aed0*/  ISETP.NE.AND P0, PT, R5, RZ, PT ;  /* 0x000000ff0500720c */ /* 0x000fe40003f05270 */
[----:B------:R-:W-:-:S04]  /*1aee0*/  SHF.R.U32.HI R3, RZ, 0x1f, R2 ;  /* 0x0000001fff037819 */ /* 0x000fc80000011602 */
[----:B------:R-:W-:Y:S01]  /*1aef0*/  LEA.HI.SX32 R3, R2, R3, 0x1a ;  /* 0x0000000302037211 */ /* 0x000fe200078fd2ff */
[----:B------:R-:W-:-:S03]  /*1af00*/  IMAD.MOV.U32 R2, RZ, RZ, RZ ;  /* 0x000000ffff027224 */ /* 0x000fc600078e00ff */
[----:B------:R-:W-:-:S03]  /*1af10*/  VIMNMX R4, RZ, R3, !PT ;  /* 0x00000003ff047248 */ /* 0x000fc60007fe0100 */
[----:B------:R-:W1:Y:S01]  /*1af20*/  @!P0 LDC R5, c[0x0][0x9f0] ;  /* 0x00027c00ff058b82 */ /* 0x000e620000000800 */
[----:B------:R-:W-:-:S13]  /*1af30*/  ISETP.GT.AND P1, PT, R6, R4, PT ;  /* 0x000000040600720c */ /* 0x000fda0003f24270 */
[----:B------:R-:W-:Y:S05]  /*1af40*/  @!P1 BRA `(.L_x_1229) ;  /* 0x00000000006c9947 */ /* 0x000fea0003800000 */
[-C--:B-1----:R-:W-:Y:S02]  /*1af50*/  IABS R7, R5.reuse ;  /* 0x0000000500077213 */ /* 0x082fe40000000000 */
[----:B0-----:R-:W-:Y:S02]  /*1af60*/  IABS R9, R5 ;  /* 0x0000000500097213 */ /* 0x001fe40000000000 */
        /* <DEDUP_REMOVED lines=9> */
[----:B------:R-:W-:-:S05]  /*1b000*/  IADD3 R3, R5, -0x1, R6 ;  /* 0xffffffff05037810 */ /* 0x000fca0007ffe006 */
[----:B------:R-:W-:-:S05]  /*1b010*/  IMAD.IADD R3, R3, 0x1, -R4 ;  /* 0x0000000103037824 */ /* 0x000fca00078e0a04 */
[----:B------:R-:W-:Y:S02]  /*1b020*/  IABS R2, R3 ;  /* 0x0000000300027213 */ /* 0x000fe40000000000 */
[----:B------:R-:W-:-:S03]  /*1b030*/  LOP3.LUT R3, R3, R5, RZ, 0x3c, !PT ;  /* 0x0000000503037212 */ /* 0x000fc600078e3cff */
        /* <DEDUP_REMOVED lines=12> */
.L_x_1229:
[----:B------:R-:W-:Y:S01]  /*1b100*/  LOP3.LUT R0, R0, 0xff, RZ, 0xc0, !PT ;  /* 0x000000ff00007812 */ /* 0x000fe200078ec0ff */
[----:B------:R-:W-:Y:S04]  /*1b110*/  BSSY B7, `(.L_x_1230) ;  /* 0x000037d000077945 */ /* 0x000fe80003800000 */
[----:B------:R-:W-:-:S05]  /*1b120*/  IMAD R4, R0, R2, R4 ;  /* 0x0000000200047224 */ /* 0x000fca00078e0204 */
        /* <DEDUP_REMOVED lines=10> */
[----:B------:R-:W-:Y:S02]  /*1b1d0*/  VOTEU.ANY UR4, UPT, PT ;  /* 0x0000000000047886 */ /* 0x000fe400038e0100 */
[----:B------:R-:W2:Y:S08]  /*1b1e0*/  FLO.U32 R0, UR4 ;  /* 0x0000000400007d00 */ /* 0x000eb000080e0000 */
[----:B-1----:R-:W1:Y:S01]  /*1b1f0*/  POPC R5, UR4 ;  /* 0x0000000400057d09 */ /* 0x002e620008000000 */
[----:B--2---:R-:W-:-:S02]  /*1b200*/  ISETP.EQ.U32.AND P0, PT, R0, R3, PT ;  /* 0x000000030000720c */ /* 0x004fc40003f02070 */
[----:B------:R-:W1:Y:S11]  /*1b210*/  LDC.64 R2, c[0x0][0xc60] ;  /* 0x00031800ff027b82 */ /* 0x000e760000000a00 */
[----:B-1----:R-:W2:Y:S01]  /*1b220*/  @P0 ATOMG.E.ADD.STRONG.GPU PT, R3, desc[UR52][R2.64], R5 ;  /* 0x00000005020309a8 */ /* 0x002ea200081ee1f4 */
[----:B------:R-:W1:Y:S02]  /*1b230*/  S2R R4, SR_LTMASK ;  /* 0x0000000000047919 */ /* 0x000e640000003900 */
[----:B-1----:R-:W-:-:S04]  /*1b240*/  LOP3.LUT R4, R4, UR4, RZ, 0xc0, !PT ;  /* 0x0000000404047c12 */ /* 0x002fc8000f8ec0ff */
[----:B------:R-:W1:Y:S01]  /*1b250*/  POPC R7, R4 ;  /* 0x0000000400077309 */ /* 0x000e620000000000 */
[----:B--2---:R-:W1:Y:S02]  /*1b260*/  SHFL.IDX PT, R0, R3, R0, 0x1f ;  /* 0x00001f0003007589 */ /* 0x004e6400000e0000 */
[----:B-1----:R-:W-:-:S05]  /*1b270*/  IADD3 R0, R0, UR40, R7 ;  /* 0x0000002800007c10 */ /* 0x002fca000fffe007 */
[----:B------:R3:W-:Y:S01]  /*1b280*/  STL [R1+0x10], R0 ;  /* 0x0000100001007387 */ /* 0x0007e20000100800 */
[----:B------:R-:W-:Y:S05]  /*1b290*/  BRA `(.L_x_1232) ;  /* 0x0000003400907947 */ /* 0x000fea0003800000 */
.L_x_1231:
        /* <DEDUP_REMOVED lines=9> */
[----:B------:R-:W2:Y:S01]  /*1b330*/  LDC.64 R2, c[0x4][R2] ;  /* 0x0100000002027b82 */ /* 0x000ea20000000a00 */
[----:B-1----:R-:W-:Y:S02]  /*1b340*/  IMAD.U32 R5, RZ, RZ, UR7 ;  /* 0x00000007ff057e24 */ /* 0x002fe4000f8e00ff */
        /* <DEDUP_REMOVED lines=8> */
[----:B0-2---:R-:W-:Y:S05]  /*1b3d0*/  CALL.ABS.NOINC R2 ;  /* 0x0000000002007343 */ /* 0x005fea0003c00000 */
.L_x_1234:
[----:B------:R-:W-:Y:S05]  /*1b3e0*/  BSYNC B6 ;  /* 0x0000000000067941 */ /* 0x000fea0003800000 */
.L_x_1233:
[----:B------:R-:W-:Y:S01]  /*1b3f0*/  VIADD R0, R18, 0xf200 ;  /* 0x0000f20012007836 */ /* 0x000fe20000000000 */
[----:B------:R-:W-:Y:S01]  /*1b400*/  LOP3.LUT R16, R16, 0xfffffffe, RZ, 0xc0, !PT ;  /* 0xfffffffe10107812 */ /* 0x000fe200078ec0ff */
[----:B------:R-:W-:Y:S03]  /*1b410*/  BSSY B6, `(.L_x_1235) ;  /* 0x0000014000067945 */ /* 0x000fe60003800000 */
[----:B------:R-:W-:-:S13]  /*1b420*/  LOP3.LUT P0, RZ, R0, 0x1bf, RZ, 0xc0, !PT ;  /* 0x000001bf00ff7812 */ /* 0x000fda000780c0ff */
[----:B------:R-:W-:Y:S01]  /*1b430*/  @P0 LOP3.LUT R16, R16, 0x1, RZ, 0xfc, !PT ;  /* 0x0000000110100812 */ /* 0x000fe200078efcff */
[----:B------:R-:W-:Y:S06]  /*1b440*/  @!P0 BRA `(.L_x_1236) ;  /* 0x0000000000408947 */ /* 0x000fec0003800000 */
        /* <DEDUP_REMOVED lines=16> */
.L_x_1236:
[----:B------:R-:W-:Y:S05]  /*1b550*/  BSYNC B6 ;  /* 0x0000000000067941 */ /* 0x000fea0003800000 */
.L_x_1235:
        /* <DEDUP_REMOVED lines=20> */
.L_x_1238:
[----:B------:R-:W-:Y:S05]  /*1b6a0*/  BSYNC B6 ;  /* 0x0000000000067941 */ /* 0x000fea0003800000 */
.L_x_1237:
        /* <DEDUP_REMOVED lines=19> */
.L_x_1240:
[----:B------:R-:W-:Y:S05]  /*1b7e0*/  BSYNC B6 ;  /* 0x0000000000067941 */ /* 0x000fea0003800000 */
.L_x_1239:
[----:B------:R-:W-:Y:S01]  /*1b7f0*/  ULDC.64 UR4, c[0x0][0x9f8] ;  /* 0x00027e0000047ab9 */ /* 0x000fe20000000a00 */
[----:B------:R-:W-:Y:S01]  /*1b800*/  IMAD.U32 R8, RZ, RZ, UR42 ;  /* 0x0000002aff087e24 */ /* 0x000fe2000f8e00ff */
[----:B------:R-:W-:-:S04]  /*1b810*/  UISETP.NE.U32.AND UP0, UPT, UR4, URZ, UPT ;  /* 0x0000003f0400728c */ /* 0x000fc8000bf05070 */
[----:B------:R-:W-:-:S06]  /*1b820*/  UISETP.NE.AND.EX UP0, UPT, UR5, URZ, UPT, UP0 ;  /* 0x0000003f0500728c */ /* 0x000fcc000bf05300 */
[----:B------:R-:W-:-:S05]  /*1b830*/  PLOP3.LUT P0, PT, PT, PT, UP0, 0x80, 0x0 ;  /* 0x000000000000781c */ /* 0x000fca0003f0f008 */
[----:B------:R-:W-:Y:S02]  /*1b840*/  @UP0 ULDC.64 UR4, c[0x0][0x9f8] ;  /* 0x00027e0000040ab9 */ /* 0x000fe40000000a00 */
[----:B------:R-:W-:-:S06]  /*1b850*/  @UP0 UIMAD.WIDE UR4, UR42, 0x4, UR4 ;  /* 0x000000042a0408a5 */ /* 0x000fcc000f8e0204 */
[----:B------:R-:W-:Y:S02]  /*1b860*/  IMAD.U32 R2, RZ, RZ, UR4 ;  /* 0x00000004ff027e24 */ /* 0x000fe4000f8e00ff */
[----:B------:R-:W-:Y:S01]  /*1b870*/  IMAD.U32 R3, RZ, RZ, UR5 ;  /* 0x00000005ff037e24 */ /* 0x000fe2000f8e00ff */
[----:B------:R-:W2:Y:S01]  /*1b880*/  S2R R0, SR_TID.X ;  /* 0x0000000000007919 */ /* 0x000ea20000002100 */
[----:B------:R-:W-:-:S03]  /*1b890*/  ULDC.64 UR4, c[0x0][0xa08] ;  /* 0x0002820000047ab9 */ /* 0x000fc60000000a00 */
[----:B------:R3:W0:Y:S02]  /*1b8a0*/  @P0 LDG.E R8, desc[UR52][R2.64] ;  /* 0x0000003402080981 */ /* 0x000624000c1e1900 */
[----:B---3--:R-:W3:Y:S01]  /*1b8b0*/  LDC.64 R2, c[0x0][0x418] ;  /* 0x00010600ff027b82 */ /* 0x008ee20000000a00 */
[----:B--2---:R-:W-:-:S04]  /*1b8c0*/  SHF.R.U32.HI R0, RZ, 0x5, R0 ;  /* 0x00000005ff007819 */ /* 0x004fc80000011600 */
[----:B------:R-:W-:Y:S02]  /*1b8d0*/  LOP3.LUT R0, R0, 0x3, RZ, 0xc0, !PT ;  /* 0x0000000300007812 */ /* 0x000fe400078ec0ff */
[----:B---3--:R-:W-:Y:S01]  /*1b8e0*/  LOP3.LUT P0, RZ, R2, UR4, RZ, 0xfc, !PT ;  /* 0x0000000402ff7c12 */ /* 0x008fe2000f80fcff */
[----:B------:R-:W-:-:S03]  /*1b8f0*/  UMOV UR4, 0xffffffff ;  /* 0xffffffff00047882 */ /* 0x000fc60000000000 */
[----:B------:R-:W-:Y:S02]  /*1b900*/  LOP3.LUT P0, RZ, R3, UR5, RZ, 0xfc, P0 ;  /* 0x0000000503ff7c12 */ /* 0x000fe4000800fcff */
[----:B0-----:R-:W-:Y:S01]  /*1b910*/  SHF.R.S32.HI R9, RZ, 0x1f, R8 ;  /* 0x0000001fff097819 */ /* 0x001fe20000011408 */
[----:B------:R0:W-:Y:S01]  /*1b920*/  STL [R1+0x4], R8 ;  /* 0x0000040801007387 */ /* 0x0001e20000100800 */
[----:B------:R-:W-:-:S03]  /*1b930*/  SEL R17, R8, RZ, !P0 ;  /* 0x000000ff08117207 */ /* 0x000fc60004000000 */
[----:B------:R0:W-:Y:S01]  /*1b940*/  STL [R1+0xc], R9 ;  /* 0x00000c0901007387 */ /* 0x0001e20000100800 */
[----:B------:R-:W-:Y:S05]  /*1b950*/  BRA.DIV UR4, `(.L_x_1241) ;  /* 0x0000004604ec7947 */ /* 0x000fea000b800000 */
[----:B------:R2:W3:Y:S02]  /*1b960*/  SHFL.IDX PT, R14, R0, RZ, 0x1f ;  /* 0x00001fff000e7589 */ /* 0x0004e400000e0000 */
.L_x_1318:
[----:B---3--:R-:W-:Y:S02]  /*1b970*/  ISETP.NE.AND P0, PT, R14, RZ, PT ;  /* 0x000000ff0e00720c */ /* 0x008fe40003f05270 */
[----:B------:R-:W-:Y:S02]  /*1b980*/  PLOP3.LUT P1, PT, PT, PT, PT, 0x8, 0x0 ;  /* 0x000000000000781c */ /* 0x000fe40003f2e170 */
[----:B------:R-:W-:-:S11]  /*1b990*/  LOP3.LUT R16, R16, 0xfffffffe, RZ, 0xc0, !PT ;  /* 0xfffffffe10107812 */ /* 0x000fd600078ec0ff */
[----:B------:R-:W-:Y:S01]  /*1b9a0*/  @P1 LOP3.LUT R16, R16, 0x1, RZ, 0xfc, !PT ;  /* 0x0000000110101812 */ /* 0x000fe200078efcff */
[----:B------:R-:W-:Y:S06]  /*1b9b0*/  @P0 BRA `(.L_x_1242) ;  /* 0x0000000400c00947 */ /* 0x000fec0003800000 */
[----:B--2---:R-:W2:Y:S01]  /*1b9c0*/  LDL R0, [R1+0x2c] ;  /* 0x00002c0001007983 */ /* 0x004ea20000100800 */
[----:B------:R-:W-:Y:S01]  /*1b9d0*/  UMOV UR4, 0xffffffff ;  /* 0xffffffff00047882 */ /* 0x000fe20000000000 */
[----:B--2---:R-:W-:Y:S02]  /*1b9e0*/  VIADD R0, R0, 0xffffffff ;  /* 0xffffffff00007836 */ /* 0x004fe40000000000 */
[----:B------:R-:W-:Y:S05]  /*1b9f0*/  BRA.DIV UR4, `(.L_x_1243) ;  /* 0x0000004604e47947 */ /* 0x000fea000b800000 */
[----:B------:R-:W-:-:S13]  /*1ba00*/  ELECT P6, URZ, PT ;  /* 0x00000000003f782f */ /* 0x000fda00038c0000 */
.L_x_1321:
[----:B------:R-:W-:Y:S05]  /*1ba10*/  @!P6 BRA `(.L_x_1242) ;  /* 0x0000000400a8e947 */ /* 0x000fea0003800000 */
[----:B------:R-:W-:-:S04]  /*1ba20*/  ISETP.NE.U32.AND P0, PT, R2, RZ, PT ;  /* 0x000000ff0200720c */ /* 0x000fc80003f05070 */
[----:B------:R-:W-:-:S13]  /*1ba30*/  ISETP.NE.AND.EX P0, PT, R3, RZ, PT, P0 ;  /* 0x000000ff0300720c */ /* 0x000fda0003f05300 */
[----:B------:R-:W-:Y:S05]  /*1ba40*/  @!P0 BRA `(.L_x_1244) ;  /* 0x0000000000448947 */ /* 0x000fea0003800000 */
[----:B------:R-:W2:Y:S01]  /*1ba50*/  LDC R7, c[0x0][0x43c] ;  /* 0x00010f00ff077b82 */ /* 0x000ea20000000800 */
[----:B------:R-:W-:Y:S01]  /*1ba60*/  ULDC.64 UR4, c[0x0][0x428] ;  /* 0x00010a0000047ab9 */ /* 0x000fe20000000a00 */
[----:B--2---:R-:W-:-:S13]  /*1ba70*/  ISETP.NE.AND P0, PT, R7, 0x1, PT ;  /* 0x000000010700780c */ /* 0x004fda0003f05270 */
[----:B-1----:R-:W1:Y:S02]  /*1ba80*/  @P0 LDC.64 R4, c[0x0][0x440] ;  /* 0x00011000ff040b82 */ /* 0x002e640000000a00 */
        /* <DEDUP_REMOVED lines=13> */
.L_x_1244:
[----:B--2---:R-:W2:Y:S01]  /*1bb60*/  LDL R2, [R1] ;  /* 0x0000000001027983 */ /* 0x004ea20000100800 */
[----:B------:R-:W-:Y:S01]  /*1bb70*/  IMAD R4, R19, 0x8, R18 ;  /* 0x0000000813047824 */ /* 0x000fe200078e0212 */
[----:B0-----:R-:W0:Y:S02]  /*1bb80*/  S2R R8, SR_TID.X ;  /* 0x0000000000087919 */ /* 0x001e240000002100 */
[----:B0-----:R-:W-:-:S04]  /*1bb90*/  LOP3.LUT R8, R8, 0x7f, RZ, 0xc0, !PT ;  /* 0x0000007f08087812 */ /* 0x001fc800078ec0ff */
[----:B------:R-:W-:Y:S02]  /*1bba0*/  ISETP.NE.AND P1, PT, R8, RZ, PT ;  /* 0x000000ff0800720c */ /* 0x000fe40003f25270 */
[----:B--2---:R-:W-:-:S04]  /*1bbb0*/  SHF.L.U32 R3, R2, 0x1f, RZ ;  /* 0x0000001f02037819 */ /* 0x004fc800000006ff */
[----:B------:R-:W0:Y:S02]  /*1bbc0*/  SYNCS.PHASECHK.TRANS64.TRYWAIT P0, [R4+URZ+0x33480], R3 ;  /* 0x03348003040075a7 */ /* 0x000e24000800017f */
[----:B0-----:R-:W-:Y:S05]  /*1bbd0*/  @!P0 BRA `(.L_x_1245) ;  /* 0x00000044008c8947 */ /* 0x001fea0003800000 */
.L_x_1322:
[----:B------:R-:W-:Y:S05]  /*1bbe0*/  @P1 BRA `(.L_x_1246) ;  /* 0x00000000001c1947 */ /* 0x000fea0003800000 */
[----:B------:R-:W1:Y:S02]  /*1bbf0*/  S2R R2, SR_TID.X ;  /* 0x0000000000027919 */ /* 0x000e640000002100 */
[----:B-1----:R-:W-:Y:S01]  /*1bc00*/  LOP3.LUT R5, R2, 0x1f, RZ, 0xc0, !PT ;  /* 0x0000001f02057812 */ /* 0x002fe200078ec0ff */
[----:B------:R-:W-:-:S03]  /*1bc10*/  IMAD.MOV.U32 R2, RZ, RZ, 0x7800 ;  /* 0x00007800ff027424 */ /* 0x000fc600078e00ff */
[----:B------:R-:W-:Y:S01]  /*1bc20*/  ISETP.NE.AND P0, PT, R5, RZ, PT ;  /* 0x000000ff0500720c */ /* 0x000fe20003f05270 */
[----:B------:R2:W-:-:S12]  /*1bc30*/  SYNCS.ARRIVE.TRANS64 RZ, [R4+URZ+0x33470], R2 ;  /* 0x0334700204ff79a7 */ /* 0x0005d8000800003f */
[----:B--2---:R-:W-:Y:S05]  /*1bc40*/  @!P0 BRA `(.L_x_1246) ;  /* 0x0000000000048947 */ /* 0x004fea0003800000 */
[----:B------:R-:W-:Y:S01]  /*1bc50*/  BPT.TRAP 0x1 ;  /* 0x000000040000795c */ /* 0x000fe20000300000 */
.L_x_1246:
[----:B-1----:R-:W2:Y:S01]  /*1bc60*/  LDL R5, [R1+0x18] ;  /* 0x0000180001057983 */ /* 0x002ea20000100800 */
[----:B------:R-:W-:Y:S01]  /*1bc70*/  IMAD R2, R19, 0x7800, R18 ;  /* 0x0000780013027824 */ /* 0x000fe200078e0212 */
[----:B------:R-:W-:Y:S01]  /*1bc80*/  R2UR UR33, R4 ;  /* 0x00000000042172ca */ /* 0x000fe200000e0000 */
[----:B------:R-:W-:Y:S01]  /*1bc90*/  UIADD3 UR4, UP0, UR44, 0x470, URZ ;  /* 0x000004702c047890 */ /* 0x000fe2000ff1e03f */
[----:B-----5:R-:W-:Y:S01]  /*1bca0*/  R2UR UR37, R17 ;  /* 0x00000000112572ca */ /* 0x020fe200000e0000 */
[----:B------:R-:W-:Y:S01]  /*1bcb0*/  UMOV UR6, 0x0 ;  /* 0x0000000000067882 */ /* 0x000fe20000000000 */
[----:B------:R-:W-:Y:S01]  /*1bcc0*/  R2UR UR8, R2 ;  /* 0x00000000020872ca */ /* 0x000fe200000e0000 */
[----:B------:R-:W-:Y:S01]  /*1bcd0*/  UIADD3.X UR5, URZ, UR45, URZ, UP0, !UPT ;  /* 0x0000002d3f057290 */ /* 0x000fe200087fe43f */
[----:B------:R-:W-:Y:S01]  /*1bce0*/  UMOV UR7, 0x14f00000 ;  /* 0x14f0000000077882 */ /* 0x000fe20000000000 */
[----:B------:R-:W-:Y:S01]  /*1bcf0*/  UMOV UR34, URZ ;  /* 0x0000003f00227c82 */ /* 0x000fe20008000000 */
[----:B------:R-:W-:Y:S01]  /*1bd00*/  UMOV UR18, 0x40 ;  /* 0x0000004000127882 */ /* 0x000fe20000000000 */
[----:B------:R-:W-:Y:S01]  /*1bd10*/  UMOV UR20, UR36 ;  /* 0x0000002400147c82 */ /* 0x000fe20008000000 */
[----:B------:R-:W-:Y:S01]  /*1bd20*/  UMOV UR10, 0x80 ;  /* 0x00000080000a7882 */ /* 0x000fe20000000000 */
[----:B------:R-:W-:-:S02]  /*1bd30*/  UMOV UR12, UR36 ;  /* 0x00000024000c7c82 */ /* 0x000fc40008000000 */
[----:B------:R-:W-:Y:S02]  /*1bd40*/  UIADD3 UR33, UR33, 0x33470, URZ ;  /* 0x0003347021217890 */ /* 0x000fe4000fffe03f */
[----:B------:R-:W-:Y:S01]  /*1bd50*/  UMOV UR21, UR37 ;  /* 0x0000002500157c82 */ /* 0x000fe20008000000 */
[----:B------:R-:W-:Y:S01]  /*1bd60*/  UMOV UR13, UR37 ;  /* 0x00000025000d7c82 */ /* 0x000fe20008000000 */
[----:B------:R-:W-:Y:S02]  /*1bd70*/  UIADD3 UR32, UR8, 0xf200, URZ ;  /* 0x0000f20008207890 */ /* 0x000fe4000fffe03f */
[----:B------:R-:W-:Y:S02]  /*1bd80*/  UIADD3 UR16, UR8, 0x11a00, URZ ;  /* 0x00011a0008107890 */ /* 0x000fe4000fffe03f */
[----:B------:R-:W-:Y:S01]  /*1bd90*/  UIADD3 UR8, UR8, 0x14200, URZ ;  /* 0x0001420008087890 */ /* 0x000fe2000fffe03f */
[----:B------:R-:W-:Y:S01]  /*1bda0*/  UMOV UR17, UR33 ;  /* 0x0000002100117c82 */ /* 0x000fe20008000000 */
[----:B------:R-:W-:Y:S01]  /*1bdb0*/  UMOV UR9, UR33 ;  /* 0x0000002100097c82 */ /* 0x000fe20008000000 */
[----:B--2---:R-:W-:-:S05]  /*1bdc0*/  IMAD R0, R0, 0xa0, R5 ;  /* 0x000000a000007824 */ /* 0x004fca00078e0205 */
[----:B------:R-:W-:-:S13]  /*1bdd0*/  R2UR UR35, R0 ;  /* 0x00000000002372ca */ /* 0x000fda00000e0000 */
[----:B------:R-:W-:Y:S01]  /*1bde0*/  UMOV UR19, UR35 ;  /* 0x0000002300137c82 */ /* 0x000fe20008000000 */
[----:B------:R-:W-:Y:S01]  /*1bdf0*/  UMOV UR11, UR35 ;  /* 0x00000023000b7c82 */ /* 0x000fe20008000000 */
[----:B------:R1:W-:Y:S01]  /*1be00*/  UTMALDG.4D [UR32], [UR4], desc[UR6] ;  /* 0x00000620040075b4 */ /* 0x0003e20008019000 */
[----:B------:R1:W-:Y:S01]  /*1be10*/  UTMALDG.4D [UR16], [UR4], desc[UR6] ;  /* 0x00000610040075b4 */ /* 0x0003e20008019000 */
[----:B------:R1:W-:Y:S01]  /*1be20*/  UTMALDG.4D [UR8], [UR4], desc[UR6] ;  /* 0x00000608040075b4 */ /* 0x0003e20008019000 */
[----:B------:R-:W2:Y:S02]  /*1be30*/  SYNCS.PHASECHK.TRANS64.TRYWAIT P0, [R4+URZ+0x33440], R3 ;  /* 0x03344003040075a7 */ /* 0x000ea4000800017f */
[----:B-12---:R-:W-:Y:S05]  /*1be40*/  @!P0 BRA `(.L_x_1247) ;  /* 0x0000004400048947 */ /* 0x006fea0003800000 */
.L_x_1323:
        /* <DEDUP_REMOVED lines=8> */
.L_x_1248:
[----:B------:R-:W-:Y:S01]  /*1bed0*/  R2UR UR8, R2 ;  /* 0x00000000020872ca */ /* 0x000fe200000e0000 */
[----:B------:R-:W-:Y:S01]  /*1bee0*/  UIADD3 UR4, UP0, UR44, 0x370, URZ ;  /* 0x000003702c047890 */ /* 0x000fe2000ff1e03f */
[----:B------:R-:W-:Y:S01]  /*1bef0*/  R2UR UR25, R4 ;  /* 0x00000000041972ca */ /* 0x000fe200000e0000 */
[----:B------:R-:W-:Y:S01]  /*1bf00*/  UMOV UR6, 0x0 ;  /* 0x0000000000067882 */ /* 0x000fe20000000000 */
[----:B------:R-:W-:Y:S01]  /*1bf10*/  R2UR UR27, R0 ;  /* 0x00000000001b72ca */ /* 0x000fe200000e0000 */
[----:B------:R-:W-:Y:S01]  /*1bf20*/  UIADD3.X UR5, URZ, UR45, URZ, UP0, !UPT ;  /* 0x0000002d3f057290 */ /* 0x000fe200087fe43f */
[----:B------:R-:W-:Y:S01]  /*1bf30*/  R2UR UR29, R17 ;  /* 0x00000000111d72ca */ /* 0x000fe200000e0000 */
[----:B------:R-:W-:Y:S01]  /*1bf40*/  UMOV UR7, 0x14f00000 ;  /* 0x14f0000000077882 */ /* 0x000fe20000000000 */
[----:B------:R-:W-:Y:S01]  /*1bf50*/  UMOV UR26, URZ ;  /* 0x0000003f001a7c82 */ /* 0x000fe20008000000 */
[----:B------:R-:W-:Y:S01]  /*1bf60*/  UMOV UR28, UR36 ;  /* 0x00000024001c7c82 */ /* 0x000fe20008000000 */
[----:B------:R-:W-:Y:S01]  /*1bf70*/  UMOV UR18, 0x40 ;  /* 0x0000004000127882 */ /* 0x000fe20000000000 */
[----:B------:R-:W-:Y:S01]  /*1bf80*/  UMOV UR20, UR36 ;  /* 0x0000002400147c82 */ /* 0x000fe20008000000 */
[----:B------:R-:W-:Y:S01]  /*1bf90*/  UMOV UR10, 0x80 ;  /* 0x00000080000a7882 */ /* 0x000fe20000000000 */
[----:B------:R-:W-:Y:S01]  /*1bfa0*/  UIADD3 UR24, UR8, 0x24200, URZ ;  /* 0x0002420008187890 */ /* 0x000fe2000fffe03f */
[----:B------:R-:W-:Y:S01]  /*1bfb0*/  PLOP3.LUT P0, PT, PT, PT, PT, 0x80, 0x0 ;  /* 0x000000000000781c */ /* 0x000fe20003f0f070 */
[----:B------:R-:W-:Y:S01]  /*1bfc0*/  UIADD3 UR25, UR25, 0x33430, URZ ;  /* 0x0003343019197890 */ /* 0x000fe2000fffe03f */
[----:B------:R-:W-:Y:S01]  /*1bfd0*/  LOP3.LUT R16, R16, 0xfffffffe, RZ, 0xc0, !PT ;  /* 0xfffffffe10107812 */ /* 0x000fe200078ec0ff */
[----:B------:R-:W-:-:S02]  /*1bfe0*/  UIADD3 UR16, UR8, 0x26a00, URZ ;  /* 0x00026a0008107890 */ /* 0x000fc4000fffe03f */
[----:B------:R-:W-:Y:S01]  /*1bff0*/  UIADD3 UR8, UR8, 0x29200, URZ ;  /* 0x0002920008087890 */ /* 0x000fe2000fffe03f */
[----:B------:R-:W-:Y:S01]  /*1c000*/  UMOV UR19, UR27 ;  /* 0x0000001b00137c82 */ /* 0x000fe20008000000 */
[----:B------:R-:W-:Y:S01]  /*1c010*/  UMOV UR21, UR29 ;  /* 0x0000001d00157c82 */ /* 0x000fe20008000000 */
[----:B------:R-:W-:Y:S01]  /*1c020*/  UMOV UR17, UR25 ;  /* 0x0000001900117c82 */ /* 0x000fe20008000000 */
        /* <DEDUP_REMOVED lines=8> */
[----:B---3--:R-:W-:-:S03]  /*1c0b0*/  NOP ;  /* 0x0000000000007918 */ /* 0x008fc60000000000 */
.L_x_1242:
[----:B------:R-:W-:Y:S05]  /*1c0c0*/  WARPSYNC.ALL ;  /* 0x0000000000007948 */ /* 0x000fea0003800000 */
[----:B--2---:R-:W-:Y:S01]  /*1c0d0*/  VIADD R0, R18, 0x1e200 ;  /* 0x0001e20012007836 */ /* 0x004fe20000000000 */
[----:B------:R-:W-:Y:S01]  /*1c0e0*/  USHF.R.S32.HI UR4, URZ, 0x1f, UR43 ;  /* 0x0000001f3f047899 */ /* 0x000fe2000801142b */
[----:B------:R-:W-:Y:S03]  /*1c0f0*/  BAR.SYNC.DEFER_BLOCKING 0x8, 0x180 ;  /* 0x0206000000007b1d */ /* 0x000fe60000010000 */
[----:B------:R-:W-:-:S03]  /*1c100*/  LOP3.LUT P0, RZ, R0, 0x1bf, RZ, 0xc0, !PT ;  /* 0x000001bf00ff7812 */ /* 0x000fc6000780c0ff */
[----:B------:R-:W-:Y:S01]  /*1c110*/  ULDC.64 UR6, c[0x0][0x298] ;  /* 0x0000a60000067ab9 */ /* 0x000fe20000000a00 */
[----:B------:R-:W-:Y:S01]  /*1c120*/  BSSY B6, `(.L_x_1249) ;  /* 0x0000016000067945 */ /* 0x000fe20003800000 */
[----:B------:R-:W-:Y:S02]  /*1c130*/  UIMAD UR4, UR4, UR6, URZ ;  /* 0x00000006040472a4 */ /* 0x000fe4000f8e023f */
[----:B------:R-:W-:Y:S02]  /*1c140*/  UIMAD.WIDE.U32 UR46, UR43, UR6, URZ ;  /* 0x000000062b2e72a5 */ /* 0x000fe4000f8e003f */
[----:B------:R-:W-:-:S04]  /*1c150*/  UIMAD UR4, UR43, UR7, UR4 ;  /* 0x000000072b0472a4 */ /* 0x000fc8000f8e0204 */
[----:B------:R-:W-:Y:S01]  /*1c160*/  UIADD3 UR37, UR47, UR4, URZ ;  /* 0x000000042f257290 */ /* 0x000fe2000fffe03f */
[----:B------:R-:W-:Y:S11]  /*1c170*/  @!P0 BRA `(.L_x_1250) ;  /* 0x0000000000408947 */ /* 0x000ff60003800000 */
[----:B------:R-:W-:Y:S01]  /*1c180*/  MOV R2, 0x0 ;  /* 0x0000000000027802 */ /* 0x000fe20000000f00 */
[----:B------:R-:W-:Y:S01]  /*1c190*/  ULDC.64 UR6, c[0x4][0x98] ;  /* 0x0100260000067ab9 */ /* 0x000fe20000000a00 */
[----:B------:R-:W-:Y:S01]  /*1c1a0*/  ULDC.64 UR8, c[0x4][0xa0] ;  /* 0x0100280000087ab9 */ /* 0x000fe20000000a00 */
[----:B------:R-:W-:Y:S01]  /*1c1b0*/  ULDC.64 UR4, c[0x4][0x28] ;  /* 0x01000a0000047ab9 */ /* 0x000fe20000000a00 */
[----:B01----:R-:W-:Y:S02]  /*1c1c0*/  IMAD.U32 R4, RZ, RZ, UR6 ;  /* 0x00000006ff047e24 */ /* 0x003fe4000f8e00ff */
        /* <DEDUP_REMOVED lines=11> */
.L_x_1250:
[----:B------:R-:W-:Y:S05]  /*1c280*/  BSYNC B6 ;  /* 0x0000000000067941 */ /* 0x000fea0003800000 */
.L_x_1249:
[----:B------:R-:W2:Y:S01]  /*1c290*/  LDL R12, [R1+0x14] ;  /* 0x00001400010c7983 */ /* 0x000ea20000100800 */
[----:B0-----:R-:W0:Y:S01]  /*1c2a0*/  LDC R8, c[0x0][0x448] ;  /* 0x00011200ff087b82 */ /* 0x001e220000000800 */
[----:B------:R-:W-:Y:S01]  /*1c2b0*/  ULDC.64 UR8, c[0x0][0xa00] ;  /* 0x0002800000087ab9 */ /* 0x000fe20000000a00 */
[----:B------:R-:W-:Y:S01]  /*1c2c0*/  ULDC.64 UR6, c[0x0][0x2d8] ;  /* 0x0000b60000067ab9 */ /* 0x000fe20000000a00 */
[----:B------:R-:W3:Y:S01]  /*1c2d0*/  S2R R2, SR_TID.X ;  /* 0x0000000000027919 */ /* 0x000ee20000002100 */
[----:B------:R-:W4:Y:S01]  /*1c2e0*/  S2R R0, SR_TID.X ;  /* 0x0000000000007919 */ /* 0x000f220000002100 */
[----:B0-----:R-:W-:Y:S02]  /*1c2f0*/  ISETP.NE.AND P0, PT, R8, 0x1, PT ;  /* 0x000000010800780c */ /* 0x001fe40003f05270 */
[----:B---3--:R-:W-:-:S11]  /*1c300*/  LOP3.LUT R2, R2, 0x7f, RZ, 0xc0, !PT ;  /* 0x0000007f02027812 */ /* 0x008fd600078ec0ff */
[----:B-1----:R-:W0:Y:S01]  /*1c310*/  @P0 LDC R3, c[0x0][0x450] ;  /* 0x00011400ff030b82 */ /* 0x002e220000000800 */
[----:B------:R-:W-:Y:S01]  /*1c320*/  SHF.R.U32.HI R2, RZ, 0x2, R2 ;  /* 0x00000002ff027819 */ /* 0x000fe20000011602 */
[----:B----4-:R-:W-:-:S05]  /*1c330*/  IMAD.SHL.U32 R0, R0, 0x20, RZ ;  /* 0x0000002000007824 */ /* 0x010fca00078e00ff */
[----:B------:R-:W-:Y:S02]  /*1c340*/  LOP3.LUT R0, R2, 0x60, R0, 0xf8, !PT ;  /* 0x0000006002007812 */ /* 0x000fe400078ef800 */
[----:B------:R-:W1:Y:S01]  /*1c350*/  @P0 LDC R2, c[0x0][0x44c] ;  /* 0x00011300ff020b82 */ /* 0x000e620000000800 */
[----:B------:R-:W3:Y:S01]  /*1c360*/  S2R R9, SR_TID.X ;  /* 0x0000000000097919 */ /* 0x000ee20000002100 */
[----:B------:R-:W-:Y:S01]  /*1c370*/  UISETP.NE.U32.AND UP0, UPT, UR8, URZ, UPT ;  /* 0x0000003f0800728c */ /* 0x000fe2000bf05070 */
[----:B------:R-:W-:Y:S01]  /*1c380*/  UMOV UR4, UR46 ;  /* 0x0000002e00047c82 */ /* 0x000fe20008000000 */
[----:B------:R-:W-:Y:S02]  /*1c390*/  UMOV UR5, UR37 ;  /* 0x0000002500057c82 */ /* 0x000fe40008000000 */
[----:B------:R-:W-:Y:S02]  /*1c3a0*/  UISETP.NE.AND.EX UP0, UPT, UR9, URZ, UPT, UP0 ;  /* 0x0000003f0900728c */ /* 0x000fe4000bf05300 */
[----:B------:R-:W-:-:S02]  /*1c3b0*/  UIMAD.WIDE.U32 UR4, UR36, UR6, UR4 ;  /* 0x00000006240472a5 */ /* 0x000fc4000f8e0004 */
[----:B------:R-:W-:Y:S01]  /*1c3c0*/  USHF.R.S32.HI UR6, URZ, 0x1f, UR42 ;  /* 0x0000001f3f067899 */ /* 0x000fe2000801142a */
[----:B------:R-:W-:-:S03]  /*1c3d0*/  ULDC.64 UR8, c[0x0][0x2e0] ;  /* 0x0000b80000087ab9 */ /* 0x000fc60000000a00 */
[----:B------:R-:W-:Y:S02]  /*1c3e0*/  USEL UR6, UR6, URZ, !UP0 ;  /* 0x0000003f06067287 */ /* 0x000fe4000c000000 */
[----:B------:R-:W-:Y:S02]  /*1c3f0*/  UIMAD UR5, UR36, UR7, UR5 ;  /* 0x00000007240572a4 */ /* 0x000fe4000f8e0205 */
[----:B------:R-:W-:Y:S02]  /*1c400*/  USEL UR7, UR42, URZ, !UP0 ;  /* 0x0000003f2a077287 */ /* 0x000fe4000c000000 */
[----:B------:R-:W-:Y:S02]  /*1c410*/  UIMAD UR6, UR6, UR8, URZ ;  /* 0x00000008060672a4 */ /* 0x000fe4000f8e023f */
[----:B------:R-:W-:Y:S02]  /*1c420*/  UIMAD.WIDE.U32 UR4, UR7, UR8, UR4 ;  /* 0x00000008070472a5 */ /* 0x000fe4000f8e0004 */
[----:B------:R-:W-:-:S04]  /*1c430*/  UIMAD UR6, UR7, UR9, UR6 ;  /* 0x00000009070672a4 */ /* 0x000fc8000f8e0206 */
[----:B------:R-:W-:Y:S01]  /*1c440*/  UIADD3 UR6, UR5, UR6, URZ ;  /* 0x0000000605067290 */ /* 0x000fe2000fffe03f */
[----:B------:R-:W-:Y:S02]  /*1c450*/  IMAD.U32 R6, RZ, RZ, UR4 ;  /* 0x00000004ff067e24 */ /* 0x000fe4000f8e00ff */
[----:B------:R-:W-:Y:S01]  /*1c460*/  IMAD.U32 R7, RZ, RZ, UR5 ;  /* 0x00000005ff077e24 */ /* 0x000fe2000f8e00ff */
[----:B------:R-:W-:Y:S01]  /*1c470*/  ULDC.64 UR4, c[0x0][0x2d0] ;  /* 0x0000b40000047ab9 */ /* 0x000fe20000000a00 */
[----:B---3--:R-:W-:-:S05]  /*1c480*/  IMAD.SHL.U32 R9, R9, 0x10, RZ ;  /* 0x0000001009097824 */ /* 0x008fca00078e00ff */
[----:B------:R-:W-:-:S04]  /*1c490*/  LOP3.LUT R9, R9, 0x30, RZ, 0xc0, !PT ;  /* 0x0000003009097812 */ /* 0x000fc800078ec0ff */
[C---:B------:R-:W-:Y:S02]  /*1c4a0*/  LOP3.LUT R11, R9.reuse, 0x40, RZ, 0xfc, !PT ;  /* 0x00000040090b7812 */ /* 0x040fe400078efcff */
[----:B------:R-:W-:Y:S01]  /*1c4b0*/  LOP3.LUT R9, R9, 0x80, RZ, 0xfc, !PT ;  /* 0x0000008009097812 */ /* 0x000fe200078efcff */
[----:B--2---:R-:W-:-:S04]  /*1c4c0*/  IMAD.IADD R0, R0, 0x1, R12 ;  /* 0x0000000100007824 */ /* 0x004fc800078e020c */
[----:B-1----:R-:W-:-:S04]  /*1c4d0*/  @P0 IMAD.HI.U32 R2, R0, R2, RZ ;  /* 0x0000000200020227 */ /* 0x002fc800078e00ff */
[----:B------:R-:W-:Y:S01]  /*1c4e0*/  IMAD.MOV.U32 R4, RZ, RZ, R0 ;  /* 0x000000ffff047224 */ /* 0x000fe200078e0000 */
[----:B0-----:R-:W-:-:S04]  /*1c4f0*/  @P0 SHF.R.U32.HI R4, RZ, R3, R2 ;  /* 0x00000003ff040219 */ /* 0x001fc80000011602 */
[--C-:B------:R-:W-:Y:S01]  /*1c500*/  SHF.R.S32.HI R5, RZ, 0x1f, R4.reuse ;  /* 0x0000001fff057819 */ /* 0x100fe20000011404 */
[----:B------:R-:W-:Y:S02]  /*1c510*/  IMAD.MOV R2, RZ, RZ, -R4 ;  /* 0x000000ffff027224 */ /* 0x000fe400078e0a04 */
[----:B------:R-:W-:Y:S01]  /*1c520*/  IMAD.U32 R3, RZ, RZ, UR6 ;  /* 0x00000006ff037e24 */ /* 0x000fe2000f8e00ff */
[----:B------:R-:W0:Y:S01]  /*1c530*/  S2R R7, SR_TID.X ;  /* 0x0000000000077919 */ /* 0x000e220000002100 */
[----:B------:R-:W-:Y:S01]  /*1c540*/  IMAD R0, R8, R2, R0 ;  /* 0x0000000208007224 */ /* 0x000fe200078e0200 */
[----:B------:R-:W-:Y:S01]  /*1c550*/  ULDC.64 UR6, c[0x0][0x280] ;  /* 0x0000a00000067ab9 */ /* 0x000fe20000000a00 */
[----:B------:R-:W-:Y:S02]  /*1c560*/  IMAD.MOV.U32 R2, RZ, RZ, R6 ;  /* 0x000000ffff027224 */ /* 0x000fe400078e0006 */
[----:B------:R-:W-:Y:S02]  /*1c570*/  IMAD R5, R5, UR4, RZ ;  /* 0x0000000405057c24 */ /* 0x000fe4000f8e02ff */
[----:B------:R-:W-:-:S04]  /*1c580*/  IMAD.WIDE.U32 R2, R4, UR4, R2 ;  /* 0x0000000404027c25 */ /* 0x000fc8000f8e0002 */
[----:B------:R-:W-:Y:S01]  /*1c590*/  IMAD R5, R4, UR5, R5 ;  /* 0x0000000504057c24 */ /* 0x000fe2000f8e0205 */
[----:B------:R-:W-:Y:S01]  /*1c5a0*/  SHF.R.S32.HI R4, RZ, 0x1f, R0 ;  /* 0x0000001fff047819 */ /* 0x000fe20000011400 */
[----:B------:R-:W-:Y:S02]  /*1c5b0*/  ULDC.64 UR4, c[0x0][0x2c8] ;  /* 0x0000b20000047ab9 */ /* 0x000fe40000000a00 */
[----:B------:R-:W-:Y:S02]  /*1c5c0*/  IMAD.IADD R3, R3, 0x1, R5 ;  /* 0x0000000103037824 */ /* 0x000fe400078e0205 */
[----:B------:R-:W-:Y:S02]  /*1c5d0*/  IMAD R4, R4, UR4, RZ ;  /* 0x0000000404047c24 */ /* 0x000fe4000f8e02ff */
[----:B------:R-:W-:Y:S01]  /*1c5e0*/  IMAD.WIDE.U32 R2, R0, UR4, R2 ;  /* 0x0000000400027c25 */ /* 0x000fe2000f8e0002 */
[----:B------:R-:W-:Y:S02]  /*1c5f0*/  ULDC UR4, c[0x0][0x2b8] ;  /* 0x0000ae0000047ab9 */ /* 0x000fe40000000800 */
[----:B------:R-:W-:-:S02]  /*1c600*/  ISETP.GE.AND P2, PT, R9, UR4, PT ;  /* 0x0000000409007c0c */ /* 0x000fc4000bf46270 */
[----:B------:R1:W5:Y:S01]  /*1c610*/  LDL R9, [R1+0x28] ;  /* 0x0000280001097983 */ /* 0x0003620000100800 */
[----:B------:R-:W-:Y:S02]  /*1c620*/  IMAD R0, R0, UR5, R4 ;  /* 0x0000000500007c24 */ /* 0x000fe4000f8e0204 */
[----:B0-----:R-:W-:Y:S01]  /*1c630*/  IMAD.SHL.U32 R10, R7, 0x10, RZ ;  /* 0x00000010070a7824 */ /* 0x001fe200078e00ff */
[----:B------:R-:W-:-:S04]  /*1c640*/  IADD3 R4, P3, R2, UR6, RZ ;  /* 0x0000000602047c10 */ /* 0x000fc8000ff7e0ff */
[----:B------:R-:W-:Y:S02]  /*1c650*/  LOP3.LUT R10, R10, 0x30, RZ, 0xc0, !PT ;  /* 0x000000300a0a7812 */ /* 0x000fe400078ec0ff */
[----:B------:R-:W-:Y:S02]  /*1c660*/  ISETP.GE.AND P1, PT, R11, UR4, PT ;  /* 0x000000040b007c0c */ /* 0x000fe4000bf26270 */
[----:B------:R-:W-:Y:S01]  /*1c670*/  ISETP.GE.AND P0, PT, R10, UR4, PT ;  /* 0x000000040a007c0c */ /* 0x000fe2000bf06270 */
[----:B------:R-:W-:Y:S01]  /*1c680*/  UMOV UR4, 0xffffffff ;  /* 0xffffffff00047882 */ /* 0x000fe20000000000 */
[----:B------:R-:W-:Y:S02]  /*1c690*/  IADD3.X R0, R3, UR7, R0, P3, !PT ;  /* 0x0000000703007c10 */ /* 0x000fe40009ffe400 */
[----:B-1----:R-:W-:Y:S09]  /*1c6a0*/  BRA.DIV UR4, `(.L_x_1251) ;  /* 0x0000003e04007947 */ /* 0x002ff2000b800000 */
[----:B------:R-:W0:Y:S02]  /*1c6b0*/  S2R R5, SR_TID.X ;  /* 0x0000000000057919 */ /* 0x000e240000002100 */
[----:B0-----:R-:W-:Y:S02]  /*1c6c0*/  LOP3.LUT R6, R5, 0x7f, RZ, 0xc0, !PT ;  /* 0x0000007f05067812 */ /* 0x001fe400078ec0ff */
[----:B------:R-:W2:Y:S04]  /*1c6d0*/  LDL.LU R5, [R1+0x1c] ;  /* 0x00001c0001057983 */ /* 0x000ea80000300800 */
[----:B------:R-:W3:Y:S01]  /*1c6e0*/  LDL.LU R11, [R1+0x14] ;  /* 0x00001400010b7983 */ /* 0x000ee20000300800 */
[----:B------:R-:W-:-:S03]  /*1c6f0*/  SHF.R.U32.HI R7, RZ, 0x2, R6 ;  /* 0x00000002ff077819 */ /* 0x000fc60000011606 */
[----:B------:R-:W0:Y:S01]  /*1c700*/  SHFL.IDX PT, R6, R4, RZ, 0x1c1f ;  /* 0x001c1fff04067589 */ /* 0x000e2200000e0000 */
[----:B--2---:R-:W-:-:S03]  /*1c710*/  IMAD R2, R5, R8, RZ ;  /* 0x0000000805027224 */ /* 0x004fc600078e02ff */
[----:B------:R-:W1:Y:S01]  /*1c720*/  SHFL.IDX PT, R5, R0, RZ, 0x1c1f ;  /* 0x001c1fff00057589 */ /* 0x000e6200000e0000 */
[----:B---3--:R-:W-:-:S05]  /*1c730*/  IMAD.IADD R3, R7, 0x1, R11 ;  /* 0x0000000107037824 */ /* 0x008fca00078e020b */
[----:B------:R-:W-:-:S13]  /*1c740*/  ISETP.GE.AND P4, PT, R3, R2, PT ;  /* 0x000000020300720c */ /* 0x000fda0003f86270 */
[----:B0-----:R-:W-:-:S05]  /*1c750*/  @!P4 IADD3 R6, P3, R10, R6, RZ ;  /* 0x000000060a06c210 */ /* 0x001fca0007f7e0ff */
[----:B-1----:R-:W-:-:S04]  /*1c760*/  @!P4 IMAD.X R5, RZ, RZ, R5, P3 ;  /* 0x000000ffff05c224 */ /* 0x002fc800018e0605 */
        /* <DEDUP_REMOVED lines=18> */
[----:B------:R-:W-:Y:S04]  /*1c890*/  SHFL.IDX PT, R0, R0, 0x3, 0x1c1f ;  /* 0x007c1f0000007f89 */ /* 0x000fe800000e0000 */
[----:B0-----:R-:W0:Y:S04]  /*1c8a0*/  SHFL.IDX PT, R6, R4, 0x2, 0x1c1f ;  /* 0x005c1f0004067f89 */ /* 0x001e2800000e0000 */
[----:B------:R-:W1:Y:S01]  /*1c8b0*/  SHFL.IDX PT, R4, R4, 0x3, 0x1c1f ;  /* 0x007c1f0004047f89 */ /* 0x000e6200000e0000 */
[----:B0-----:R-:W-:-:S05]  /*1c8c0*/  @!P3 IADD3 R6, P4, R10, R6, RZ ;  /* 0x000000060a06b210 */ /* 0x001fca0007f9e0ff */
[----:B------:R-:W-:-:S04]  /*1c8d0*/  @!P3 IMAD.X R5, RZ, RZ, R5, P4 ;  /* 0x000000ffff05b224 */ /* 0x000fc800020e0605 */
[----:B------:R-:W-:-:S05]  /*1c8e0*/  @!P3 IMAD.MOV.U32 R7, RZ, RZ, R5 ;  /* 0x000000ffff07b224 */ /* 0x000fca00078e0005 */
[----:B------:R0:W-:Y:S04]  /*1c8f0*/  @!P3 LDGSTS.E.BYPASS.LTC128B.128 [R9+0x1f200], desc[UR52][R6.64], !P0 ;  /* 0x1f2000000609bfae */ /* 0x0001e8000c101d74 */
[----:B------:R0:W-:Y:S04]  /*1c900*/  @!P3 LDGSTS.E.BYPASS.LTC128B.128 [R9+0x21200], desc[UR52][R6.64+0x40], !P1 ;  /* 0x212000400609bfae */ /* 0x0001e8000c901d74 */
[----:B-1----:R0:W-:Y:S02]  /*1c910*/  @!P3 LDGSTS.E.BYPASS.LTC128B.128 [R9+0x23200], desc[UR52][R6.64+0x80], !P2 ;  /* 0x232000800609bfae */ /* 0x0021e4000d101d74 */
.L_x_1332:
[----:B------:R-:W-:Y:S01]  /*1c920*/  VIADD R3, R3, 0x60 ;  /* 0x0000006003037836 */ /* 0x000fe20000000000 */
[----:B------:R-:W-:Y:S04]  /*1c930*/  BSSY B0, `(.L_x_1252) ;  /* 0x000000b000007945 */ /* 0x000fe80003800000 */
[----:B------:R-:W-:-:S13]  /*1c940*/  ISETP.GE.AND P3, PT, R3, R2, PT ;  /* 0x000000020300720c */ /* 0x000fda0003f66270 */
[----:B------:R-:W-:Y:S05]  /*1c950*/  @P3 BRA `(.L_x_1253) ;  /* 0x0000000000203947 */ /* 0x000fea0003800000 */
[----:B------:R-:W-:-:S05]  /*1c960*/  IADD3 R2, P3, R10, R4, RZ ;  /* 0x000000040a027210 */ /* 0x000fca0007f7e0ff */
[----:B------:R-:W-:-:S05]  /*1c970*/  IMAD.X R3, RZ, RZ, R0, P3 ;  /* 0x000000ffff037224 */ /* 0x000fca00018e0600 */
[----:B------:R-:W-:Y:S01]  /*1c980*/  @!PT LDS RZ, [RZ] ;  /* 0x00000000fffff984 */ /* 0x000fe20000000800 */
[----:B------:R-:W-:Y:S01]  /*1c990*/  @!PT LDS RZ, [RZ] ;  /* 0x00000000fffff984 */ /* 0x000fe20000000800 */
[----:B------:R-:W-:Y:S01]  /*1c9a0*/  @!PT LDS RZ, [RZ] ;  /* 0x00000000fffff984 */ /* 0x000fe20000000800 */
[----:B------:R1:W-:Y:S04]  /*1c9b0*/  LDGSTS.E.BYPASS.LTC128B.128 [R9+0x1fa00], desc[UR52][R2.64], !P0 ;  /* 0x1fa0000002097fae */ /* 0x0003e8000c101d74 */
[----:B------:R1:W-:Y:S04]  /*1c9c0*/  LDGSTS.E.BYPASS.LTC128B.128 [R9+0x21a00], desc[UR52][R2.64+0x40], !P1 ;  /* 0x21a0004002097fae */ /* 0x0003e8000c901d74 */
[----:B------:R1:W-:Y:S02]  /*1c9d0*/  LDGSTS.E.BYPASS.LTC128B.128 [R9+0x23a00], desc[UR52][R2.64+0x80], !P2 ;  /* 0x23a0008002097fae */ /* 0x0003e4000d101d74 */
.L_x_1253:
[----:B------:R-:W-:Y:S05]  /*1c9e0*/  BSYNC B0 ;  /* 0x0000000000007941 */ /* 0x000fea0003800000 */
.L_x_1252:
[----:B------:R-:W-:Y:S01]  /*1c9f0*/  NOP ;  /* 0x0000000000007918 */ /* 0x000fe20000000000 */
[----:B------:R-:W-:-:S13]  /*1ca00*/  PLOP3.LUT P0, PT, PT, PT, PT, 0x80, 0x0 ;  /* 0x000000000000781c */ /* 0x000fda0003f0f070 */
.L_x_1254:
[----:B------:R-:W-:Y:S02]  /*1ca10*/  PLOP3.LUT P1, PT, P1, P0, PT, 0xa2, 0x0 ;  /* 0x000000000000781c */ /* 0x000fe40000f21472 */
[----:B------:R-:W-:-:S08]  /*1ca20*/  @P0 R2UR P1, UR4, R18 ;  /* 0x00000000120402ca */ /* 0x000fd00000020000 */
[----:B------:R-:W-:-:S05]  /*1ca30*/  @P0 PLOP3.LUT P0, PT, P1, PT, PT, 0x80, 0x0 ;  /* 0x000000000000081c */ /* 0x000fca0000f0f070 */
[----:B------:R-:W-:Y:S01]  /*1ca40*/  @!P1 SYNCS.ARRIVE.TRANS64.RED.A0T1 RZ, [UR4+0x33400], RZ ;  /* 0x033400ffffff99a7 */ /* 0x000fe20008200404 */
[----:B------:R-:W-:Y:S07]  /*1ca50*/  @!P1 ARRIVES.LDGSTSBAR.64.TRANSCNT [UR4+0x33400] ;  /* 0x03340000ff0099b0 */ /* 0x000fee0008000a84 */
[----:B------:R-:W-:Y:S05]  /*1ca60*/  @P0 BRA.U.ANY `(.L_x_1254) ;  /* 0xfffffffd00e80947 */ /* 0x000fea000393ffff */
[----:B-1----:R-:W2:Y:S02]  /*1ca70*/  LDL.LU R2, [R1+0x30] ;  /* 0x0000300001027983 */ /* 0x002ea40000300800 */
[----:B--2---:R-:W-:-:S05]  /*1ca80*/  VIADD R2, R2, 0x1 ;  /* 0x0000000102027836 */ /* 0x004fca0000000000 */
        /* <DEDUP_REMOVED lines=8> */
[----:B------:R-:W2:Y:S03]  /*1cb10*/  SYNCS.PHASECHK.TRANS64.TRYWAIT P0, [R18+URZ+0x33420], R0 ;  /* 0x03342000120075a7 */ /* 0x000ea6000800017f */
[----:B-12---:R-:W-:Y:S05]  /*1cb20*/  @!P0 BRA `(.L_x_1256) ;  /* 0x0000003c00348947 */ /* 0x006fea0003800000 */
.L_x_1333:
[----:B------:R-:W-:Y:S05]  /*1cb30*/  BSYNC B0 ;  /* 0x0000000000007941 */ /* 0x000fea0003800000 */
.L_x_1255:
[----:B------:R-:W2:Y:S04]  /*1cb40*/  LDL.LU R2, [R1+0x2c] ;  /* 0x00002c0001027983 */ /* 0x000ea80000300800 */
[----:B------:R-:W3:Y:S01]  /*1cb50*/  LDL R3, [R1+0x8] ;  /* 0x0000080001037983 */ /* 0x000ee20000100800 */
[----:B--2---:R-:W-:-:S05]  /*1cb60*/  VIADD R2, R2, 0xfffffffe ;  /* 0xfffffffe02027836 */ /* 0x004fca0000000000 */
[----:B---3--:R-:W-:-:S13]  /*1cb70*/  ISETP.GE.AND P0, PT, R2, R3, PT ;  /* 0x000000030200720c */ /* 0x008fda0003f06270 */
[----:B------:R-:W-:Y:S05]  /*1cb80*/  @!P0 BRA `(.L_x_1257) ;  /* 0x0000001000e08947 */ /* 0x000fea0003800000 */
[----:B------:R2:W5:Y:S01]  /*1cb90*/  LDL.LU R8, [R1] ;  /* 0x0000000001087983 */ /* 0x0005620000300800 */
[----:B-1----:R-:W-:-:S07]  /*1cba0*/  IMAD.MOV.U32 R0, RZ, RZ, R19 ;  /* 0x000000ffff007224 */ /* 0x002fce00078e0013 */
.L_x_1281:
[----:B------:R-:W-:Y:S01]  /*1cbb0*/  VIADD R19, R0, 0x1 ;  /* 0x0000000100137836 */ /* 0x000fe20000000000 */
[----:B------:R-:W-:Y:S01]  /*1cbc0*/  LOP3.LUT P1, RZ, R16, 0x1, RZ, 0xc0, !PT ;  /* 0x0000000110ff7812 */ /* 0x000fe2000782c0ff */
[----:B------:R-:W-:Y:S05]  /*1cbd0*/  YIELD ;  /* 0x0000000000007946 */ /* 0x000fea0003800000 */
[----:B------:R-:W-:Y:S01]  /*1cbe0*/  ISETP.NE.AND P0, PT, R19, 0x2, PT ;  /* 0x000000021300780c */ /* 0x000fe20003f05270 */
[----:B------:R-:W-:Y:S03]  /*1cbf0*/  BSSY B0, `(.L_x_1258) ;  /* 0x00000a7000007945 */ /* 0x000fe60003800000 */
[----:B------:R-:W-:-:S02]  /*1cc00*/  SEL R3, RZ, 0x1, P0 ;  /* 0x00000001ff037807 */ /* 0x000fc40000000000 */
[----:B------:R-:W-:Y:S02]  /*1cc10*/  SEL R19, R19, RZ, P0 ;  /* 0x000000ff13137207 */ /* 0x000fe40000000000 */
[----:B0----5:R-:W-:-:S05]  /*1cc20*/  LOP3.LUT R9, R8, R3, RZ, 0x3c, !PT ;  /* 0x0000000308097212 */ /* 0x021fca00078e3cff */
[----:B------:R0:W-:Y:S01]  /*1cc30*/  STL [R1], R9 ;  /* 0x0000000901007387 */ /* 0x0001e20000100800 */
[----:B------:R-:W-:Y:S05]  /*1cc40*/  @!P1 BRA `(.L_x_1259) ;  /* 0x0000000800849947 */ /* 0x000fea0003800000 */
[----:B------:R-:W-:Y:S01]  /*1cc50*/  ULDC.64 UR4, c[0x0][0x418] ;  /* 0x0001060000047ab9 */ /* 0x000fe20000000a00 */
[----:B------:R-:W-:Y:S01]  /*1cc60*/  IMAD.MOV.U32 R3, RZ, RZ, R2 ;  /* 0x000000ffff037224 */ /* 0x000fe200078e0002 */
[----:B------:R-:W-:-:S04]  /*1cc70*/  ISETP.NE.U32.AND P0, PT, RZ, UR4, PT ;  /* 0x00000004ff007c0c */ /* 0x000fc8000bf05070 */
[----:B------:R-:W-:-:S13]  /*1cc80*/  ISETP.NE.AND.EX P0, PT, RZ, UR5, PT, P0 ;  /* 0x00000005ff007c0c */ /* 0x000fda000bf05300 */
[----:B------:R-:W-:Y:S05]  /*1cc90*/  @!P0 BRA `(.L_x_1260) ;  /* 0x00000000004c8947 */ /* 0x000fea0003800000 */
[----:B------:R-:W3:Y:S01]  /*1cca0*/  LDL R10, [R1+0xc] ;  /* 0x00000c00010a7983 */ /* 0x000ee20000100800 */
[----:B------:R-:W1:Y:S01]  /*1ccb0*/  LDC R3, c[0x0][0x43c] ;  /* 0x00010f00ff037b82 */ /* 0x000e620000000800 */
[----:B------:R-:W-:Y:S02]  /*1ccc0*/  ULDC.64 UR6, c[0x0][0x428] ;  /* 0x00010a0000067ab9 */ /* 0x000fe40000000a00 */
[----:B------:R-:W4:Y:S01]  /*1ccd0*/  LDL R7, [R1+0x4] ;  /* 0x0000040001077983 */ /* 0x000f220000100800 */
[----:B-1----:R-:W-:-:S13]  /*1cce0*/  ISETP.NE.AND P0, PT, R3, 0x1, PT ;  /* 0x000000010300780c */ /* 0x002fda0003f05270 */
[----:B------:R-:W1:Y:S02]  /*1ccf0*/  @P0 LDC.64 R4, c[0x0][0x440] ;  /* 0x00011000ff040b82 */ /* 0x000e640000000a00 */
[----:B-1----:R-:W-:-:S04]  /*1cd00*/  @P0 IMAD.HI.U32 R6, R2, R4, RZ ;  /* 0x0000000402060227 */ /* 0x002fc800078e00ff */
        /* <DEDUP_REMOVED lines=12> */
.L_x_1260:
[----:B-1----:R-:W-:Y:S01]  /*1cdd0*/  IMAD R6, R19, 0x8, R18 ;  /* 0x0000000813067824 */ /* 0x002fe200078e0212 */
[----:B------:R-:W-:Y:S01]  /*1cde0*/  SHF.L.U32 R5, R9, 0x1f, RZ ;  /* 0x0000001f09057819 */ /* 0x000fe200000006ff */
[----:B------:R-:W1:Y:S01]  /*1cdf0*/  S2R R4, SR_TID.X ;  /* 0x0000000000047919 */ /* 0x000e620000002100 */
[----:B------:R-:W-:Y:S02]  /*1ce00*/  BSSY B1, `(.L_x_1261) ;  /* 0x0000005000017945 */ /* 0x000fe40003800000 */
[----:B------:R-:W3:Y:S01]  /*1ce10*/  SYNCS.PHASECHK.TRANS64.TRYWAIT P0, [R6+URZ+0x33480], R5 ;  /* 0x03348005060075a7 */ /* 0x000ee2000800017f */
[----:B-1----:R-:W-:-:S04]  /*1ce20*/  LOP3.LUT R4, R4, 0x7f, RZ, 0xc0, !PT ;  /* 0x0000007f04047812 */ /* 0x002fc800078ec0ff */
[----:B------:R-:W-:Y:S01]  /*1ce30*/  ISETP.NE.AND P1, PT, R4, RZ, PT ;  /* 0x000000ff0400720c */ /* 0x000fe20003f25270 */
[----:B---3--:R-:W-:-:S12]  /*1ce40*/  @!P0 BRA `(.L_x_1262) ;  /* 0x0000003800808947 */ /* 0x008fd80003800000 */
.L_x_1334:
[----:B------:R-:W-:Y:S05]  /*1ce50*/  BSYNC B1 ;  /* 0x0000000000017941 */ /* 0x000fea0003800000 */
.L_x_1261:
        /* <DEDUP_REMOVED lines=9> */
.L_x_1264:
[----:B------:R-:W-:Y:S05]  /*1cef0*/  BSYNC B1 ;  /* 0x0000000000017941 */ /* 0x000fea0003800000 */
.L_x_1263:
[----:B------:R-:W3:Y:S01]  /*1cf00*/  LDL R7, [R1+0x18] ;  /* 0x0000180001077983 */ /* 0x000ee20000100800 */
[----:B------:R-:W-:Y:S01]  /*1cf10*/  IMAD.MOV.U32 R14, RZ, RZ, RZ ;  /* 0x000000ffff0e7224 */ /* 0x000fe200078e00ff */
[----:B------:R-:W-:Y:S01]  /*1cf20*/  UIADD3 UR4, UP0, UR44, 0x470, URZ ;  /* 0x000004702c047890 */ /* 0x000fe2000ff1e03f */
[----:B------:R-:W-:Y:S01]  /*1cf30*/  IMAD R4, R19, 0x7800, R18 ;  /* 0x0000780013047824 */ /* 0x000fe200078e0212 */
[----:B------:R-:W-:Y:S01]  /*1cf40*/  PLOP3.LUT P0, PT, PT, PT, PT, 0x80, 0x0 ;  /* 0x000000000000781c */ /* 0x000fe20003f0f070 */
[----:B------:R-:W-:Y:S01]  /*1cf50*/  UMOV UR6, 0x0 ;  /* 0x0000000000067882 */ /* 0x000fe20000000000 */
[----:B------:R-:W-:Y:S01]  /*1cf60*/  R2UR UR10, R14 ;  /* 0x000000000e0a72ca */ /* 0x000fe200000e0000 */
[----:B0-----:R-:W-:Y:S01]  /*1cf70*/  VIADD R9, R4, 0xf200 ;  /* 0x0000f20004097836 */ /* 0x001fe20000000000 */
[----:B------:R-:W-:Y:S01]  /*1cf80*/  UIADD3.X UR5, URZ, UR45, URZ, UP0, !UPT ;  /* 0x0000002d3f057290 */ /* 0x000fe200087fe43f */
[----:B------:R-:W-:Y:S01]  /*1cf90*/  UMOV UR7, 0x14f00000 ;  /* 0x14f0000000077882 */ /* 0x000fe20000000000 */
[----:B---3--:R-:W-:-:S02]  /*1cfa0*/  IMAD R7, R3, 0xa0, R7 ;  /* 0x000000a003077824 */ /* 0x008fc400078e0207 */
[----:B------:R-:W-:-:S09]  /*1cfb0*/  VIADD R3, R6, 0x33470 ;  /* 0x0003347006037836 */ /* 0x000fd20000000000 */
.L_x_1265:
        /* <DEDUP_REMOVED lines=16> */
.L_x_1266:
        /* <DEDUP_REMOVED lines=16> */
.L_x_1267:
        /* <DEDUP_REMOVED lines=10> */
[----:B------:R-:W0:Y:S01]  /*1d260*/  SYNCS.PHASECHK.TRANS64.TRYWAIT P0, [R6+URZ+0x33440], R5 ;  /* 0x03344005060075a7 */ /* 0x000e22000800017f */
[----:B------:R-:W-:Y:S04]  /*1d270*/  BSSY B1, `(.L_x_1268) ;  /* 0x0000002000017945 */ /* 0x000fe80003800000 */
[----:B0-----:R-:W-:Y:S05]  /*1d280*/  @!P0 BRA `(.L_x_1269) ;  /* 0x0000003400848947 */ /* 0x001fea0003800000 */
.L_x_1335:
[----:B------:R-:W-:Y:S05]  /*1d290*/  BSYNC B1 ;  /* 0x0000000000017941 */ /* 0x000fea0003800000 */
.L_x_1268:
[----:B------:R-:W-:Y:S01]  /*1d2a0*/  BSSY B1, `(.L_x_1270) ;  /* 0x000000b000017945 */ /* 0x000fe20003800000 */
[----:B------:R-:W-:Y:S02]  /*1d2b0*/  IMAD.MOV.U32 R10, RZ, RZ, 0x0 ;  /* 0x00000000ff0a7424 */ /* 0x000fe400078e00ff */
[----:B------:R-:W-:Y:S01]  /*1d2c0*/  IMAD.MOV.U32 R11, RZ, RZ, 0x14f00000 ;  /* 0x14f00000ff0b7424 */ /* 0x000fe200078e00ff */
[----:B------:R-:W-:Y:S06]  /*1d2d0*/  @P1 BRA `(.L_x_1271) ;  /* 0x00000000001c1947 */ /* 0x000fec0003800000 */
[----:B------:R-:W3:Y:S02]  /*1d2e0*/  S2R R3, SR_TID.X ;  /* 0x0000000000037919 */ /* 0x000ee40000002100 */
[----:B---3--:R-:W-:Y:S01]  /*1d2f0*/  LOP3.LUT R9, R3, 0x1f, RZ, 0xc0, !PT ;  /* 0x0000001f03097812 */ /* 0x008fe200078ec0ff */
[----:B------:R-:W-:-:S03]  /*1d300*/  IMAD.MOV.U32 R3, RZ, RZ, 0x7800 ;  /* 0x00007800ff037424 */ /* 0x000fc600078e00ff */
[----:B------:R-:W-:Y:S01]  /*1d310*/  ISETP.NE.AND P0, PT, R9, RZ, PT ;  /* 0x000000ff0900720c */ /* 0x000fe20003f05270 */
[----:B------:R3:W-:-:S12]  /*1d320*/  SYNCS.ARRIVE.TRANS64 RZ, [R6+URZ+0x33430], R3 ;  /* 0x0334300306ff79a7 */ /* 0x0007d8000800003f */
[----:B---3--:R-:W-:Y:S05]  /*1d330*/  @!P0 BRA `(.L_x_1271) ;  /* 0x0000000000048947 */ /* 0x008fea0003800000 */
[----:B------:R-:W-:Y:S01]  /*1d340*/  BPT.TRAP 0x1 ;  /* 0x000000040000795c */ /* 0x000fe20000300000 */
.L_x_1271:
[----:B------:R-:W-:Y:S05]  /*1d350*/  BSYNC B1 ;  /* 0x0000000000017941 */ /* 0x000fea0003800000 */
.L_x_1270:
        /* <DEDUP_REMOVED lines=8> */
.L_x_1272:
        /* <DEDUP_REMOVED lines=15> */
.L_x_1273:
        /* <DEDUP_REMOVED lines=15> */
.L_x_1274:
        /* <DEDUP_REMOVED lines=10> */
.L_x_1259:
[----:B------:R-:W-:Y:S05]  /*1d660*/  BSYNC B0 ;  /* 0x0000000000007941 */ /* 0x000fea0003800000 */
.L_x_1258:
[----:B------:R-:W-:-:S06]  /*1d670*/  UISETP.NE.AND UP0, UPT, UR39, 0x3, UPT ;  /* 0x000000032700788c */ /* 0x000fcc000bf05270 */
[----:B------:R-:W-:-:S13]  /*1d680*/  PLOP3.LUT P0, PT, PT, PT, UP0, 0x80, 0x0 ;  /* 0x000000000000781c */ /* 0x000fda0003f0f008 */
[----:B------:R-:W-:Y:S05]  /*1d690*/  @!P0 BRA `(.L_x_1275) ;  /* 0x0000000000048947 */ /* 0x000fea0003800000 */
[----:B------:R-:W-:Y:S01]  /*1d6a0*/  BPT.TRAP 0x1 ;  /* 0x000000040000795c */ /* 0x000fe20000300000 */
.L_x_1275:
[----:B------:R-:W-:Y:S01]  /*1d6b0*/  IMAD.U32 R3, RZ, RZ, UR41 ;  /* 0x00000029ff037e24 */ /* 0x000fe2000f8e00ff */
[----:B------:R-:W-:Y:S01]  /*1d6c0*/  LOP3.LUT R4, R8, 0x1, RZ, 0x3c, !PT ;  /* 0x0000000108047812 */ /* 0x000fe200078e3cff */
[----:B------:R-:W-:Y:S03]  /*1d6d0*/  BSSY B0, `(.L_x_1276) ;  /* 0x0000006000007945 */ /* 0x000fe60003800000 */
[----:B------:R-:W-:Y:S01]  /*1d6e0*/  ISETP.NE.AND P1, PT, R3, 0x3, PT ;  /* 0x000000030300780c */ /* 0x000fe20003f25270 */
[----:B------:R-:W-:Y:S01]  /*1d6f0*/  IMAD R3, R0, 0x8, R18 ;  /* 0x0000000800037824 */ /* 0x000fe200078e0212 */
[----:B------:R-:W-:-:S04]  /*1d700*/  SHF.L.U32 R4, R4, 0x1f, RZ ;  /* 0x0000001f04047819 */ /* 0x000fc800000006ff */
[----:B------:R-:W1:Y:S02]  /*1d710*/  SYNCS.PHASECHK.TRANS64.TRYWAIT P0, [R3+URZ+0x33470], R4 ;  /* 0x03347004030075a7 */ /* 0x000e64000800017f */
[----:B-1----:R-:W-:Y:S05]  /*1d720*/  @!P0 BRA `(.L_x_1277) ;  /* 0x0000003000708947 */ /* 0x002fea0003800000 */
.L_x_1336:
[----:B------:R-:W-:Y:S05]  /*1d730*/  BSYNC B0 ;  /* 0x0000000000007941 */ /* 0x000fea0003800000 */
.L_x_1276:
[----:B------:R-:W-:Y:S05]  /*1d740*/  @!P1 BRA `(.L_x_1278) ;  /* 0x0000000000049947 */ /* 0x000fea0003800000 */
[----:B------:R-:W-:Y:S01]  /*1d750*/  BPT.TRAP 0x1 ;  /* 0x000000040000795c */ /* 0x000fe20000300000 */
.L_x_1278:
[----:B-1----:R-:W-:Y:S01]  /*1d760*/  SHF.L.U32 R4, R8, 0x1f, RZ ;  /* 0x0000001f08047819 */ /* 0x002fe200000006ff */
[----:B------:R-:W-:-:S03]  /*1d770*/  IMAD R10, R0, 0x7800, RZ ;  /* 0x00007800000a7824 */ /* 0x000fc600078e02ff */
[----:B------:R-:W1:Y:S02]  /*1d780*/  SYNCS.PHASECHK.TRANS64.TRYWAIT P0, [R3+URZ+0x33460], R4 ;  /* 0x03346004030075a7 */ /* 0x000e64000800017f */
[----:B-1----:R-:W-:Y:S05]  /*1d790*/  @!P0 BRA `(.L_x_1279) ;  /* 0x0000003000688947 */ /* 0x002fea0003800000 */
.L_x_1337:
[----:B------:R-:W3:Y:S04]  /*1d7a0*/  LDL R0, [R1+0x24] ;  /* 0x0000240001007983 */ /* 0x000ee80000100800 */
[----:B------:R-:W4:Y:S01]  /*1d7b0*/  LDL R11, [R1+0x20] ;  /* 0x00002000010b7983 */ /* 0x000f220000100800 */
[----:B------:R-:W-:Y:S05]  /*1d7c0*/  WARPSYNC.ALL ;  /* 0x0000000000007948 */ /* 0x000fea0003800000 */
[----:B---3--:R-:W-:-:S02]  /*1d7d0*/  LOP3.LUT R0, R10, R0, RZ, 0xfc, !PT ;  /* 0x000000000a007212 */ /* 0x008fc400078efcff */
[----:B----4-:R-:W-:-:S03]  /*1d7e0*/  LOP3.LUT R12, R10, R11, RZ, 0xfc, !PT ;  /* 0x0000000b0a0c7212 */ /* 0x010fc600078efcff */
[C---:B------:R-:W-:Y:S02]  /*1d7f0*/  IMAD.IADD R0, R18.reuse, 0x1, R0 ;  /* 0x0000000112007824 */ /* 0x040fe400078e0200 */
[----:B------:R-:W-:-:S03]  /*1d800*/  IMAD.IADD R12, R18, 0x1, R12 ;  /* 0x00000001120c7824 */ /* 0x000fc600078e020c */
[----:B-1----:R-:W1:Y:S02]  /*1d810*/  LDSM.16.MT88.4 R4, [R0+0xf200] ;  /* 0x00f200000004783b */ /* 0x002e640000004200 */
[C-C-:B-1----:R-:W-:Y:S02]  /*1d820*/  PRMT R8, R4.reuse, 0x6420, R5.reuse ;  /* 0x0000642004087816 */ /* 0x142fe40000000005 */
[----:B0-----:R-:W-:Y:S02]  /*1d830*/  PRMT R9, R4, 0x7531, R5 ;  /* 0x0000753104097816 */ /* 0x001fe40000000005 */
        /* <DEDUP_REMOVED lines=95> */
.L_x_1280:
[----:B------:R-:W3:Y:S01]  /*1de30*/  S2R R0, SR_TID.X ;  /* 0x0000000000007919 */ /* 0x000ee20000002100 */
[----:B-1----:R1:W-:Y:S01]  /*1de40*/  SYNCS.ARRIVE.TRANS64.A1T0 RZ, [R3+URZ+0x33450], RZ ;  /* 0x033450ff03ff79a7 */ /* 0x0023e2000810003f */
[----:B0-----:R4:W5:Y:S01]  /*1de50*/  LDL R8, [R1] ;  /* 0x0000000001087983 */ /* 0x0019620000100800 */
[----:B---3--:R-:W-:-:S03]  /*1de60*/  LOP3.LUT R4, R0, 0x7f, RZ, 0xc0, !PT ;  /* 0x0000007f00047812 */ /* 0x008fc600078ec0ff */
[----:B------:R-:W3:Y:S01]  /*1de70*/  LDL R0, [R1+0x8] ;  /* 0x0000080001007983 */ /* 0x000ee20000100800 */
[----:B------:R-:W-:Y:S01]  /*1de80*/  BAR.SYNC.DEFER_BLOCKING 0x2, 0x80 ;  /* 0x0082000000007b1d */ /* 0x000fe20000010000 */
[----:B------:R-:W-:-:S13]  /*1de90*/  ISETP.NE.AND P0, PT, R4, RZ, PT ;  /* 0x000000ff0400720c */ /* 0x000fda0003f05270 */
[----:B-1----:R-:W-:-:S05]  /*1dea0*/  @!P0 VIADD R3, R3, 0x33480 ;  /* 0x0003348003038836 */ /* 0x002fca0000000000 */
[----:B------:R-:W-:-:S04]  /*1deb0*/  @!P0 PRMT R3, RZ, 0x654, R3 ;  /* 0x00000654ff038816 */ /* 0x000fc80000000003 */
[----:B------:R4:W-:Y:S01]  /*1dec0*/  @!P0 SYNCS.ARRIVE.TRANS64.RED.A1T0 RZ, [R3+URZ], RZ ;  /* 0x000000ff03ff89a7 */ /* 0x0009e2000810043f */
[C---:B---3--:R-:W-:Y:S01]  /*1ded0*/  ISETP.GT.AND P0, PT, R2.reuse, R0, PT ;  /* 0x000000000200720c */ /* 0x048fe20003f04270 */
[----:B------:R-:W-:Y:S02]  /*1dee0*/  VIADD R2, R2, 0xffffffff ;  /* 0xffffffff02027836 */ /* 0x000fe40000000000 */
[----:B------:R-:W-:-:S10]  /*1def0*/  IMAD.MOV.U32 R0, RZ, RZ, R19 ;  /* 0x000000ffff007224 */ /* 0x000fd400078e0013 */
[----:B----4-:R-:W-:Y:S05]  /*1df00*/  @P0 BRA `(.L_x_1281) ;  /* 0xffffffec00280947 */ /* 0x010fea000383ffff */
.L_x_1257:
[----:B------:R-:W3:Y:S01]  /*1df10*/  S2R R3, SR_TID.X ;  /* 0x0000000000037919 */ /* 0x000ee20000002100 */
[----:B------:R-:W-:Y:S01]  /*1df20*/  BSSY B0, `(.L_x_1282) ;  /* 0x0000011000007945 */ /* 0x000fe20003800000 */
[----:B---3--:R-:W-:-:S04]  /*1df30*/  LOP3.LUT R3, R3, 0x7f, RZ, 0xc0, !PT ;  /* 0x0000007f03037812 */ /* 0x008fc800078ec0ff */
[----:B------:R-:W-:-:S13]  /*1df40*/  ISETP.NE.AND P0, PT, R3, RZ, PT ;  /* 0x000000ff0300720c */ /* 0x000fda0003f05270 */
[----:B------:R-:W-:Y:S05]  /*1df50*/  @P0 BRA `(.L_x_1283) ;  /* 0x0000000000340947 */ /* 0x000fea0003800000 */
[----:B------:R-:W3:Y:S01]  /*1df60*/  S2R R3, SR_LANEID ;  /* 0x0000000000037919 */ /* 0x000ee20000000000 */
[----:B------:R-:W-:Y:S02]  /*1df70*/  VOTEU.ANY UR4, UPT, PT ;  /* 0x0000000000047886 */ /* 0x000fe400038e0100 */
[----:B-1----:R-:W3:Y:S08]  /*1df80*/  FLO.U32 R0, UR4 ;  /* 0x0000000400007d00 */ /* 0x002ef000080e0000 */
[----:B------:R-:W1:Y:S01]  /*1df90*/  POPC R5, UR4 ;  /* 0x0000000400057d09 */ /* 0x000e620008000000 */
[----:B---3--:R-:W-:-:S02]  /*1dfa0*/  ISETP.EQ.U32.AND P1, PT, R0, R3, PT ;  /* 0x000000030000720c */ /* 0x008fc40003f22070 */
[----:B------:R-:W1:Y:S11]  /*1dfb0*/  LDC.64 R2, c[0x0][0xc60] ;  /* 0x00031800ff027b82 */ /* 0x000e760000000a00 */
[----:B-1----:R-:W3:Y:S01]  /*1dfc0*/  @P1 ATOMG.E.ADD.STRONG.GPU PT, R3, desc[UR52][R2.64], R5 ;  /* 0x00000005020319a8 */ /* 0x002ee200081ee1f4 */
[----:B------:R-:W1:Y:S02]  /*1dfd0*/  S2R R4, SR_LTMASK ;  /* 0x0000000000047919 */ /* 0x000e640000003900 */
[----:B-1----:R-:W-:-:S04]  /*1dfe0*/  LOP3.LUT R4, R4, UR4, RZ, 0xc0, !PT ;  /* 0x0000000404047c12 */ /* 0x002fc8000f8ec0ff */
[----:B0-----:R-:W0:Y:S01]  /*1dff0*/  POPC R7, R4 ;  /* 0x0000000400077309 */ /* 0x001e220000000000 */
[----:B---3--:R-:W0:Y:S02]  /*1e000*/  SHFL.IDX PT, R0, R3, R0, 0x1f ;  /* 0x00001f0003007589 */ /* 0x008e2400000e0000 */
[----:B0-----:R-:W-:-:S05]  /*1e010*/  IADD3 R0, R0, UR40, R7 ;  /* 0x0000002800007c10 */ /* 0x001fca000fffe007 */
[----:B------:R3:W-:Y:S02]  /*1e020*/  STL [R1+0x10], R0 ;  /* 0x0000100001007387 */ /* 0x0007e40000100800 */
.L_x_1283:
[----:B------:R-:W-:Y:S05]  /*1e030*/  BSYNC B0 ;  /* 0x0000000000007941 */ /* 0x000fea0003800000 */
.L_x_1282:
[----:B------:R-:W-:-:S06]  /*1e040*/  UISETP.NE.AND UP0, UPT, UR39, 0x3, UPT ;  /* 0x000000032700788c */ /* 0x000fcc000bf05270 */
[----:B------:R-:W-:-:S13]  /*1e050*/  PLOP3.LUT P1, PT, PT, PT, UP0, 0x80, 0x0 ;  /* 0x000000000000781c */ /* 0x000fda0003f2f008 */
[----:B------:R-:W-:Y:S05]  /*1e060*/  @!P1 BRA `(.L_x_1284) ;  /* 0x0000000000049947 */ /* 0x000fea0003800000 */
[----:B------:R-:W-:Y:S01]  /*1e070*/  BPT.TRAP 0x1 ;  /* 0x000000040000795c */ /* 0x000fe20000300000 */
.L_x_1284:
[----:B------:R-:W4:Y:S01]  /*1e080*/  LDL R2, [R1] ;  /* 0x0000000001027983 */ /* 0x000f220000100800 */
[----:B-1-3--:R-:W-:Y:S01]  /*1e090*/  IMAD.U32 R0, RZ, RZ, UR41 ;  /* 0x00000029ff007e24 */ /* 0x00afe2000f8e00ff */
[----:B------:R-:W-:Y:S01]  /*1e0a0*/  BSSY B0, `(.L_x_1285) ;  /* 0x0000007000007945 */ /* 0x000fe20003800000 */
[----:B------:R-:W-:-:S03]  /*1e0b0*/  IMAD R3, R19, 0x8, R18 ;  /* 0x0000000813037824 */ /* 0x000fc600078e0212 */
[----:B------:R-:W-:Y:S02]  /*1e0c0*/  ISETP.NE.AND P2, PT, R0, 0x3, PT ;  /* 0x000000030000780c */ /* 0x000fe40003f45270 */
[----:B----4-:R-:W-:-:S04]  /*1e0d0*/  LOP3.LUT R0, R2, 0x1, RZ, 0x3c, !PT ;  /* 0x0000000102007812 */ /* 0x010fc800078e3cff */
[----:B------:R-:W-:-:S04]  /*1e0e0*/  SHF.L.U32 R0, R0, 0x1f, RZ ;  /* 0x0000001f00007819 */ /* 0x000fc800000006ff */
[----:B------:R-:W1:Y:S02]  /*1e0f0*/  SYNCS.PHASECHK.TRANS64.TRYWAIT P1, [R3+URZ+0x33470], R0 ;  /* 0x03347000030075a7 */ /* 0x000e64000802017f */
[----:B-1----:R-:W-:Y:S05]  /*1e100*/  @!P1 BRA `(.L_x_1286) ;  /* 0x0000002800209947 */ /* 0x002fea0003800000 */
.L_x_1338:
[----:B------:R-:W-:Y:S05]  /*1e110*/  BSYNC B0 ;  /* 0x0000000000007941 */ /* 0x000fea0003800000 */
.L_x_1285:
[----:B------:R-:W-:Y:S05]  /*1e120*/  @!P2 BRA `(.L_x_1287) ;  /* 0x000000000004a947 */ /* 0x000fea0003800000 */
[----:B------:R-:W-:Y:S01]  /*1e130*/  BPT.TRAP 0x1 ;  /* 0x000000040000795c */ /* 0x000fe20000300000 */
.L_x_1287:
[----:B-1----:R-:W3:Y:S02]  /*1e140*/  LDL R0, [R1] ;  /* 0x0000000001007983 */ /* 0x002ee40000100800 */
[----:B---3--:R-:W-:-:S04]  /*1e150*/  SHF.L.U32 R0, R0, 0x1f, RZ ;  /* 0x0000001f00007819 */ /* 0x008fc800000006ff */
[----:B------:R-:W1:Y:S02]  /*1e160*/  SYNCS.PHASECHK.TRANS64.TRYWAIT P1, [R3+URZ+0x33460], R0 ;  /* 0x03346000030075a7 */ /* 0x000e64000802017f */
[----:B-1----:R-:W-:Y:S05]  /*1e170*/  @!P1 BRA `(.L_x_1288) ;  /* 0x0000002800189947 */ /* 0x002fea0003800000 */
.L_x_1339:
[----:B------:R-:W3:Y:S04]  /*1e180*/  LDL R4, [R1+0x24] ;  /* 0x0000240001047983 */ /* 0x000ee80000100800 */
[----:B------:R-:W4:Y:S01]  /*1e190*/  LDL R10, [R1+0x20] ;  /* 0x00002000010a7983 */ /* 0x000f220000100800 */
[----:B------:R-:W-:Y:S01]  /*1e1a0*/  IMAD R2, R19, 0x7800, RZ ;  /* 0x0000780013027824 */ /* 0x000fe200078e02ff */
[----:B------:R-:W-:Y:S05]  /*1e1b0*/  WARPSYNC.ALL ;  /* 0x0000000000007948 */ /* 0x000fea0003800000 */
[----:B---3--:R-:W-:-:S02]  /*1e1c0*/  LOP3.LUT R5, R2, R4, RZ, 0xfc, !PT ;  /* 0x0000000402057212 */ /* 0x008fc400078efcff */
[----:B----4-:R-:W-:-:S03]  /*1e1d0*/  LOP3.LUT R2, R2, R10, RZ, 0xfc, !PT ;  /* 0x0000000a02027212 */ /* 0x010fc600078efcff */
[C---:B-1----:R-:W-:Y:S02]  /*1e1e0*/  IMAD.IADD R0, R18.reuse, 0x1, R5 ;  /* 0x0000000112007824 */ /* 0x042fe400078e0205 */
[----:B------:R-:W-:-:S03]  /*1e1f0*/  IMAD.IADD R2, R18, 0x1, R2 ;  /* 0x0000000112027824 */ /* 0x000fc600078e0202 */
[----:B0-----:R-:W0:Y:S02]  /*1e200*/  LDSM.16.MT88.4 R4, [R0+0xf200] ;  /* 0x00f200000004783b */ /* 0x001e240000004200 */
[C-C-:B0----5:R-:W-:Y:S02]  /*1e210*/  PRMT R8, R4.reuse, 0x6420, R5.reuse ;  /* 0x0000642004087816 */ /* 0x161fe40000000005 */
        /* <DEDUP_REMOVED lines=96> */
.L_x_1289:
[----:B0-----:R-:W3:Y:S01]  /*1e820*/  LDL.LU R2, [R1] ;  /* 0x0000000001027983 */ /* 0x001ee20000300800 */
        /* <DEDUP_REMOVED lines=8> */
[----:B0-----:R-:W-:-:S04]  /*1e8b0*/  SEL R0, RZ, 0x1, P0 ;  /* 0x00000001ff007807 */ /* 0x001fc80000000000 */
[----:B---3--:R-:W-:-:S05]  /*1e8c0*/  LOP3.LUT R2, R2, R0, RZ, 0x3c, !PT ;  /* 0x0000000002027212 */ /* 0x008fca00078e3cff */
[----:B------:R0:W-:Y:S02]  /*1e8d0*/  STL [R1], R2 ;  /* 0x0000000201007387 */ /* 0x0001e40000100800 */
.L_x_1232:
[----:B------:R-:W-:Y:S05]  /*1e8e0*/  BSYNC B7 ;  /* 0x0000000000077941 */ /* 0x000fea0003800000 */
.L_x_1230:
[----:B------:R-:W-:-:S13]  /*1e8f0*/  LOP3.LUT P0, RZ, R16, 0x2, RZ, 0xc0, !PT ;  /* 0x0000000210ff7812 */ /* 0x000fda000780c0ff */
[----:B------:R-:W-:Y:S05]  /*1e900*/  @!P0 BRA `(.L_x_1290) ;  /* 0x0000000000308947 */ /* 0x000fea0003800000 */
[----:B------:R-:W4:Y:S08]  /*1e910*/  S2UR UR5, SR_CgaCtaId ;  /* 0x00000000000579c3 */ /* 0x000f300000008800 */
[----:B------:R-:W-:Y:S06]  /*1e920*/  BAR.SYNC.DEFER_BLOCKING 0x5, 0x180 ;  /* 0x0146000000007b1d */ /* 0x000fec0000010000 */
[----:B------:R-:W-:-:S02]  /*1e930*/  UMOV UR4, 0x400 ;  /* 0x0000040000047882 */ /* 0x000fc40000000000 */
[----:B----4-:R-:W-:-:S06]  /*1e940*/  ULEA UR4, UR5, UR4, 0x18 ;  /* 0x0000000405047291 */ /* 0x010fcc000f8ec03f */
[----:B------:R-:W-:-:S05]  /*1e950*/  IMAD.U32 R18, RZ, RZ, UR4 ;  /* 0x00000004ff127e24 */ /* 0x000fca000f8e00ff */
[----:B-1----:R-:W1:Y:S04]  /*1e960*/  LDS.128 R4, [R18+0x334d0] ;  /* 0x0334d00012047984 */ /* 0x002e680000000c00 */
[----:B-1----:R1:W-:Y:S01]  /*1e970*/  STL.64 [R1+0x10], R4 ;  /* 0x0000100401007387 */ /* 0x0023e20000100a00 */
[----:B---3--:R-:W-:-:S03]  /*1e980*/  IMAD.MOV.U32 R0, RZ, RZ, R7 ;  /* 0x000000ffff007224 */ /* 0x008fc600078e0007 */
[----:B------:R1:W-:Y:S02]  /*1e990*/  STL [R1+0x18], R6 ;  /* 0x0000180601007387 */ /* 0x0003e40000100800 */
[----:B------:R-:W-:Y:S01]  /*1e9a0*/  R2UR UR42, R0 ;  /* 0x00000000002a72ca */ /* 0x000fe200000e0000 */
[----:B------:R-:W-:Y:S06]  /*1e9b0*/  BAR.ARV 0x4, 0x180 ;  /* 0x0106000000007b1d */ /* 0x000fec0000002000 */
[----:B------:R-:W-:Y:S08]  /*1e9c0*/  BRA `(.L_x_1291) ;  /* 0x0000000c00e47947 */ /* 0x000ff00003800000 */
.L_x_1290:
[----:B---3--:R-:W3:Y:S01]  /*1e9d0*/  LDL.LU R0, [R1+0x10] ;  /* 0x0000100001007983 */ /* 0x008ee20000300800 */
[----:B------:R-:W-:Y:S01]  /*1e9e0*/  ULDC UR4, c[0x0][0xc3c] ;  /* 0x00030f0000047ab9 */ /* 0x000fe20000000800 */
[----:B0-----:R-:W0:Y:S02]  /*1e9f0*/  S2R R2, SR_TID.X ;  /* 0x0000000000027919 */ /* 0x001e240000002100 */
[----:B0-----:R-:W-:-:S04]  /*1ea00*/  LOP3.LUT R10, R2, 0x1f, RZ, 0xc0, !PT ;  /* 0x0000001f020a7812 */ /* 0x001fc800078ec0ff */
[C---:B------:R-:W-:Y:S01]  /*1ea10*/  ISETP.NE.AND P0, PT, R10.reuse, 0x1f, PT ;  /* 0x0000001f0a00780c */ /* 0x040fe20003f05270 */
[----:B------:R-:W-:-:S05]  /*1ea20*/  VIADD R6, R10, UR42 ;  /* 0x0000002a0a067c36 */ /* 0x000fca0008000000 */
[----:B------:R-:W-:Y:S01]  /*1ea30*/  ISETP.GE.OR P1, PT, R6, UR4, !P0 ;  /* 0x0000000406007c0c */ /* 0x000fe2000c726670 */
[----:B------:R-:W-:Y:S02]  /*1ea40*/  IMAD.MOV.U32 R7, RZ, RZ, RZ ;  /* 0x000000ffff077224 */ /* 0x000fe400078e00ff */
[----:B---3--:R-:W-:-:S10]  /*1ea50*/  IMAD.MOV.U32 R9, RZ, RZ, R0 ;  /* 0x000000ffff097224 */ /* 0x008fd400078e0000 */
[----:B------:R-:W0:Y:S01]  /*1ea60*/  @!P1 LDC.64 R2, c[0x0][0xc80] ;  /* 0x00032000ff029b82 */ /* 0x000e220000000a00 */
[----:B------:R-:W-:Y:S01]  /*1ea70*/  IMAD.MOV.U32 R0, RZ, RZ, RZ ;  /* 0x000000ffff007224 */ /* 0x000fe200078e00ff */
[----:B------:R-:W-:Y:S01]  /*1ea80*/  ISETP.GE.U32.AND P2, PT, R10, 0x2, PT ;  /* 0x000000020a00780c */ /* 0x000fe20003f46070 */
[----:B------:R-:W-:-:S05]  /*1ea90*/  ULDC UR4, c[0x0][0xc3c] ;  /* 0x00030f0000047ab9 */ /* 0x000fca0000000800 */
[----:B-1----:R-:W1:Y:S01]  /*1eaa0*/  @!P1 LDC.64 R4, c[0x0][0xc78] ;  /* 0x00031e00ff049b82 */ /* 0x002e620000000a00 */
[----:B0-----:R-:W-:-:S05]  /*1eab0*/  @!P1 IMAD.WIDE R2, R6, 0x4, R2 ;  /* 0x0000000406029825 */ /* 0x001fca00078e0202 */
[----:B------:R1:W3:Y:S02]  /*1eac0*/  @!P1 LDG.E R0, desc[UR52][R2.64] ;  /* 0x0000003402009981 */ /* 0x0002e4000c1e1900 */
[----:B-1----:R-:W-:-:S05]  /*1ead0*/  @!P1 IMAD.WIDE R2, R6, 0x4, R4 ;  /* 0x0000000406029825 */ /* 0x002fca00078e0204 */
[----:B------:R-:W3:Y:S01]  /*1eae0*/  @!P1 LDG.E R7, desc[UR52][R2.64] ;  /* 0x0000003402079981 */ /* 0x000ee2000c1e1900 */
[C---:B------:R-:W-:Y:S02]  /*1eaf0*/  ISETP.NE.AND P1, PT, R10.reuse, RZ, PT ;  /* 0x000000ff0a00720c */ /* 0x040fe40003f25270 */
        /* <DEDUP_REMOVED lines=11> */
[----:B0-----:R-:W-:Y:S02]  /*1ebb0*/  SEL R3, R8, RZ, P3 ;  /* 0x000000ff08037207 */ /* 0x001fe40001800000 */
[----:B------:R-:W0:Y:S03]  /*1ebc0*/  LDC R8, c[0x0][0xc38] ;  /* 0x00030e00ff087b82 */ /* 0x000e260000000800 */
[----:B------:R-:W-:Y:S02]  /*1ebd0*/  IMAD.IADD R4, R6, 0x1, R3 ;  /* 0x0000000106047824 */ /* 0x000fe400078e0203 */
[----:B------:R-:W-:Y:S04]  /*1ebe0*/  SHFL.IDX PT, R6, R9, 0x1, 0x1f ;  /* 0x00201f0009067f89 */ /* 0x000fe800000e0000 */
[----:B------:R-:W1:Y:S02]  /*1ebf0*/  SHFL.UP PT, R2, R4, 0x8, RZ ;  /* 0x0500000004027989 */ /* 0x000e6400000e00ff */
[----:B-1----:R-:W-:-:S05]  /*1ec00*/  SEL R3, R2, RZ, P4 ;  /* 0x000000ff02037207 */ /* 0x002fca0002000000 */
[----:B------:R-:W-:Y:S02]  /*1ec10*/  IMAD.IADD R5, R4, 0x1, R3 ;  /* 0x0000000104057824 */ /* 0x000fe400078e0203 */
[----:B------:R-:W-:Y:S04]  /*1ec20*/  SHFL.IDX PT, R4, R9, RZ, 0x1f ;  /* 0x00001fff09047589 */ /* 0x000fe800000e0000 */
[----:B------:R-:W1:Y:S02]  /*1ec30*/  SHFL.UP PT, R2, R5, 0x10, RZ ;  /* 0x0600000005027989 */ /* 0x000e6400000e00ff */
[----:B-1----:R-:W-:-:S05]  /*1ec40*/  SEL R2, R2, RZ, P5 ;  /* 0x000000ff02027207 */ /* 0x002fca0002800000 */
[----:B------:R-:W-:Y:S02]  /*1ec50*/  IMAD.IADD R2, R5, 0x1, R2 ;  /* 0x0000000105027824 */ /* 0x000fe400078e0202 */
[----:B------:R-:W-:-:S03]  /*1ec60*/  IMAD.MOV.U32 R5, RZ, RZ, RZ ;  /* 0x000000ffff057224 */ /* 0x000fc600078e00ff */
[----:B------:R-:W0:Y:S02]  /*1ec70*/  SHFL.IDX PT, R3, R2, 0x1f, 0x1f ;  /* 0x03e01f0002037f89 */ /* 0x000e2400000e0000 */
[----:B0-----:R-:W-:-:S04]  /*1ec80*/  IMAD R3, R3, R8, RZ ;  /* 0x0000000803037224 */ /* 0x001fc800078e02ff */
[----:B------:R-:W-:-:S05]  /*1ec90*/  IMAD.IADD R6, R6, 0x1, R3 ;  /* 0x0000000106067824 */ /* 0x000fca00078e0203 */
[----:B------:R-:W-:-:S13]  /*1eca0*/  ISETP.GT.AND P6, PT, R6, R4, PT ;  /* 0x000000040600720c */ /* 0x000fda0003fc4270 */
[----:B------:R-:W-:Y:S05]  /*1ecb0*/  @P6 BRA `(.L_x_1292) ;  /* 0x0000000000986947 */ /* 0x000fea0003800000 */
.L_x_1294:
[----:B------:R-:W-:-:S04]  /*1ecc0*/  UIADD3 UR42, UR42, 0x1f, URZ ;  /* 0x0000001f2a2a7890 */ /* 0x000fc8000fffe03f */
[----:B------:R-:W-:-:S06]  /*1ecd0*/  UISETP.GE.AND UP0, UPT, UR42, UR4, UPT ;  /* 0x000000042a00728c */ /* 0x000fcc000bf06270 */
[----:B------:R-:W-:-:S13]  /*1ece0*/  PLOP3.LUT P6, PT, PT, PT, UP0, 0x40, 0x0 ;  /* 0x000000000000781c */ /* 0x000fda0003fce808 */
[----:B------:R-:W-:Y:S05]  /*1ecf0*/  @!P6 BRA `(.L_x_1293) ;  /* 0x0000000800c8e947 */ /* 0x000fea0003800000 */
[----:B------:R-:W0:Y:S01]  /*1ed00*/  S2R R0, SR_TID.X ;  /* 0x0000000000007919 */ /* 0x000e220000002100 */
[----:B------:R-:W1:Y:S01]  /*1ed10*/  LDC R8, c[0x0][0xc38] ;  /* 0x00030e00ff087b82 */ /* 0x000e620000000800 */
[----:B0-----:R-:W-:-:S05]  /*1ed20*/  LOP3.LUT R0, R0, 0x1f, RZ, 0xc0, !PT ;  /* 0x0000001f00007812 */ /* 0x001fca00078ec0ff */
[----:B------:R-:W-:Y:S02]  /*1ed30*/  VIADD R7, R0, UR42 ;  /* 0x0000002a00077c36 */ /* 0x000fe40008000000 */
[----:B------:R-:W-:-:S03]  /*1ed40*/  IMAD.MOV.U32 R0, RZ, RZ, RZ ;  /* 0x000000ffff007224 */ /* 0x000fc600078e00ff */
[----:B------:R-:W-:-:S13]  /*1ed50*/  ISETP.GE.OR P6, PT, R7, UR4, !P0 ;  /* 0x0000000407007c0c */ /* 0x000fda000c7c6670 */
[----:B------:R-:W0:Y:S02]  /*1ed60*/  @!P6 LDC.64 R2, c[0x0][0xc80] ;  /* 0x00032000ff02eb82 */ /* 0x000e240000000a00 */
[----:B0-----:R-:W-:-:S05]  /*1ed70*/  @!P6 IMAD.WIDE R2, R7, 0x4, R2 ;  /* 0x000000040702e825 */ /* 0x001fca00078e0202 */
[----:B------:R0:W3:Y:S02]  /*1ed80*/  @!P6 LDG.E R0, desc[UR52][R2.64] ;  /* 0x000000340200e981 */ /* 0x0000e4000c1e1900 */
[----:B0-----:R-:W0:Y:S02]  /*1ed90*/  @!P6 LDC.64 R2, c[0x0][0xc78] ;  /* 0x00031e00ff02eb82 */ /* 0x001e240000000a00 */
[----:B0-----:R-:W-:-:S04]  /*1eda0*/  @!P6 IMAD.WIDE R2, R7, 0x4, R2 ;  /* 0x000000040702e825 */ /* 0x001fc800078e0202 */
[----:B------:R-:W-:-:S06]  /*1edb0*/  IMAD.MOV.U32 R7, RZ, RZ, RZ ;  /* 0x000000ffff077224 */ /* 0x000fcc00078e00ff */
[----:B------:R-:W3:Y:S02]  /*1edc0*/  @!P6 LDG.E R7, desc[UR52][R2.64] ;  /* 0x000000340207e981 */ /* 0x000ee4000c1e1900 */
        /* <DEDUP_REMOVED lines=16> */
[----:B------:R-:W1:Y:S02]  /*1eed0*/  SHFL.IDX PT, R3, R2, 0x1f, 0x1f ;  /* 0x03e01f0002037f89 */ /* 0x000e6400000e0000 */
[----:B-1----:R-:W-:-:S04]  /*1eee0*/  IMAD R3, R3, R8, RZ ;  /* 0x0000000803037224 */ /* 0x002fc800078e02ff */
[----:B------:R-:W-:-:S05]  /*1eef0*/  IMAD.IADD R6, R3, 0x1, R6 ;  /* 0x0000000103067824 */ /* 0x000fca00078e0206 */
[----:B------:R-:W-:-:S13]  /*1ef00*/  ISETP.GT.AND P6, PT, R6, R4, PT ;  /* 0x000000040600720c */ /* 0x000fda0003fc4270 */
[----:B------:R-:W-:Y:S05]  /*1ef10*/  @!P6 BRA `(.L_x_1294) ;  /* 0xfffffffc0068e947 */ /* 0x000fea000383ffff */
.L_x_1292:
        /* <DEDUP_REMOVED lines=8> */
[----:B------:R0:W3:Y:S01]  /*1efa0*/  SHFL.IDX PT, R7, R7, R3, 0x1f ;  /* 0x00001f0307077589 */ /* 0x0000e200000e0000 */
[----:B------:R-:W-:Y:S05]  /*1efb0*/  @!P0 BRA `(.L_x_1295) ;  /* 0x00000000000c8947 */ /* 0x000fea0003800000 */
[----:B------:R-:W-:-:S06]  /*1efc0*/  UIADD3 UR5, UR4, -0x1, URZ ;  /* 0xffffffff04057890 */ /* 0x000fcc000fffe03f */
[----:B------:R-:W-:-:S06]  /*1efd0*/  IMAD.U32 R5, RZ, RZ, UR5 ;  /* 0x00000005ff057e24 */ /* 0x000fcc000f8e00ff */
[----:B------:R4:W0:Y:S02]  /*1efe0*/  SHFL.IDX PT, R5, R2, R5, 0x1f ;  /* 0x00001f0502057589 */ /* 0x00082400000e0000 */
.L_x_1295:
[----:B0---4-:R-:W-:Y:S01]  /*1eff0*/  IMAD R2, R5, R8, R6 ;  /* 0x0000000805027224 */ /* 0x011fe200078e0206 */
[----:B---3--:R-:W-:Y:S01]  /*1f000*/  ISETP.NE.AND P0, PT, R7, 0x1, PT ;  /* 0x000000010700780c */ /* 0x008fe20003f05270 */
[----:B------:R-:W-:Y:S02]  /*1f010*/  UIADD3 UR42, UR4, UR42, URZ ;  /* 0x0000002a042a7290 */ /* 0x000fe4000fffe03f */
[----:B------:R-:W-:Y:S01]  /*1f020*/  IMAD.IADD R4, R4, 0x1, -R2 ;  /* 0x0000000104047824 */ /* 0x000fe200078e0a02 */
[----:B------:R0:W-:Y:S09]  /*1f030*/  STL [R1+0x10], R2 ;  /* 0x0000100201007387 */ /* 0x0001f20000100800 */
[----:B------:R-:W-:Y:S05]  /*1f040*/  @!P0 BRA `(.L_x_1296) ;  /* 0x0000000000e48947 */ /* 0x000fea0003800000 */
[----:B-1----:R-:W-:-:S04]  /*1f050*/  IABS R5, R0 ;  /* 0x0000000000057213 */ /* 0x002fc80000000000 */
[----:B0-----:R-:W0:Y:S08]  /*1f060*/  I2F.RP R2, R5 ;  /* 0x0000000500027306 */ /* 0x001e300000209400 */
        /* <DEDUP_REMOVED lines=16> */
[----:B------:R-:W-:Y:S02]  /*1f170*/  ISETP.GE.U32.AND P0, PT, R2, R5, PT ;  /* 0x000000050200720c */ /* 0x000fe40003f06070 */
[----:B------:R-:W-:-:S04]  /*1f180*/  IABS R5, R7 ;  /* 0x0000000700057213 */ /* 0x000fc80000000000 */
        /* <DEDUP_REMOVED lines=9> */
[----:B------:R-:W-:-:S03]  /*1f220*/  LOP3.LUT R2, R4, R0, RZ, 0x3c, !PT ;  /* 0x0000000004027212 */ /* 0x000fc600078e3cff */
[----:B------:R-:W-:Y:S01]  /*1f230*/  IMAD.MOV.U32 R3, RZ, RZ, R8 ;  /* 0x000000ffff037224 */ /* 0x000fe200078e0008 */
[----:B------:R-:W-:Y:S02]  /*1f240*/  ISETP.GE.AND P2, PT, R2, RZ, PT ;  /* 0x000000ff0200720c */ /* 0x000fe40003f46270 */
        /* <DEDUP_REMOVED lines=11> */
[----:B------:R-:W-:Y:S01]  /*1f300*/  ISETP.GE.U32.AND P0, PT, R2, R5, PT ;  /* 0x000000050200720c */ /* 0x000fe20003f06070 */
[----:B------:R-:W-:-:S04]  /*1f310*/  IMAD.MOV R2, RZ, RZ, -R3 ;  /* 0x000000ffff027224 */ /* 0x000fc800078e0a03 */
[----:B------:R-:W-:Y:S01]  /*1f320*/  IMAD R4, R0, R2, R4 ;  /* 0x0000000200047224 */ /* 0x000fe200078e0204 */
[----:B------:R-:W-:-:S04]  /*1f330*/  LOP3.LUT R2, R3, R7, RZ, 0x3c, !PT ;  /* 0x0000000703027212 */ /* 0x000fc800078e3cff */
[----:B------:R-:W-:-:S03]  /*1f340*/  ISETP.GE.AND P2, PT, R2, RZ, PT ;  /* 0x000000ff0200720c */ /* 0x000fc60003f46270 */
[----:B------:R-:W-:-:S10]  /*1f350*/  @P0 VIADD R6, R6, 0x1 ;  /* 0x0000000106060836 */ /* 0x000fd40000000000 */
[----:B------:R-:W-:Y:S01]  /*1f360*/  @!P2 IMAD.MOV R6, RZ, RZ, -R6 ;  /* 0x000000ffff06a224 */ /* 0x000fe200078e0a06 */
[----:B------:R-:W-:-:S05]  /*1f370*/  @!P1 LOP3.LUT R6, RZ, R7, RZ, 0x33, !PT ;  /* 0x00000007ff069212 */ /* 0x000fca00078e33ff */
[----:B------:R-:W-:-:S04]  /*1f380*/  IMAD.MOV R2, RZ, RZ, -R6 ;  /* 0x000000ffff027224 */ /* 0x000fc800078e0a06 */
[C---:B------:R-:W-:Y:S02]  /*1f390*/  IMAD R2, R7.reuse, R2, R3 ;  /* 0x0000000207027224 */ /* 0x040fe400078e0203 */
[----:B------:R-:W-:-:S04]  /*1f3a0*/  IMAD R7, R7, 0x1000000, R6 ;  /* 0x0100000007077824 */ /* 0x000fc800078e0206 */
[----:B------:R-:W-:-:S05]  /*1f3b0*/  IMAD R2, R2, 0x10000, R7 ;  /* 0x0001000002027824 */ /* 0x000fca00078e0207 */
[----:B------:R0:W-:Y:S01]  /*1f3c0*/  STL [R1+0x18], R2 ;  /* 0x0000180201007387 */ /* 0x0001e20000100800 */
[----:B------:R-:W-:Y:S05]  /*1f3d0*/  BRA `(.L_x_1297) ;  /* 0x0000000400007947 */ /* 0x000fea0003800000 */
.L_x_1296:
[----:B------:R-:W-:Y:S02]  /*1f3e0*/  ULDC.64 UR4, c[0x0][0xc90] ;  /* 0x0003240000047ab9 */ /* 0x000fe40000000a00 */
[----:B------:R-:W-:-:S06]  /*1f3f0*/  UIMAD.WIDE UR4, UR42, 0x4, UR4 ;  /* 0x000000042a0478a5 */ /* 0x000fcc000f8e0204 */
[----:B0-----:R-:W-:Y:S02]  /*1f400*/  IMAD.U32 R2, RZ, RZ, UR4 ;  /* 0x00000004ff027e24 */ /* 0x001fe4000f8e00ff */
[----:B------:R-:W-:-:S05]  /*1f410*/  IMAD.U32 R3, RZ, RZ, UR5 ;  /* 0x00000005ff037e24 */ /* 0x000fca000f8e00ff */
[----:B------:R-:W1:Y:S02]  /*1f420*/  LDG.E R6, desc[UR52][R2.64] ;  /* 0x0000003402067981 */ /* 0x000e64000c1e1900 */
[----:B-1----:R-:W-:-:S05]  /*1f430*/  IMAD R5, R0, R6, RZ ;  /* 0x0000000600057224 */ /* 0x002fca00078e02ff */
[----:B------:R-:W-:-:S04]  /*1f440*/  IABS R7, R5 ;  /* 0x0000000500077213 */ /* 0x000fc80000000000 */
[----:B------:R-:W0:Y:S08]  /*1f450*/  I2F.RP R2, R7 ;  /* 0x0000000700027306 */ /* 0x000e300000209400 */
        /* <DEDUP_REMOVED lines=22> */
[----:B------:R-:W-:Y:S02]  /*1f5c0*/  IMAD R7, R6, R2, RZ ;  /* 0x0000000206077224 */ /* 0x000fe400078e02ff */
[----:B------:R-:W-:Y:S02]  /*1f5d0*/  IMAD.MOV R2, RZ, RZ, -R2 ;  /* 0x000000ffff027224 */ /* 0x000fe400078e0a02 */
[----:B------:R-:W-:Y:S02]  /*1f5e0*/  IMAD.MOV R3, RZ, RZ, -R7 ;  /* 0x000000ffff037224 */ /* 0x000fe400078e0a07 */
[----:B------:R-:W-:-:S03]  /*1f5f0*/  IMAD R4, R5, R2, R4 ;  /* 0x0000000205047224 */ /* 0x000fc600078e0204 */
[----:B------:R-:W-:Y:S02]  /*1f600*/  VIADDMNMX R6, R3, R8, R6, PT ;  /* 0x0000000803067246 */ /* 0x000fe40003800106 */
[----:B------:R-:W-:Y:S02]  /*1f610*/  IADD3 R7, R7, 0x1000000, R4 ;  /* 0x0100000007077810 */ /* 0x000fe40007ffe004 */
        /* <DEDUP_REMOVED lines=23> */
[----:B------:R-:W-:Y:S01]  /*1f790*/  @!P1 LOP3.LUT R2, RZ, R6, RZ, 0x33, !PT ;  /* 0x00000006ff029212 */ /* 0x000fe200078e33ff */
[----:B------:R-:W-:-:S04]  /*1f7a0*/  IMAD.MOV R6, RZ, RZ, -R6 ;  /* 0x000000ffff067224 */ /* 0x000fc800078e0a06 */
[----:B------:R-:W-:Y:S02]  /*1f7b0*/  IMAD R3, R2, R6, R7 ;  /* 0x0000000602037224 */ /* 0x000fe400078e0207 */
[----:B------:R-:W-:-:S03]  /*1f7c0*/  IMAD.MOV.U32 R4, RZ, RZ, R2 ;  /* 0x000000ffff047224 */ /* 0x000fc600078e0002 */
[----:B------:R1:W-:Y:S04]  /*1f7d0*/  STL [R1+0x18], R3 ;  /* 0x0000180301007387 */ /* 0x0003e80000100800 */
.L_x_1297:
[----:B-1----:R-:W-:-:S05]  /*1f7e0*/  LOP3.LUT R3, RZ, R4, RZ, 0x33, !PT ;  /* 0x00000004ff037212 */ /* 0x002fca00078e33ff */
[----:B------:R-:W-:-:S05]  /*1f7f0*/  IMAD.IADD R0, R0, 0x1, R3 ;  /* 0x0000000100007824 */ /* 0x000fca00078e0203 */
[----:B------:R1:W-:Y:S01]  /*1f800*/  STL [R1+0x14], R0 ;  /* 0x0000140001007387 */ /* 0x0003e20000100800 */
[----:B------:R-:W-:Y:S05]  /*1f810*/  BRA `(.L_x_1298) ;  /* 0x0000000000107947 */ /* 0x000fea0003800000 */
.L_x_1293:
[----:B------:R0:W-:Y:S01]  /*1f820*/  STL [R1+0x10], R4 ;  /* 0x0000100401007387 */ /* 0x0001e20000100800 */
[----:B------:R-:W-:-:S03]  /*1f830*/  ULDC UR42, c[0x0][0xc3c] ;  /* 0x00030f00002a7ab9 */ /* 0x000fc60000000800 */
[----:B------:R0:W-:Y:S04]  /*1f840*/  STL [R1+0x14], RZ ;  /* 0x000014ff01007387 */ /* 0x0001e80000100800 */
[----:B------:R0:W-:Y:S02]  /*1f850*/  STL [R1+0x18], RZ ;  /* 0x000018ff01007387 */ /* 0x0001e40000100800 */
.L_x_1298:
[----:B------:R-:W3:Y:S04]  /*1f860*/  LDL R3, [R1+0x14] ;  /* 0x0000140001037983 */ /* 0x000ee80000100800 */
[----:B0-----:R-:W4:Y:S04]  /*1f870*/  LDL R2, [R1+0x18] ;  /* 0x0000180001027983 */ /* 0x001f280000100800 */
[----:B------:R-:W5:Y:S01]  /*1f880*/  LDL R4, [R1+0x10] ;  /* 0x0000100001047983 */ /* 0x000f620000100800 */
[----:B-1----:R-:W0:Y:S02]  /*1f890*/  S2R R0, SR_TID.X ;  /* 0x0000000000007919 */ /* 0x002e240000002100 */
[----:B0-----:R-:W-:Y:S01]  /*1f8a0*/  LOP3.LUT R0, R0, 0x1f, RZ, 0xc0, !PT ;  /* 0x0000001f00007812 */ /* 0x001fe200078ec0ff */
[----:B------:R-:W-:Y:S03]  /*1f8b0*/  BAR.SYNC.DEFER_BLOCKING 0x4, 0x180 ;  /* 0x0106000000007b1d */ /* 0x000fe60000010000 */
[----:B------:R-:W-:-:S13]  /*1f8c0*/  ISETP.NE.AND P0, PT, R0, RZ, PT ;  /* 0x000000ff0000720c */ /* 0x000fda0003f05270 */
[----:B------:R-:W-:Y:S01]  /*1f8d0*/  @!P0 MOV R0, 0x400 ;  /* 0x0000040000008802 */ /* 0x000fe20000000f00 */
[----:B---3--:R-:W-:Y:S02]  /*1f8e0*/  IMAD.MOV.U32 R5, RZ, RZ, R3 ;  /* 0x000000ffff057224 */ /* 0x008fe400078e0003 */
[----:B------:R-:W0:Y:S01]  /*1f8f0*/  @!P0 S2R R3, SR_CgaCtaId ;  /* 0x0000000000038919 */ /* 0x000e220000008800 */
[----:B----4-:R-:W-:Y:S01]  /*1f900*/  IMAD.MOV.U32 R6, RZ, RZ, R2 ;  /* 0x000000ffff067224 */ /* 0x010fe200078e0002 */
[----:B0-----:R-:W-:Y:S01]  /*1f910*/  @!P0 LEA R18, R3, R0, 0x18 ;  /* 0x0000000003128211 */ /* 0x001fe200078ec0ff */
[----:B------:R-:W-:-:S04]  /*1f920*/  IMAD.U32 R0, RZ, RZ, UR42 ;  /* 0x0000002aff007e24 */ /* 0x000fc8000f8e00ff */
[----:B------:R-:W-:-:S05]  /*1f930*/  @!P0 IMAD.MOV.U32 R7, RZ, RZ, R0 ;  /* 0x000000ffff078224 */ /* 0x000fca00078e0000 */
[----:B-----5:R0:W-:Y:S01]  /*1f940*/  @!P0 STS.128 [R18+0x334d0], R4 ;  /* 0x0334d00412008388 */ /* 0x0201e20000000c00 */
[----:B------:R-:W-:Y:S06]  /*1f950*/  BAR.ARV 0x5, 0x180 ;  /* 0x0146000000007b1d */ /* 0x000fec0000002000 */
.L_x_1291:
[----:B------:R-:W-:Y:S02]  /*1f960*/  ULDC UR4, c[0x0][0xc3c] ;  /* 0x00030f0000047ab9 */ /* 0x000fe40000000800 */
[----:B------:R-:W-:-:S06]  /*1f970*/  UISETP.GE.AND UP0, UPT, UR42, UR4, UPT ;  /* 0x000000042a00728c */ /* 0x000fcc000bf06270 */
[----:B------:R-:W-:-:S13]  /*1f980*/  PLOP3.LUT P0, PT, PT, PT, UP0, 0x80, 0x0 ;  /* 0x000000000000781c */ /* 0x000fda0003f0f008 */
[----:B------:R-:W-:Y:S05]  /*1f990*/  @!P0 BRA `(.L_x_1299) ;  /* 0xffffffa800f88947 */ /* 0x000fea000383ffff */
.L_x_1219:
[----:B------:R-:W3:Y:S01]  /*1f9a0*/  LDL.LU R0, [R1+0x30] ;  /* 0x0000300001007983 */ /* 0x000ee20000300800 */
[----:B------:R-:W-:Y:S01]  /*1f9b0*/  BSSY B0, `(.L_x_1300) ;  /* 0x000000b000007945 */ /* 0x000fe20003800000 */
[----:B01----:R-:W0:Y:S01]  /*1f9c0*/  S2R R5, SR_CgaCtaId ;  /* 0x0000000000057919 */ /* 0x003e220000008800 */
        /* <DEDUP_REMOVED lines=9> */
.L_x_1340:
[----:B------:R-:W-:Y:S05]  /*1fa60*/  BSYNC B0 ;  /* 0x0000000000007941 */ /* 0x000fea0003800000 */
.L_x_1300:
[----:B------:R-:W-:-:S03]  /*1fa70*/  UMOV UR4, 0xffffffff ;  /* 0xffffffff00047882 */ /* 0x000fc60000000000 */
[----:B------:R-:W-:Y:S05]  /*1fa80*/  BRA.DIV UR4, `(.L_x_1302) ;  /* 0x0000000e04fc7947 */ /* 0x000fea000b800000 */
[----:B------:R-:W1:Y:S02]  /*1fa90*/  S2R R2, SR_TID.X ;  /* 0x0000000000027919 */ /* 0x000e640000002100 */
[----:B-1----:R-:W-:-:S04]  /*1faa0*/  SHF.R.U32.HI R2, RZ, 0x5, R2 ;  /* 0x00000005ff027819 */ /* 0x002fc80000011602 */
[----:B------:R-:W-:-:S05]  /*1fab0*/  LOP3.LUT R2, R2, 0x3, RZ, 0xc0, !PT ;  /* 0x0000000302027812 */ /* 0x000fca00078ec0ff */
[----:B------:R1:W3:Y:S02]  /*1fac0*/  SHFL.IDX PT, R14, R2, RZ, 0x1f ;  /* 0x00001fff020e7589 */ /* 0x0002e400000e0000 */
.L_x_1343:
[----:B---3--:R-:W-:Y:S01]  /*1fad0*/  ISETP.NE.AND P0, PT, R14, RZ, PT ;  /* 0x000000ff0e00720c */ /* 0x008fe20003f05270 */
[----:B------:R-:W-:-:S12]  /*1fae0*/  BSSY B0, `(.L_x_1303) ;  /* 0x000002c000007945 */ /* 0x000fd80003800000 */
[----:B------:R-:W-:Y:S05]  /*1faf0*/  @P0 BRA `(.L_x_1304) ;  /* 0x0000000000a80947 */ /* 0x000fea0003800000 */
[----:B------:R-:W-:-:S03]  /*1fb00*/  UMOV UR4, 0xffffffff ;  /* 0xffffffff00047882 */ /* 0x000fc60000000000 */
[----:B------:R-:W-:Y:S05]  /*1fb10*/  BRA.DIV UR4, `(.L_x_1305) ;  /* 0x00000012040c7947 */ /* 0x000fea000b800000 */
[----:B------:R-:W-:-:S13]  /*1fb20*/  ELECT P6, URZ, PT ;  /* 0x00000000003f782f */ /* 0x000fda00038c0000 */
.L_x_1346:
[----:B------:R-:W-:Y:S05]  /*1fb30*/  @!P6 BRA `(.L_x_1304) ;  /* 0x000000000098e947 */ /* 0x000fea0003800000 */
[----:B------:R-:W-:-:S06]  /*1fb40*/  ULOP3.LUT UR4, UR38, 0x2, URZ, 0xfc, !UPT ;  /* 0x0000000226047892 */ /* 0x000fcc000f8efc3f */
[----:B-1----:R-:W-:-:S05]  /*1fb50*/  IMAD.U32 R2, RZ, RZ, UR4 ;  /* 0x00000004ff027e24 */ /* 0x002fca000f8e00ff */
[----:B------:R-:W-:-:S13]  /*1fb60*/  ISETP.NE.AND P0, PT, R2, 0x3, PT ;  /* 0x000000030200780c */ /* 0x000fda0003f05270 */
[----:B------:R-:W-:Y:S05]  /*1fb70*/  @!P0 BRA `(.L_x_1306) ;  /* 0x0000000000048947 */ /* 0x000fea0003800000 */
[----:B------:R-:W-:Y:S01]  /*1fb80*/  BPT.TRAP 0x1 ;  /* 0x000000040000795c */ /* 0x000fe20000300000 */
.L_x_1306:
[----:B------:R-:W3:Y:S01]  /*1fb90*/  LDL.LU R7, [R1] ;  /* 0x0000000001077983 */ /* 0x000ee20000300800 */
[----:B------:R-:W-:Y:S02]  /*1fba0*/  VIADD R2, R0, 0x33440 ;  /* 0x0003344000027836 */ /* 0x000fe40000000000 */
[C---:B0-----:R-:W-:Y:S02]  /*1fbb0*/  VIADD R3, R19.reuse, 0x1 ;  /* 0x0000000113037836 */ /* 0x041fe40000000000 */
[----:B------:R-:W-:-:S03]  /*1fbc0*/  IMAD R6, R19, 0x8, R2 ;  /* 0x0000000813067824 */ /* 0x000fc600078e0202 */
[----:B------:R-:W-:-:S04]  /*1fbd0*/  ISETP.NE.AND P2, PT, R3, 0x2, PT ;  /* 0x000000020300780c */ /* 0x000fc80003f45270 */
[----:B------:R-:W-:Y:S02]  /*1fbe0*/  SEL R4, RZ, 0x1, P2 ;  /* 0x00000001ff047807 */ /* 0x000fe40001000000 */
[----:B------:R-:W-:Y:S02]  /*1fbf0*/  SEL R3, R3, RZ, P2 ;  /* 0x000000ff03037207 */ /* 0x000fe40001000000 */
[C---:B---3--:R-:W-:Y:S02]  /*1fc00*/  SHF.L.U32 R5, R7.reuse, 0x1f, RZ ;  /* 0x0000001f07057819 */ /* 0x048fe400000006ff */
[----:B------:R-:W-:Y:S01]  /*1fc10*/  LOP3.LUT R4, R7, R4, RZ, 0x3c, !PT ;  /* 0x0000000407047212 */ /* 0x000fe200078e3cff */
[----:B------:R-:W-:Y:S01]  /*1fc20*/  IMAD R7, R3, 0x8, R2 ;  /* 0x0000000803077824 */ /* 0x000fe200078e0202 */
[----:B------:R-:W0:Y:S02]  /*1fc30*/  SYNCS.PHASECHK.TRANS64.TRYWAIT P1, [R6+URZ], R5 ;  /* 0x00000005060075a7 */ /* 0x000e24000802017f */
[----:B------:R-:W-:Y:S01]  /*1fc40*/  SHF.L.U32 R2, R4, 0x1f, RZ ;  /* 0x0000001f04027819 */ /* 0x000fe200000006ff */
[----:B0-----:R-:W-:Y:S06]  /*1fc50*/  @!P1 BRA `(.L_x_1307) ;  /* 0x0000000c00dc9947 */ /* 0x001fec0003800000 */
.L_x_1347:
[----:B------:R-:W1:Y:S02]  /*1fc60*/  SYNCS.PHASECHK.TRANS64.TRYWAIT P1, [R7+URZ], R2 ;  /* 0x00000002070075a7 */ /* 0x000e64000802017f */
[----:B-1----:R-:W-:Y:S05]  /*1fc70*/  @!P1 BRA `(.L_x_1308) ;  /* 0x0000000c00e89947 */ /* 0x002fea0003800000 */
.L_x_1348:
[----:B------:R-:W-:Y:S05]  /*1fc80*/  @!P0 BRA `(.L_x_1309) ;  /* 0x0000000000048947 */ /* 0x000fea0003800000 */
[----:B------:R-:W-:Y:S01]  /*1fc90*/  BPT.TRAP 0x1 ;  /* 0x000000040000795c */ /* 0x000fe20000300000 */
.L_x_1309:
[----:B------:R-:W-:-:S04]  /*1fca0*/  IMAD R4, R19, 0x8, R0 ;  /* 0x0000000813047824 */ /* 0x000fc800078e0200 */
[----:B------:R-:W3:Y:S02]  /*1fcb0*/  SYNCS.PHASECHK.TRANS64.TRYWAIT P1, [R4+URZ+0x33460], R5 ;  /* 0x03346005040075a7 */ /* 0x000ee4000802017f */
[----:B---3--:R-:W-:Y:S05]  /*1fcc0*/  @!P1 BRA `(.L_x_1310) ;  /* 0x0000000c00e89947 */ /* 0x008fea0003800000 */
.L_x_1349:
[----:B------:R-:W-:Y:S05]  /*1fcd0*/  @!P0 BRA `(.L_x_1311) ;  /* 0x0000000000048947 */ /* 0x000fea0003800000 */
[----:B------:R-:W-:Y:S01]  /*1fce0*/  BPT.TRAP 0x1 ;  /* 0x000000040000795c */ /* 0x000fe20000300000 */
.L_x_1311:
[----:B------:R-:W-:-:S04]  /*1fcf0*/  IMAD R3, R3, 0x8, R0 ;  /* 0x0000000803037824 */ /* 0x000fc800078e0200 */
[----:B------:R-:W4:Y:S02]  /*1fd00*/  SYNCS.PHASECHK.TRANS64.TRYWAIT P1, [R3+URZ+0x33460], R2 ;  /* 0x03346002030075a7 */ /* 0x000f24000802017f */
[----:B----4-:R-:W-:Y:S05]  /*1fd10*/  @!P1 BRA `(.L_x_1312) ;  /* 0x0000000c00e89947 */ /* 0x010fea0003800000 */
.L_x_1350:
[----:B------:R-:W-:Y:S05]  /*1fd20*/  @!P0 BRA `(.L_x_1313) ;  /* 0x0000000000048947 */ /* 0x000fea0003800000 */
[----:B------:R-:W-:Y:S01]  /*1fd30*/  BPT.TRAP 0x1 ;  /* 0x000000040000795c */ /* 0x000fe20000300000 */
.L_x_1313:
[----:B------:R-:W5:Y:S02]  /*1fd40*/  SYNCS.PHASECHK.TRANS64.TRYWAIT P0, [R4+URZ+0x33480], R5 ;  /* 0x03348005040075a7 */ /* 0x000f64000800017f */
[----:B-----5:R-:W-:Y:S05]  /*1fd50*/  @!P0 BRA `(.L_x_1314) ;  /* 0x0000000c00ec8947 */ /* 0x020fea0003800000 */
.L_x_1315:
[----:B------:R0:W0:Y:S02]  /*1fd60*/  SYNCS.PHASECHK.TRANS64.TRYWAIT P0, [R3+URZ+0x33480], R2 ;  /* 0x03348002030075a7 */ /* 0x000024000800017f */
[----:B0-----:R-:W-:Y:S05]  /*1fd70*/  @!P0 NANOSLEEP.SYNCS 0x989680 ;  /* 0x009896800000895d */ /* 0x001fea0003900000 */
[----:B------:R-:W0:Y:S02]  /*1fd80*/  @!P0 SYNCS.PHASECHK.TRANS64 P0, [R3+URZ+0x33480], R2 ;  /* 0x03348002030085a7 */ /* 0x000e24000800007f */
[----:B0-----:R-:W-:Y:S05]  /*1fd90*/  @!P0 BRA `(.L_x_1315) ;  /* 0xfffffffc00f08947 */ /* 0x001fea000383ffff */
.L_x_1304:
[----:B------:R-:W-:Y:S05]  /*1fda0*/  BSYNC B0 ;  /* 0x0000000000007941 */ /* 0x000fea0003800000 */
.L_x_1303:
[----:B------:R-:W-:Y:S05]  /*1fdb0*/  EXIT ;  /* 0x000000000000794d */ /* 0x000fea0003800000 */
.L_x_1114:
[----:B0-----:R-:W-:-:S04]  /*1fdc0*/  IMAD.U32 R3, RZ, RZ, UR41 ;  /* 0x00000029ff037e24 */ /* 0x001fc8000f8e00ff */
[----:B------:R0:W1:Y:S03]  /*1fdd0*/  SYNCS.PHASECHK.TRANS64.TRYWAIT P1, [R3+URZ+0x33400], R0 ;  /* 0x03340000030075a7 */ /* 0x000066000802017f */
[----:B-1----:R-:W-:Y:S05]  /*1fde0*/  @!P1 NANOSLEEP.SYNCS 0x989680 ;  /* 0x009896800000995d */ /* 0x002fea0003900000 */
[----:B------:R-:W1:Y:S02]  /*1fdf0*/  @!P1 SYNCS.PHASECHK.TRANS64 P1, [R3+URZ+0x33400], R0 ;  /* 0x03340000030095a7 */ /* 0x000e64000802007f */
[----:B-1----:R-:W-:Y:S05]  /*1fe00*/  @!P1 BRA `(.L_x_1114) ;  /* 0xfffffffc00ec9947 */ /* 0x002fea000383ffff */
[----:B------:R-:W-:Y:S05]  /*1fe10*/  BRA `(.L_x_1316) ;  /* 0xfffffe2400387947 */ /* 0x000fea000383ffff */
.L_x_1118:
[----:B-1----:R1:W2:Y:S02]  /*1fe20*/  SYNCS.PHASECHK.TRANS64.TRYWAIT P1, [R5+URZ+0x33430], R0 ;  /* 0x03343000050075a7 */ /* 0x0022a4000802017f */
[----:B--2---:R-:W-:Y:S05]  /*1fe30*/  @!P1 NANOSLEEP.SYNCS 0x989680 ;  /* 0x009896800000995d */ /* 0x004fea0003900000 */
[----:B------:R-:W2:Y:S02]  /*1fe40*/  @!P1 SYNCS.PHASECHK.TRANS64 P1, [R5+URZ+0x33430], R0 ;  /* 0x03343000050095a7 */ /* 0x000ea4000802007f */
[----:B--2---:R-:W-:Y:S05]  /*1fe50*/  @!P1 BRA `(.L_x_1118) ;  /* 0xfffffffc00f09947 */ /* 0x004fea000383ffff */
[----:B------:R-:W-:Y:S05]  /*1fe60*/  BRA `(.L_x_1117) ;  /* 0xfffffe2400647947 */ /* 0x000fea000383ffff */
.L_x_1134:
[----:B-1----:R-:W-:-:S04]  /*1fe70*/  IMAD.U32 R8, RZ, RZ, UR6 ;  /* 0x00000006ff087e24 */ /* 0x002fc8000f8e00ff */
[----:B------:R1:W2:Y:S03]  /*1fe80*/  SYNCS.PHASECHK.TRANS64.TRYWAIT P1, [R8+URZ+0x33430], R7 ;  /* 0x03343007080075a7 */ /* 0x0002a6000802017f */
[----:B--2---:R-:W-:Y:S05]  /*1fe90*/  @!P1 NANOSLEEP.SYNCS 0x989680 ;  /* 0x009896800000995d */ /* 0x004fea0003900000 */
[----:B------:R-:W2:Y:S02]  /*1fea0*/  @!P1 SYNCS.PHASECHK.TRANS64 P1, [R8+URZ+0x33430], R7 ;  /* 0x03343007080095a7 */ /* 0x000ea4000802007f */
[----:B--2---:R-:W-:Y:S05]  /*1feb0*/  @!P1 BRA `(.L_x_1134) ;  /* 0xfffffffc00ec9947 */ /* 0x004fea000383ffff */
[----:B------:R-:W-:Y:S05]  /*1fec0*/  BRA `(.L_x_1131) ;  /* 0xfffffe6c00447947 */ /* 0x000fea000383ffff */
.L_x_1138:
[----:B-1----:R-:W-:-:S04]  /*1fed0*/  IMAD.U32 R8, RZ, RZ, UR6 ;  /* 0x00000006ff087e24 */ /* 0x002fc8000f8e00ff */
[----:B------:R1:W2:Y:S03]  /*1fee0*/  SYNCS.PHASECHK.TRANS64.TRYWAIT P1, [R8+URZ+0x33450], R7 ;  /* 0x03345007080075a7 */ /* 0x0002a6000802017f */
[----:B--2---:R-:W-:Y:S05]  /*1fef0*/  @!P1 NANOSLEEP.SYNCS 0x989680 ;  /* 0x009896800000995d */ /* 0x004fea0003900000 */
[----:B------:R-:W2:Y:S02]  /*1ff00*/  @!P1 SYNCS.PHASECHK.TRANS64 P1, [R8+URZ+0x33450], R7 ;  /* 0x03345007080095a7 */ /* 0x000ea4000802007f */
[----:B--2---:R-:W-:Y:S05]  /*1ff10*/  @!P1 BRA `(.L_x_1138) ;  /* 0xfffffffc00ec9947 */ /* 0x004fea000383ffff */
[----:B------:R-:W-:Y:S05]  /*1ff20*/  BRA `(.L_x_1135) ;  /* 0xfffffe7800407947 */ /* 0x000fea000383ffff */
.L_x_1156:
[----:B-1----:R-:W-:-:S04]  /*1ff30*/  IMAD.U32 R3, RZ, RZ, UR6 ;  /* 0x00000006ff037e24 */ /* 0x002fc8000f8e00ff */
[----:B------:R1:W2:Y:S03]  /*1ff40*/  SYNCS.PHASECHK.TRANS64.TRYWAIT P1, [R3+URZ+0x33430], R0 ;  /* 0x03343000030075a7 */ /* 0x0002a6000802017f */
[----:B--2---:R-:W-:Y:S05]  /*1ff50*/  @!P1 NANOSLEEP.SYNCS 0x989680 ;  /* 0x009896800000995d */ /* 0x004fea0003900000 */
[----:B------:R-:W2:Y:S02]  /*1ff60*/  @!P1 SYNCS.PHASECHK.TRANS64 P1, [R3+URZ+0x33430], R0 ;  /* 0x03343000030095a7 */ /* 0x000ea4000802007f */
[----:B--2---:R-:W-:Y:S05]  /*1ff70*/  @!P1 BRA `(.L_x_1156) ;  /* 0xfffffffc00ec9947 */ /* 0x004fea000383ffff */
[----:B------:R-:W-:Y:S05]  /*1ff80*/  BRA `(.L_x_1153) ;  /* 0xfffffeb800987947 */ /* 0x000fea000383ffff */
.L_x_1160:
[----:B-1----:R-:W-:-:S04]  /*1ff90*/  IMAD.U32 R3, RZ, RZ, UR6 ;  /* 0x00000006ff037e24 */ /* 0x002fc8000f8e00ff */
[----:B------:R1:W2:Y:S03]  /*1ffa0*/  SYNCS.PHASECHK.TRANS64.TRYWAIT P1, [R3+URZ+0x33450], R0 ;  /* 0x03345000030075a7 */ /* 0x0002a6000802017f */
[----:B--2---:R-:W-:Y:S05]  /*1ffb0*/  @!P1 NANOSLEEP.SYNCS 0x989680 ;  /* 0x009896800000995d */ /* 0x004fea0003900000 */
[----:B------:R-:W2:Y:S02]  /*1ffc0*/  @!P1 SYNCS.PHASECHK.TRANS64 P1, [R3+URZ+0x33450], R0 ;  /* 0x03345000030095a7 */ /* 0x000ea4000802007f */
[----:B--2---:R-:W-:Y:S05]  /*1ffd0*/  @!P1 BRA `(.L_x_1160) ;  /* 0xfffffffc00ec9947 */ /* 0x004fea000383ffff */
[----:B------:R-:W-:Y:S05]  /*1ffe0*/  BRA `(.L_x_1157) ;  /* 0xfffffec400a07947 */ /* 0x000fea000383ffff */
.L_x_1167:
[----:B-1----:R-:W-:-:S04]  /*1fff0*/  IMAD.U32 R3, RZ, RZ, UR6 ;  /* 0x00000006ff037e24 */ /* 0x002fc8000f8e00ff */
[----:B------:R1:W2:Y:S03]  /*20000*/  SYNCS.PHASECHK.TRANS64.TRYWAIT P1, [R3+URZ+0x33430], R0 ;  /* 0x03343000030075a7 */ /* 0x0002a6000802017f */
[----:B--2---:R-:W-:Y:S05]  /*20010*/  @!P1 NANOSLEEP.SYNCS 0x989680 ;  /* 0x009896800000995d */ /* 0x004fea0003900000 */
[----:B------:R-:W2:Y:S02]  /*20020*/  @!P1 SYNCS.PHASECHK.TRANS64 P1, [R3+URZ+0x33430], R0 ;  /* 0x03343000030095a7 */ /* 0x000ea4000802007f */
[----:B--2---:R-:W-:Y:S05]  /*20030*/  @!P1 BRA `(.L_x_1167) ;  /* 0xfffffffc00ec9947 */ /* 0x004fea000383ffff */
[----:B------:R-:W-:Y:S05]  /*20040*/  BRA `(.L_x_1164) ;  /* 0xfffffee800387947 */ /* 0x000fea000383ffff */
.L_x_1171:
[----:B-1----:R-:W-:-:S04]  /*20050*/  IMAD.U32 R3, RZ, RZ, UR6 ;  /* 0x00000006ff037e24 */ /* 0x002fc8000f8e00ff */
[----:B------:R1:W2:Y:S03]  /*20060*/  SYNCS.PHASECHK.TRANS64.TRYWAIT P1, [R3+URZ+0x33450], R0 ;  /* 0x03345000030075a7 */ /* 0x0002a6000802017f */
[----:B--2---:R-:W-:Y:S05]  /*20070*/  @!P1 NANOSLEEP.SYNCS 0x989680 ;  /* 0x009896800000995d */ /* 0x004fea0003900000 */
[----:B------:R-:W2:Y:S02]  /*20080*/  @!P1 SYNCS.PHASECHK.TRANS64 P1, [R3+URZ+0x33450], R0 ;  /* 0x03345000030095a7 */ /* 0x000ea4000802007f */
[----:B--2---:R-:W-:Y:S05]  /*20090*/  @!P1 BRA `(.L_x_1171) ;  /* 0xfffffffc00ec9947 */ /* 0x004fea000383ffff */
[----:B------:R-:W-:Y:S05]  /*200a0*/  BRA `(.L_x_1168) ;  /* 0xfffffef400407947 */ /* 0x000fea000383ffff */
.L_x_1185:
[----:B-1----:R-:W-:-:S04]  /*200b0*/  IMAD.U32 R7, RZ, RZ, UR9 ;  /* 0x00000009ff077e24 */ /* 0x002fc8000f8e00ff */
[----:B------:R1:W2:Y:S03]  /*200c0*/  SYNCS.PHASECHK.TRANS64.TRYWAIT P1, [R7+URZ+0x33450], R4 ;  /* 0x03345004070075a7 */ /* 0x0002a6000802017f */
[----:B--2---:R-:W-:Y:S05]  /*200d0*/  @!P1 NANOSLEEP.SYNCS 0x989680 ;  /* 0x009896800000995d */ /* 0x004fea0003900000 */
[----:B------:R-:W2:Y:S02]  /*200e0*/  @!P1 SYNCS.PHASECHK.TRANS64 P1, [R7+URZ+0x33450], R4 ;  /* 0x03345004070095a7 */ /* 0x000ea4000802007f */
[----:B--2---:R-:W-:Y:S05]  /*200f0*/  @!P1 BRA `(.L_x_1185) ;  /* 0xfffffffc00ec9947 */ /* 0x004fea000383ffff */
[----:B------:R-:W-:Y:S05]  /*20100*/  BRA `(.L_x_1184) ;  /* 0xffffff3000bc7947 */ /* 0x000fea000383ffff */
.L_x_1241:
[----:B------:R-:W-:Y:S02]  /*20110*/  IMAD.MOV.U32 R13, RZ, RZ, R0 ;  /* 0x000000ffff0d7224 */ /* 0x000fe400078e0000 */
[----:B------:R-:W-:Y:S02]  /*20120*/  IMAD.MOV.U32 R12, RZ, RZ, RZ ;  /* 0x000000ffff0c7224 */ /* 0x000fe400078e00ff */
[----:B------:R-:W-:Y:S02]  /*20130*/  IMAD.MOV.U32 R11, RZ, RZ, 0x1f ;  /* 0x0000001fff0b7424 */ /* 0x000fe400078e00ff */
[----:B------:R-:W-:-:S07]  /*20140*/  IMAD.MOV.U32 R15, RZ, RZ, -0x1 ;  /* 0xffffffffff0f7424 */ /* 0x000fce00078e00ff */
[----:B01----:R-:W-:Y:S05]  /*20150*/  WARPSYNC.COLLECTIVE R15, `(.L_x_1317) ;  /* 0x000000000f087348 */ /* 0x003fea0003c00000 */
[----:B------:R2:W3:Y:S02]  /*20160*/  SHFL.IDX P6, R14, R13, R12, R11 ;  /* 0x0000000c0d0e7389 */ /* 0x0004e400000c000b */
[----:B0123--:R-:W-:Y:S01]  /*20170*/  ENDCOLLECTIVE ;  /* 0x000000000000791b */ /* 0x00ffe20003800000 */
.L_x_1317:
[----:B------:R-:W-:Y:S05]  /*20180*/  BRA `(.L_x_1318) ;  /* 0xffffffb400f87947 */ /* 0x000fea000383ffff */
.L_x_1243:
[----:B------:R-:W-:Y:S01]  /*20190*/  BSSY B0, `(.L_x_1319) ;  /* 0x0000006000007945 */ /* 0x000fe20003800000 */
[----:B------:R-:W-:-:S07]  /*201a0*/  IMAD.MOV.U32 R15, RZ, RZ, -0x1 ;  /* 0xffffffffff0f7424 */ /* 0x000fce00078e00ff */
[----:B01----:R-:W-:Y:S05]  /*201b0*/  WARPSYNC.COLLECTIVE R15, `(.L_x_1320) ;  /* 0x000000000f0c7348 */ /* 0x003fea0003c00000 */
[----:B------:R-:W-:Y:S02]  /*201c0*/  ELECT P6, UR62, PT ;  /* 0x00000000003e782f */ /* 0x000fe400038c0000 */
[----:B------:R-:W-:Y:S01]  /*201d0*/  MOV R14, UR62 ;  /* 0x0000003e000e7c02 */ /* 0x000fe20008000f00 */
[----:B01----:R-:W-:Y:S10]  /*201e0*/  ENDCOLLECTIVE ;  /* 0x000000000000791b */ /* 0x003ff40003800000 */
.L_x_1320:
[----:B------:R-:W-:Y:S05]  /*201f0*/  BSYNC B0 ;  /* 0x0000000000007941 */ /* 0x000fea0003800000 */
.L_x_1319:
[----:B------:R-:W-:Y:S05]  /*20200*/  BRA `(.L_x_1321) ;  /* 0xffffffb800007947 */ /* 0x000fea000383ffff */
.L_x_1245:
[----:B0-----:R0:W2:Y:S02]  /*20210*/  SYNCS.PHASECHK.TRANS64.TRYWAIT P0, [R4+URZ+0x33480], R3 ;  /* 0x03348003040075a7 */ /* 0x0010a4000800017f */
[----:B--2---:R-:W-:Y:S05]  /*20220*/  @!P0 NANOSLEEP.SYNCS 0x989680 ;  /* 0x009896800000895d */ /* 0x004fea0003900000 */
[----:B------:R-:W2:Y:S02]  /*20230*/  @!P0 SYNCS.PHASECHK.TRANS64 P0, [R4+URZ+0x33480], R3 ;  /* 0x03348003040085a7 */ /* 0x000ea4000800007f */
[----:B--2---:R-:W-:Y:S05]  /*20240*/  @!P0 BRA `(.L_x_1245) ;  /* 0xfffffffc00f08947 */ /* 0x004fea000383ffff */
[----:B------:R-:W-:Y:S05]  /*20250*/  BRA `(.L_x_1322) ;  /* 0xffffffb800607947 */ /* 0x000fea000383ffff */
.L_x_1247:
[----:B-1----:R1:W2:Y:S02]  /*20260*/  SYNCS.PHASECHK.TRANS64.TRYWAIT P0, [R4+URZ+0x33440], R3 ;  /* 0x03344003040075a7 */ /* 0x0022a4000800017f */
[----:B--2---:R-:W-:Y:S05]  /*20270*/  @!P0 NANOSLEEP.SYNCS 0x989680 ;  /* 0x009896800000895d */ /* 0x004fea0003900000 */
[----:B------:R-:W2:Y:S02]  /*20280*/  @!P0 SYNCS.PHASECHK.TRANS64 P0, [R4+URZ+0x33440], R3 ;  /* 0x03344003040085a7 */ /* 0x000ea4000800007f */
[----:B--2---:R-:W-:Y:S05]  /*20290*/  @!P0 BRA `(.L_x_1247) ;  /* 0xfffffffc00f08947 */ /* 0x004fea000383ffff */
[----:B------:R-:W-:Y:S05]  /*202a0*/  BRA `(.L_x_1323) ;  /* 0xffffffb800e87947 */ /* 0x000fea000383ffff */
.L_x_1251:
[----:B------:R-:W2:Y:S01]  /*202b0*/  LDL.LU R11, [R1+0x1c] ;  /* 0x00001c00010b7983 */ /* 0x000ea20000300800 */
[----:B------:R-:W-:Y:S01]  /*202c0*/  IMAD.MOV.U32 R3, RZ, RZ, R12 ;  /* 0x000000ffff037224 */ /* 0x000fe200078e000c */
[----:B------:R-:W-:Y:S01]  /*202d0*/  LOP3.LUT R7, R7, 0x7f, RZ, 0xc0, !PT ;  /* 0x0000007f07077812 */ /* 0x000fe200078ec0ff */
[----:B------:R-:W-:Y:S02]  /*202e0*/  IMAD.MOV.U32 R13, RZ, RZ, R0 ;  /* 0x000000ffff0d7224 */ /* 0x000fe400078e0000 */
[----:B------:R-:W-:Y:S01]  /*202f0*/  IMAD.MOV.U32 R12, RZ, RZ, RZ ;  /* 0x000000ffff0c7224 */ /* 0x000fe200078e00ff */
[----:B------:R-:W-:Y:S01]  /*20300*/  SHF.R.U32.HI R7, RZ, 0x2, R7 ;  /* 0x00000002ff077819 */ /* 0x000fe20000011607 */
[----:B------:R-:W-:-:S04]  /*20310*/  IMAD.MOV.U32 R15, RZ, RZ, -0x1 ;  /* 0xffffffffff0f7424 */ /* 0x000fc800078e00ff */
[----:B------:R-:W-:Y:S02]  /*20320*/  IMAD.IADD R3, R7, 0x1, R3 ;  /* 0x0000000107037824 */ /* 0x000fe400078e0203 */
[----:B--2---:R-:W-:Y:S02]  /*20330*/  IMAD R2, R11, R8, RZ ;  /* 0x000000080b027224 */ /* 0x004fe400078e02ff */
[----:B------:R-:W-:-:S03]  /*20340*/  IMAD.MOV.U32 R11, RZ, RZ, 0x1c1f ;  /* 0x00001c1fff0b7424 */ /* 0x000fc600078e00ff */
[----:B------:R-:W-:-:S13]  /*20350*/  ISETP.GE.AND P4, PT, R3, R2, PT ;  /* 0x000000020300720c */ /* 0x000fda0003f86270 */
[----:B-----5:R-:W-:Y:S05]  /*20360*/  WARPSYNC.COLLECTIVE R15, `(.L_x_1324) ;  /* 0x000000000f087348 */ /* 0x020fea0003c00000 */
[----:B------:R0:W1:Y:S02]  /*20370*/  SHFL.IDX P6, R14, R13, R12, R11 ;  /* 0x0000000c0d0e7389 */ /* 0x00006400000c000b */
[----:B01---5:R-:W-:Y:S01]  /*20380*/  ENDCOLLECTIVE ;  /* 0x000000000000791b */ /* 0x023fe20003800000 */
.L_x_1324:
[----:B------:R-:W-:Y:S02]  /*20390*/  IMAD.MOV.U32 R13, RZ, RZ, R4 ;  /* 0x000000ffff0d7224 */ /* 0x000fe400078e0004 */
[----:B------:R-:W-:-:S07]  /*203a0*/  IMAD.MOV.U32 R5, RZ, RZ, R14 ;  /* 0x000000ffff057224 */ /* 0x000fce00078e000e */
[----:B------:R-:W-:Y:S05]  /*203b0*/  WARPSYNC.COLLECTIVE R15, `(.L_x_1325) ;  /* 0x000000000f087348 */ /* 0x000fea0003c00000 */
[----:B------:R0:W1:Y:S02]  /*203c0*/  SHFL.IDX P6, R14, R13, R12, R11 ;  /* 0x0000000c0d0e7389 */ /* 0x00006400000c000b */
[----:B01----:R-:W-:Y:S01]  /*203d0*/  ENDCOLLECTIVE ;  /* 0x000000000000791b */ /* 0x003fe20003800000 */
.L_x_1325:
[----:B------:R-:W-:Y:S02]  /*203e0*/  IMAD.MOV.U32 R13, RZ, RZ, R0 ;  /* 0x000000ffff0d7224 */ /* 0x000fe400078e0000 */
[----:B------:R-:W-:Y:S02]  /*203f0*/  IMAD.MOV.U32 R12, RZ, RZ, 0x1 ;  /* 0x00000001ff0c7424 */ /* 0x000fe400078e00ff */
[----:B------:R-:W-:-:S07]  /*20400*/  IMAD.MOV.U32 R6, RZ, RZ, R14 ;  /* 0x000000ffff067224 */ /* 0x000fce00078e000e */
[----:B------:R-:W-:Y:S05]  /*20410*/  WARPSYNC.COLLECTIVE R15, `(.L_x_1326) ;  /* 0x000000000f087348 */ /* 0x000fea0003c00000 */
[----:B------:R0:W1:Y:S02]  /*20420*/  SHFL.IDX P6, R14, R13, R12, R11 ;  /* 0x0000000c0d0e7389 */ /* 0x00006400000c000b */
[----:B01----:R-:W-:Y:S01]  /*20430*/  ENDCOLLECTIVE ;  /* 0x000000000000791b */ /* 0x003fe20003800000 */
.L_x_1326:
        /* <DEDUP_REMOVED lines=8> */
[----:B------:R0:W-:Y:S02]  /*204c0*/  @!P4 LDGSTS.E.BYPASS.LTC128B.128 [R9+0x1e200], desc[UR52][R6.64], !P0 ;  /* 0x1e2000000609cfae */ /* 0x0001e4000c101d74 */
[----:B------:R-:W-:Y:S02]  /*204d0*/  ISETP.GE.AND P3, PT, R5, R2, PT ;  /* 0x000000020500720c */ /* 0x000fe40003f66270 */
[----:B------:R0:W-:Y:S01]  /*204e0*/  @!P4 LDGSTS.E.BYPASS.LTC128B.128 [R9+0x20200], desc[UR52][R6.64+0x40], !P1 ;  /* 0x202000400609cfae */ /* 0x0001e2000c901d74 */
[----:B------:R-:W-:-:S03]  /*204f0*/  IMAD.MOV.U32 R5, RZ, RZ, R14 ;  /* 0x000000ffff057224 */ /* 0x000fc600078e000e */
[----:B------:R0:W-:Y:S07]  /*20500*/  @!P4 LDGSTS.E.BYPASS.LTC128B.128 [R9+0x22200], desc[UR52][R6.64+0x80], !P2 ;  /* 0x222000800609cfae */ /* 0x0001ee000d101d74 */
[----:B0-----:R-:W-:Y:S05]  /*20510*/  WARPSYNC.COLLECTIVE R15, `(.L_x_1327) ;  /* 0x000000000f087348 */ /* 0x001fea0003c00000 */
[----:B------:R1:W2:Y:S02]  /*20520*/  SHFL.IDX P6, R14, R13, R12, R11 ;  /* 0x0000000c0d0e7389 */ /* 0x0002a400000c000b */
[----:B012---:R-:W-:Y:S01]  /*20530*/  ENDCOLLECTIVE ;  /* 0x000000000000791b */ /* 0x007fe20003800000 */
.L_x_1327:
[----:B------:R-:W-:Y:S02]  /*20540*/  IMAD.MOV.U32 R13, RZ, RZ, R0 ;  /* 0x000000ffff0d7224 */ /* 0x000fe400078e0000 */
[----:B------:R-:W-:Y:S02]  /*20550*/  IMAD.MOV.U32 R12, RZ, RZ, 0x2 ;  /* 0x00000002ff0c7424 */ /* 0x000fe400078e00ff */
[----:B------:R-:W-:-:S07]  /*20560*/  IMAD.MOV.U32 R6, RZ, RZ, R14 ;  /* 0x000000ffff067224 */ /* 0x000fce00078e000e */
[----:B------:R-:W-:Y:S05]  /*20570*/  WARPSYNC.COLLECTIVE R15, `(.L_x_1328) ;  /* 0x000000000f087348 */ /* 0x000fea0003c00000 */
[----:B------:R0:W1:Y:S02]  /*20580*/  SHFL.IDX P6, R14, R13, R12, R11 ;  /* 0x0000000c0d0e7389 */ /* 0x00006400000c000b */
[----:B01----:R-:W-:Y:S01]  /*20590*/  ENDCOLLECTIVE ;  /* 0x000000000000791b */ /* 0x003fe20003800000 */
.L_x_1328:
        /* <DEDUP_REMOVED lines=16> */
.L_x_1329:
[----:B------:R-:W-:Y:S02]  /*206a0*/  IMAD.MOV.U32 R13, RZ, RZ, R0 ;  /* 0x000000ffff0d7224 */ /* 0x000fe400078e0000 */
[----:B------:R-:W-:Y:S02]  /*206b0*/  IMAD.MOV.U32 R12, RZ, RZ, 0x3 ;  /* 0x00000003ff0c7424 */ /* 0x000fe400078e00ff */
[----:B------:R-:W-:-:S07]  /*206c0*/  IMAD.MOV.U32 R6, RZ, RZ, R14 ;  /* 0x000000ffff067224 */ /* 0x000fce00078e000e */
[----:B------:R-:W-:Y:S05]  /*206d0*/  WARPSYNC.COLLECTIVE R15, `(.L_x_1330) ;  /* 0x000000000f087348 */ /* 0x000fea0003c00000 */
[----:B------:R0:W1:Y:S02]  /*206e0*/  SHFL.IDX P6, R14, R13, R12, R11 ;  /* 0x0000000c0d0e7389 */ /* 0x00006400000c000b */
[----:B01----:R-:W-:Y:S01]  /*206f0*/  ENDCOLLECTIVE ;  /* 0x000000000000791b */ /* 0x003fe20003800000 */
.L_x_1330:
        /* <DEDUP_REMOVED lines=14> */
.L_x_1331:
[----:B------:R-:W-:Y:S01]  /*207e0*/  IMAD.MOV.U32 R4, RZ, RZ, R14 ;  /* 0x000000ffff047224 */ /* 0x000fe200078e000e */
[----:B------:R-:W-:Y:S06]  /*207f0*/  BRA `(.L_x_1332) ;  /* 0xffffffc000487947 */ /* 0x000fec000383ffff */
.L_x_1256:
[----:B-1----:R1:W2:Y:S02]  /*20800*/  SYNCS.PHASECHK.TRANS64.TRYWAIT P0, [R18+URZ+0x33420], R0 ;  /* 0x03342000120075a7 */ /* 0x0022a4000800017f */
[----:B--2---:R-:W-:Y:S05]  /*20810*/  @!P0 NANOSLEEP.SYNCS 0x989680 ;  /* 0x009896800000895d */ /* 0x004fea0003900000 */
[----:B------:R-:W2:Y:S02]  /*20820*/  @!P0 SYNCS.PHASECHK.TRANS64 P0, [R18+URZ+0x33420], R0 ;  /* 0x03342000120085a7 */ /* 0x000ea4000800007f */
[----:B--2---:R-:W-:Y:S05]  /*20830*/  @!P0 BRA `(.L_x_1256) ;  /* 0xfffffffc00f08947 */ /* 0x004fea000383ffff */
[----:B------:R-:W-:Y:S05]  /*20840*/  BRA `(.L_x_1333) ;  /* 0xffffffc000b87947 */ /* 0x000fea000383ffff */
.L_x_1262:
[----:B-1----:R1:W3:Y:S02]  /*20850*/  SYNCS.PHASECHK.TRANS64.TRYWAIT P0, [R6+URZ+0x33480], R5 ;  /* 0x03348005060075a7 */ /* 0x0022e4000800017f */
[----:B---3--:R-:W-:Y:S05]  /*20860*/  @!P0 NANOSLEEP.SYNCS 0x989680 ;  /* 0x009896800000895d */ /* 0x008fea0003900000 */
[----:B------:R-:W3:Y:S02]  /*20870*/  @!P0 SYNCS.PHASECHK.TRANS64 P0, [R6+URZ+0x33480], R5 ;  /* 0x03348005060085a7 */ /* 0x000ee4000800007f */
[----:B---3--:R-:W-:Y:S05]  /*20880*/  @!P0 BRA `(.L_x_1262) ;  /* 0xfffffffc00f08947 */ /* 0x008fea000383ffff */
[----:B------:R-:W-:Y:S05]  /*20890*/  BRA `(.L_x_1334) ;  /* 0xffffffc4006c7947 */ /* 0x000fea000383ffff */
.L_x_1269:
[----:B0-----:R0:W3:Y:S02]  /*208a0*/  SYNCS.PHASECHK.TRANS64.TRYWAIT P0, [R6+URZ+0x33440], R5 ;  /* 0x03344005060075a7 */ /* 0x0010e4000800017f */
[----:B---3--:R-:W-:Y:S05]  /*208b0*/  @!P0 NANOSLEEP.SYNCS 0x989680 ;  /* 0x009896800000895d */ /* 0x008fea0003900000 */
[----:B------:R-:W3:Y:S02]  /*208c0*/  @!P0 SYNCS.PHASECHK.TRANS64 P0, [R6+URZ+0x33440], R5 ;  /* 0x03344005060085a7 */ /* 0x000ee4000800007f */
[----:B---3--:R-:W-:Y:S05]  /*208d0*/  @!P0 BRA `(.L_x_1269) ;  /* 0xfffffffc00f08947 */ /* 0x008fea000383ffff */
[----:B------:R-:W-:Y:S05]  /*208e0*/  BRA `(.L_x_1335) ;  /* 0xffffffc800687947 */ /* 0x000fea000383ffff */
.L_x_1277:
[----:B-1----:R1:W3:Y:S02]  /*208f0*/  SYNCS.PHASECHK.TRANS64.TRYWAIT P0, [R3+URZ+0x33470], R4 ;  /* 0x03347004030075a7 */ /* 0x0022e4000800017f */
[----:B---3--:R-:W-:Y:S05]  /*20900*/  @!P0 NANOSLEEP.SYNCS 0x989680 ;  /* 0x009896800000895d */ /* 0x008fea0003900000 */
[----:B------:R-:W3:Y:S02]  /*20910*/  @!P0 SYNCS.PHASECHK.TRANS64 P0, [R3+URZ+0x33470], R4 ;  /* 0x03347004030085a7 */ /* 0x000ee4000800007f */
[----:B---3--:R-:W-:Y:S05]  /*20920*/  @!P0 BRA `(.L_x_1277) ;  /* 0xfffffffc00f08947 */ /* 0x008fea000383ffff */
[----:B------:R-:W-:Y:S05]  /*20930*/  BRA `(.L_x_1336) ;  /* 0xffffffcc007c7947 */ /* 0x000fea000383ffff */
.L_x_1279:
[----:B-1----:R1:W3:Y:S02]  /*20940*/  SYNCS.PHASECHK.TRANS64.TRYWAIT P0, [R3+URZ+0x33460], R4 ;  /* 0x03346004030075a7 */ /* 0x0022e4000800017f */
[----:B---3--:R-:W-:Y:S05]  /*20950*/  @!P0 NANOSLEEP.SYNCS 0x989680 ;  /* 0x009896800000895d */ /* 0x008fea0003900000 */
[----:B------:R-:W3:Y:S02]  /*20960*/  @!P0 SYNCS.PHASECHK.TRANS64 P0, [R3+URZ+0x33460], R4 ;  /* 0x03346004030085a7 */ /* 0x000ee4000800007f */
[----:B---3--:R-:W-:Y:S05]  /*20970*/  @!P0 BRA `(.L_x_1279) ;  /* 0xfffffffc00f08947 */ /* 0x008fea000383ffff */
[----:B------:R-:W-:Y:S05]  /*20980*/  BRA `(.L_x_1337) ;  /* 0xffffffcc00847947 */ /* 0x000fea000383ffff */
.L_x_1286:
[----:B-1----:R1:W3:Y:S02]  /*20990*/  SYNCS.PHASECHK.TRANS64.TRYWAIT P1, [R3+URZ+0x33470], R0 ;  /* 0x03347000030075a7 */ /* 0x0022e4000802017f */
[----:B---3--:R-:W-:Y:S05]  /*209a0*/  @!P1 NANOSLEEP.SYNCS 0x989680 ;  /* 0x009896800000995d */ /* 0x008fea0003900000 */
[----:B------:R-:W3:Y:S02]  /*209b0*/  @!P1 SYNCS.PHASECHK.TRANS64 P1, [R3+URZ+0x33470], R0 ;  /* 0x03347000030095a7 */ /* 0x000ee4000802007f */
[----:B---3--:R-:W-:Y:S05]  /*209c0*/  @!P1 BRA `(.L_x_1286) ;  /* 0xfffffffc00f09947 */ /* 0x008fea000383ffff */
[----:B------:R-:W-:Y:S05]  /*209d0*/  BRA `(.L_x_1338) ;  /* 0xffffffd400cc7947 */ /* 0x000fea000383ffff */
.L_x_1288:
[----:B-1----:R1:W3:Y:S02]  /*209e0*/  SYNCS.PHASECHK.TRANS64.TRYWAIT P1, [R3+URZ+0x33460], R0 ;  /* 0x03346000030075a7 */ /* 0x0022e4000802017f */
[----:B---3--:R-:W-:Y:S05]  /*209f0*/  @!P1 NANOSLEEP.SYNCS 0x989680 ;  /* 0x009896800000995d */ /* 0x008fea0003900000 */
[----:B------:R-:W3:Y:S02]  /*20a00*/  @!P1 SYNCS.PHASECHK.TRANS64 P1, [R3+URZ+0x33460], R0 ;  /* 0x03346000030095a7 */ /* 0x000ee4000802007f */
[----:B---3--:R-:W-:Y:S05]  /*20a10*/  @!P1 BRA `(.L_x_1288) ;  /* 0xfffffffc00f09947 */ /* 0x008fea000383ffff */
[----:B------:R-:W-:Y:S05]  /*20a20*/  BRA `(.L_x_1339) ;  /* 0xffffffd400d47947 */ /* 0x000fea000383ffff */
.L_x_1301:
[----:B0-----:R0:W1:Y:S02]  /*20a30*/  SYNCS.PHASECHK.TRANS64.TRYWAIT P0, [R0+URZ+0x33420], R3 ;  /* 0x03342003000075a7 */ /* 0x001064000800017f */
[----:B-1----:R-:W-:Y:S05]  /*20a40*/  @!P0 NANOSLEEP.SYNCS 0x989680 ;  /* 0x009896800000895d */ /* 0x002fea0003900000 */
[----:B------:R-:W1:Y:S02]  /*20a50*/  @!P0 SYNCS.PHASECHK.TRANS64 P0, [R0+URZ+0x33420], R3 ;  /* 0x03342003000085a7 */ /* 0x000e64000800007f */
[----:B-1----:R-:W-:Y:S05]  /*20a60*/  @!P0 BRA `(.L_x_1301) ;  /* 0xfffffffc00f08947 */ /* 0x002fea000383ffff */
[----:B------:R-:W-:Y:S05]  /*20a70*/  BRA `(.L_x_1340) ;  /* 0xffffffec00f87947 */ /* 0x000fea000383ffff */
.L_x_1302:
        /* <DEDUP_REMOVED lines=8> */
[----:B0-2---:R-:W-:Y:S05]  /*20b00*/  WARPSYNC.COLLECTIVE R15, `(.L_x_1342) ;  /* 0x000000000f087348 */ /* 0x005fea0003c00000 */
[----:B------:R1:W3:Y:S02]  /*20b10*/  SHFL.IDX P6, R14, R13, R12, R11 ;  /* 0x0000000c0d0e7389 */ /* 0x0002e400000c000b */
[----:B0123--:R-:W-:Y:S01]  /*20b20*/  ENDCOLLECTIVE ;  /* 0x000000000000791b */ /* 0x00ffe20003800000 */
.L_x_1342:
[----:B------:R-:W-:Y:S05]  /*20b30*/  BSYNC B0 ;  /* 0x0000000000007941 */ /* 0x000fea0003800000 */
.L_x_1341:
[----:B------:R-:W-:Y:S05]  /*20b40*/  BRA `(.L_x_1343) ;  /* 0xffffffec00e07947 */ /* 0x000fea000383ffff */
.L_x_1305:
[----:B------:R-:W-:Y:S01]  /*20b50*/  BSSY B1, `(.L_x_1344) ;  /* 0x0000006000017945 */ /* 0x000fe20003800000 */
[----:B------:R-:W-:-:S07]  /*20b60*/  IMAD.MOV.U32 R15, RZ, RZ, -0x1 ;  /* 0xffffffffff0f7424 */ /* 0x000fce00078e00ff */
[----:B012---:R-:W-:Y:S05]  /*20b70*/  WARPSYNC.COLLECTIVE R15, `(.L_x_1345) ;  /* 0x000000000f0c7348 */ /* 0x007fea0003c00000 */
[----:B------:R-:W-:Y:S02]  /*20b80*/  ELECT P6, UR62, PT ;  /* 0x00000000003e782f */ /* 0x000fe400038c0000 */
[----:B------:R-:W-:Y:S01]  /*20b90*/  MOV R14, UR62 ;  /* 0x0000003e000e7c02 */ /* 0x000fe20008000f00 */
[----:B012---:R-:W-:Y:S10]  /*20ba0*/  ENDCOLLECTIVE ;  /* 0x000000000000791b */ /* 0x007ff40003800000 */
.L_x_1345:
[----:B------:R-:W-:Y:S05]  /*20bb0*/  BSYNC B1 ;  /* 0x0000000000017941 */ /* 0x000fea0003800000 */
.L_x_1344:
[----:B------:R-:W-:Y:S05]  /*20bc0*/  BRA `(.L_x_1346) ;  /* 0xffffffec00d87947 */ /* 0x000fea000383ffff */
.L_x_1307:
[----:B0-----:R0:W1:Y:S02]  /*20bd0*/  SYNCS.PHASECHK.TRANS64.TRYWAIT P1, [R6+URZ], R5 ;  /* 0x00000005060075a7 */ /* 0x001064000802017f */
[----:B-1----:R-:W-:Y:S05]  /*20be0*/  @!P1 NANOSLEEP.SYNCS 0x989680 ;  /* 0x009896800000995d */ /* 0x002fea0003900000 */
[----:B------:R-:W1:Y:S02]  /*20bf0*/  @!P1 SYNCS.PHASECHK.TRANS64 P1, [R6+URZ], R5 ;  /* 0x00000005060095a7 */ /* 0x000e64000802007f */
[----:B-1----:R-:W-:Y:S05]  /*20c00*/  @!P1 BRA `(.L_x_1307) ;  /* 0xfffffffc00f09947 */ /* 0x002fea000383ffff */
[----:B------:R-:W-:Y:S05]  /*20c10*/  BRA `(.L_x_1347) ;  /* 0xfffffff000107947 */ /* 0x000fea000383ffff */
.L_x_1308:
[----:B-1----:R1:W3:Y:S02]  /*20c20*/  SYNCS.PHASECHK.TRANS64.TRYWAIT P1, [R7+URZ], R2 ;  /* 0x00000002070075a7 */ /* 0x0022e4000802017f */
[----:B---3--:R-:W-:Y:S05]  /*20c30*/  @!P1 NANOSLEEP.SYNCS 0x989680 ;  /* 0x009896800000995d */ /* 0x008fea0003900000 */
[----:B------:R-:W3:Y:S02]  /*20c40*/  @!P1 SYNCS.PHASECHK.TRANS64 P1, [R7+URZ], R2 ;  /* 0x00000002070095a7 */ /* 0x000ee4000802007f */
[----:B---3--:R-:W-:Y:S05]  /*20c50*/  @!P1 BRA `(.L_x_1308) ;  /* 0xfffffffc00f09947 */ /* 0x008fea000383ffff */
[----:B------:R-:W-:Y:S05]  /*20c60*/  BRA `(.L_x_1348) ;  /* 0xfffffff000047947 */ /* 0x000fea000383ffff */
.L_x_1310:
[----:B---3--:R3:W4:Y:S02]  /*20c70*/  SYNCS.PHASECHK.TRANS64.TRYWAIT P1, [R4+URZ+0x33460], R5 ;  /* 0x03346005040075a7 */ /* 0x008724000802017f */
[----:B----4-:R-:W-:Y:S05]  /*20c80*/  @!P1 NANOSLEEP.SYNCS 0x989680 ;  /* 0x009896800000995d */ /* 0x010fea0003900000 */
[----:B------:R-:W4:Y:S02]  /*20c90*/  @!P1 SYNCS.PHASECHK.TRANS64 P1, [R4+URZ+0x33460], R5 ;  /* 0x03346005040095a7 */ /* 0x000f24000802007f */
[----:B----4-:R-:W-:Y:S05]  /*20ca0*/  @!P1 BRA `(.L_x_1310) ;  /* 0xfffffffc00f09947 */ /* 0x010fea000383ffff */
[----:B------:R-:W-:Y:S05]  /*20cb0*/  BRA `(.L_x_1349) ;  /* 0xfffffff000047947 */ /* 0x000fea000383ffff */
.L_x_1312:
[----:B----4-:R4:W0:Y:S02]  /*20cc0*/  SYNCS.PHASECHK.TRANS64.TRYWAIT P1, [R3+URZ+0x33460], R2 ;  /* 0x03346002030075a7 */ /* 0x010824000802017f */
[----:B0-----:R-:W-:Y:S05]  /*20cd0*/  @!P1 NANOSLEEP.SYNCS 0x989680 ;  /* 0x009896800000995d */ /* 0x001fea0003900000 */
[----:B------:R-:W0:Y:S02]  /*20ce0*/  @!P1 SYNCS.PHASECHK.TRANS64 P1, [R3+URZ+0x33460], R2 ;  /* 0x03346002030095a7 */ /* 0x000e24000802007f */
[----:B0-----:R-:W-:Y:S05]  /*20cf0*/  @!P1 BRA `(.L_x_1312) ;  /* 0xfffffffc00f09947 */ /* 0x001fea000383ffff */
[----:B------:R-:W-:Y:S05]  /*20d00*/  BRA `(.L_x_1350) ;  /* 0xfffffff000047947 */ /* 0x000fea000383ffff */
.L_x_1314:
[----:B------:R0:W0:Y:S02]  /*20d10*/  SYNCS.PHASECHK.TRANS64.TRYWAIT P0, [R4+URZ+0x33480], R5 ;  /* 0x03348005040075a7 */ /* 0x000024000800017f */
[----:B0-----:R-:W-:Y:S05]  /*20d20*/  @!P0 NANOSLEEP.SYNCS 0x989680 ;  /* 0x009896800000895d */ /* 0x001fea0003900000 */
[----:B------:R-:W0:Y:S02]  /*20d30*/  @!P0 SYNCS.PHASECHK.TRANS64 P0, [R4+URZ+0x33480], R5 ;  /* 0x03348005040085a7 */ /* 0x000e24000800007f */
[----:B0-----:R-:W-:Y:S05]  /*20d40*/  @!P0 BRA `(.L_x_1314) ;  /* 0xfffffffc00f08947 */ /* 0x001fea000383ffff */
[----:B------:R-:W-:Y:S05]  /*20d50*/  BRA `(.L_x_1315) ;  /* 0xfffffff000007947 */ /* 0x000fea000383ffff */
.L_x_1351:
        /* <DEDUP_REMOVED lines=10> */
.L_x_2830:


//--------------------- .text._ZN7cutlass13device_kernelIN5flash11enable_sm90INS1_16FlashAttnFwdSm90INS1_25CollectiveMainloopFwdSm90ILi2EN4cute5tupleIJNS5_1CILi1EEES8_S8_EEENS6_IJNS7_ILi128EEENS7_ILi160EEENS7_ILi192EEEEEELi192ENS_12float_e4m3_tEfNS_4arch4Sm90ELb0ELb1ELb0ELb1ELb0ELb1ELb0ELb1ELb1ELb1ELb1ELb0EEENS1_21CollectiveEpilogueFwdINS6_IJSA_SC_SB_EEES9_NS_10bfloat16_tESG_Li256ELb1ELb1ELb1ELb1EEENS1_36VarlenDynamicPersistentTileSchedulerILi128ELi160ELi256ELi128ELb1ELb1ELb1ELb1ELb0ELb1EEEEEEEEEvNT_6ParamsE --------------------------
	.section	.text._ZN7cutlass13device_kernelIN5flash11enable_sm90INS1_16FlashAttnFwdSm90INS1_25CollectiveMainloopFwdSm90ILi2EN4cute5tupleIJNS5_1CILi1EEES8_S8_EEENS6_IJNS7_ILi128EEENS7_ILi160EEENS7_ILi192EEEEEELi192ENS_12float_e4m3_tEfNS_4arch4Sm90ELb0ELb1ELb0ELb1ELb0ELb1ELb0ELb1ELb1ELb1ELb1ELb0EEENS1_21CollectiveEpilogueFwdINS6_IJSA_SC_SB_EEES9_NS_10bfloat16_tESG_Li256ELb1ELb1ELb1ELb1EEENS1_36VarlenDynamicPersistentTileSchedulerILi128ELi160ELi256ELi128ELb1ELb1ELb1ELb1ELb0ELb1EEEEEEEEEvNT_6ParamsE,"ax",@progbits
	.align	128
.text._ZN7cutlass13device_kernelIN5flash11enable_sm90INS1_16FlashAttnFwdSm90INS1_25CollectiveMainloopFwdSm90ILi2EN4cute5tupleIJNS5_1CILi1EEES8_S8_EEENS6_IJNS7_ILi128EEENS7_ILi160EEENS7_ILi192EEEEEELi192ENS_12float_e4m3_tEfNS_4arch4Sm90ELb0ELb1ELb0ELb1ELb0ELb1ELb0ELb1ELb1ELb1ELb1ELb0EEENS1_21CollectiveEpilogueFwdINS6_IJSA_SC_SB_EEES9_NS_10bfloat16_tESG_Li256ELb1ELb1ELb1ELb1EEENS1_36VarlenDynamicPersistentTileSchedulerILi128ELi160ELi256ELi128ELb1ELb1ELb1ELb1ELb0ELb1EEEEEEEEEvNT_6ParamsE:
        .type           _ZN7cutlass13device_kernelIN5flash11enable_sm90INS1_16FlashAttnFwdSm90INS1_25CollectiveMainloopFwdSm90ILi2EN4cute5tupleIJNS5_1CILi1EEES8_S8_EEENS6_IJNS7_ILi128EEENS7_ILi160EEENS7_ILi192EEEEEELi192ENS_12float_e4m3_tEfNS_4arch4Sm90ELb0ELb1ELb0ELb1ELb0ELb1ELb0ELb1ELb1ELb1ELb1ELb0EEENS1_21CollectiveEpilogueFwdINS6_IJSA_SC_SB_EEES9_NS_10bfloat16_tESG_Li256ELb1ELb1ELb1ELb1EEENS1_36VarlenDynamicPersistentTileSchedulerILi128ELi160ELi256ELi128ELb1ELb1ELb1ELb1ELb0ELb1EEEEEEEEEvNT_6ParamsE,@function
        .size           _ZN7cutlass13device_kernelIN5flash11enable_sm90INS1_16FlashAttnFwdSm90INS1_25CollectiveMainloopFwdSm90ILi2EN4cute5tupleIJNS5_1CILi1EEES8_S8_EEENS6_IJNS7_ILi128EEENS7_ILi160EEENS7_ILi192EEEEEELi192ENS_12float_e4m3_tEfNS_4arch4Sm90ELb0ELb1ELb0ELb1ELb0ELb1ELb0ELb1ELb1ELb1ELb1ELb0EEENS1_21CollectiveEpilogueFwdINS6_IJSA_SC_SB_EEES9_NS_10bfloat16_tESG_Li256ELb1ELb1ELb1ELb1EEENS1_36VarlenDynamicPersistentTileSchedulerILi128ELi160ELi256ELi128ELb1ELb1ELb1ELb1ELb0ELb1EEEEEEEEEvNT_6ParamsE,(.L_x_2831 - _ZN7cutlass13device_kernelIN5flash11enable_sm90INS1_16FlashAttnFwdSm90INS1_25CollectiveMainloopFwdSm90ILi2EN4cute5tupleIJNS5_1CILi1EEES8_S8_EEENS6_IJNS7_ILi128EEENS7_ILi160EEENS7_ILi192EEEEEELi192ENS_12float_e4m3_tEfNS_4arch4Sm90ELb0ELb1ELb0ELb1ELb0ELb1ELb0ELb1ELb1ELb1ELb1ELb0EEENS1_21CollectiveEpilogueFwdINS6_IJSA_SC_SB_EEES9_NS_10bfloat16_tESG_Li256ELb1ELb1ELb1ELb1EEENS1_36VarlenDynamicPersistentTileSchedulerILi128ELi160ELi256ELi128ELb1ELb1ELb1ELb1ELb0ELb1EEEEEEEEEvNT_6ParamsE)
        .other          _ZN7cutlass13device_kernelIN5flash11enable_sm90INS1_16FlashAttnFwdSm90INS1_25CollectiveMainloopFwdSm90ILi2EN4cute5tupleIJNS5_1CILi1EEES8_S8_EEENS6_IJNS7_ILi128EEENS7_ILi160EEENS7_ILi192EEEEEELi192ENS_12float_e4m3_tEfNS_4arch4Sm90ELb0ELb1ELb0ELb1ELb0ELb1ELb0ELb1ELb1ELb1ELb1ELb0EEENS1_21CollectiveEpilogueFwdINS6_IJSA_SC_SB_EEES9_NS_10bfloat16_tESG_Li256ELb1ELb1ELb1ELb1EEENS1_36VarlenDynamicPersistentTileSchedulerILi128ELi160ELi256ELi128ELb1ELb1ELb1ELb1ELb0ELb1EEEEEEEEEvNT_6ParamsE,@"STO_CUDA_ENTRY STV_DEFAULT"
_ZN7cutlass13device_kernelIN5flash11enable_sm90INS1_16FlashAttnFwdSm90INS1_25CollectiveMainloopFwdSm90ILi2EN4cute5tupleIJNS5_1CILi1EEES8_S8_EEENS6_IJNS7_ILi128EEENS7_ILi160EEENS7_ILi192EEEEEELi192ENS_12float_e4m3_tEfNS_4arch4Sm90ELb0ELb1ELb0ELb1ELb0ELb1ELb0ELb1ELb1ELb1ELb1ELb0EEENS1_21CollectiveEpilogueFwdINS6_IJSA_SC_SB_EEES9_NS_10bfloat16_tESG_Li256ELb1ELb1ELb1ELb1EEENS1_36VarlenDynamicPersistentTileSchedulerILi128ELi160ELi256ELi128ELb1ELb1ELb1ELb1ELb0ELb1EEEEEEEEEvNT_6ParamsE:
[----:B------:R-:W0:Y:S02]  /*0000*/  LDC R1, c[0x0][0x28] ;  /* 0x00000a00ff017b82 */ /* 0x000e240000000800 */
[----:B0-----:R-:W-:-:S05]  /*0010*/  VIADD R1, R1, 0xfffffc50 ;  /* 0xfffffc5001017836 */ /* 0x001fca0000000000 */
[----:B------:R-:W-:Y:S01]  /*0020*/  R2UR UR4, R1 ;  /* 0x00000000010472ca */ /* 0x000fe200000e0000 */
[----:B------:R-:W0:Y:S01]  /*0030*/  S2R R3, SR_TID.X ;  /* 0x0000000000037919 */ /* 0x000e220000002100 */
[----:B------:R-:W-:Y:S01]  /*0040*/  ELECT P0, URZ, PT ;  /* 0x00000000003f782f */ /* 0x000fe20003800000 */
[----:B------:R-:W-:Y:S01]  /*0050*/  BSSY B0, `(.L_x_1352) ;  /* 0x0000018000007945 */ /* 0x000fe20003800000 */
[----:B------:R-:W-:Y:S01]  /*0060*/  ULDC UR43, c[0x0][0x20] ;  /* 0x00000800002b7ab9 */ /* 0x000fe20000000800 */
[----:B------:R-:W-:-:S08]  /*0070*/  ULDC UR42, c[0x0][0x24] ;  /* 0x00000900002a7ab9 */ /* 0x000fd00000000800 */
[----:B------:R-:W-:-:S04]  /*0080*/  UIADD3 UR43, UP0, UR4, UR43, URZ ;  /* 0x0000002b042b7290 */ /* 0x000fc8000ff1e03f */
[----:B------:R-:W-:Y:S01]  /*0090*/  UIADD3.X UR42, URZ, UR42, URZ, UP0, !UPT ;  /* 0x0000002a3f2a7290 */ /* 0x000fe200087fe43f */
        /* <DEDUP_REMOVED lines=19> */
.L_x_1353:
[----:B------:R-:W-:Y:S05]  /*01d0*/  BSYNC B0 ;  /* 0x0000000000007941 */ /* 0x000fea0003800000 */
.L_x_1352:
        /* <DEDUP_REMOVED lines=41> */
.L_x_1354:
        /* <DEDUP_REMOVED lines=22> */
.L_x_1355:
        /* <DEDUP_REMOVED lines=18> */
.L_x_1356:
        /* <DEDUP_REMOVED lines=22> */
.L_x_1357:
        /* <DEDUP_REMOVED lines=22> */
.L_x_1358:
[----:B------:R-:W-:Y:S01]  /*09b0*/  PLOP3.LUT P0, PT, PT, PT, UP0, 0x80, 0x0 ;  /* 0x000000000000781c */ /* 0x000fe20003f0f008 */
[----:B------:R-:W-:Y:S01]  /*09c0*/  UMOV UR36, 0x1 ;  /* 0x0000000100247882 */ /* 0x000fe20000000000 */
[----:B------:R-:W-:Y:S01]  /*09d0*/  NOP ;  /* 0x0000000000007918 */ /* 0x000fe20000000000 */
[----:B------:R-:W-:Y:S01]  /*09e0*/  USEL UR36, UR36, 0x2, !UP0 ;  /* 0x0000000224247887 */ /* 0x000fe2000c000000 */
[----:B------:R-:W-:Y:S01]  /*09f0*/  ULDC.64 UR50, c[0x0][0x208] ;  /* 0x0000820000327ab9 */ /* 0x000fe20000000a00 */
[----:B012-4-:R-:W-:Y:S08]  /*0a00*/  BAR.SYNC.DEFER_BLOCKING 0x0 ;  /* 0x0000000000007b1d */ /* 0x017ff00000010000 */
[----:B------:R-:W-:Y:S05]  /*0a10*/  @!P0 BRA `(.L_x_1359) ;  /* 0x0000022800ac8947 */ /* 0x000fea0003800000 */
.L_x_1360:
[----:B------:R-:W-:-:S08]  /*0a20*/  NOP ;  /* 0x0000000000007918 */ /* 0x000fd00000000000 */
[----:B------:R-:W0:Y:S02]  /*0a30*/  USETMAXREG.TRY_ALLOC.CTAPOOL UP0, 0xf0 ;  /* 0x000000f0000079c8 */ /* 0x000e240008000600 */
[----:B0-----:R-:W-:-:S13]  /*0a40*/  PLOP3.LUT P0, PT, PT, PT, UP0, 0x80, 0x0 ;  /* 0x000000000000781c */ /* 0x001fda0003f0f008 */
[----:B------:R-:W-:Y:S05]  /*0a50*/  @!P0 BRA `(.L_x_1360) ;  /* 0xfffffffc00f08947 */ /* 0x000fea000383ffff */
[----:B------:R-:W0:Y:S01]  /*0a60*/  S2R R0, SR_TID.X ;  /* 0x0000000000007919 */ /* 0x000e220000002100 */
[----:B------:R-:W1:Y:S01]  /*0a70*/  S2UR UR37, SR_CgaCtaId ;  /* 0x00000000002579c3 */ /* 0x000e620000008800 */
[----:B------:R-:W-:Y:S01]  /*0a80*/  UMOV UR38, 0x400 ;  /* 0x0000040000267882 */ /* 0x000fe20000000000 */
[----:B------:R-:W-:-:S06]  /*0a90*/  LOP3.LUT R2, R2, 0xffffffef, RZ, 0xc0, !PT ;  /* 0xffffffef02027812 */ /* 0x000fcc00078ec0ff */
[----:B------:R-:W-:Y:S06]  /*0aa0*/  BAR.ARV 0x8, 0x180 ;  /* 0x0206000000007b1d */ /* 0x000fec0000002000 */
[----:B------:R-:W-:Y:S01]  /*0ab0*/  ULDC UR4, c[0x0][0xc3c] ;  /* 0x00030f0000047ab9 */ /* 0x000fe20000000800 */
[----:B------:R-:W-:Y:S04]  /*0ac0*/  STL.64 [R1+0x2b8], RZ ;  /* 0x0002b8ff01007387 */ /* 0x000fe80000100a00 */
[----:B------:R-:W-:Y:S01]  /*0ad0*/  STL [R1+0x2c0], RZ ;  /* 0x0002c0ff01007387 */ /* 0x000fe20000100800 */
[----:B-1----:R-:W-:Y:S01]  /*0ae0*/  ULEA UR38, UR37, UR38, 0x18 ;  /* 0x0000002625267291 */ /* 0x002fe2000f8ec03f */
[----:B0-----:R-:W-:-:S04]  /*0af0*/  SHF.R.U32.HI R0, RZ, 0x7, R0 ;  /* 0x00000007ff007819 */ /* 0x001fc80000011600 */
[----:B------:R-:W-:-:S13]  /*0b00*/  ISETP.NE.AND P0, PT, R0, 0x1, PT ;  /* 0x000000010000780c */ /* 0x000fda0003f05270 */
[----:B------:R-:W-:Y:S01]  /*0b10*/  @P0 LOP3.LUT R2, R2, 0x10, RZ, 0xfc, !PT ;  /* 0x0000001002020812 */ /* 0x000fe200078efcff */
[----:B------:R-:W-:Y:S08]  /*0b20*/  @!P0 BAR.ARV 0x9, 0x100 ;  /* 0x0244000000008b1d */ /* 0x000ff00000002000 */
[----:B------:R-:W-:Y:S06]  /*0b30*/  BAR.SYNC.DEFER_BLOCKING 0x5, 0x180 ;  /* 0x0146000000007b1d */ /* 0x000fec0000010000 */
[----:B------:R-:W0:Y:S02]  /*0b40*/  LDS.128 R220, [UR38+0x334d0] ;  /* 0x0334d026ffdc7984 */ /* 0x000e240008000c00 */
[----:B------:R-:W-:Y:S06]  /*0b50*/  BAR.ARV 0x4, 0x180 ;  /* 0x0106000000007b1d */ /* 0x000fec0000002000 */
[----:B0-----:R-:W-:-:S13]  /*0b60*/  ISETP.GE.AND P0, PT, R223, UR4, PT ;  /* 0x00000004df007c0c */ /* 0x001fda000bf06270 */
[----:B------:R-:W-:Y:S05]  /*0b70*/  @P0 EXIT ;  /* 0x000000000000094d */ /* 0x000fea0003800000 */
[----:B------:R-:W0:Y:S01]  /*0b80*/  S2R R0, SR_TID.X ;  /* 0x0000000000007919 */ /* 0x000e220000002100 */
[----:B------:R-:W-:Y:S01]  /*0b90*/  R2UR UR4, R221 ;  /* 0x00000000dd0472ca */ /* 0x000fe200000e0000 */
[----:B------:R-:W-:Y:S01]  /*0ba0*/  UIADD3 UR47, UR38, 0x1e200, URZ ;  /* 0x0001e200262f7890 */ /* 0x000fe2000fffe03f */
[----:B------:R-:W-:Y:S01]  /*0bb0*/  UMOV UR46, URZ ;  /* 0x0000003f002e7c82 */ /* 0x000fe20008000000 */
[----:B------:R-:W-:Y:S01]  /*0bc0*/  UMOV UR45, URZ ;  /* 0x0000003f002d7c82 */ /* 0x000fe20008000000 */
[----:B------:R-:W-:Y:S01]  /*0bd0*/  UMOV UR49, URZ ;  /* 0x0000003f00317c82 */ /* 0x000fe20008000000 */
[----:B0-----:R-:W-:-:S05]  /*0be0*/  VIADD R228, R0, 0xffffff80 ;  /* 0xffffff8000e47836 */ /* 0x001fca0000000000 */
[----:B------:R-:W-:Y:S02]  /*0bf0*/  SHF.R.S32.HI R3, RZ, 0x1f, R228 ;  /* 0x0000001fff037819 */ /* 0x000fe400000114e4 */
[-C--:B------:R-:W-:Y:S02]  /*0c00*/  LEA.HI R5, R228, R228.reuse, RZ, 0x1 ;  /* 0x000000e4e4057211 */ /* 0x080fe400078f08ff */
[CC--:B------:R-:W-:Y:S02]  /*0c10*/  LEA.HI R0, R3.reuse, R228.reuse, RZ, 0x5 ;  /* 0x000000e403007211 */ /* 0x0c0fe400078f28ff */
[----:B------:R-:W-:Y:S02]  /*0c20*/  LEA.HI R8, R3, R228, RZ, 0x4 ;  /* 0x000000e403087211 */ /* 0x000fe400078f20ff */
[----:B------:R-:W-:Y:S01]  /*0c30*/  SHF.R.S32.HI R18, RZ, 0x1, R5 ;  /* 0x00000001ff127819 */ /* 0x000fe20000011405 */
[----:B------:R-:W-:Y:S01]  /*0c40*/  IMAD.SHL.U32 R0, R0, 0x20, RZ ;  /* 0x0000002000007824 */ /* 0x000fe200078e00ff */
[----:B------:R-:W-:-:S02]  /*0c50*/  LOP3.LUT R7, R8, 0x3fffff0, RZ, 0xc0, !PT ;  /* 0x03fffff008077812 */ /* 0x000fc400078ec0ff */
[----:B------:R-:W-:Y:S02]  /*0c60*/  LEA.HI R6, R5, R18, RZ, 0x1 ;  /* 0x0000001205067211 */ /* 0x000fe400078f08ff */
[----:B------:R-:W-:Y:S01]  /*0c70*/  LOP3.LUT R0, R0, 0xfffffc00, RZ, 0xc0, !PT ;  /* 0xfffffc0000007812 */ /* 0x000fe200078ec0ff */
[----:B------:R-:W-:Y:S01]  /*0c80*/  IMAD.IADD R7, R228, 0x1, -R7 ;  /* 0x00000001e4077824 */ /* 0x000fe200078e0a07 */
[----:B------:R-:W-:Y:S02]  /*0c90*/  LOP3.LUT R9, R6, 0x3fffffe, RZ, 0xc0, !PT ;  /* 0x03fffffe06097812 */ /* 0x000fe400078ec0ff */
[----:B------:R-:W-:Y:S01]  /*0ca0*/  SHF.R.S32.HI R10, RZ, 0x4, R8 ;  /* 0x00000004ff0a7819 */ /* 0x000fe20000011408 */
[----:B------:R-:W-:Y:S01]  /*0cb0*/  IMAD R12, R7, 0x40, R0 ;  /* 0x00000040070c7824 */ /* 0x000fe200078e0200 */
[----:B------:R-:W-:Y:S01]  /*0cc0*/  LEA.HI R0, R3, R228, RZ, 0x2 ;  /* 0x000000e403007211 */ /* 0x000fe200078f10ff */
[----:B------:R-:W-:Y:S01]  /*0cd0*/  IMAD.IADD R9, R18, 0x1, -R9 ;  /* 0x0000000112097824 */ /* 0x000fe200078e0a09 */
[----:B------:R-:W-:-:S02]  /*0ce0*/  LOP3.LUT R7, R5, 0xfffffffe, RZ, 0xc0, !PT ;  /* 0xfffffffe05077812 */ /* 0x000fc400078ec0ff */
[--C-:B------:R-:W-:Y:S01]  /*0cf0*/  SHF.R.S32.HI R4, RZ, 0x2, R0.reuse ;  /* 0x00000002ff047819 */ /* 0x100fe20000011400 */
[----:B------:R-:W-:Y:S01]  /*0d00*/  IMAD R16, R10, 0x8, R9 ;  /* 0x000000080a107824 */ /* 0x000fe200078e0209 */
[----:B------:R-:W-:Y:S01]  /*0d10*/  SHF.R.S32.HI R5, RZ, 0x1f, R0 ;  /* 0x0000001fff057819 */ /* 0x000fe20000011400 */
[----:B------:R-:W-:Y:S01]  /*0d20*/  IMAD.IADD R19, R228, 0x1, -R7 ;  /* 0x00000001e4137824 */ /* 0x000fe200078e0a07 */
[----:B------:R-:W-:Y:S01]  /*0d30*/  LOP3.LUT R11, R0, 0xfffffffc, RZ, 0xc0, !PT ;  /* 0xfffffffc000b7812 */ /* 0x000fe200078ec0ff */
[----:B------:R-:W-:Y:S01]  /*0d40*/  IMAD.SHL.U32 R27, R16, 0x40, RZ ;  /* 0x00000040101b7824 */ /* 0x000fe200078e00ff */
[----:B------:R-:W-:Y:S01]  /*0d50*/  LEA.HI R5, R5, R4, RZ, 0x2 ;  /* 0x0000000405057211 */ /* 0x000fe200078f10ff */
[----:B------:R-:W-:Y:S01]  /*0d60*/  IMAD.SHL.U32 R6, R19, 0x8, RZ ;  /* 0x0000000813067824 */ /* 0x000fe200078e00ff */
[----:B------:R-:W-:Y:S01]  /*0d70*/  LEA.HI R0, R3, R228, RZ, 0x7 ;  /* 0x000000e403007211 */ /* 0x000fe200078f38ff */
[----:B------:R-:W-:Y:S01]  /*0d80*/  IMAD.IADD R11, R228, 0x1, -R11 ;  /* 0x00000001e40b7824 */ /* 0x000fe200078e0a0b */
[----:B------:R-:W-:Y:S01]  /*0d90*/  LOP3.LUT R5, R5, 0xfffffffc, RZ, 0xc0, !PT ;  /* 0xfffffffc05057812 */ /* 0x000fe200078ec0ff */
[----:B------:R-:W-:Y:S01]  /*0da0*/  VIADD R9, R6, 0x20 ;  /* 0x0000002006097836 */ /* 0x000fe20000000000 */
[----:B------:R-:W-:Y:S01]  /*0db0*/  LEA.HI R8, R8, R10, RZ, 0x1 ;  /* 0x0000000a08087211 */ /* 0x000fe200078f08ff */
[----:B------:R-:W-:Y:S01]  /*0dc0*/  VIADD R13, R6, 0x40 ;  /* 0x00000040060d7836 */ /* 0x000fe20000000000 */
[----:B------:R-:W-:Y:S01]  /*0dd0*/  STL [R1+0x31c], R19 ;  /* 0x00031c1301007387 */ /* 0x000fe20000100800 */
[----:B------:R-:W-:Y:S01]  /*0de0*/  IMAD.IADD R14, R4, 0x1, -R5 ;  /* 0x00000001040e7824 */ /* 0x000fe200078e0a05 */
[----:B------:R-:W-:Y:S01]  /*0df0*/  LOP3.LUT R5, R0, 0xffffff80, RZ, 0xc0, !PT ;  /* 0xffffff8000057812 */ /* 0x000fe200078ec0ff */
[----:B------:R-:W-:Y:S01]  /*0e00*/  IMAD.IADD R9, R6, 0x1, R9 ;  /* 0x0000000106097824 */ /* 0x000fe200078e0209 */
[----:B------:R-:W-:Y:S01]  /*0e10*/  LOP3.LUT R7, R8, 0x1ffffffe, RZ, 0xc0, !PT ;  /* 0x1ffffffe08077812 */ /* 0x000fe200078ec0ff */
[----:B------:R-:W-:Y:S01]  /*0e20*/  IMAD.IADD R13, R6, 0x1, R13 ;  /* 0x00000001060d7824 */ /* 0x000fe200078e020d */
[----:B------:R-:W-:Y:S01]  /*0e30*/  LEA.HI R4, R11, R11, RZ, 0x1 ;  /* 0x0000000b0b047211 */ /* 0x000fe200078f08ff */
[----:B------:R-:W-:Y:S01]  /*0e40*/  IMAD.IADD R17, R228, 0x1, -R5 ;  /* 0x00000001e4117824 */ /* 0x000fe200078e0a05 */
[----:B------:R-:W-:Y:S01]  /*0e50*/  SHF.R.S32.HI R8, RZ, 0x1f, R9 ;  /* 0x0000001fff087819 */ /* 0x000fe20000011409 */
[----:B------:R-:W-:Y:S01]  /*0e60*/  IMAD.IADD R7, R10, 0x1, -R7 ;  /* 0x000000010a077824 */ /* 0x000fe200078e0a07 */
[----:B------:R-:W-:Y:S01]  /*0e70*/  LOP3.LUT R4, R4, 0x1ffffffe, RZ, 0xc0, !PT ;  /* 0x1ffffffe04047812 */ /* 0x000fe200078ec0ff */
[----:B------:R0:W-:Y:S01]  /*0e80*/  STL [R1+0x328], R14 ;  /* 0x0003280e01007387 */ /* 0x0001e20000100800 */
[----:B------:R-:W-:Y:S01]  /*0e90*/  SHF.R.S32.HI R6, RZ, 0x1f, R17 ;  /* 0x0000001fff067819 */ /* 0x000fe20000011411 */
[----:B------:R-:W-:Y:S01]  /*0ea0*/  IMAD R5, R7, 0x8, R12 ;  /* 0x0000000807057824 */ /* 0x000fe200078e020c */
[----:B------:R-:W-:Y:S01]  /*0eb0*/  SHF.R.S32.HI R12, RZ, 0x1f, R13 ;  /* 0x0000001fff0c7819 */ /* 0x000fe2000001140d */
[----:B------:R-:W-:Y:S01]  /*0ec0*/  IMAD.IADD R224, R11, 0x1, -R4 ;  /* 0x000000010be07824 */ /* 0x000fe200078e0a04 */
[----:B------:R-:W-:Y:S01]  /*0ed0*/  LEA.HI R7, R6, R17, RZ, 0x2 ;  /* 0x0000001106077211 */ /* 0x000fe200078f10ff */
[----:B------:R-:W-:Y:S01]  /*0ee0*/  IMAD.SHL.U32 R4, R14, 0x80, RZ ;  /* 0x000000800e047824 */ /* 0x000fe200078e00ff */
[----:B------:R1:W-:Y:S01]  /*0ef0*/  STL [R1+0x3a0], R5 ;  /* 0x0003a00501007387 */ /* 0x0003e20000100800 */
[----:B------:R-:W-:-:S02]  /*0f00*/  LEA.HI R10, R8, R9, RZ, 0x4 ;  /* 0x00000009080a7211 */ /* 0x000fc400078f20ff */
[----:B------:R-:W-:Y:S01]  /*0f10*/  LEA.HI R15, R8, R9, RZ, 0x6 ;  /* 0x00000009080f7211 */ /* 0x000fe200078f30ff */
[----:B------:R-:W-:Y:S01]  /*0f20*/  STL [R1+0x394], R17 ;  /* 0x0003941101007387 */ /* 0x000fe20000100800 */
[--C-:B------:R-:W-:Y:S02]  /*0f30*/  SHF.R.S32.HI R8, RZ, 0x2, R7.reuse ;  /* 0x00000002ff087819 */ /* 0x100fe40000011407 */
[----:B------:R-:W-:Y:S01]  /*0f40*/  SHF.R.S32.HI R9, RZ, 0x1f, R7 ;  /* 0x0000001fff097819 */ /* 0x000fe20000011407 */
[----:B------:R-:W-:Y:S01]  /*0f50*/  IMAD.SHL.U32 R15, R15, 0x80, RZ ;  /* 0x000000800f0f7824 */ /* 0x000fe200078e00ff */
[-C--:B0-----:R-:W-:Y:S01]  /*0f60*/  LEA.HI R14, R12, R13.reuse, RZ, 0x4 ;  /* 0x0000000d0c0e7211 */ /* 0x081fe200078f20ff */
[----:B------:R-:W-:Y:S01]  /*0f70*/  STL [R1+0x324], R27 ;  /* 0x0003241b01007387 */ /* 0x000fe20000100800 */
[----:B-1----:R-:W-:Y:S01]  /*0f80*/  LOP3.LUT R5, R4, 0x180, RZ, 0xc0, !PT ;  /* 0x0000018004057812 */ /* 0x002fe200078ec0ff */
[----:B------:R-:W-:Y:S01]  /*0f90*/  IMAD.SHL.U32 R4, R19, 0x10, RZ ;  /* 0x0000001013047824 */ /* 0x000fe200078e00ff */
[----:B------:R-:W-:-:S02]  /*0fa0*/  LEA.HI R12, R12, R13, RZ, 0x6 ;  /* 0x0000000d0c0c7211 */ /* 0x000fc400078f30ff */
[----:B------:R-:W-:Y:S02]  /*0fb0*/  SHF.R.S32.HI R19, RZ, 0x7, R0 ;  /* 0x00000007ff137819 */ /* 0x000fe40000011400 */
[----:B------:R-:W-:Y:S01]  /*0fc0*/  LEA.HI R9, R9, R8, RZ, 0x3 ;  /* 0x0000000809097211 */ /* 0x000fe200078f18ff */
[----:B------:R-:W-:Y:S01]  /*0fd0*/  IMAD.SHL.U32 R12, R12, 0x80, RZ ;  /* 0x000000800c0c7824 */ /* 0x000fe200078e00ff */
[----:B------:R-:W-:Y:S01]  /*0fe0*/  LOP3.LUT R7, R7, 0x7ffffffc, RZ, 0xc0, !PT ;  /* 0x7ffffffc07077812 */ /* 0x000fe200078ec0ff */
[----:B------:R0:W-:Y:S01]  /*0ff0*/  STL [R1+0x398], R19 ;  /* 0x0003981301007387 */ /* 0x0001e20000100800 */
[C---:B------:R-:W-:Y:S02]  /*1000*/  LOP3.LUT R11, R5.reuse, 0x30, R4, 0xf8, !PT ;  /* 0x00000030050b7812 */ /* 0x040fe400078ef804 */
[----:B------:R-:W-:Y:S01]  /*1010*/  LOP3.LUT R13, R5, 0x30, R10, 0xf8, !PT ;  /* 0x00000030050d7812 */ /* 0x000fe200078ef80a */
[----:B------:R-:W-:Y:S01]  /*1020*/  IMAD.IADD R7, R17, 0x1, -R7 ;  /* 0x0000000111077824 */ /* 0x000fe200078e0a07 */
[----:B------:R-:W-:-:S02]  /*1030*/  SHF.R.U32.HI R4, RZ, 0x3, R5 ;  /* 0x00000003ff047819 */ /* 0x000fc40000011605 */
[----:B------:R-:W-:Y:S01]  /*1040*/  LOP3.LUT R5, R5, 0x30, R14, 0xf8, !PT ;  /* 0x0000003005057812 */ /* 0x000fe200078ef80e */
[----:B------:R-:W-:Y:S01]  /*1050*/  IMAD.SHL.U32 R23, R7, 0x2, RZ ;  /* 0x0000000207177824 */ /* 0x000fe200078e00ff */
[----:B------:R-:W-:Y:S02]  /*1060*/  LEA.HI R0, R0, R19, RZ, 0x1 ;  /* 0x0000001300007211 */ /* 0x000fe400078f08ff */
[----:B------:R-:W-:Y:S01]  /*1070*/  LOP3.LUT R9, R9, 0xfffffff8, RZ, 0xc0, !PT ;  /* 0xfffffff809097812 */ /* 0x000fe200078ec0ff */
[C---:B------:R-:W-:Y:S01]  /*1080*/  VIADD R26, R23.reuse, 0x8 ;  /* 0x00000008171a7836 */ /* 0x040fe20000000000 */
[----:B------:R-:W-:Y:S01]  /*1090*/  LEA.HI R6, R6, R17, RZ, 0x5 ;  /* 0x0000001106067211 */ /* 0x000fe200078f28ff */
[----:B------:R-:W-:Y:S01]  /*10a0*/  VIADD R22, R23, 0x20 ;  /* 0x0000002017167836 */ /* 0x000fe20000000000 */
[----:B------:R-:W-:Y:S01]  /*10b0*/  LOP3.LUT R5, R5, R4, RZ, 0x3c, !PT ;  /* 0x0000000405057212 */ /* 0x000fe200078e3cff */
[----:B------:R-:W-:Y:S01]  /*10c0*/  IMAD.IADD R9, R8, 0x1, -R9 ;  /* 0x0000000108097824 */ /* 0x000fe200078e0a09 */
[----:B------:R-:W-:Y:S01]  /*10d0*/  LOP3.LUT R0, R0, 0x3fffffe, RZ, 0xc0, !PT ;  /* 0x03fffffe00007812 */ /* 0x000fe200078ec0ff */
[C---:B------:R-:W-:Y:S01]  /*10e0*/  VIADD R24, R23.reuse, 0x18 ;  /* 0x0000001817187836 */ /* 0x040fe20000000000 */
[----:B------:R-:W-:Y:S01]  /*10f0*/  SHF.R.S32.HI R6, RZ, 0x5, R6 ;  /* 0x00000005ff067819 */ /* 0x000fe20000011406 */
[----:B------:R-:W-:Y:S01]  /*1100*/  VIADD R236, R23, 0x80 ;  /* 0x0000008017ec7836 */ /* 0x000fe20000000000 */
[----:B------:R-:W-:Y:S01]  /*1110*/  LOP3.LUT R12, R12, 0xffffe000, RZ, 0xc0, !PT ;  /* 0xffffe0000c0c7812 */ /* 0x000fe200078ec0ff */
[----:B------:R-:W-:Y:S01]  /*1120*/  IMAD.IADD R0, R19, 0x1, -R0 ;  /* 0x0000000113007824 */ /* 0x000fe200078e0a00 */
[----:B------:R-:W-:Y:S01]  /*1130*/  LEA.HI R3, R3, R228, RZ, 0x3 ;  /* 0x000000e403037211 */ /* 0x000fe200078f18ff */
[----:B------:R-:W-:Y:S01]  /*1140*/  IMAD R9, R6, 0x10, R9 ;  /* 0x0000001006097824 */ /* 0x000fe200078e0209 */
[-C--:B------:R-:W-:Y:S01]  /*1150*/  IADD3 R12, R5, R27.reuse, R12 ;  /* 0x0000001b050c7210 */ /* 0x080fe20007ffe00c */
[----:B0-----:R-:W-:Y:S01]  /*1160*/  VIADD R19, R23, 0x38 ;  /* 0x0000003817137836 */ /* 0x001fe20000000000 */
[----:B------:R-:W-:Y:S01]  /*1170*/  LOP3.LUT R5, R3, 0xfffffff8, RZ, 0xc0, !PT ;  /* 0xfffffff803057812 */ /* 0x000fe200078ec0ff */
[----:B------:R-:W-:Y:S01]  /*1180*/  VIADD R20, R23, 0x30 ;  /* 0x0000003017147836 */ /* 0x000fe20000000000 */
[-C--:B------:R-:W-:Y:S01]  /*1190*/  LOP3.LUT R10, R13, R4.reuse, RZ, 0x3c, !PT ;  /* 0x000000040d0a7212 */ /* 0x080fe200078e3cff */
[----:B------:R-:W-:Y:S01]  /*11a0*/  VIADD R8, R23, 0x70 ;  /* 0x0000007017087836 */ /* 0x000fe20000000000 */
[----:B------:R-:W-:Y:S01]  /*11b0*/  LOP3.LUT R11, R11, R4, RZ, 0x3c, !PT ;  /* 0x000000040b0b7212 */ /* 0x000fe200078e3cff */
[----:B------:R-:W-:Y:S01]  /*11c0*/  IMAD R4, R0, 0x40, R9 ;  /* 0x0000004000047824 */ /* 0x000fe200078e0209 */
[----:B------:R-:W-:Y:S01]  /*11d0*/  LOP3.LUT R15, R15, 0xffffe000, RZ, 0xc0, !PT ;  /* 0xffffe0000f0f7812 */ /* 0x000fe200078ec0ff */
[----:B------:R-:W-:Y:S01]  /*11e0*/  IMAD.IADD R0, R228, 0x1, -R5 ;  /* 0x00000001e4007824 */ /* 0x000fe200078e0a05 */
[----:B------:R-:W-:Y:S01]  /*11f0*/  SHF.R.S32.HI R5, RZ, 0x1f, R26 ;  /* 0x0000001fff057819 */ /* 0x000fe2000001141a */
[C---:B------:R-:W-:Y:S01]  /*1200*/  VIADD R9, R23.reuse, 0x68 ;  /* 0x0000006817097836 */ /* 0x040fe20000000000 */
[----:B------:R-:W-:Y:S01]  /*1210*/  IADD3 R10, R10, R27, R15 ;  /* 0x0000001b0a0a7210 */ /* 0x000fe20007ffe00f */
[----:B------:R-:W-:Y:S01]  /*1220*/  VIADD R15, R23, 0x50 ;  /* 0x00000050170f7836 */ /* 0x000fe20000000000 */
[----:B------:R-:W-:Y:S01]  /*1230*/  IADD3 R11, R27, UR38, R11 ;  /* 0x000000261b0b7c10 */ /* 0x000fe2000fffe00b */
[----:B------:R0:W-:Y:S01]  /*1240*/  STL [R1+0x384], R5 ;  /* 0x0003840501007387 */ /* 0x0001e20000100800 */
[----:B------:R-:W-:Y:S01]  /*1250*/  SHF.R.S32.HI R3, RZ, 0x3, R3 ;  /* 0x00000003ff037819 */ /* 0x000fe20000011403 */
[----:B------:R-:W-:-:S02]  /*1260*/  VIADD R7, R23, 0x98 ;  /* 0x0000009817077836 */ /* 0x000fc40000000000 */
[----:B------:R1:W-:Y:S01]  /*1270*/  STL [R1+0x390], R11 ;  /* 0x0003900b01007387 */ /* 0x0003e20000100800 */
[C---:B------:R-:W-:Y:S02]  /*1280*/  VIADD R16, R23.reuse, 0x48 ;  /* 0x0000004817107836 */ /* 0x040fe40000000000 */
[C---:B------:R-:W-:Y:S01]  /*1290*/  VIADD R237, R23.reuse, 0x78 ;  /* 0x0000007817ed7836 */ /* 0x040fe20000000000 */
[----:B------:R-:W-:Y:S01]  /*12a0*/  STL [R1+0x2d4], R9 ;  /* 0x0002d40901007387 */ /* 0x000fe20000100800 */
[C---:B------:R-:W-:Y:S01]  /*12b0*/  VIADD R6, R23.reuse, 0xa0 ;  /* 0x000000a017067836 */ /* 0x040fe20000000000 */
[----:B0-----:R-:W-:Y:S01]  /*12c0*/  SHF.R.S32.HI R5, RZ, 0x1f, R22 ;  /* 0x0000001fff057819 */ /* 0x001fe20000011416 */
[C---:B------:R-:W-:Y:S01]  /*12d0*/  VIADD R25, R23.reuse, 0x10 ;  /* 0x0000001017197836 */ /* 0x040fe20000000000 */
[----:B------:R0:W-:Y:S01]  /*12e0*/  STL [R1+0x320], R3 ;  /* 0x0003200301007387 */ /* 0x0001e20000100800 */
[C---:B------:R-:W-:Y:S01]  /*12f0*/  VIADD R21, R23.reuse, 0x28 ;  /* 0x0000002817157836 */ /* 0x040fe20000000000 */
[----:B-1----:R-:W-:Y:S01]  /*1300*/  SHF.R.S32.HI R11, RZ, 0x1f, R24 ;  /* 0x0000001fff0b7819 */ /* 0x002fe20000011418 */
[C---:B------:R-:W-:Y:S01]  /*1310*/  VIADD R17, R23.reuse, 0x40 ;  /* 0x0000004017117836 */ /* 0x040fe20000000000 */
[----:B------:R1:W-:Y:S01]  /*1320*/  STL [R1+0x378], R5 ;  /* 0x0003780501007387 */ /* 0x0003e20000100800 */
[----:B------:R-:W-:-:S02]  /*1330*/  VIADD R14, R23, 0x58 ;  /* 0x00000058170e7836 */ /* 0x000fc40000000000 */
[C---:B------:R-:W-:Y:S01]  /*1340*/  VIADD R13, R23.reuse, 0x60 ;  /* 0x00000060170d7836 */ /* 0x040fe20000000000 */
[----:B------:R2:W-:Y:S01]  /*1350*/  STL [R1+0x37c], R11 ;  /* 0x00037c0b01007387 */ /* 0x0005e20000100800 */
[C---:B------:R-:W-:Y:S02]  /*1360*/  VIADD R235, R23.reuse, 0x88 ;  /* 0x0000008817eb7836 */ /* 0x040fe40000000000 */
[C---:B0-----:R-:W-:Y:S01]  /*1370*/  VIADD R3, R23.reuse, 0xa8 ;  /* 0x000000a817037836 */ /* 0x041fe20000000000 */
[----:B------:R0:W-:Y:S01]  /*1380*/  STL [R1+0x32c], R0 ;  /* 0x00032c0001007387 */ /* 0x0001e20000100800 */
[C---:B------:R-:W-:Y:S01]  /*1390*/  VIADD R234, R23.reuse, 0x90 ;  /* 0x0000009017ea7836 */ /* 0x040fe20000000000 */
[----:B-1----:R-:W-:Y:S01]  /*13a0*/  SHF.R.S32.HI R5, RZ, 0x1f, R19 ;  /* 0x0000001fff057819 */ /* 0x002fe20000011413 */
[----:B------:R-:W-:Y:S01]  /*13b0*/  VIADD R232, R23, 0xb8 ;  /* 0x000000b817e87836 */ /* 0x000fe20000000000 */
[----:B------:R-:W-:Y:S01]  /*13c0*/  STL [R1+0x2d0], R8 ;  /* 0x0002d00801007387 */ /* 0x000fe20000100800 */
[----:B------:R-:W-:Y:S01]  /*13d0*/  IMAD R224, R224, 0x8, R4 ;  /* 0x00000008e0e07824 */ /* 0x000fe200078e0204 */
[----:B--2---:R-:W-:-:S02]  /*13e0*/  SHF.R.S32.HI R11, RZ, 0x1f, R20 ;  /* 0x0000001fff0b7819 */ /* 0x004fc40000011414 */
[----:B------:R1:W-:Y:S01]  /*13f0*/  STL [R1+0x36c], R5 ;  /* 0x00036c0501007387 */ /* 0x0003e20000100800 */
[----:B0-----:R-:W-:-:S03]  /*1400*/  VIADD R0, R23, 0xb0 ;  /* 0x000000b017007836 */ /* 0x001fc60000000000 */
[----:B------:R0:W-:Y:S04]  /*1410*/  STL [R1+0x370], R11 ;  /* 0x0003700b01007387 */ /* 0x0001e80000100800 */
[----:B------:R-:W-:Y:S01]  /*1420*/  STL [R1+0x314], R7 ;  /* 0x0003140701007387 */ /* 0x000fe20000100800 */
[----:B-1----:R-:W-:-:S03]  /*1430*/  SHF.R.S32.HI R5, RZ, 0x1f, R15 ;  /* 0x0000001fff057819 */ /* 0x002fc6000001140f */
[----:B------:R-:W-:Y:S01]  /*1440*/  STL [R1+0x310], R6 ;  /* 0x0003100601007387 */ /* 0x000fe20000100800 */
[----:B0-----:R-:W-:-:S03]  /*1450*/  SHF.R.S32.HI R11, RZ, 0x1f, R16 ;  /* 0x0000001fff0b7819 */ /* 0x001fc60000011410 */
[----:B------:R0:W-:Y:S04]  /*1460*/  STL [R1+0x360], R5 ;  /* 0x0003600501007387 */ /* 0x0001e80000100800 */
[----:B------:R1:W-:Y:S04]  /*1470*/  STL [R1+0x300], R25 ;  /* 0x0003001901007387 */ /* 0x0003e80000100800 */
[----:B------:R2:W-:Y:S01]  /*1480*/  STL [R1+0x2f4], R21 ;  /* 0x0002f41501007387 */ /* 0x0005e20000100800 */
[----:B0-----:R-:W-:Y:S02]  /*1490*/  SHF.R.S32.HI R5, RZ, 0x1f, R9 ;  /* 0x0000001fff057819 */ /* 0x001fe40000011409 */
[----:B------:R-:W-:Y:S01]  /*14a0*/  SHF.R.S32.HI R9, RZ, 0x1f, R8 ;  /* 0x0000001fff097819 */ /* 0x000fe20000011408 */
[----:B------:R0:W-:Y:S01]  /*14b0*/  STL [R1+0x2e8], R17 ;  /* 0x0002e81101007387 */ /* 0x0001e20000100800 */
[----:B------:R-:W-:-:S02]  /*14c0*/  SHF.R.S32.HI R8, RZ, 0x1f, R237 ;  /* 0x0000001fff087819 */ /* 0x000fc400000114ed */
[----:B-1----:R-:W-:Y:S01]  /*14d0*/  SHF.R.S32.HI R25, RZ, 0x1f, R25 ;  /* 0x0000001fff197819 */ /* 0x002fe20000011419 */
[----:B------:R1:W-:Y:S01]  /*14e0*/  STL [R1+0x354], R5 ;  /* 0x0003540501007387 */ /* 0x0003e20000100800 */
[----:B--2---:R-:W-:-:S03]  /*14f0*/  SHF.R.S32.HI R21, RZ, 0x1f, R21 ;  /* 0x0000001fff157819 */ /* 0x004fc60000011415 */
[----:B------:R2:W-:Y:S01]  /*1500*/  STL [R1+0x2dc], R14 ;  /* 0x0002dc0e01007387 */ /* 0x0005e20000100800 */
[----:B0-----:R-:W-:-:S03]  /*1510*/  SHF.R.S32.HI R17, RZ, 0x1f, R17 ;  /* 0x0000001fff117819 */ /* 0x001fc60000011411 */
[----:B------:R-:W-:Y:S01]  /*1520*/  STL [R1+0x30c], R3 ;  /* 0x00030c0301007387 */ /* 0x000fe20000100800 */
[----:B-1----:R-:W-:-:S03]  /*1530*/  SHF.R.S32.HI R5, RZ, 0x1f, R236 ;  /* 0x0000001fff057819 */ /* 0x002fc600000114ec */
[----:B------:R-:W-:Y:S01]  /*1540*/  STL [R1+0x308], R0 ;  /* 0x0003080001007387 */ /* 0x000fe20000100800 */
[----:B--2---:R-:W-:-:S03]  /*1550*/  SHF.R.S32.HI R14, RZ, 0x1f, R14 ;  /* 0x0000001fff0e7819 */ /* 0x004fc6000001140e */
[----:B------:R0:W-:Y:S04]  /*1560*/  STL [R1+0x348], R5 ;  /* 0x0003480501007387 */ /* 0x0001e80000100800 */
[----:B------:R1:W-:Y:S04]  /*1570*/  STL [R1+0x364], R11 ;  /* 0x0003640b01007387 */ /* 0x0003e80000100800 */
[----:B------:R2:W-:Y:S01]  /*1580*/  STL [R1+0x350], R9 ;  /* 0x0003500901007387 */ /* 0x0005e20000100800 */
[----:B0-----:R-:W-:Y:S02]  /*1590*/  SHF.R.S32.HI R5, RZ, 0x1f, R7 ;  /* 0x0000001fff057819 */ /* 0x001fe40000011407 */
[----:B------:R-:W-:Y:S01]  /*15a0*/  SHF.R.S32.HI R7, RZ, 0x1f, R6 ;  /* 0x0000001fff077819 */ /* 0x000fe20000011406 */
[----:B------:R0:W-:Y:S01]  /*15b0*/  STL [R1+0x34c], R8 ;  /* 0x00034c0801007387 */ /* 0x0001e20000100800 */
[----:B------:R-:W-:Y:S01]  /*15c0*/  SHF.R.S32.HI R6, RZ, 0x1f, R3 ;  /* 0x0000001fff067819 */ /* 0x000fe20000011403 */
[----:B------:R-:W-:Y:S01]  /*15d0*/  VIADD R3, R10, UR38 ;  /* 0x000000260a037c36 */ /* 0x000fe20008000000 */
[----:B-1----:R-:W-:Y:S01]  /*15e0*/  SHF.R.S32.HI R11, RZ, 0x1f, R13 ;  /* 0x0000001fff0b7819 */ /* 0x002fe2000001140d */
[----:B------:R1:W-:Y:S01]  /*15f0*/  STL [R1+0x33c], R5 ;  /* 0x00033c0501007387 */ /* 0x0003e20000100800 */
[----:B--2---:R-:W-:-:S03]  /*1600*/  SHF.R.S32.HI R9, RZ, 0x1f, R235 ;  /* 0x0000001fff097819 */ /* 0x004fc600000114eb */
[----:B------:R2:W-:Y:S01]  /*1610*/  STL [R1+0x39c], R4 ;  /* 0x00039c0401007387 */ /* 0x0005e20000100800 */
[----:B0-----:R-:W-:-:S03]  /*1620*/  SHF.R.S32.HI R8, RZ, 0x1f, R234 ;  /* 0x0000001fff087819 */ /* 0x001fc600000114ea */
[----:B------:R2:W-:Y:S01]  /*1630*/  STL [R1+0x304], R26 ;  /* 0x0003041a01007387 */ /* 0x0005e20000100800 */
[----:B-1----:R-:W-:Y:S01]  /*1640*/  SHF.R.S32.HI R5, RZ, 0x1f, R0 ;  /* 0x0000001fff057819 */ /* 0x002fe20000011400 */
[----:B------:R-:W-:Y:S02]  /*1650*/  VIADD R0, R12, UR38 ;  /* 0x000000260c007c36 */ /* 0x000fe40008000000 */
[----:B------:R2:W-:Y:S04]  /*1660*/  STL [R1+0x2fc], R24 ;  /* 0x0002fc1801007387 */ /* 0x0005e80000100800 */
        /* <DEDUP_REMOVED lines=17> */
[----:B------:R2:W-:Y:S02]  /*1780*/  STL [R1+0x388], R0 ;  /* 0x0003880001007387 */ /* 0x0005e40000100800 */
.L_x_1516:
[----:B01234-:R-:W0:Y:S01]  /*1790*/  LDC.64 R6, c[0x0][0xa18] ;  /* 0x00028600ff067b82 */ /* 0x01fe220000000a00 */
[----:B------:R-:W-:Y:S01]  /*17a0*/  ULDC.64 UR6, c[0x0][0xa08] ;  /* 0x0002820000067ab9 */ /* 0x000fe20000000a00 */
[----:B-----5:R-:W-:Y:S01]  /*17b0*/  IMAD.MOV.U32 R42, RZ, RZ, RZ ;  /* 0x000000ffff2a7224 */ /* 0x020fe200078e00ff */
[----:B------:R-:W-:Y:S01]  /*17c0*/  ISETP.NE.U32.AND P0, PT, RZ, UR6, PT ;  /* 0x00000006ff007c0c */ /* 0x000fe2000bf05070 */
[----:B------:R-:W-:-:S03]  /*17d0*/  IMAD.MOV.U32 R20, RZ, RZ, RZ ;  /* 0x000000ffff147224 */ /* 0x000fc600078e00ff */
[----:B------:R-:W-:Y:S01]  /*17e0*/  ISETP.NE.AND.EX P0, PT, RZ, UR7, PT, P0 ;  /* 0x00000007ff007c0c */ /* 0x000fe2000bf05300 */
[----:B------:R-:W1:Y:S01]  /*17f0*/  LDC R16, c[0x0][0x288] ;  /* 0x0000a200ff107b82 */ /* 0x000e620000000800 */
[----:B------:R-:W-:-:S07]  /*1800*/  ULDC.64 UR6, c[0x0][0xa20] ;  /* 0x0002880000067ab9 */ /* 0x000fce0000000a00 */
[----:B------:R-:W2:Y:S01]  /*1810*/  LDC.64 R4, c[0x0][0xa28] ;  /* 0x00028a00ff047b82 */ /* 0x000ea20000000a00 */
[----:B0-----:R-:W-:-:S07]  /*1820*/  ISETP.NE.U32.AND P1, PT, R6, RZ, PT ;  /* 0x000000ff0600720c */ /* 0x001fce0003f25070 */
[----:B------:R-:W0:Y:S01]  /*1830*/  LDC R31, c[0x0][0x424] ;  /* 0x00010900ff1f7b82 */ /* 0x000e220000000800 */
[----:B------:R-:W-:-:S07]  /*1840*/  ISETP.NE.AND.EX P1, PT, R7, RZ, PT, P1 ;  /* 0x000000ff0700720c */ /* 0x000fce0003f25310 */
[----:B------:R-:W3:Y:S01]  /*1850*/  LDC.64 R6, c[0x0][0xa08] ;  /* 0x00028200ff067b82 */ /* 0x000ee20000000a00 */
[----:B--2---:R-:W-:-:S07]  /*1860*/  ISETP.NE.U32.AND P2, PT, R4, RZ, PT ;  /* 0x000000ff0400720c */ /* 0x004fce0003f45070 */
[----:B------:R-:W2:Y:S01]  /*1870*/  @P1 LDC.64 R8, c[0x0][0xa18] ;  /* 0x00028600ff081b82 */ /* 0x000ea20000000a00 */
[----:B------:R-:W-:-:S07]  /*1880*/  ISETP.NE.AND.EX P2, PT, R5, RZ, PT, P2 ;  /* 0x000000ff0500720c */ /* 0x000fce0003f45320 */
[----:B------:R-:W4:Y:S01]  /*1890*/  LDC R12, c[0x0][0x2f0] ;  /* 0x0000bc00ff0c7b82 */ /* 0x000f220000000800 */
[----:B---3--:R-:W-:-:S07]  /*18a0*/  IMAD.WIDE R10, R223, 0x4, R6 ;  /* 0x00000004df0a7825 */ /* 0x008fce00078e0206 */
[----:B------:R-:W3:Y:S01]  /*18b0*/  @P2 LDC.64 R4, c[0x0][0xa28] ;  /* 0x00028a00ff042b82 */ /* 0x000ee20000000a00 */
[----:B------:R0:W5:Y:S01]  /*18c0*/  @P0 LDG.E R42, desc[UR50][R10.64] ;  /* 0x000000320a2a0981 */ /* 0x000162000c1e1900 */
[----:B--2---:R-:W-:-:S06]  /*18d0*/  @P1 IMAD.WIDE R6, R223, 0x4, R8 ;  /* 0x00000004df061825 */ /* 0x004fcc00078e0208 */
[----:B------:R-:W2:Y:S01]  /*18e0*/  LDC.64 R8, c[0x0][0x418] ;  /* 0x00010600ff087b82 */ /* 0x000ea20000000a00 */
[----:B-1----:R1:W5:Y:S07]  /*18f0*/  @P1 LDG.E R16, desc[UR50][R6.64] ;  /* 0x0000003206101981 */ /* 0x00236e000c1e1900 */
[----:B------:R-:W0:Y:S01]  /*1900*/  LDC R229, c[0x0][0x348] ;  /* 0x0000d200ffe57b82 */ /* 0x000e220000000800 */
[----:B---3--:R-:W-:-:S05]  /*1910*/  @P2 IMAD.WIDE R4, R223, 0x4, R4 ;  /* 0x00000004df042825 */ /* 0x008fca00078e0204 */
[----:B------:R1:W5:Y:S01]  /*1920*/  @P2 LDG.E R20, desc[UR50][R4.64] ;  /* 0x0000003204142981 */ /* 0x000362000c1e1900 */
[----:B--2---:R-:W-:Y:S02]  /*1930*/  ISETP.NE.U32.AND P2, PT, R8, RZ, PT ;  /* 0x000000ff0800720c */ /* 0x004fe40003f45070 */
[C---:B------:R-:W-:Y:S02]  /*1940*/  LOP3.LUT R3, R222.reuse, 0xff000000, RZ, 0xc0, !PT ;  /* 0xff000000de037812 */ /* 0x040fe400078ec0ff */
[----:B------:R-:W-:Y:S02]  /*1950*/  ISETP.NE.AND.EX P2, PT, R9, RZ, PT, P2 ;  /* 0x000000ff0900720c */ /* 0x000fe40003f45320 */
[----:B------:R-:W-:Y:S02]  /*1960*/  ISETP.NE.U32.AND P3, PT, RZ, UR6, PT ;  /* 0x00000006ff007c0c */ /* 0x000fe4000bf65070 */
[----:B0-----:R-:W-:Y:S02]  /*1970*/  SEL R31, R31, 0x1, P2 ;  /* 0x000000011f1f7807 */ /* 0x001fe40001000000 */
[----:B------:R-:W-:-:S02]  /*1980*/  LOP3.LUT R0, R222, 0xff0000, RZ, 0xc0, !PT ;  /* 0x00ff0000de007812 */ /* 0x000fc400078ec0ff */
[----:B------:R-:W-:Y:S02]  /*1990*/  SHF.R.U32.HI R3, RZ, 0x8, R3 ;  /* 0x00000008ff037819 */ /* 0x000fe40000011603 */
[----:B------:R-:W-:Y:S01]  /*19a0*/  ISETP.NE.AND.EX P3, PT, RZ, UR7, PT, P3 ;  /* 0x00000007ff007c0c */ /* 0x000fe2000bf65330 */
[----:B----4-:R-:W-:Y:S01]  /*19b0*/  IMAD R31, R31, R12, RZ ;  /* 0x0000000c1f1f7224 */ /* 0x010fe200078e02ff */
[----:B------:R-:W-:Y:S01]  /*19c0*/  LEA.HI R226, R0, R3, RZ, 0x10 ;  /* 0x0000000300e27211 */ /* 0x000fe200078f80ff */
[----:B-1----:R-:W-:Y:S10]  /*19d0*/  @P1 BRA `(.L_x_1361) ;  /* 0x0000000000241947 */ /* 0x002ff40003800000 */
        /* <DEDUP_REMOVED lines=9> */
.L_x_1361:
[----:B------:R-:W-:Y:S01]  /*1a70*/  LOP3.LUT R225, R222, 0xffff, RZ, 0xc0, !PT ;  /* 0x0000ffffdee17812 */ /* 0x000fe200078ec0ff */
[----:B------:R-:W-:Y:S01]  /*1a80*/  IMAD.MOV.U32 R227, RZ, RZ, R223 ;  /* 0x000000ffffe37224 */ /* 0x000fe200078e00df */
[----:B------:R-:W-:Y:S06]  /*1a90*/  @!P3 BRA `(.L_x_1362) ;  /* 0x000000000010b947 */ /* 0x000fec0003800000 */
[----:B------:R-:W0:Y:S02]  /*1aa0*/  LDC.64 R4, c[0x0][0xa20] ;  /* 0x00028800ff047b82 */ /* 0x000e240000000a00 */
[----:B0-----:R-:W-:-:S05]  /*1ab0*/  IMAD.WIDE R4, R223, 0x4, R4 ;  /* 0x00000004df047825 */ /* 0x001fca00078e0204 */
[----:B------:R0:W5:Y:S01]  /*1ac0*/  LDG.E R31, desc[UR50][R4.64] ;  /* 0x00000032041f7981 */ /* 0x000162000c1e1900 */
[----:B------:R-:W-:Y:S05]  /*1ad0*/  BRA `(.L_x_1363) ;  /* 0x0000000000107947 */ /* 0x000fea0003800000 */
.L_x_1362:
[----:B------:R-:W-:Y:S05]  /*1ae0*/  @!P0 BRA `(.L_x_1363) ;  /* 0x00000000000c8947 */ /* 0x000fea0003800000 */
[----:B------:R-:W2:Y:S04]  /*1af0*/  LDG.E R0, desc[UR50][R10.64] ;  /* 0x000000320a007981 */ /* 0x000ea8000c1e1900 */
[----:B------:R-:W2:Y:S02]  /*1b00*/  LDG.E R31, desc[UR50][R10.64+0x4] ;  /* 0x000004320a1f7981 */ /* 0x000ea4000c1e1900 */
[----:B--2---:R-:W-:-:S07]  /*1b10*/  IMAD.IADD R31, R31, 0x1, -R0 ;  /* 0x000000011f1f7824 */ /* 0x004fce00078e0a00 */
.L_x_1363:
[----:B0-----:R-:W0:Y:S08]  /*1b20*/  LDC.64 R4, c[0x0][0xa10] ;  /* 0x00028400ff047b82 */ /* 0x001e300000000a00 */
[----:B------:R-:W1:Y:S01]  /*1b30*/  LDC.64 R6, c[0x0][0xa30] ;  /* 0x00028c00ff067b82 */ /* 0x000e620000000a00 */
[----:B0-----:R-:W-:-:S07]  /*1b40*/  ISETP.NE.U32.AND P0, PT, R4, RZ, PT ;  /* 0x000000ff0400720c */ /* 0x001fce0003f05070 */
[----:B------:R-:W0:Y:S01]  /*1b50*/  LDC R4, c[0x0][0x448] ;  /* 0x00011200ff047b82 */ /* 0x000e220000000800 */
[----:B------:R-:W-:Y:S02]  /*1b60*/  ISETP.NE.AND.EX P0, PT, R5, RZ, PT, P0 ;  /* 0x000000ff0500720c */ /* 0x000fe40003f05300 */
[----:B-1----:R-:W-:-:S04]  /*1b70*/  ISETP.NE.U32.AND P1, PT, R6, RZ, PT ;  /* 0x000000ff0600720c */ /* 0x002fc80003f25070 */
[----:B------:R-:W-:-:S07]  /*1b80*/  ISETP.NE.AND.EX P1, PT, R7, RZ, PT, P1 ;  /* 0x000000ff0700720c */ /* 0x000fce0003f25310 */
[----:B------:R-:W1:Y:S08]  /*1b90*/  @P0 LDC.64 R8, c[0x0][0xa10] ;  /* 0x00028400ff080b82 */ /* 0x000e700000000a00 */
[----:B------:R-:W2:Y:S01]  /*1ba0*/  @P1 LDC.64 R10, c[0x0][0xa30] ;  /* 0x00028c00ff0a1b82 */ /* 0x000ea20000000a00 */
[----:B-1----:R-:W-:-:S05]  /*1bb0*/  @P0 IMAD.WIDE R8, R223, 0x4, R8 ;  /* 0x00000004df080825 */ /* 0x002fca00078e0208 */
[----:B------:R-:W3:Y:S01]  /*1bc0*/  @P0 LDG.E R0, desc[UR50][R8.64] ;  /* 0x0000003208000981 */ /* 0x000ee2000c1e1900 */
[----:B--2---:R-:W-:-:S03]  /*1bd0*/  @P1 IMAD.WIDE R10, R223, 0x4, R10 ;  /* 0x00000004df0a1825 */ /* 0x004fc600078e020a */
[----:B------:R1:W3:Y:S04]  /*1be0*/  @P0 LDG.E R3, desc[UR50][R8.64+0x4] ;  /* 0x0000043208030981 */ /* 0x0002e8000c1e1900 */
[----:B------:R2:W4:Y:S01]  /*1bf0*/  @P1 LDG.E R21, desc[UR50][R10.64] ;  /* 0x000000320a151981 */ /* 0x000522000c1e1900 */
[----:B------:R-:W2:Y:S01]  /*1c00*/  S2UR UR5, SR_SWINHI ;  /* 0x00000000000579c3 */ /* 0x000ea20000002f00 */
[----:B------:R-:W2:Y:S01]  /*1c10*/  S2R R12, SR_TID.X ;  /* 0x00000000000c7919 */ /* 0x000ea20000002100 */
[----:B0-----:R-:W-:-:S06]  /*1c20*/  ISETP.NE.AND P2, PT, R4, 0x1, PT ;  /* 0x000000010400780c */ /* 0x001fcc0003f45270 */
[----:B-1----:R-:W0:Y:S08]  /*1c30*/  LDC.64 R8, c[0x0][0x9e0] ;  /* 0x00027800ff087b82 */ /* 0x002e300000000a00 */
[----:B------:R-:W1:Y:S01]  /*1c40*/  @P2 LDC R24, c[0x0][0x44c] ;  /* 0x00011300ff182b82 */ /* 0x000e620000000800 */
[----:B------:R-:W-:Y:S01]  /*1c50*/  UMOV UR54, UR38 ;  /* 0x0000002600367c82 */ /* 0x000fe20008000000 */
[----:B--2---:R-:W-:-:S06]  /*1c60*/  UMOV UR55, UR5 ;  /* 0x0000000500377c82 */ /* 0x004fcc0008000000 */
[----:B------:R-:W2:Y:S01]  /*1c70*/  @P2 LDC R19, c[0x0][0x450] ;  /* 0x00011400ff132b82 */ /* 0x000ea20000000800 */
[----:B------:R-:W-:Y:S02]  /*1c80*/  UIADD3 UR5, UP0, UR54, 0x33490, URZ ;  /* 0x0003349036057890 */ /* 0x000fe4000ff1e03f */
[----:B------:R-:W-:Y:S02]  /*1c90*/  UIADD3 UR7, UP1, UR54, 0x334a0, URZ ;  /* 0x000334a036077890 */ /* 0x000fe4000ff3e03f */
[----:B------:R-:W-:Y:S02]  /*1ca0*/  UIADD3.X UR6, URZ, UR55, URZ, UP0, !UPT ;  /* 0x000000373f067290 */ /* 0x000fe400087fe43f */
[----:B------:R-:W-:Y:S01]  /*1cb0*/  UIADD3.X UR8, URZ, UR55, URZ, UP1, !UPT ;  /* 0x000000373f087290 */ /* 0x000fe20008ffe43f */
[----:B------:R-:W-:Y:S01]  /*1cc0*/  LOP3.LUT R12, R12, 0x7f, RZ, 0xc0, !PT ;  /* 0x0000007f0c0c7812 */ /* 0x000fe200078ec0ff */
[----:B------:R-:W-:Y:S02]  /*1cd0*/  IMAD.MOV.U32 R14, RZ, RZ, 0x7800 ;  /* 0x00007800ff0e7424 */ /* 0x000fe400078e00ff */
[----:B------:R-:W-:Y:S01]  /*1ce0*/  IMAD.U32 R15, RZ, RZ, UR36 ;  /* 0x00000024ff0f7e24 */ /* 0x000fe2000f8e00ff */
[----:B------:R-:W-:Y:S01]  /*1cf0*/  ISETP.NE.AND P3, PT, R12, RZ, PT ;  /* 0x000000ff0c00720c */ /* 0x000fe20003f65270 */
[----:B------:R-:W-:Y:S01]  /*1d00*/  IMAD.U32 R12, RZ, RZ, UR5 ;  /* 0x00000005ff0c7e24 */ /* 0x000fe2000f8e00ff */
[----:B------:R-:W-:Y:S01]  /*1d10*/  USHF.L.U32 UR39, UR4, 0x7, URZ ;  /* 0x0000000704277899 */ /* 0x000fe2000800063f */
[----:B------:R-:W-:-:S02]  /*1d20*/  IMAD.U32 R13, RZ, RZ, UR6 ;  /* 0x00000006ff0d7e24 */ /* 0x000fc4000f8e00ff */
[----:B------:R-:W-:Y:S02]  /*1d30*/  IMAD.U32 R10, RZ, RZ, UR7 ;  /* 0x00000007ff0a7e24 */ /* 0x000fe4000f8e00ff */
[----:B------:R-:W-:Y:S01]  /*1d40*/  IMAD.U32 R11, RZ, RZ, UR8 ;  /* 0x00000008ff0b7e24 */ /* 0x000fe2000f8e00ff */
[----:B------:R0:W-:Y:S01]  /*1d50*/  STL.64 [R1+0x18], R14 ;  /* 0x0000180e01007387 */ /* 0x0001e20000100a00 */
[----:B------:R-:W-:Y:S01]  /*1d60*/  IMAD.MOV.U32 R5, RZ, RZ, 0x100 ;  /* 0x00000100ff057424 */ /* 0x000fe200078e00ff */
[----:B------:R-:W-:Y:S01]  /*1d70*/  SEL R4, RZ, 0x1, P3 ;  /* 0x00000001ff047807 */ /* 0x000fe20001800000 */
[----:B------:R-:W-:Y:S01]  /*1d80*/  IMAD.MOV.U32 R6, RZ, RZ, 0x1 ;  /* 0x00000001ff067424 */ /* 0x000fe200078e00ff */
[----:B------:R-:W-:Y:S01]  /*1d90*/  STL.64 [R1+0x8], R12 ;  /* 0x0000080c01007387 */ /* 0x000fe20000100a00 */
[----:B------:R-:W-:Y:S01]  /*1da0*/  IMAD.MOV.U32 R7, RZ, RZ, RZ ;  /* 0x000000ffff077224 */ /* 0x000fe200078e00ff */
[----:B------:R-:W-:Y:S02]  /*1db0*/  UIADD3 UR4, UR39, 0x7f, URZ ;  /* 0x0000007f27047890 */ /* 0x000fe4000fffe03f */
[----:B------:R-:W-:Y:S01]  /*1dc0*/  STL.64 [R1+0x10], R10 ;  /* 0x0000100a01007387 */ /* 0x000fe20000100a00 */
[----:B0----5:R-:W-:-:S03]  /*1dd0*/  IMAD.IADD R14, R31, 0x1, -R20 ;  /* 0x000000011f0e7824 */ /* 0x021fc600078e0a14 */
[----:B------:R-:W-:Y:S01]  /*1de0*/  STL.64 [R1+0x30], R10 ;  /* 0x0000300a01007387 */ /* 0x000fe20000100a00 */
[----:B------:R-:W-:-:S03]  /*1df0*/  R2UR UR48, R31 ;  /* 0x000000001f3072ca */ /* 0x000fc600000e0000 */
[----:B------:R-:W-:Y:S04]  /*1e00*/  STL.64 [R1], RZ ;  /* 0x000000ff01007387 */ /* 0x000fe80000100a00 */
[----:B------:R1:W-:Y:S02]  /*1e10*/  STL.128 [R1+0x20], R4 ;  /* 0x0000200401007387 */ /* 0x0003e40000100c00 */
[----:B-1----:R-:W-:-:S04]  /*1e20*/  @P2 IMAD.HI.U32 R4, R24, UR4, RZ ;  /* 0x0000000418042c27 */ /* 0x002fc8000f8e00ff */
[----:B---3--:R-:W-:-:S04]  /*1e30*/  @P0 IMAD.IADD R229, R3, 0x1, -R0 ;  /* 0x0000000103e50824 */ /* 0x008fc800078e0a00 */
[----:B------:R-:W-:Y:S01]  /*1e40*/  IMAD.IADD R22, R14, 0x1, R229 ;  /* 0x000000010e167824 */ /* 0x000fe200078e02e5 */
[----:B----4-:R-:W-:Y:S02]  /*1e50*/  @P1 R2UR UR48, R21 ;  /* 0x00000000153012ca */ /* 0x010fe400000e0000 */
[----:B------:R-:W-:Y:S01]  /*1e60*/  ISETP.GE.AND P1, PT, R9, 0x1, PT ;  /* 0x000000010900780c */ /* 0x000fe20003f26270 */
[C---:B------:R-:W-:Y:S01]  /*1e70*/  VIADD R0, R22.reuse, 0x9f ;  /* 0x0000009f16007836 */ /* 0x040fe20000000000 */
[----:B------:R-:W-:Y:S01]  /*1e80*/  IADD3 R24, R22, 0x1, -R16 ;  /* 0x0000000116187810 */ /* 0x000fe20007ffe810 */
[----:B------:R-:W-:Y:S01]  /*1e90*/  IMAD.U32 R3, RZ, RZ, UR4 ;  /* 0x00000004ff037e24 */ /* 0x000fe2000f8e00ff */
[----:B--2---:R-:W-:Y:S01]  /*1ea0*/  @P2 SHF.R.U32.HI R3, RZ, R19, R4 ;  /* 0x00000013ff032219 */ /* 0x004fe20000011604 */
[----:B------:R-:W-:-:S04]  /*1eb0*/  IMAD.HI R0, R0, 0x66666667, RZ ;  /* 0x6666666700007827 */ /* 0x000fc800078e02ff */
[----:B------:R-:W-:Y:S01]  /*1ec0*/  IMAD.IADD R3, R24, 0x1, R3 ;  /* 0x0000000118037824 */ /* 0x000fe200078e0203 */
[----:B------:R-:W-:-:S03]  /*1ed0*/  SHF.R.U32.HI R27, RZ, 0x1f, R0 ;  /* 0x0000001fff1b7819 */ /* 0x000fc60000011600 */
[----:B------:R-:W-:Y:S01]  /*1ee0*/  IMAD.IADD R8, R3, 0x1, R8 ;  /* 0x0000000103087824 */ /* 0x000fe200078e0208 */
[----:B------:R-:W-:Y:S01]  /*1ef0*/  LEA.HI.SX32 R27, R0, R27, 0x1a ;  /* 0x0000001b001b7211 */ /* 0x000fe200078fd2ff */
[----:B------:R-:W-:Y:S06]  /*1f00*/  @!P1 BRA `(.L_x_1364) ;  /* 0x0000000000409947 */ /* 0x000fec0003800000 */
[C---:B------:R-:W-:Y:S01]  /*1f10*/  ISETP.GT.AND P0, PT, R3.reuse, RZ, PT ;  /* 0x000000ff0300720c */ /* 0x040fe20003f04270 */
[----:B------:R-:W-:-:S12]  /*1f20*/  VIADD R0, R3, 0xffffffff ;  /* 0xffffffff03007836 */ /* 0x000fd80000000000 */
[----:B------:R-:W-:Y:S05]  /*1f30*/  @P0 BRA `(.L_x_1365) ;  /* 0x00000000001c0947 */ /* 0x000fea0003800000 */
[----:B------:R-:W-:Y:S01]  /*1f40*/  ISETP.NE.AND P0, PT, R9, 0x1, PT ;  /* 0x000000010900780c */ /* 0x000fe20003f05270 */
[----:B------:R-:W-:-:S12]  /*1f50*/  IMAD.MOV R3, RZ, RZ, -R3 ;  /* 0x000000ffff037224 */ /* 0x000fd800078e0a03 */
[----:B------:R-:W0:Y:S02]  /*1f60*/  @P0 LDC.64 R4, c[0x0][0x9e8] ;  /* 0x00027a00ff040b82 */ /* 0x000e240000000a00 */
[----:B0-----:R-:W-:-:S05]  /*1f70*/  @P0 IMAD.HI.U32 R0, R3, R4, RZ ;  /* 0x0000000403000227 */ /* 0x001fca00078e00ff */
[----:B------:R-:W-:-:S04]  /*1f80*/  @P0 SHF.R.U32.HI R3, RZ, R5, R0 ;  /* 0x00000005ff030219 */ /* 0x000fc80000011600 */
[----:B------:R-:W-:Y:S01]  /*1f90*/  LOP3.LUT R0, RZ, R3, RZ, 0x33, !PT ;  /* 0x00000003ff007212 */ /* 0x000fe200078e33ff */
[----:B------:R-:W-:Y:S06]  /*1fa0*/  BRA `(.L_x_1366) ;  /* 0x0000000000107947 */ /* 0x000fec0003800000 */
.L_x_1365:
[----:B------:R-:W-:-:S13]  /*1fb0*/  ISETP.NE.AND P0, PT, R9, 0x1, PT ;  /* 0x000000010900780c */ /* 0x000fda0003f05270 */
[----:B------:R-:W0:Y:S02]  /*1fc0*/  @P0 LDC.64 R4, c[0x0][0x9e8] ;  /* 0x00027a00ff040b82 */ /* 0x000e240000000a00 */
[----:B0-----:R-:W-:-:S05]  /*1fd0*/  @P0 IMAD.HI.U32 R4, R0, R4, RZ ;  /* 0x0000000400040227 */ /* 0x001fca00078e00ff */
[----:B------:R-:W-:-:S07]  /*1fe0*/  @P0 SHF.R.U32.HI R0, RZ, R5, R4 ;  /* 0x00000005ff000219 */ /* 0x000fce0000011604 */
.L_x_1366:
[----:B------:R-:W-:-:S05]  /*1ff0*/  IMAD R3, R0, R9, R9 ;  /* 0x0000000900037224 */ /* 0x000fca00078e0209 */
[----:B------:R-:W-:-:S07]  /*2000*/  VIMNMX R8, R8, R3, PT ;  /* 0x0000000308087248 */ /* 0x000fce0003fe0100 */
.L_x_1364:
[----:B------:R-:W0:Y:S01]  /*2010*/  @P2 LDC R0, c[0x0][0x44c] ;  /* 0x00011300ff002b82 */ /* 0x000e220000000800 */
[----:B------:R-:W-:Y:S02]  /*2020*/  VIADD R8, R8, 0x9f ;  /* 0x0000009f08087836 */ /* 0x000fe40000000000 */
[----:B------:R-:W-:Y:S02]  /*2030*/  IMAD.U32 R5, RZ, RZ, UR39 ;  /* 0x00000027ff057e24 */ /* 0x000fe4000f8e00ff */
[----:B------:R-:W-:-:S03]  /*2040*/  IMAD.HI R8, R8, 0x66666667, RZ ;  /* 0x6666666708087827 */ /* 0x000fc600078e02ff */
[----:B------:R-:W1:Y:S01]  /*2050*/  @P2 LDC R3, c[0x0][0x450] ;  /* 0x00011400ff032b82 */ /* 0x000e620000000800 */
[----:B------:R-:W-:-:S07]  /*2060*/  IMAD.IADD R104, R22, 0x1, -R16 ;  /* 0x0000000116687824 */ /* 0x000fce00078e0a10 */
[----:B------:R-:W2:Y:S01]  /*2070*/  LDC R4, c[0x0][0x9dc] ;  /* 0x00027700ff047b82 */ /* 0x000ea20000000800 */
[----:B0-----:R-:W-:-:S05]  /*2080*/  @P2 IMAD.HI.U32 R0, R0, UR39, RZ ;  /* 0x0000002700002c27 */ /* 0x001fca000f8e00ff */
[----:B-1----:R-:W-:Y:S02]  /*2090*/  @P2 SHF.R.U32.HI R5, RZ, R3, R0 ;  /* 0x00000003ff052219 */ /* 0x002fe40000011600 */
[----:B------:R-:W-:-:S03]  /*20a0*/  SHF.R.U32.HI R3, RZ, 0x1f, R8 ;  /* 0x0000001fff037819 */ /* 0x000fc60000011608 */
[----:B------:R-:W-:Y:S01]  /*20b0*/  IMAD.IADD R5, R104, 0x1, R5 ;  /* 0x0000000168057824 */ /* 0x000fe200078e0205 */
[----:B------:R-:W-:-:S03]  /*20c0*/  LEA.HI.SX32 R8, R8, R3, 0x1a ;  /* 0x0000000308087211 */ /* 0x000fc600078fd2ff */
[----:B--2---:R-:W-:Y:S01]  /*20d0*/  IMAD.IADD R0, R5, 0x1, -R4 ;  /* 0x0000000105007824 */ /* 0x004fe200078e0a04 */
[----:B------:R-:W-:Y:S01]  /*20e0*/  VIMNMX R8, R27, R8, PT ;  /* 0x000000081b087248 */ /* 0x000fe20003fe0100 */
[----:B------:R-:W-:Y:S06]  /*20f0*/  @!P1 BRA `(.L_x_1367) ;  /* 0x00000000003c9947 */ /* 0x000fec0003800000 */
[----:B------:R-:W-:-:S13]  /*2100*/  ISETP.GT.AND P0, PT, R5, -0x1, PT ;  /* 0xffffffff0500780c */ /* 0x000fda0003f04270 */
[----:B------:R-:W-:Y:S05]  /*2110*/  @P0 BRA `(.L_x_1368) ;  /* 0x00000000001c0947 */ /* 0x000fea0003800000 */
[----:B------:R-:W-:Y:S02]  /*2120*/  ISETP.NE.AND P0, PT, R9, 0x1, PT ;  /* 0x000000010900780c */ /* 0x000fe40003f05270 */
[----:B------:R-:W-:-:S11]  /*2130*/  LOP3.LUT R5, RZ, R5, RZ, 0x33, !PT ;  /* 0x00000005ff057212 */ /* 0x000fd600078e33ff */
[----:B------:R-:W0:Y:S02]  /*2140*/  @P0 LDC.64 R6, c[0x0][0x9e8] ;  /* 0x00027a00ff060b82 */ /* 0x000e240000000a00 */
[----:B0-----:R-:W-:-:S05]  /*2150*/  @P0 IMAD.HI.U32 R4, R5, R6, RZ ;  /* 0x0000000605040227 */ /* 0x001fca00078e00ff */
[----:B------:R-:W-:-:S04]  /*2160*/  @P0 SHF.R.U32.HI R5, RZ, R7, R4 ;  /* 0x00000007ff050219 */ /* 0x000fc80000011604 */
[----:B------:R-:W-:Y:S01]  /*2170*/  LOP3.LUT R5, RZ, R5, RZ, 0x33, !PT ;  /* 0x00000005ff057212 */ /* 0x000fe200078e33ff */
[----:B------:R-:W-:Y:S06]  /*2180*/  BRA `(.L_x_1369) ;  /* 0x0000000000107947 */ /* 0x000fec0003800000 */
.L_x_1368:
[----:B------:R-:W-:-:S13]  /*2190*/  ISETP.NE.AND P0, PT, R9, 0x1, PT ;  /* 0x000000010900780c */ /* 0x000fda0003f05270 */
[----:B------:R-:W0:Y:S02]  /*21a0*/  @P0 LDC.64 R6, c[0x0][0x9e8] ;  /* 0x00027a00ff060b82 */ /* 0x000e240000000a00 */
[----:B0-----:R-:W-:-:S05]  /*21b0*/  @P0 IMAD.HI.U32 R4, R5, R6, RZ ;  /* 0x0000000605040227 */ /* 0x001fca00078e00ff */
[----:B------:R-:W-:-:S07]  /*21c0*/  @P0 SHF.R.U32.HI R5, RZ, R7, R4 ;  /* 0x00000007ff050219 */ /* 0x000fce0000011604 */
.L_x_1369:
[----:B------:R-:W-:-:S05]  /*21d0*/  IMAD R5, R5, R9, RZ ;  /* 0x0000000905057224 */ /* 0x000fca00078e02ff */
[----:B------:R-:W-:-:S07]  /*21e0*/  VIMNMX R0, R0, R5, !PT ;  /* 0x0000000500007248 */ /* 0x000fce0007fe0100 */
.L_x_1367:
[----:B------:R-:W-:Y:S01]  /*21f0*/  IMAD.HI R0, R0, 0x66666667, RZ ;  /* 0x6666666700007827 */ /* 0x000fe200078e02ff */
[----:B------:R-:W-:Y:S02]  /*2200*/  LOP3.LUT R233, R226, 0xff, RZ, 0xc0, !PT ;  /* 0x000000ffe2e97812 */ /* 0x000fe400078ec0ff */
[----:B------:R-:W-:Y:S02]  /*2210*/  SHF.R.U32.HI R226, RZ, 0x10, R226 ;  /* 0x00000010ffe27819 */ /* 0x000fe400000116e2 */
[----:B------:R-:W-:-:S04]  /*2220*/  SHF.R.U32.HI R3, RZ, 0x1f, R0 ;  /* 0x0000001fff037819 */ /* 0x000fc80000011600 */
[----:B------:R-:W-:Y:S01]  /*2230*/  LEA.HI.SX32 R3, R0, R3, 0x1a ;  /* 0x0000000300037211 */ /* 0x000fe200078fd2ff */
[----:B------:R-:W-:-:S03]  /*2240*/  IMAD.MOV.U32 R0, RZ, RZ, RZ ;  /* 0x000000ffff007224 */ /* 0x000fc600078e00ff */
[----:B------:R-:W-:-:S04]  /*2250*/  VIMNMX R9, RZ, R3, !PT ;  /* 0x00000003ff097248 */ /* 0x000fc80007fe0100 */
[----:B------:R-:W-:-:S13]  /*2260*/  ISETP.GT.AND P0, PT, R8, R9, PT ;  /* 0x000000090800720c */ /* 0x000fda0003f04270 */
[----:B------:R-:W-:Y:S05]  /*2270*/  @!P0 BRA `(.L_x_1370) ;  /* 0x00000000007c8947 */ /* 0x000fea0003800000 */
[----:B------:R-:W0:Y:S01]  /*2280*/  LDC R3, c[0x0][0x9f0] ;  /* 0x00027c00ff037b82 */ /* 0x000e220000000800 */
[----:B------:R-:W-:-:S04]  /*2290*/  ISETP.NE.AND P0, PT, R226, RZ, PT ;  /* 0x000000ffe200720c */ /* 0x000fc80003f05270 */
[----:B0-----:R-:W-:-:S04]  /*22a0*/  SEL R11, R226, R3, P0 ;  /* 0x00000003e20b7207 */ /* 0x001fc80000000000 */
[-C--:B------:R-:W-:Y:S02]  /*22b0*/  IABS R6, R11.reuse ;  /* 0x0000000b00067213 */ /* 0x080fe40000000000 */
[----:B------:R-:W-:Y:S02]  /*22c0*/  IADD3 R0, R11, -0x1, R8 ;  /* 0xffffffff0b007810 */ /* 0x000fe40007ffe008 */
[----:B------:R-:W0:Y:S01]  /*22d0*/  I2F.RP R3, R6 ;  /* 0x0000000600037306 */ /* 0x000e220000209400 */
[----:B------:R-:W-:Y:S02]  /*22e0*/  IABS R12, R11 ;  /* 0x0000000b000c7213 */ /* 0x000fe40000000000 */
[----:B------:R-:W-:-:S05]  /*22f0*/  IMAD.IADD R0, R0, 0x1, -R9 ;  /* 0x0000000100007824 */ /* 0x000fca00078e0a09 */
        /* <DEDUP_REMOVED lines=10> */
[----:B------:R-:W-:-:S04]  /*23a0*/  IMAD.HI.U32 R5, R5, R7, R4 ;  /* 0x0000000705057227 */ /* 0x000fc800078e0004 */
[----:B------:R-:W-:-:S04]  /*23b0*/  IMAD.MOV.U32 R4, RZ, RZ, R10 ;  /* 0x000000ffff047224 */ /* 0x000fc800078e000a */
        /* <DEDUP_REMOVED lines=11> */
.L_x_1370:
[----:B------:R-:W-:-:S05]  /*2470*/  IMAD R3, R233, R0, R9 ;  /* 0x00000000e9037224 */ /* 0x000fca00078e0209 */
        /* <DEDUP_REMOVED lines=16> */
[----:B------:R-:W-:Y:S01]  /*2580*/  UIADD3 UR4, UR38, 0x24200, URZ ;  /* 0x0002420026047890 */ /* 0x000fe2000fffe03f */
[----:B------:R-:W-:Y:S01]  /*2590*/  ULDC UR44, c[0x0][0x2f4] ;  /* 0x0000bd00002c7ab9 */ /* 0x000fe20000000800 */
[----:B------:R-:W-:Y:S02]  /*25a0*/  ULDC.64 UR40, c[0x0][0x328] ;  /* 0x0000ca0000287ab9 */ /* 0x000fe40000000a00 */
[----:B------:R-:W-:Y:S01]  /*25b0*/  ULOP3.LUT UP0, URZ, UR4, 0x1bf, URZ, 0xc0, !UPT ;  /* 0x000001bf043f7892 */ /* 0x000fe2000f80c03f */
[----:B------:R-:W-:-:S05]  /*25c0*/  ULDC.64 UR52, c[0x0][0x318] ;  /* 0x0000c60000347ab9 */ /* 0x000fca0000000a00 */
[----:B------:R-:W-:-:S13]  /*25d0*/  PLOP3.LUT P0, PT, PT, PT, UP0, 0x80, 0x0 ;  /* 0x000000000000781c */ /* 0x000fda0003f0f008 */
[----:B------:R-:W-:Y:S05]  /*25e0*/  @!P0 BRA `(.L_x_1372) ;  /* 0x0000000000408947 */ /* 0x000fea0003800000 */
        /* <DEDUP_REMOVED lines=16> */
.L_x_1372:
[----:B------:R-:W-:Y:S01]  /*26f0*/  UIADD3 UR4, UP0, UR54, 0x24200, URZ ;  /* 0x0002420036047890 */ /* 0x000fe2000ff1e03f */
[----:B------:R-:W-:-:S03]  /*2700*/  IMAD.U32 R28, RZ, RZ, UR43 ;  /* 0x0000002bff1c7e24 */ /* 0x000fc6000f8e00ff */
[----:B------:R-:W-:Y:S02]  /*2710*/  UIADD3.X UR5, URZ, UR55, URZ, UP0, !UPT ;  /* 0x000000373f057290 */ /* 0x000fe400087fe43f */
[----:B------:R-:W-:Y:S01]  /*2720*/  IMAD.U32 R4, RZ, RZ, UR4 ;  /* 0x00000004ff047e24 */ /* 0x000fe2000f8e00ff */
[----:B------:R-:W-:Y:S01]  /*2730*/  UIADD3 UR4, UR38, 0xf200, URZ ;  /* 0x0000f20026047890 */ /* 0x000fe2000fffe03f */
[----:B------:R-:W-:Y:S02]  /*2740*/  IADD3 R28, P0, R28, 0x38, RZ ;  /* 0x000000381c1c7810 */ /* 0x000fe40007f1e0ff */
[----:B------:R-:W-:Y:S01]  /*2750*/  IMAD.U32 R5, RZ, RZ, UR5 ;  /* 0x00000005ff057e24 */ /* 0x000fe2000f8e00ff */
[----:B------:R-:W-:Y:S02]  /*2760*/  ULOP3.LUT UP0, URZ, UR4, 0x1bf, URZ, 0xc0, !UPT ;  /* 0x000001bf043f7892 */ /* 0x000fe4000f80c03f */
[----:B------:R-:W-:Y:S02]  /*2770*/  IMAD.X R29, RZ, RZ, UR42, P0 ;  /* 0x0000002aff1d7e24 */ /* 0x000fe400080e06ff */
[----:B------:R0:W-:Y:S02]  /*2780*/  STL.64 [R1+0x38], R4 ;  /* 0x0000380401007387 */ /* 0x0001e40000100a00 */
[----:B------:R-:W-:-:S13]  /*2790*/  PLOP3.LUT P1, PT, PT, PT, UP0, 0x80, 0x0 ;  /* 0x000000000000781c */ /* 0x000fda0003f2f008 */
[----:B0-----:R-:W-:Y:S05]  /*27a0*/  @!P1 BRA `(.L_x_1373) ;  /* 0x0000000000409947 */ /* 0x001fea0003800000 */
        /* <DEDUP_REMOVED lines=16> */
.L_x_1373:
[----:B------:R-:W0:Y:S01]  /*28b0*/  LDC.64 R4, c[0x0][0x9f8] ;  /* 0x00027e00ff047b82 */ /* 0x000e220000000a00 */
[----:B------:R-:W-:Y:S01]  /*28c0*/  IMAD.MOV.U32 R60, RZ, RZ, R223 ;  /* 0x000000ffff3c7224 */ /* 0x000fe200078e00df */
[----:B------:R-:W2:Y:S04]  /*28d0*/  LDL R62, [R1+0x328] ;  /* 0x00032800013e7983 */ /* 0x000ea80000100800 */
[----:B------:R-:W3:Y:S02]  /*28e0*/  LDL R40, [R1+0x31c] ;  /* 0x00031c0001287983 */ /* 0x000ee40000100800 */
[----:B------:R-:W1:Y:S01]  /*28f0*/  LDC.64 R44, c[0x0][0xa08] ;  /* 0x00028200ff2c7b82 */ /* 0x000e620000000a00 */
[----:B------:R-:W-:Y:S01]  /*2900*/  IMAD.IADD R42, R42, 0x1, R31 ;  /* 0x000000012a2a7824 */ /* 0x000fe200078e021f */
[----:B------:R-:W4:Y:S01]  /*2910*/  S2R R19, SR_TID.X ;  /* 0x0000000000137919 */ /* 0x000f220000002100 */
[----:B------:R-:W-:Y:S01]  /*2920*/  ULDC.64 UR4, c[0x0][0x308] ;  /* 0x0000c20000047ab9 */ /* 0x000fe20000000a00 */
[----:B------:R-:W-:Y:S01]  /*2930*/  ULDC.64 UR6, c[0x0][0x300] ;  /* 0x0000c00000067ab9 */ /* 0x000fe20000000a00 */
[----:B------:R-:W-:Y:S01]  /*2940*/  ULDC.64 UR8, c[0x0][0x310] ;  /* 0x0000c40000087ab9 */ /* 0x000fe20000000a00 */
[----:B------:R-:W-:Y:S01]  /*2950*/  ULDC.64 UR10, c[0x0][0x2e8] ;  /* 0x0000ba00000a7ab9 */ /* 0x000fe20000000a00 */
[----:B------:R-:W5:Y:S01]  /*2960*/  LDL R63, [R1+0x324] ;  /* 0x00032400013f7983 */ /* 0x000f620000100800 */
[----:B------:R-:W4:Y:S03]  /*2970*/  LDC.64 R36, c[0x0][0x300] ;  /* 0x0000c000ff247b82 */ /* 0x000f260000000a00 */
[----:B------:R-:W5:Y:S05]  /*2980*/  LDL.64 R32, [R1+0x38] ;  /* 0x0000380001207983 */ /* 0x000f6a0000100a00 */
[----:B------:R-:W4:Y:S01]  /*2990*/  LDC.64 R34, c[0x0][0x2f0] ;  /* 0x0000bc00ff227b82 */ /* 0x000f220000000a00 */
[----:B0-----:R-:W-:-:S07]  /*29a0*/  ISETP.NE.U32.AND P0, PT, R4, RZ, PT ;  /* 0x000000ff0400720c */ /* 0x001fce0003f05070 */
[----:B------:R-:W0:Y:S01]  /*29b0*/  LDC.64 R8, c[0x0][0x198] ;  /* 0x00006600ff087b82 */ /* 0x000e220000000a00 */
[----:B------:R-:W-:Y:S01]  /*29c0*/  ISETP.NE.AND.EX P0, PT, R5, RZ, PT, P0 ;  /* 0x000000ff0500720c */ /* 0x000fe20003f05300 */
[----:B------:R0:W-:Y:S01]  /*29d0*/  STL.64 [R1+0x2b0], R28 ;  /* 0x0002b01c01007387 */ /* 0x0001e20000100a00 */
[----:B------:R-:W-:Y:S01]  /*29e0*/  IMAD.U32 R30, RZ, RZ, UR43 ;  /* 0x0000002bff1e7e24 */ /* 0x000fe2000f8e00ff */
[----:B------:R-:W-:Y:S01]  /*29f0*/  ULDC.64 UR14, c[0x0][0x3f8] ;  /* 0x0000fe00000e7ab9 */ /* 0x000fe20000000a00 */
[----:B------:R-:W-:Y:S01]  /*2a00*/  IMAD.U32 R11, RZ, RZ, UR42 ;  /* 0x0000002aff0b7e24 */ /* 0x000fe2000f8e00ff */
[----:B------:R-:W-:-:S08]  /*2a10*/  ULDC.64 UR12, c[0x0][0x408] ;  /* 0x00010200000c7ab9 */ /* 0x000fd00000000a00 */
[----:B------:R-:W1:Y:S02]  /*2a20*/  @P0 LDC.64 R4, c[0x0][0x9f8] ;  /* 0x00027e00ff040b82 */ /* 0x000e640000000a00 */
[----:B-1----:R-:W-:-:S05]  /*2a30*/  @P0 IMAD.WIDE R4, R223, 0x4, R4 ;  /* 0x00000004df040825 */ /* 0x002fca00078e0204 */
[----:B------:R1:W2:Y:S01]  /*2a40*/  @P0 LDG.E R60, desc[UR50][R4.64] ;  /* 0x00000032043c0981 */ /* 0x0002a2000c1e1900 */
[----:B------:R-:W-:Y:S01]  /*2a50*/  SHF.R.S32.HI R54, RZ, 0x1f, R42 ;  /* 0x0000001fff367819 */ /* 0x000fe2000001142a */
[----:B------:R-:W-:Y:S01]  /*2a60*/  IMAD.WIDE.U32 R48, R225, UR4, RZ ;  /* 0x00000004e1307c25 */ /* 0x000fe2000f8e00ff */
[----:B------:R-:W-:-:S03]  /*2a70*/  ISETP.NE.U32.AND P0, PT, R44, RZ, PT ;  /* 0x000000ff2c00720c */ /* 0x000fc60003f05070 */
[----:B------:R-:W-:Y:S02]  /*2a80*/  IMAD R49, R225, UR5, R49 ;  /* 0x00000005e1317c24 */ /* 0x000fe4000f8e0231 */
[----:B------:R-:W-:Y:S01]  /*2a90*/  IMAD R3, R54, UR6, RZ ;  /* 0x0000000636037c24 */ /* 0x000fe2000f8e02ff */
[----:B------:R-:W-:Y:S01]  /*2aa0*/  ISETP.NE.AND.EX P0, PT, R45, RZ, PT, P0 ;  /* 0x000000ff2d00720c */ /* 0x000fe20003f05300 */
[----:B-1----:R-:W-:Y:S01]  /*2ab0*/  IMAD.WIDE.U32 R4, R42, UR6, R48 ;  /* 0x000000062a047c25 */ /* 0x002fe2000f8e0030 */
[----:B----4-:R-:W-:-:S03]  /*2ac0*/  SHF.R.U32.HI R61, RZ, 0x7, R19 ;  /* 0x00000007ff3d7819 */ /* 0x010fc60000011613 */
[----:B------:R-:W-:Y:S01]  /*2ad0*/  IMAD R3, R42, UR7, R3 ;  /* 0x000000072a037c24 */ /* 0x000fe2000f8e0203 */
[----:B------:R-:W-:-:S03]  /*2ae0*/  ISETP.NE.AND P6, PT, R61, 0x1, PT ;  /* 0x000000013d00780c */ /* 0x000fc60003fc5270 */
[----:B------:R-:W-:Y:S01]  /*2af0*/  IMAD.IADD R5, R5, 0x1, R3 ;  /* 0x0000000105057824 */ /* 0x000fe200078e0203 */
[----:B------:R-:W-:Y:S02]  /*2b00*/  UIMAD.WIDE.U32 UR4, UR6, 0xa0, URZ ;  /* 0x000000a0060478a5 */ /* 0x000fe4000f8e003f */
[----:B------:R-:W-:-:S04]  /*2b10*/  UIMAD UR6, UR7, 0xa0, URZ ;  /* 0x000000a0070678a4 */ /* 0x000fc8000f8e023f */
[----:B------:R-:W-:Y:S01]  /*2b20*/  UIADD3 UR6, UR5, UR6, URZ ;  /* 0x0000000605067290 */ /* 0x000fe2000fffe03f */
[----:B------:R-:W-:Y:S01]  /*2b30*/  STL.64 [R1+0x48], R36 ;  /* 0x0000482401007387 */ /* 0x000fe20000100a00 */
[----:B------:R-:W-:-:S04]  /*2b40*/  VIADD R0, R34, 0x9f ;  /* 0x0000009f22007836 */ /* 0x000fc80000000000 */
[----:B------:R-:W-:Y:S01]  /*2b50*/  IMAD.HI R0, R0, 0x66666667, RZ ;  /* 0x6666666700007827 */ /* 0x000fe200078e02ff */
[C---:B0-----:R-:W-:Y:S02]  /*2b60*/  IADD3 R38, P3, R8.reuse, 0x70, RZ ;  /* 0x0000007008267810 */ /* 0x041fe40007f7e0ff */
[----:B------:R-:W-:Y:S01]  /*2b70*/  IADD3 R12, P2, R8, 0x22c, RZ ;  /* 0x0000022c080c7810 */ /* 0x000fe20007f5e0ff */
[----:B------:R-:W-:Y:S02]  /*2b80*/  VIADD R228, R19, 0xffffff80 ;  /* 0xffffff8013e47836 */ /* 0x000fe40000000000 */
[----:B------:R-:W-:Y:S02]  /*2b90*/  IMAD.U32 R28, RZ, RZ, UR43 ;  /* 0x0000002bff1c7e24 */ /* 0x000fe4000f8e00ff */
[--C-:B------:R-:W-:Y:S02]  /*2ba0*/  IMAD.X R39, RZ, RZ, R9.reuse, P3 ;  /* 0x000000ffff277224 */ /* 0x100fe400018e0609 */
[----:B------:R-:W-:Y:S01]  /*2bb0*/  IMAD.X R13, RZ, RZ, R9, P2 ;  /* 0x000000ffff0d7224 */ /* 0x000fe200010e0609 */
[----:B------:R-:W-:-:S05]  /*2bc0*/  IADD3 R28, P2, R28, 0x68, RZ ;  /* 0x000000681c1c7810 */ /* 0x000fca0007f5e0ff */
[----:B------:R-:W-:Y:S01]  /*2bd0*/  IMAD.X R29, RZ, RZ, UR42, P2 ;  /* 0x0000002aff1d7e24 */ /* 0x000fe200090e06ff */
[----:B------:R-:W-:Y:S04]  /*2be0*/  STL.64 [R1+0x150], R12 ;  /* 0x0001500c01007387 */ /* 0x000fe80000100a00 */
[----:B------:R-:W-:Y:S04]  /*2bf0*/  STL.128 [R1+0x100], RZ ;  /* 0x000100ff01007387 */ /* 0x000fe80000100c00 */
[----:B------:R-:W-:Y:S01]  /*2c00*/  STL.128 [R1+0xc0], RZ ;  /* 0x0000c0ff01007387 */ /* 0x000fe20000100c00 */
[----:B--2---:R-:W-:-:S02]  /*2c10*/  SHF.R.S32.HI R57, RZ, 0x1f, R60 ;  /* 0x0000001fff397819 */ /* 0x004fc4000001143c */
[----:B------:R-:W-:Y:S02]  /*2c20*/  SEL R56, R60, RZ, !P0 ;  /* 0x000000ff3c387207 */ /* 0x000fe40004000000 */
[----:B------:R-:W-:-:S03]  /*2c30*/  SEL R55, R57, RZ, !P0 ;  /* 0x000000ff39377207 */ /* 0x000fc60004000000 */
[----:B------:R-:W-:-:S04]  /*2c40*/  IMAD.WIDE.U32 R4, R56, UR8, R4 ;  /* 0x0000000838047c25 */ /* 0x000fc8000f8e0004 */
[----:B------:R-:W-:Y:S01]  /*2c50*/  IMAD R3, R55, UR8, RZ ;  /* 0x0000000837037c24 */ /* 0x000fe2000f8e02ff */
[----:B------:R-:W-:-:S03]  /*2c60*/  IADD3 R6, P0, R4, UR10, RZ ;  /* 0x0000000a04067c10 */ /* 0x000fc6000ff1e0ff */
[----:B------:R-:W-:Y:S01]  /*2c70*/  IMAD R3, R56, UR9, R3 ;  /* 0x0000000938037c24 */ /* 0x000fe2000f8e0203 */
[----:B------:R-:W-:Y:S02]  /*2c80*/  ULDC.64 UR8, c[0x0][0x300] ;  /* 0x0000c00000087ab9 */ /* 0x000fe40000000a00 */
[----:B------:R-:W-:Y:S02]  /*2c90*/  IMAD.U32 R20, RZ, RZ, UR8 ;  /* 0x00000008ff147e24 */ /* 0x000fe4000f8e00ff */
[----:B------:R-:W-:Y:S01]  /*2ca0*/  IMAD.U32 R21, RZ, RZ, UR9 ;  /* 0x00000009ff157e24 */ /* 0x000fe2000f8e00ff */
[----:B------:R-:W-:Y:S01]  /*2cb0*/  IADD3.X R7, R5, UR11, R3, P0, !PT ;  /* 0x0000000b05077c10 */ /* 0x000fe200087fe403 */
[----:B------:R-:W-:Y:S02]  /*2cc0*/  IMAD.U32 R5, RZ, RZ, UR5 ;  /* 0x00000005ff057e24 */ /* 0x000fe4000f8e00ff */
[----:B------:R-:W-:Y:S02]  /*2cd0*/  IMAD.U32 R4, RZ, RZ, UR4 ;  /* 0x00000004ff047e24 */ /* 0x000fe4000f8e00ff */
[----:B------:R-:W-:Y:S01]  /*2ce0*/  IMAD.U32 R5, RZ, RZ, UR6 ;  /* 0x00000006ff057e24 */ /* 0x000fe2000f8e00ff */
[----:B------:R-:W2:Y:S04]  /*2cf0*/  @!P6 LDL.64 R20, [R1+0x48] ;  /* 0x000048000114e983 */ /* 0x000ea80000100a00 */
[----:B------:R0:W-:Y:S04]  /*2d00*/  STL.128 [R1+0x50], R4 ;  /* 0x0000500401007387 */ /* 0x0001e80000100c00 */
[----:B0-----:R-:W4:Y:S01]  /*2d10*/  @!P6 LDL.128 R4, [R1+0x50] ;  /* 0x000050000104e983 */ /* 0x001f220000100c00 */
[----:B------:R-:W-:-:S04]  /*2d20*/  SHF.R.U32.HI R3, RZ, 0x1f, R0 ;  /* 0x0000001fff037819 */ /* 0x000fc80000011600 */
[----:B------:R-:W-:-:S05]  /*2d30*/  LEA.HI.SX32 R0, R0, R3, 0x1a ;  /* 0x0000000300007211 */ /* 0x000fca00078fd2ff */
[----:B------:R0:W-:Y:S04]  /*2d40*/  STL [R1+0x40], R0 ;  /* 0x0000400001007387 */ /* 0x0001e80000100800 */
[----:B0-----:R-:W5:Y:S01]  /*2d50*/  @!P6 LDL R0, [R1+0x40] ;  /* 0x000040000100e983 */ /* 0x001f620000100800 */
[----:B------:R-:W-:Y:S01]  /*2d60*/  IMAD.SHL.U32 R3, R62, 0x80, RZ ;  /* 0x000000803e037824 */ /* 0x000fe200078e00ff */
[----:B------:R-:W-:Y:S01]  /*2d70*/  IADD3 R14, P0, R8, 0x220, RZ ;  /* 0x00000220080e7810 */ /* 0x000fe20007f1e0ff */
[----:B---3--:R-:W-:-:S03]  /*2d80*/  IMAD.SHL.U32 R19, R40, 0x10, RZ ;  /* 0x0000001028137824 */ /* 0x008fc600078e00ff */
[----:B------:R-:W-:Y:S01]  /*2d90*/  LOP3.LUT R10, R3, 0x180, RZ, 0xc0, !PT ;  /* 0x00000180030a7812 */ /* 0x000fe200078ec0ff */
[----:B------:R-:W-:Y:S02]  /*2da0*/  IMAD.MOV.U32 R8, RZ, RZ, 0x1 ;  /* 0x00000001ff087424 */ /* 0x000fe400078e00ff */
[----:B------:R-:W-:Y:S01]  /*2db0*/  IMAD.X R15, RZ, RZ, R9, P0 ;  /* 0x000000ffff0f7224 */ /* 0x000fe200000e0609 */
[----:B------:R-:W-:Y:S01]  /*2dc0*/  SHF.R.U32.HI R3, RZ, 0x3, R10 ;  /* 0x00000003ff037819 */ /* 0x000fe2000001160a */
[----:B------:R-:W-:Y:S01]  /*2dd0*/  IMAD.U32 R9, RZ, RZ, UR43 ;  /* 0x0000002bff097e24 */ /* 0x000fe2000f8e00ff */
[----:B------:R-:W-:Y:S02]  /*2de0*/  LOP3.LUT R10, R10, 0x10, R19, 0xf8, !PT ;  /* 0x000000100a0a7812 */ /* 0x000fe400078ef813 */
[----:B------:R-:W-:Y:S01]  /*2df0*/  IADD3 R30, P0, R30, 0x140, RZ ;  /* 0x000001401e1e7810 */ /* 0x000fe20007f1e0ff */
[----:B------:R0:W-:Y:S01]  /*2e00*/  STL.U8 [R1+0x140], R8 ;  /* 0x0001400801007387 */ /* 0x0001e20000100000 */
[----:B------:R-:W-:Y:S01]  /*2e10*/  LOP3.LUT R3, R10, R3, RZ, 0x3c, !PT ;  /* 0x000000030a037212 */ /* 0x000fe200078e3cff */
[----:B------:R-:W-:-:S02]  /*2e20*/  IMAD.MOV.U32 R10, RZ, RZ, R9 ;  /* 0x000000ffff0a7224 */ /* 0x000fc400078e0009 */
[----:B------:R-:W-:Y:S01]  /*2e30*/  IMAD.MOV.U32 R9, RZ, RZ, R39 ;  /* 0x000000ffff097224 */ /* 0x000fe200078e0027 */
[----:B------:R-:W-:Y:S01]  /*2e40*/  UIMAD.WIDE.U32 UR6, UR14, 0xa0, URZ ;  /* 0x000000a00e0678a5 */ /* 0x000fe2000f8e003f */
[----:B------:R-:W-:Y:S01]  /*2e50*/  IMAD.X R31, RZ, RZ, UR42, P0 ;  /* 0x0000002aff1f7e24 */ /* 0x000fe200080e06ff */
[----:B------:R-:W-:Y:S01]  /*2e60*/  UIMAD UR4, UR15, 0xa0, URZ ;  /* 0x000000a00f0478a4 */ /* 0x000fe2000f8e023f */
[----:B0-----:R-:W-:-:S03]  /*2e70*/  IMAD.MOV.U32 R8, RZ, RZ, R38 ;  /* 0x000000ffff087224 */ /* 0x001fc600078e0026 */
[----:B------:R-:W-:Y:S02]  /*2e80*/  UIADD3 UR4, UR7, UR4, URZ ;  /* 0x0000000407047290 */ /* 0x000fe4000fffe03f */
[----:B------:R0:W-:Y:S01]  /*2e90*/  STL.128 [R1+0x260], R8 ;  /* 0x0002600801007387 */ /* 0x0001e20000100c00 */
[----:B------:R-:W-:Y:S02]  /*2ea0*/  UIMAD.WIDE.U32 UR8, UR12, 0xa0, URZ ;  /* 0x000000a00c0878a5 */ /* 0x000fe4000f8e003f */
[----:B------:R-:W-:-:S04]  /*2eb0*/  UIMAD UR5, UR13, 0xa0, URZ ;  /* 0x000000a00d0578a4 */ /* 0x000fc8000f8e023f */
[----:B------:R-:W-:Y:S01]  /*2ec0*/  UIADD3 UR5, UR9, UR5, URZ ;  /* 0x0000000509057290 */ /* 0x000fe2000fffe03f */
[----:B0-----:R-:W-:Y:S02]  /*2ed0*/  IMAD.MOV.U32 R8, RZ, RZ, R30 ;  /* 0x000000ffff087224 */ /* 0x001fe400078e001e */
[----:B------:R-:W-:Y:S02]  /*2ee0*/  IMAD.MOV.U32 R9, RZ, RZ, R31 ;  /* 0x000000ffff097224 */ /* 0x000fe400078e001f */
[----:B------:R-:W-:Y:S02]  /*2ef0*/  IMAD.MOV.U32 R10, RZ, RZ, R28 ;  /* 0x000000ffff0a7224 */ /* 0x000fe400078e001c */
[----:B------:R-:W-:-:S05]  /*2f00*/  IMAD.MOV.U32 R11, RZ, RZ, R29 ;  /* 0x000000ffff0b7224 */ /* 0x000fca00078e001d */
[----:B------:R0:W-:Y:S01]  /*2f10*/  STL.128 [R1+0x2a0], R8 ;  /* 0x0002a00801007387 */ /* 0x0001e20000100c00 */
[----:B------:R-:W-:Y:S02]  /*2f20*/  IMAD.U32 R13, RZ, RZ, UR9 ;  /* 0x00000009ff0d7e24 */ /* 0x000fe4000f8e00ff */
[----:B------:R-:W-:Y:S01]  /*2f30*/  IMAD.U32 R13, RZ, RZ, UR5 ;  /* 0x00000005ff0d7e24 */ /* 0x000fe2000f8e00ff */
[----:B------:R-:W-:Y:S01]  /*2f40*/  USHF.L.U32 UR5, UR12, 0x7, URZ ;  /* 0x000000070c057899 */ /* 0x000fe2000800063f */
[----:B------:R1:W-:Y:S01]  /*2f50*/  STL.64 [R1+0x148], R14 ;  /* 0x0001480e01007387 */ /* 0x0003e20000100a00 */
[----:B------:R-:W-:Y:S02]  /*2f60*/  IMAD.U32 R12, RZ, RZ, UR8 ;  /* 0x00000008ff0c7e24 */ /* 0x000fe4000f8e00ff */
[----:B0-----:R-:W-:Y:S01]  /*2f70*/  IMAD.U32 R11, RZ, RZ, UR7 ;  /* 0x00000007ff0b7e24 */ /* 0x001fe2000f8e00ff */
[----:B-1----:R-:W0:Y:S01]  /*2f80*/  LDC.64 R14, c[0x0][0x418] ;  /* 0x00010600ff0e7b82 */ /* 0x002e220000000a00 */
[----:B------:R-:W-:Y:S01]  /*2f90*/  IMAD.U32 R10, RZ, RZ, UR6 ;  /* 0x00000006ff0a7e24 */ /* 0x000fe2000f8e00ff */
[----:B------:R-:W-:Y:S01]  /*2fa0*/  USHF.L.U32 UR6, UR14, 0x7, URZ ;  /* 0x000000070e067899 */ /* 0x000fe2000800063f */
[----:B------:R-:W-:Y:S01]  /*2fb0*/  IMAD.U32 R11, RZ, RZ, UR4 ;  /* 0x00000004ff0b7e24 */ /* 0x000fe2000f8e00ff */
[----:B------:R-:W-:Y:S01]  /*2fc0*/  USHF.L.U64.HI UR4, UR14, 0x7, UR15 ;  /* 0x000000070e047899 */ /* 0x000fe2000801020f */
[----:B------:R-:W-:-:S03]  /*2fd0*/  IMAD.U32 R28, RZ, RZ, UR43 ;  /* 0x0000002bff1c7e24 */ /* 0x000fc6000f8e00ff */
[----:B------:R-:W-:Y:S01]  /*2fe0*/  IMAD.U32 R8, RZ, RZ, UR6 ;  /* 0x00000006ff087e24 */ /* 0x000fe2000f8e00ff */
[----:B------:R-:W-:Y:S01]  /*2ff0*/  USHF.R.S32.HI UR8, URZ, 0x1f, UR48 ;  /* 0x0000001f3f087899 */ /* 0x000fe20008011430 */
[----:B------:R-:W-:Y:S01]  /*3000*/  IMAD.U32 R9, RZ, RZ, UR4 ;  /* 0x00000004ff097e24 */ /* 0x000fe2000f8e00ff */
[----:B------:R-:W-:Y:S01]  /*3010*/  USHF.L.U64.HI UR4, UR12, 0x7, UR13 ;  /* 0x000000070c047899 */ /* 0x000fe2000801020d */
[----:B------:R-:W-:Y:S01]  /*3020*/  IMAD.SHL.U32 R40, R40, 0x8, RZ ;  /* 0x0000000828287824 */ /* 0x000fe200078e00ff */
[----:B------:R-:W-:Y:S01]  /*3030*/  IADD3 R28, P0, R28, 0x60, RZ ;  /* 0x000000601c1c7810 */ /* 0x000fe20007f1e0ff */
[----:B------:R-:W-:Y:S01]  /*3040*/  ULDC.64 UR6, c[0x0][0x400] ;  /* 0x0001000000067ab9 */ /* 0x000fe20000000a00 */
[----:B------:R-:W-:Y:S04]  /*3050*/  STL.128 [R1+0xc0], R8 ;  /* 0x0000c00801007387 */ /* 0x000fe80000100c00 */
[----:B------:R1:W-:Y:S01]  /*3060*/  STL.128 [R1+0x100], R8 ;  /* 0x0001000801007387 */ /* 0x0003e20000100c00 */
[----:B------:R-:W-:Y:S01]  /*3070*/  UIMAD UR9, UR8, UR14, URZ ;  /* 0x0000000e080972a4 */ /* 0x000fe2000f8e023f */
[----:B------:R-:W-:Y:S01]  /*3080*/  SHF.R.S32.HI R43, RZ, 0x1f, R18 ;  /* 0x0000001fff2b7819 */ /* 0x000fe20000011412 */
[----:B------:R-:W-:Y:S01]  /*3090*/  UIMAD UR8, UR8, UR12, URZ ;  /* 0x0000000c080872a4 */ /* 0x000fe2000f8e023f */
[----:B------:R-:W-:Y:S01]  /*30a0*/  SHF.R.S32.HI R41, RZ, 0x1f, R40 ;  /* 0x0000001fff297819 */ /* 0x000fe20000011428 */
[----:B------:R-:W-:Y:S01]  /*30b0*/  IMAD.X R29, RZ, RZ, UR42, P0 ;  /* 0x0000002aff1d7e24 */ /* 0x000fe200080e06ff */
[----:B------:R-:W-:Y:S01]  /*30c0*/  UIMAD.WIDE.U32 UR6, UR48, UR12, UR6 ;  /* 0x0000000c300672a5 */ /* 0x000fe2000f8e0006 */
[----:B------:R-:W-:Y:S01]  /*30d0*/  STL.128 [R1+0x120], RZ ;  /* 0x000120ff01007387 */ /* 0x000fe20000100c00 */
[----:B-1----:R-:W-:-:S02]  /*30e0*/  IMAD.MOV.U32 R10, RZ, RZ, R12 ;  /* 0x000000ffff0a7224 */ /* 0x002fc400078e000c */
[----:B------:R-:W-:Y:S02]  /*30f0*/  IMAD.MOV.U32 R11, RZ, RZ, R13 ;  /* 0x000000ffff0b7224 */ /* 0x000fe400078e000d */
[----:B------:R-:W-:Y:S02]  /*3100*/  IMAD.U32 R12, RZ, RZ, UR5 ;  /* 0x00000005ff0c7e24 */ /* 0x000fe4000f8e00ff */
[----:B------:R-:W-:Y:S01]  /*3110*/  IMAD.U32 R13, RZ, RZ, UR4 ;  /* 0x00000004ff0d7e24 */ /* 0x000fe2000f8e00ff */
[----:B------:R-:W-:Y:S01]  /*3120*/  ULDC.64 UR4, c[0x0][0x3e8] ;  /* 0x0000fa0000047ab9 */ /* 0x000fe20000000a00 */
[----:B------:R-:W-:Y:S02]  /*3130*/  IMAD.MOV.U32 R8, RZ, RZ, R12 ;  /* 0x000000ffff087224 */ /* 0x000fe400078e000c */
[----:B------:R-:W-:Y:S01]  /*3140*/  IMAD.MOV.U32 R9, RZ, RZ, R13 ;  /* 0x000000ffff097224 */ /* 0x000fe200078e000d */
[----:B------:R-:W-:Y:S01]  /*3150*/  STL.128 [R1+0xe0], RZ ;  /* 0x0000e0ff01007387 */ /* 0x000fe20000100c00 */
[----:B------:R-:W-:Y:S01]  /*3160*/  UIMAD UR8, UR48, UR13, UR8 ;  /* 0x0000000d300872a4 */ /* 0x000fe2000f8e0208 */
[----:B------:R-:W-:Y:S01]  /*3170*/  IMAD R13, R43, UR14, RZ ;  /* 0x0000000e2b0d7c24 */ /* 0x000fe2000f8e02ff */
[----:B------:R-:W-:Y:S01]  /*3180*/  UIMAD.WIDE.U32 UR4, UR48, UR14, UR4 ;  /* 0x0000000e300472a5 */ /* 0x000fe2000f8e0004 */
[----:B------:R-:W-:Y:S01]  /*3190*/  STL.128 [R1+0xe0], R8 ;  /* 0x0000e00801007387 */ /* 0x000fe20000100c00 */
[----:B------:R-:W-:-:S03]  /*31a0*/  UIMAD UR9, UR48, UR15, UR9 ;  /* 0x0000000f300972a4 */ /* 0x000fc6000f8e0209 */
[----:B------:R1:W-:Y:S01]  /*31b0*/  STL.128 [R1+0x120], R8 ;  /* 0x0001200801007387 */ /* 0x0003e20000100c00 */
[--C-:B------:R-:W-:Y:S01]  /*31c0*/  SHF.R.S32.HI R39, RZ, 0x1f, R19.reuse ;  /* 0x0000001fff277819 */ /* 0x100fe20000011413 */
[----:B------:R-:W-:Y:S02]  /*31d0*/  UIADD3 UR8, UR7, UR8, URZ ;  /* 0x0000000807087290 */ /* 0x000fe4000fffe03f */
[----:B------:R3:W-:Y:S01]  /*31e0*/  STL.64 [R1+0x258], R28 ;  /* 0x0002581c01007387 */ /* 0x0007e20000100a00 */
[----:B------:R-:W-:Y:S02]  /*31f0*/  IMAD.MOV.U32 R38, RZ, RZ, R19 ;  /* 0x000000ffff267224 */ /* 0x000fe400078e0013 */
[C---:B------:R-:W-:Y:S02]  /*3200*/  IMAD R47, R18.reuse, UR15, R13 ;  /* 0x0000000f122f7c24 */ /* 0x040fe4000f8e020d */
[----:B------:R-:W-:-:S04]  /*3210*/  IMAD.WIDE.U32 R12, R18, UR14, R38 ;  /* 0x0000000e120c7c25 */ /* 0x000fc8000f8e0026 */
[----:B-1----:R-:W-:-:S04]  /*3220*/  IMAD.WIDE.U32 R8, R18, UR14, R40 ;  /* 0x0000000e12087c25 */ /* 0x002fc8000f8e0028 */
[----:B---3--:R-:W-:Y:S01]  /*3230*/  IMAD.U32 R29, RZ, RZ, UR7 ;  /* 0x00000007ff1d7e24 */ /* 0x008fe2000f8e00ff */
[----:B------:R-:W-:Y:S01]  /*3240*/  UIADD3 UR7, UR5, UR9, URZ ;  /* 0x0000000905077290 */ /* 0x000fe2000fffe03f */
[----:B------:R-:W-:Y:S01]  /*3250*/  IMAD R11, R43, UR12, RZ ;  /* 0x0000000c2b0b7c24 */ /* 0x000fe2000f8e02ff */
[----:B------:R-:W-:Y:S01]  /*3260*/  IADD3 R30, P0, R8, UR4, RZ ;  /* 0x00000004081e7c10 */ /* 0x000fe2000ff1e0ff */
[----:B------:R-:W-:-:S04]  /*3270*/  IMAD.WIDE.U32 R52, R18, UR12, R38 ;  /* 0x0000000c12347c25 */ /* 0x000fc8000f8e0026 */
[C---:B------:R-:W-:Y:S01]  /*3280*/  IMAD R59, R18.reuse, UR13, R11 ;  /* 0x0000000d123b7c24 */ /* 0x040fe2000f8e020b */
[----:B------:R-:W-:Y:S01]  /*3290*/  IADD3.X R31, R9, UR7, R47, P0, !PT ;  /* 0x00000007091f7c10 */ /* 0x000fe200087fe42f */
[----:B------:R-:W-:Y:S01]  /*32a0*/  IMAD.WIDE.U32 R10, R18, UR12, R40 ;  /* 0x0000000c120a7c25 */ /* 0x000fe2000f8e0028 */
[----:B0-----:R-:W-:Y:S01]  /*32b0*/  LOP3.LUT P0, RZ, R14, R44, RZ, 0xfc, !PT ;  /* 0x0000002c0eff7212 */ /* 0x001fe2000780fcff */
[----:B------:R-:W0:Y:S01]  /*32c0*/  LDC.64 R8, c[0x0][0x3f8] ;  /* 0x0000fe00ff087b82 */ /* 0x000e220000000a00 */
[----:B------:R-:W-:Y:S02]  /*32d0*/  IADD3 R50, P3, R12, UR4, RZ ;  /* 0x000000040c327c10 */ /* 0x000fe4000ff7e0ff */
[----:B------:R-:W-:Y:S02]  /*32e0*/  IADD3 R46, P2, R10, UR6, RZ ;  /* 0x000000060a2e7c10 */ /* 0x000fe4000ff5e0ff */
[----:B------:R-:W-:Y:S02]  /*32f0*/  IADD3 R10, P4, R52, UR6, RZ ;  /* 0x00000006340a7c10 */ /* 0x000fe4000ff9e0ff */
[----:B------:R-:W-:-:S02]  /*3300*/  LOP3.LUT P0, RZ, R15, R45, RZ, 0xfc, P0 ;  /* 0x0000002d0fff7212 */ /* 0x000fc4000000fcff */
[----:B------:R-:W1:Y:S01]  /*3310*/  LDC.64 R44, c[0x0][0x3f0] ;  /* 0x0000fc00ff2c7b82 */ /* 0x000e620000000a00 */
[----:B------:R-:W-:Y:S01]  /*3320*/  IADD3.X R51, R47, UR7, R13, P3, !PT ;  /* 0x000000072f337c10 */ /* 0x000fe20009ffe40d */
[----:B------:R-:W-:Y:S01]  /*3330*/  IMAD.U32 R29, RZ, RZ, UR8 ;  /* 0x00000008ff1d7e24 */ /* 0x000fe2000f8e00ff */
[----:B------:R-:W-:Y:S02]  /*3340*/  IADD3.X R47, R11, UR8, R59, P2, !PT ;  /* 0x000000080b2f7c10 */ /* 0x000fe400097fe43b */
[----:B------:R-:W-:Y:S01]  /*3350*/  IADD3.X R11, R59, UR8, R53, P4, !PT ;  /* 0x000000083b0b7c10 */ /* 0x000fe2000a7fe435 */
[----:B------:R-:W-:Y:S02]  /*3360*/  ULDC.64 UR8, c[0x0][0x428] ;  /* 0x00010a0000087ab9 */ /* 0x000fe40000000a00 */
[----:B------:R-:W-:Y:S01]  /*3370*/  IMAD R41, R57, UR8, RZ ;  /* 0x0000000839297c24 */ /* 0x000fe2000f8e02ff */
[----:B------:R-:W3:Y:S01]  /*3380*/  LDC.64 R12, c[0x0][0x310] ;  /* 0x0000c400ff0c7b82 */ /* 0x000ee20000000a00 */
[C---:B------:R-:W-:Y:S01]  /*3390*/  IMAD.WIDE.U32 R52, R60.reuse, UR8, RZ ;  /* 0x000000083c347c25 */ /* 0x040fe2000f8e00ff */
[----:B------:R0:W-:Y:S03]  /*33a0*/  STL.64 [R1+0xf0], R46 ;  /* 0x0000f02e01007387 */ /* 0x0001e60000100a00 */
[----:B------:R-:W-:Y:S01]  /*33b0*/  IMAD R41, R60, UR9, R41 ;  /* 0x000000093c297c24 */ /* 0x000fe2000f8e0229 */
[----:B------:R0:W-:Y:S01]  /*33c0*/  STL.64 [R1+0x110], R50 ;  /* 0x0001103201007387 */ /* 0x0001e20000100a00 */
[----:B------:R-:W-:-:S02]  /*33d0*/  IMAD.U32 R58, RZ, RZ, UR4 ;  /* 0x00000004ff3a7e24 */ /* 0x000fc4000f8e00ff */
[----:B------:R-:W-:Y:S02]  /*33e0*/  IMAD.IADD R41, R53, 0x1, R41 ;  /* 0x0000000135297824 */ /* 0x000fe400078e0229 */
[----:B------:R-:W-:Y:S01]  /*33f0*/  IMAD.U32 R57, RZ, RZ, UR7 ;  /* 0x00000007ff397e24 */ /* 0x000fe2000f8e00ff */
[----:B0-----:R-:W-:Y:S01]  /*3400*/  SEL R46, R60, RZ, !P0 ;  /* 0x000000ff3c2e7207 */ /* 0x001fe20004000000 */
[----:B------:R-:W-:Y:S01]  /*3410*/  IMAD.U32 R28, RZ, RZ, UR6 ;  /* 0x00000006ff1c7e24 */ /* 0x000fe2000f8e00ff */
[----:B------:R-:W-:-:S03]  /*3420*/  LEA R50, P0, R52, R14, 0x2 ;  /* 0x0000000e34327211 */ /* 0x000fc600078010ff */
[----:B------:R-:W-:Y:S01]  /*3430*/  IMAD.MOV.U32 R47, RZ, RZ, R46 ;  /* 0x000000ffff2f7224 */ /* 0x000fe200078e002e */
[----:B------:R0:W-:Y:S01]  /*3440*/  STL.64 [R1+0x130], R10 ;  /* 0x0001300a01007387 */ /* 0x0001e20000100a00 */
[----:B------:R-:W-:Y:S02]  /*3450*/  IADD3 R48, P1, R48, UR10, RZ ;  /* 0x0000000a30307c10 */ /* 0x000fe4000ff3e0ff */
[----:B------:R-:W-:Y:S01]  /*3460*/  LEA.HI.X R51, R52, R15, R41, 0x2, P0 ;  /* 0x0000000f34337211 */ /* 0x000fe200000f1429 */
[C---:B------:R-:W-:Y:S01]  /*3470*/  VIADD R52, R40.reuse, 0x10 ;  /* 0x0000001028347836 */ /* 0x040fe20000000000 */
[----:B------:R0:W-:Y:S01]  /*3480*/  STL.64 [R1+0xb0], R28 ;  /* 0x0000b01c01007387 */ /* 0x0001e20000100a00 */
[----:B------:R-:W-:Y:S02]  /*3490*/  IADD3.X R15, R49, UR11, RZ, P1, !PT ;  /* 0x0000000b310f7c10 */ /* 0x000fe40008ffe4ff */
[----:B-1----:R-:W-:Y:S01]  /*34a0*/  ISETP.GE.AND P0, PT, R40, R45, PT ;  /* 0x0000002d2800720c */ /* 0x002fe20003f06270 */
[----:B------:R1:W-:Y:S01]  /*34b0*/  STL.64 [R1+0xd0], R30 ;  /* 0x0000d01e01007387 */ /* 0x0003e20000100a00 */
[----:B0-----:R-:W-:-:S02]  /*34c0*/  IMAD.MOV.U32 R10, RZ, RZ, R58 ;  /* 0x000000ffff0a7224 */ /* 0x001fc400078e003a */
[----:B------:R-:W-:Y:S01]  /*34d0*/  IMAD.MOV.U32 R11, RZ, RZ, R57 ;  /* 0x000000ffff0b7224 */ /* 0x000fe200078e0039 */
[----:B------:R0:W-:Y:S01]  /*34e0*/  STL.64 [R1+0x200], R46 ;  /* 0x0002002e01007387 */ /* 0x0001e20000100a00 */
[----:B------:R-:W-:Y:S01]  /*34f0*/  ISETP.GE.AND P1, PT, R52, R45, PT ;  /* 0x0000002d3400720c */ /* 0x000fe20003f26270 */
[----:B------:R-:W2:Y:S02]  /*3500*/  LDC.64 R28, c[0x0][0x328] ;  /* 0x0000ca00ff1c7b82 */ /* 0x000ea40000000a00 */
[----:B------:R3:W-:Y:S06]  /*3510*/  STL.128 [R1+0x90], R8 ;  /* 0x0000900801007387 */ /* 0x0007ec0000100c00 */
[----:B-1----:R-:W2:Y:S01]  /*3520*/  LDC.64 R30, c[0x0][0x338] ;  /* 0x0000ce00ff1e7b82 */ /* 0x002ea20000000a00 */
[----:B0-----:R-:W-:-:S02]  /*3530*/  VIADD R46, R40, 0x50 ;  /* 0x00000050282e7836 */ /* 0x001fc40000000000 */
[----:B------:R-:W-:Y:S02]  /*3540*/  IMAD.MOV.U32 R14, RZ, RZ, R48 ;  /* 0x000000ffff0e7224 */ /* 0x000fe400078e0030 */
[----:B---3--:R-:W-:Y:S01]  /*3550*/  VIADD R11, R40, 0x20 ;  /* 0x00000020280b7836 */ /* 0x008fe20000000000 */
[----:B------:R-:W-:Y:S02]  /*3560*/  SEL R8, RZ, 0x1, P0 ;  /* 0x00000001ff087807 */ /* 0x000fe40000000000 */
[----:B------:R-:W-:Y:S02]  /*3570*/  SEL R9, RZ, 0xffffffff, P1 ;  /* 0xffffffffff097807 */ /* 0x000fe40000800000 */
[-C--:B------:R-:W-:Y:S01]  /*3580*/  ISETP.GE.AND P0, PT, R46, R45.reuse, PT ;  /* 0x0000002d2e00720c */ /* 0x080fe20003f06270 */
[C---:B------:R-:W-:Y:S02]  /*3590*/  IMAD.IADD R46, R40.reuse, 0x1, R11 ;  /* 0x00000001282e7824 */ /* 0x040fe400078e020b */
[----:B------:R-:W-:Y:S01]  /*35a0*/  IMAD.SHL.U32 R9, R9, 0x2, RZ ;  /* 0x0000000209097824 */ /* 0x000fe200078e00ff */
[----:B------:R-:W-:Y:S01]  /*35b0*/  STL.64 [R1+0x1a0], RZ ;  /* 0x0001a0ff01007387 */ /* 0x000fe20000100a00 */
[----:B------:R-:W-:Y:S01]  /*35c0*/  VIADD R10, R40, 0x30 ;  /* 0x00000030280a7836 */ /* 0x000fe20000000000 */
[----:B------:R-:W-:-:S02]  /*35d0*/  ISETP.GE.AND P4, PT, R46, R45, PT ;  /* 0x0000002d2e00720c */ /* 0x000fc40003f86270 */
[----:B------:R0:W-:Y:S01]  /*35e0*/  STL.128 [R1+0x1a0], R12 ;  /* 0x0001a00c01007387 */ /* 0x0001e20000100c00 */
[-C--:B------:R-:W-:Y:S02]  /*35f0*/  ISETP.GE.AND P1, PT, R11, R45.reuse, PT ;  /* 0x0000002d0b00720c */ /* 0x080fe40003f26270 */
[----:B------:R-:W-:Y:S01]  /*3600*/  LOP3.LUT R9, R9, 0x2, R8, 0xe2, !PT ;  /* 0x0000000209097812 */ /* 0x000fe200078ee208 */
[----:B------:R-:W-:Y:S01]  /*3610*/  VIADD R8, R44, 0x9f ;  /* 0x0000009f2c087836 */ /* 0x000fe20000000000 */
[-C--:B------:R-:W-:Y:S02]  /*3620*/  ISETP.GE.AND P2, PT, R10, R45.reuse, PT ;  /* 0x0000002d0a00720c */ /* 0x080fe40003f46270 */
[----:B------:R-:W-:Y:S02]  /*3630*/  ISETP.GE.AND P3, PT, R19, R45, PT ;  /* 0x0000002d1300720c */ /* 0x000fe40003f66270 */
[----:B------:R-:W-:Y:S01]  /*3640*/  SEL R10, RZ, 0x4, P1 ;  /* 0x00000004ff0a7807 */ /* 0x000fe20000800000 */
[----:B0-----:R-:W-:Y:S01]  /*3650*/  VIADD R14, R40, 0x40 ;  /* 0x00000040280e7836 */ /* 0x001fe20000000000 */
[----:B------:R-:W-:-:S02]  /*3660*/  SEL R13, RZ, 0xffffffff, P4 ;  /* 0xffffffffff0d7807 */ /* 0x000fc40002000000 */
[----:B------:R-:W-:Y:S01]  /*3670*/  SEL R11, RZ, 0x8, P2 ;  /* 0x00000008ff0b7807 */ /* 0x000fe20001000000 */
[----:B------:R-:W-:Y:S01]  /*3680*/  IMAD.IADD R40, R40, 0x1, R14 ;  /* 0x0000000128287824 */ /* 0x000fe200078e020e */
[----:B------:R-:W-:Y:S01]  /*3690*/  ISETP.GE.AND P1, PT, R14, R45, PT ;  /* 0x0000002d0e00720c */ /* 0x000fe20003f26270 */
[----:B------:R-:W-:Y:S01]  /*36a0*/  IMAD.SHL.U32 R13, R13, 0x2, RZ ;  /* 0x000000020d0d7824 */ /* 0x000fe200078e00ff */
[----:B------:R-:W-:Y:S01]  /*36b0*/  SEL R12, RZ, 0x1, P3 ;  /* 0x00000001ff0c7807 */ /* 0x000fe20001800000 */
[----:B------:R-:W-:Y:S01]  /*36c0*/  IMAD.HI R14, R8, 0x66666667, RZ ;  /* 0x66666667080e7827 */ /* 0x000fe200078e02ff */
[----:B------:R-:W-:Y:S01]  /*36d0*/  STL.128 [R1+0x1c0], RZ ;  /* 0x0001c0ff01007387 */ /* 0x000fe20000100c00 */
[----:B------:R-:W-:Y:S02]  /*36e0*/  LOP3.LUT R10, R11, R9, R10, 0xfe, !PT ;  /* 0x000000090b0a7212 */ /* 0x000fe400078efe0a */
[----:B------:R-:W-:Y:S01]  /*36f0*/  IMAD.SHL.U32 R8, R45, 0x2, RZ ;  /* 0x000000022d087824 */ /* 0x000fe200078e00ff */
[----:B--2---:R0:W-:Y:S01]  /*3700*/  STL.128 [R1+0x1c0], R28 ;  /* 0x0001c01c01007387 */ /* 0x0041e20000100c00 */
[----:B------:R-:W-:-:S02]  /*3710*/  SHF.R.U32.HI R9, RZ, 0x1f, R14 ;  /* 0x0000001fff097819 */ /* 0x000fc4000001160e */
[----:B------:R-:W-:Y:S01]  /*3720*/  SEL R11, RZ, 0x10, P1 ;  /* 0x00000010ff0b7807 */ /* 0x000fe20000800000 */
[----:B------:R1:W-:Y:S01]  /*3730*/  STL [R1+0x6c], R8 ;  /* 0x00006c0801007387 */ /* 0x0003e20000100800 */
[----:B------:R-:W-:Y:S02]  /*3740*/  ISETP.GE.AND P2, PT, R40, R45, PT ;  /* 0x0000002d2800720c */ /* 0x000fe40003f46270 */
[----:B0-----:R-:W-:Y:S01]  /*3750*/  LOP3.LUT R28, R13, 0x2, R12, 0xe2, !PT ;  /* 0x000000020d1c7812 */ /* 0x001fe200078ee20c */
[----:B------:R-:W-:Y:S01]  /*3760*/  STL.64 [R1+0x198], RZ ;  /* 0x000198ff01007387 */ /* 0x000fe20000100a00 */
[----:B------:R-:W-:Y:S01]  /*3770*/  SEL R13, RZ, 0x20, P0 ;  /* 0x00000020ff0d7807 */ /* 0x000fe20000000000 */
[----:B-1----:R-:W-:Y:S01]  /*3780*/  VIADD R8, R19, 0x20 ;  /* 0x0000002013087836 */ /* 0x002fe20000000000 */
[----:B------:R-:W-:Y:S01]  /*3790*/  LEA.HI.SX32 R12, R14, R9, 0x1a ;  /* 0x000000090e0c7211 */ /* 0x000fe200078fd2ff */
[----:B------:R-:W-:Y:S01]  /*37a0*/  IMAD R9, R21, R18, RZ ;  /* 0x0000001215097224 */ /* 0x000fe200078e02ff */
[----:B------:R-:W-:Y:S01]  /*37b0*/  LOP3.LUT R14, R13, R10, R11, 0xfe, !PT ;  /* 0x0000000a0d0e7212 */ /* 0x000fe200078efe0b */
[-C--:B------:R-:W-:Y:S01]  /*37c0*/  IMAD.WIDE.U32 R10, R18, R20.reuse, R38 ;  /* 0x00000014120a7225 */ /* 0x080fe200078e0026 */
[----:B------:R-:W-:Y:S01]  /*37d0*/  SEL R15, RZ, 0x4, P2 ;  /* 0x00000004ff0f7807 */ /* 0x000fe20001000000 */
[----:B------:R-:W-:Y:S01]  /*37e0*/  STL [R1+0xf8], RZ ;  /* 0x0000f8ff01007387 */ /* 0x000fe20000100800 */
[-C--:B------:R-:W-:Y:S01]  /*37f0*/  ISETP.GE.AND P2, PT, R8, R35.reuse, PT ;  /* 0x000000230800720c */ /* 0x080fe20003f46270 */
[----:B------:R-:W-:Y:S01]  /*3800*/  IMAD R13, R43, R20, R9 ;  /* 0x000000142b0d7224 */ /* 0x000fe200078e0209 */
[----:B----4-:R-:W-:Y:S01]  /*3810*/  IADD3 R10, P0, R6, R10, RZ ;  /* 0x0000000a060a7210 */ /* 0x010fe20007f1e0ff */
[----:B------:R0:W-:Y:S01]  /*3820*/  STL.64 [R1+0x198], R36 ;  /* 0x0001982401007387 */ /* 0x0001e20000100a00 */
[----:B------:R-:W-:Y:S01]  /*3830*/  SEL R6, RZ, 0xffffffff, P2 ;  /* 0xffffffffff067807 */ /* 0x000fe20001000000 */
[C---:B------:R-:W-:Y:S01]  /*3840*/  VIADD R81, R19.reuse, 0x60 ;  /* 0x0000006013517836 */ /* 0x040fe20000000000 */
[----:B------:R-:W-:Y:S01]  /*3850*/  ISETP.GE.AND P1, PT, R46, R35, PT ;  /* 0x000000232e00720c */ /* 0x000fe20003f26270 */
[----:B------:R-:W-:Y:S01]  /*3860*/  VIADD R80, R19, 0x40 ;  /* 0x0000004013507836 */ /* 0x000fe20000000000 */
[----:B------:R-:W-:Y:S01]  /*3870*/  IADD3.X R11, R7, R11, R13, P0, !PT ;  /* 0x0000000b070b7210 */ /* 0x000fe200007fe40d */
[----:B------:R-:W-:Y:S01]  /*3880*/  STL [R1+0x118], RZ ;  /* 0x000118ff01007387 */ /* 0x000fe20000100800 */
[----:B------:R-:W-:Y:S01]  /*3890*/  ISETP.GE.AND P0, PT, R19, R35, PT ;  /* 0x000000231300720c */ /* 0x000fe20003f06270 */
[----:B------:R-:W1:Y:S02]  /*38a0*/  LDC R29, c[0x0][0x320] ;  /* 0x0000c800ff1d7b82 */ /* 0x000e640000000800 */
[----:B------:R-:W-:Y:S06]  /*38b0*/  STL [R1+0xb8], RZ ;  /* 0x0000b8ff01007387 */ /* 0x000fec0000100800 */
[----:B0-----:R-:W0:Y:S01]  /*38c0*/  LDC.64 R36, c[0x0][0x330] ;  /* 0x0000cc00ff247b82 */ /* 0x001e220000000a00 */
[----:B------:R-:W-:Y:S01]  /*38d0*/  STL [R1+0xd8], RZ ;  /* 0x0000d8ff01007387 */ /* 0x000fe20000100800 */
[----:B------:R-:W-:Y:S01]  /*38e0*/  IMAD.SHL.U32 R6, R6, 0x2, RZ ;  /* 0x0000000206067824 */ /* 0x000fe200078e00ff */
[----:B------:R-:W-:-:S02]  /*38f0*/  SEL R7, RZ, 0x1, P0 ;  /* 0x00000001ff077807 */ /* 0x000fc40000000000 */
[----:B------:R-:W-:Y:S01]  /*3900*/  STL [R1+0xb8], R12 ;  /* 0x0000b80c01007387 */ /* 0x000fe20000100800 */
[----:B------:R-:W-:-:S03]  /*3910*/  ISETP.GE.AND P0, PT, R81, R35, PT ;  /* 0x000000235100720c */ /* 0x000fc60003f06270 */
[----:B------:R-:W-:Y:S01]  /*3920*/  STL [R1+0xd8], R12 ;  /* 0x0000d80c01007387 */ /* 0x000fe20000100800 */
[----:B------:R-:W-:-:S03]  /*3930*/  ISETP.GE.AND P2, PT, R80, R35, PT ;  /* 0x000000235000720c */ /* 0x000fc60003f46270 */
[----:B------:R-:W-:Y:S04]  /*3940*/  STL [R1+0xf8], R12 ;  /* 0x0000f80c01007387 */ /* 0x000fe80000100800 */
[----:B------:R2:W-:Y:S01]  /*3950*/  STL [R1+0x118], R12 ;  /* 0x0001180c01007387 */ /* 0x0005e20000100800 */
[----:B------:R-:W-:Y:S02]  /*3960*/  LOP3.LUT R13, R6, 0x2, R7, 0xe2, !PT ;  /* 0x00000002060d7812 */ /* 0x000fe400078ee207 */
[----:B------:R-:W-:Y:S01]  /*3970*/  SEL R6, RZ, 0x4, P2 ;  /* 0x00000004ff067807 */ /* 0x000fe20001000000 */
[----:B------:R3:W-:Y:S01]  /*3980*/  STL.U8 [R1+0x80], R14 ;  /* 0x0000800e01007387 */ /* 0x0007e20000100000 */
[----:B--2---:R-:W-:Y:S01]  /*3990*/  SEL R12, RZ, 0xffffffff, P1 ;  /* 0xffffffffff0c7807 */ /* 0x004fe20000800000 */
[C---:B------:R-:W-:Y:S01]  /*39a0*/  IMAD.SHL.U32 R9, R20.reuse, 0x80, RZ ;  /* 0x0000008014097824 */ /* 0x040fe200078e00ff */
[----:B------:R-:W-:-:S02]  /*39b0*/  SHF.L.U64.HI R30, R20, 0x7, R21 ;  /* 0x00000007141e7819 */ /* 0x000fc40000010215 */
[----:B---3--:R-:W-:Y:S01]  /*39c0*/  SEL R14, RZ, 0x8, P0 ;  /* 0x00000008ff0e7807 */ /* 0x008fe20000000000 */
[----:B------:R-:W-:Y:S01]  /*39d0*/  IMAD.SHL.U32 R12, R12, 0x2, RZ ;  /* 0x000000020c0c7824 */ /* 0x000fe200078e00ff */
[----:B------:R-:W-:Y:S01]  /*39e0*/  ISETP.GE.AND P1, PT, R40, R35, PT ;  /* 0x000000232800720c */ /* 0x000fe20003f26270 */
[C---:B------:R-:W-:Y:S01]  /*39f0*/  VIADD R21, R19.reuse, 0x80 ;  /* 0x0000008013157836 */ /* 0x040fe20000000000 */
[----:B------:R-:W-:Y:S01]  /*3a00*/  LOP3.LUT R31, R14, R13, R6, 0xfe, !PT ;  /* 0x0000000d0e1f7212 */ /* 0x000fe200078efe06 */
[----:B------:R-:W-:Y:S01]  /*3a10*/  VIADD R20, R19, 0xa0 ;  /* 0x000000a013147836 */ /* 0x000fe20000000000 */
[----:B------:R-:W-:Y:S01]  /*3a20*/  LOP3.LUT R12, R12, 0x2, R7, 0xe2, !PT ;  /* 0x000000020c0c7812 */ /* 0x000fe200078ee207 */
[----:B------:R-:W-:Y:S02]  /*3a30*/  IMAD.MOV.U32 R6, RZ, RZ, R4 ;  /* 0x000000ffff067224 */ /* 0x000fe400078e0004 */
[----:B------:R-:W-:Y:S01]  /*3a40*/  IMAD.MOV.U32 R7, RZ, RZ, R5 ;  /* 0x000000ffff077224 */ /* 0x000fe200078e0005 */
[----:B------:R-:W-:Y:S01]  /*3a50*/  LOP3.LUT R28, R28, R15, RZ, 0xfc, !PT ;  /* 0x0000000f1c1c7212 */ /* 0x000fe200078efcff */
[----:B------:R-:W-:-:S02]  /*3a60*/  IMAD.MOV.U32 R4, RZ, RZ, R9 ;  /* 0x000000ffff047224 */ /* 0x000fc400078e0009 */
[----:B------:R-:W-:Y:S01]  /*3a70*/  IMAD.MOV.U32 R5, RZ, RZ, R30 ;  /* 0x000000ffff057224 */ /* 0x000fe200078e001e */
[-C--:B------:R-:W-:Y:S01]  /*3a80*/  ISETP.GE.AND P0, PT, R21, R35.reuse, PT ;  /* 0x000000231500720c */ /* 0x080fe20003f06270 */
[----:B------:R-:W-:Y:S01]  /*3a90*/  IMAD.U32 R59, RZ, RZ, UR5 ;  /* 0x00000005ff3b7e24 */ /* 0x000fe2000f8e00ff */
[----:B------:R-:W-:Y:S01]  /*3aa0*/  ISETP.GE.AND P2, PT, R20, R35, PT ;  /* 0x000000231400720c */ /* 0x000fe20003f46270 */
[----:B------:R-:W-:Y:S01]  /*3ab0*/  ULDC.64 UR4, c[0x0][0x318] ;  /* 0x0000c60000047ab9 */ /* 0x000fe20000000a00 */
[----:B------:R-:W-:Y:S01]  /*3ac0*/  SEL R13, RZ, 0x4, P1 ;  /* 0x00000004ff0d7807 */ /* 0x000fe20000800000 */
[----:B------:R-:W-:Y:S01]  /*3ad0*/  STL.128 [R1+0x230], R4 ;  /* 0x0002300401007387 */ /* 0x000fe20000100c00 */
[----:B------:R-:W-:Y:S02]  /*3ae0*/  SEL R15, RZ, 0x20, P2 ;  /* 0x00000020ff0f7807 */ /* 0x000fe40001000000 */
[----:B------:R-:W-:Y:S01]  /*3af0*/  LOP3.LUT R9, R14, R12, R13, 0xfe, !PT ;  /* 0x0000000c0e097212 */ /* 0x000fe200078efe0d */
[----:B------:R2:W-:Y:S02]  /*3b00*/  STL.U8 [R1+0x81], R28 ;  /* 0x0000811c01007387 */ /* 0x0005e40000100000 */
[----:B--2---:R-:W-:Y:S01]  /*3b10*/  SEL R28, RZ, 0x10, P0 ;  /* 0x00000010ff1c7807 */ /* 0x004fe20000000000 */
[----:B0-----:R-:W-:Y:S01]  /*3b20*/  IMAD.WIDE.U32 R4, R225, R36, UR4 ;  /* 0x00000004e1047e25 */ /* 0x001fe2000f8e0024 */
[----:B------:R-:W-:Y:S05]  /*3b30*/  @!P6 WARPSYNC.ALL ;  /* 0x000000000000e948 */ /* 0x000fea0003800000 */
[----:B------:R-:W-:-:S02]  /*3b40*/  UIADD3 UR4, UP1, UR43, 0x218, URZ ;  /* 0x000002182b047890 */ /* 0x000fc4000ff3e03f */
[----:B------:R-:W-:Y:S01]  /*3b50*/  UIADD3 UR6, UP0, UR43, 0x228, URZ ;  /* 0x000002282b067890 */ /* 0x000fe2000ff1e03f */
[--C-:B------:R-:W-:Y:S01]  /*3b60*/  LOP3.LUT R12, R15, R9, R28.reuse, 0xfe, !PT ;  /* 0x000000090f0c7212 */ /* 0x100fe200078efe1c */
[----:B------:R-:W-:Y:S01]  /*3b70*/  IMAD R9, R225, R37, RZ ;  /* 0x00000025e1097224 */ /* 0x000fe200078e02ff */
[----:B------:R-:W-:Y:S01]  /*3b80*/  LOP3.LUT R14, R15, R31, R28, 0xfe, !PT ;  /* 0x0000001f0f0e7212 */ /* 0x000fe200078efe1c */
[----:B------:R-:W-:Y:S02]  /*3b90*/  UIADD3.X UR5, URZ, UR42, URZ, UP1, !UPT ;  /* 0x0000002a3f057290 */ /* 0x000fe40008ffe43f */
[----:B------:R-:W-:Y:S01]  /*3ba0*/  UIADD3.X UR7, URZ, UR42, URZ, UP0, !UPT ;  /* 0x0000002a3f077290 */ /* 0x000fe200087fe43f */
[----:B------:R-:W-:Y:S01]  /*3bb0*/  IMAD.IADD R5, R5, 0x1, R9 ;  /* 0x0000000105057824 */ /* 0x000fe200078e0209 */
[----:B------:R0:W-:Y:S01]  /*3bc0*/  STL.U8 [R1+0x250], R14 ;  /* 0x0002500e01007387 */ /* 0x0001e20000100000 */
[----:B------:R-:W-:Y:S01]  /*3bd0*/  IMAD.MOV.U32 R28, RZ, RZ, R34 ;  /* 0x000000ffff1c7224 */ /* 0x000fe200078e0022 */
[----:B------:R-:W2:Y:S01]  /*3be0*/  LDC.64 R30, c[0x0][0x418] ;  /* 0x00010600ff1e7b82 */ /* 0x000ea20000000a00 */
[----:B-----5:R-:W-:-:S02]  /*3bf0*/  IMAD.IADD R3, R63, 0x1, R3 ;  /* 0x000000013f037824 */ /* 0x020fc400078e0203 */
[----:B------:R-:W-:Y:S01]  /*3c00*/  IMAD.U32 R7, RZ, RZ, UR5 ;  /* 0x00000005ff077e24 */ /* 0x000fe2000f8e00ff */
[----:B------:R3:W-:Y:S01]  /*3c10*/  STL.64 [R1+0x1d0], R4 ;  /* 0x0001d00401007387 */ /* 0x0007e20000100a00 */
[----:B------:R-:W-:Y:S02]  /*3c20*/  IMAD.U32 R6, RZ, RZ, UR4 ;  /* 0x00000004ff067e24 */ /* 0x000fe4000f8e00ff */
[----:B0-----:R-:W-:Y:S01]  /*3c30*/  IMAD.U32 R14, RZ, RZ, UR7 ;  /* 0x00000007ff0e7e24 */ /* 0x001fe2000f8e00ff */
[----:B------:R-:W-:Y:S01]  /*3c40*/  UIADD3 UR4, UP2, UR43, 0x210, URZ ;  /* 0x000002102b047890 */ /* 0x000fe2000ff5e03f */
[----:B------:R-:W-:Y:S01]  /*3c50*/  IMAD.U32 R13, RZ, RZ, UR6 ;  /* 0x00000006ff0d7e24 */ /* 0x000fe2000f8e00ff */
[----:B------:R-:W-:Y:S01]  /*3c60*/  UIADD3 UR6, UP1, UR43, 0x248, URZ ;  /* 0x000002482b067890 */ /* 0x000fe2000ff3e03f */
[----:B------:R-:W-:Y:S01]  /*3c70*/  STL.64 [R1+0x188], RZ ;  /* 0x000188ff01007387 */ /* 0x000fe20000100a00 */
[----:B------:R-:W-:-:S03]  /*3c80*/  UIADD3.X UR5, URZ, UR42, URZ, UP2, !UPT ;  /* 0x0000002a3f057290 */ /* 0x000fc600097fe43f */
[----:B------:R-:W-:Y:S01]  /*3c90*/  STL.U8 [R1+0x1d8], R12 ;  /* 0x0001d80c01007387 */ /* 0x000fe20000100000 */
[----:B---3--:R-:W-:Y:S02]  /*3ca0*/  IMAD.MOV.U32 R5, RZ, RZ, R7 ;  /* 0x000000ffff057224 */ /* 0x008fe400078e0007 */
[----:B------:R-:W-:Y:S01]  /*3cb0*/  IMAD.MOV.U32 R7, RZ, RZ, R14 ;  /* 0x000000ffff077224 */ /* 0x000fe200078e000e */
[----:B------:R0:W-:Y:S01]  /*3cc0*/  STL.U8 [R1+0x1d9], R12 ;  /* 0x0001d90c01007387 */ /* 0x0001e20000100000 */
[----:B------:R-:W-:Y:S01]  /*3cd0*/  IMAD.MOV.U32 R4, RZ, RZ, R6 ;  /* 0x000000ffff047224 */ /* 0x000fe200078e0006 */
[----:B------:R-:W3:Y:S02]  /*3ce0*/  LDC.U8 R14, c[0x0][0x410] ;  /* 0x00010400ff0e7b82 */ /* 0x000ee40000000000 */
[----:B------:R-:W-:Y:S01]  /*3cf0*/  STL.64 [R1+0x1b0], RZ ;  /* 0x0001b0ff01007387 */ /* 0x000fe20000100a00 */
[----:B------:R-:W-:Y:S01]  /*3d00*/  IMAD.MOV.U32 R6, RZ, RZ, R13 ;  /* 0x000000ffff067224 */ /* 0x000fe200078e000d */
[----:B------:R-:W-:-:S02]  /*3d10*/  UIADD3.X UR7, URZ, UR42, URZ, UP1, !UPT ;  /* 0x0000002a3f077290 */ /* 0x000fc40008ffe43f */
[----:B------:R4:W-:Y:S01]  /*3d20*/  STL.64 [R1+0x188], R34 ;  /* 0x0001882201007387 */ /* 0x0009e20000100a00 */
[----:B0-----:R-:W-:-:S03]  /*3d30*/  IADD3 R12, P0, R3, R32, RZ ;  /* 0x00000020030c7210 */ /* 0x001fc60007f1e0ff */
[----:B-1----:R-:W-:Y:S01]  /*3d40*/  STL.64 [R1+0x1b0], R28 ;  /* 0x0001b01c01007387 */ /* 0x002fe20000100a00 */
[----:B------:R-:W0:Y:S03]  /*3d50*/  LDC R32, c[0x0][0x2fc] ;  /* 0x0000bf00ff207b82 */ /* 0x000e260000000800 */
[----:B------:R1:W-:Y:S05]  /*3d60*/  STL [R1+0x228], R0 ;  /* 0x0002280001007387 */ /* 0x0003ea0000100800 */
[----:B----4-:R-:W4:Y:S01]  /*3d70*/  LDC R34, c[0x0][0x424] ;  /* 0x00010900ff227b82 */ /* 0x010f220000000800 */
[----:B------:R5:W-:Y:S01]  /*3d80*/  STL.128 [R1+0x270], R4 ;  /* 0x0002700401007387 */ /* 0x000be20000100c00 */
[----:B-1----:R-:W-:-:S06]  /*3d90*/  IMAD.U32 R0, RZ, RZ, UR43 ;  /* 0x0000002bff007e24 */ /* 0x002fcc000f8e00ff */
[----:B------:R-:W1:Y:S01]  /*3da0*/  LDC.64 R28, c[0x0][0x408] ;  /* 0x00010200ff1c7b82 */ /* 0x000e620000000a00 */
[----:B------:R-:W-:Y:S01]  /*3db0*/  IMAD.X R13, RZ, RZ, R33, P0 ;  /* 0x000000ffff0d7224 */ /* 0x000fe200000e0621 */
[----:B------:R-:W-:Y:S01]  /*3dc0*/  IADD3 R0, P0, R0, 0x40, RZ ;  /* 0x0000004000007810 */ /* 0x000fe20007f1e0ff */
[----:B-----5:R-:W-:Y:S02]  /*3dd0*/  IMAD.U32 R4, RZ, RZ, UR4 ;  /* 0x00000004ff047e24 */ /* 0x020fe4000f8e00ff */
[----:B------:R-:W-:Y:S02]  /*3de0*/  IMAD.U32 R6, RZ, RZ, UR6 ;  /* 0x00000006ff067e24 */ /* 0x000fe4000f8e00ff */
[----:B------:R-:W-:Y:S02]  /*3df0*/  IMAD.U32 R5, RZ, RZ, UR5 ;  /* 0x00000005ff057e24 */ /* 0x000fe4000f8e00ff */
[----:B------:R-:W-:Y:S01]  /*3e00*/  IMAD.U32 R7, RZ, RZ, UR7 ;  /* 0x00000007ff077e24 */ /* 0x000fe2000f8e00ff */
[----:B------:R-:W-:Y:S01]  /*3e10*/  UIADD3 UR8, UP0, UR43, 0x250, URZ ;  /* 0x000002502b087890 */ /* 0x000fe2000ff1e03f */
[----:B------:R-:W-:-:S02]  /*3e20*/  IMAD.X R15, RZ, RZ, UR42, P0 ;  /* 0x0000002aff0f7e24 */ /* 0x000fc400080e06ff */
[--C-:B------:R-:W-:Y:S01]  /*3e30*/  IMAD.MOV.U32 R230, RZ, RZ, R228.reuse ;  /* 0x000000ffffe67224 */ /* 0x100fe200078e00e4 */
[----:B------:R5:W-:Y:S01]  /*3e40*/  STL.128 [R1+0x280], R4 ;  /* 0x0002800401007387 */ /* 0x000be20000100c00 */
[----:B------:R-:W-:Y:S01]  /*3e50*/  LOP3.LUT P0, RZ, R62, 0x2, RZ, 0xc0, !PT ;  /* 0x000000023eff7812 */ /* 0x000fe2000780c0ff */
[----:B------:R-:W-:Y:S01]  /*3e60*/  IMAD.MOV.U32 R231, RZ, RZ, R228 ;  /* 0x000000ffffe77224 */ /* 0x000fe200078e00e4 */
[----:B------:R-:W-:Y:S01]  /*3e70*/  UIADD3.X UR9, URZ, UR42, URZ, UP0, !UPT ;  /* 0x0000002a3f097290 */ /* 0x000fe200087fe43f */
[----:B------:R-:W-:Y:S01]  /*3e80*/  STL [R1+0x190], RZ ;  /* 0x000190ff01007387 */ /* 0x000fe20000100800 */
[----:B------:R-:W-:Y:S01]  /*3e90*/  ULDC.64 UR4, c[0x0][0x338] ;  /* 0x0000ce0000047ab9 */ /* 0x000fe20000000a00 */
[----:B-----5:R-:W-:Y:S02]  /*3ea0*/  IMAD.MOV.U32 R6, RZ, RZ, R0 ;  /* 0x000000ffff067224 */ /* 0x020fe400078e0000 */
[----:B------:R-:W-:Y:S01]  /*3eb0*/  IMAD.MOV.U32 R0, RZ, RZ, 0x20 ;  /* 0x00000020ff007424 */ /* 0x000fe200078e00ff */
[----:B------:R-:W-:Y:S04]  /*3ec0*/  STL [R1+0x1b8], RZ ;  /* 0x0001b8ff01007387 */ /* 0x000fe80000100800 */
[----:B------:R-:W-:Y:S01]  /*3ed0*/  SEL R0, R0, 0xffffffe0, !P0 ;  /* 0xffffffe000007807 */ /* 0x000fe20004000000 */
[----:B------:R-:W-:Y:S01]  /*3ee0*/  STL [R1+0x60], R229 ;  /* 0x000060e501007387 */ /* 0x000fe20000100800 */
[----:B------:R-:W-:-:S03]  /*3ef0*/  IMAD.U32 R33, RZ, RZ, UR8 ;  /* 0x00000008ff217e24 */ /* 0x000fc6000f8e00ff */
[----:B------:R-:W-:Y:S04]  /*3f00*/  STL.64 [R1+0x158], R228 ;  /* 0x000158e401007387 */ /* 0x000fe80000100a00 */
[----:B------:R-:W-:Y:S04]  /*3f10*/  STL.128 [R1+0x70], R228 ;  /* 0x000070e401007387 */ /* 0x000fe80000100c00 */
[----:B------:R-:W-:Y:S04]  /*3f20*/  STL.64 [R1+0x180], R50 ;  /* 0x0001803201007387 */ /* 0x000fe80000100a00 */
[----:B------:R-:W-:Y:S04]  /*3f30*/  STL.64 [R1+0x88], R44 ;  /* 0x0000882c01007387 */ /* 0x000fe80000100a00 */
[----:B------:R-:W-:Y:S04]  /*3f40*/  STL.64 [R1+0xa0], R44 ;  /* 0x0000a02c01007387 */ /* 0x000fe80000100a00 */
[----:B------:R5:W-:Y:S04]  /*3f50*/  STL.64 [R1+0x240], R10 ;  /* 0x0002400a01007387 */ /* 0x000be80000100a00 */
[----:B------:R-:W-:Y:S04]  /*3f60*/  STL.64 [R1+0x220], R12 ;  /* 0x0002200c01007387 */ /* 0x000fe80000100a00 */
[----:B-1----:R-:W-:Y:S04]  /*3f70*/  STL.64 [R1+0xa8], R28 ;  /* 0x0000a81c01007387 */ /* 0x002fe80000100a00 */
[----:B--2---:R-:W-:Y:S01]  /*3f80*/  STL.64 [R1+0x168], R30 ;  /* 0x0001681e01007387 */ /* 0x004fe20000100a00 */
[----:B-----5:R-:W-:-:S03]  /*3f90*/  IMAD.WIDE.U32 R10, R225, R36, R38 ;  /* 0x00000024e10a7225 */ /* 0x020fc600078e0026 */
[----:B---3--:R-:W-:Y:S01]  /*3fa0*/  STL.U8 [R1+0x6a], R14 ;  /* 0x00006a0e01007387 */ /* 0x008fe20000100000 */
[----:B------:R-:W-:-:S03]  /*3fb0*/  IMAD.U32 R36, RZ, RZ, UR9 ;  /* 0x00000009ff247e24 */ /* 0x000fc6000f8e00ff */
[----:B----4-:R-:W-:Y:S04]  /*3fc0*/  STL [R1+0x178], R34 ;  /* 0x0001782201007387 */ /* 0x010fe80000100800 */
[----:B0-----:R-:W-:Y:S04]  /*3fd0*/  STL [R1+0x190], R32 ;  /* 0x0001902001007387 */ /* 0x001fe80000100800 */
[----:B------:R-:W-:Y:S04]  /*3fe0*/  STL [R1+0x1b8], R32 ;  /* 0x0001b82001007387 */ /* 0x000fe80000100800 */
[----:B------:R-:W-:Y:S04]  /*3ff0*/  STL.128 [R1+0x1e0], RZ ;  /* 0x0001e0ff01007387 */ /* 0x000fe80000100c00 */
[----:B------:R-:W-:Y:S04]  /*4000*/  STL.64 [R1+0x1f0], RZ ;  /* 0x0001f0ff01007387 */ /* 0x000fe80000100a00 */
[----:B------:R-:W-:Y:S04]  /*4010*/  STL.64 [R1+0x1f8], RZ ;  /* 0x0001f8ff01007387 */ /* 0x000fe80000100a00 */
[----:B------:R-:W-:Y:S04]  /*4020*/  STL [R1+0x160], R42 ;  /* 0x0001602a01007387 */ /* 0x000fe80000100800 */
[----:B------:R-:W-:Y:S04]  /*4030*/  STL.64 [R1+0x248], R18 ;  /* 0x0002481201007387 */ /* 0x000fe80000100a00 */
[----:B------:R-:W-:Y:S04]  /*4040*/  STL [R1+0x170], R228 ;  /* 0x000170e401007387 */ /* 0x000fe80000100800 */
[----:B------:R-:W-:Y:S01]  /*4050*/  STL [R1+0x218], R0 ;  /* 0x0002180001007387 */ /* 0x000fe20000100800 */
[----:B------:R-:W-:-:S02]  /*4060*/  IMAD.MOV.U32 R7, RZ, RZ, R15 ;  /* 0x000000ffff077224 */ /* 0x000fc400078e000f */
[----:B------:R-:W-:Y:S02]  /*4070*/  IMAD.MOV.U32 R4, RZ, RZ, R33 ;  /* 0x000000ffff047224 */ /* 0x000fe400078e0021 */
[----:B------:R-:W-:Y:S02]  /*4080*/  IMAD.MOV.U32 R5, RZ, RZ, R36 ;  /* 0x000000ffff057224 */ /* 0x000fe400078e0024 */
[----:B------:R-:W-:-:S03]  /*4090*/  IMAD.IADD R11, R9, 0x1, R11 ;  /* 0x00000001090b7824 */ /* 0x000fc600078e020b */
[----:B------:R0:W-:Y:S01]  /*40a0*/  STL.128 [R1+0x290], R4 ;  /* 0x0002900401007387 */ /* 0x0001e20000100c00 */
[----:B------:R-:W-:Y:S02]  /*40b0*/  VIADD R88, R61, 0x8 ;  /* 0x000000083d587836 */ /* 0x000fe40000000000 */
[----:B0-----:R-:W-:Y:S01]  /*40c0*/  IMAD R7, R55, UR4, RZ ;  /* 0x0000000437077c24 */ /* 0x001fe2000f8e02ff */
[----:B------:R-:W-:Y:S01]  /*40d0*/  @!P6 BAR.SYNC.DEFER_BLOCKING 0x9, 0x100 ;  /* 0x024400000000eb1d */ /* 0x000fe20000010000 */
[----:B------:R-:W-:Y:S01]  /*40e0*/  IADD3 R6, P0, R18, R42, RZ ;  /* 0x0000002a12067210 */ /* 0x000fe20007f1e0ff */
[----:B------:R-:W-:-:S04]  /*40f0*/  IMAD.WIDE.U32 R4, R56, UR4, R10 ;  /* 0x0000000438047c25 */ /* 0x000fc8000f8e000a */
[----:B------:R-:W-:Y:S02]  /*4100*/  IMAD R9, R56, UR5, R7 ;  /* 0x0000000538097c24 */ /* 0x000fe4000f8e0207 */
[----:B------:R-:W-:Y:S02]  /*4110*/  IMAD.U32 R10, RZ, RZ, UR43 ;  /* 0x0000002bff0a7e24 */ /* 0x000fe4000f8e00ff */
[----:B------:R-:W-:Y:S02]  /*4120*/  IMAD.X R7, R54, 0x1, R43, P0 ;  /* 0x0000000136077824 */ /* 0x000fe400000e062b */
[----:B------:R-:W-:Y:S02]  /*4130*/  VIADD R11, R18, 0x80 ;  /* 0x00000080120b7836 */ /* 0x000fe40000000000 */
[----:B------:R-:W-:Y:S02]  /*4140*/  VIADD R10, R10, 0x258 ;  /* 0x000002580a0a7836 */ /* 0x000fe40000000000 */
[----:B------:R-:W-:-:S07]  /*4150*/  IMAD.IADD R9, R5, 0x1, R9 ;  /* 0x0000000105097824 */ /* 0x000fce00078e0209 */
.L_x_1382:
[----:B------:R-:W-:Y:S01]  /*4160*/  VIADD R25, R25, 0xffffffff ;  /* 0xffffffff19197836 */ /* 0x000fe20000000000 */
[----:B------:R-:W-:Y:S05]  /*4170*/  YIELD ;  /* 0x0000000000007946 */ /* 0x000fea0003800000 */
[----:B------:R-:W-:Y:S01]  /*4180*/  IMAD.U32 R83, RZ, RZ, UR43 ;  /* 0x0000002bff537e24 */ /* 0x000fe2000f8e00ff */
[----:B------:R-:W-:Y:S01]  /*4190*/  BSSY B1, `(.L_x_1374) ;  /* 0x0000005000017945 */ /* 0x000fe20003800000 */
[----:B------:R-:W-:Y:S02]  /*41a0*/  ISETP.GT.AND P0, PT, R25, R26, PT ;  /* 0x0000001a1900720c */ /* 0x000fe40003f04270 */
[----:B------:R-:W-:Y:S01]  /*41b0*/  VIADD R83, R83, 0x2b8 ;  /* 0x000002b853537836 */ /* 0x000fe20000000000 */
[----:B0-----:R-:W-:-:S10]  /*41c0*/  MOV R89, 0x41e0 ;  /* 0x000041e000597802 */ /* 0x001fd40000000f00 */
[----:B------:R-:W-:Y:S05]  /*41d0*/  CALL.REL.NOINC `($_ZN7cutlass13device_kernelIN5flash11enable_sm90INS1_16FlashAttnFwdSm90INS1_25CollectiveMainloopFwdSm90ILi2EN4cute5tupleIJNS5_1CILi1EEES8_S8_EEENS6_IJNS7_ILi128EEENS7_ILi160EEENS7_ILi192EEEEEELi192ENS_12float_e4m3_tEfNS_4arch4Sm90ELb0ELb1ELb0ELb1ELb0ELb1ELb0ELb1ELb1ELb1ELb1ELb0EEENS1_21CollectiveEpilogueFwdINS6_IJSA_SC_SB_EEES9_NS_10bfloat16_tESG_Li256ELb1ELb1ELb1ELb1EEENS1_36VarlenDynamicPersistentTileSchedulerILi128ELi160ELi256ELi128ELb1ELb1ELb1ELb1ELb0ELb1EEEEEEEEEvNT_6ParamsE$_ZZN5flash25CollectiveMainloopFwdSm90ILi2EN4cute5tupleIJNS1_1CILi1EEES4_S4_EEENS2_IJNS3_ILi128EEENS3_ILi160EEENS3_ILi192EEEEEELi192EN7cutlass12float_e4m3_tEfNSA_4arch4Sm90ELb0ELb1ELb0ELb1ELb0ELb1ELb0ELb1ELb1ELb1ELb1ELb0EE12store_kv_newINS_16FlashAttnFwdSm90ISE_NS_21CollectiveEpilogueFwdINS2_IJS6_S8_S7_EEES5_NSA_10bfloat16_tESD_Li256ELb1ELb1ELb1ELb1EEENS_36VarlenDynamicPersistentTileSchedulerILi128ELi160ELi256ELi128ELb1ELb1ELb1ELb1ELb0ELb1EEEE13SharedStorageEEEbRKNSE_6ParamsENSA_25PipelineTmaAsyncNoClusterILi2ENSA_16PipelineTmaAsyncILi2EEEEESV_RNSA_13PipelineStateILj2EEEiRT_RKNS_16SeqlenInfoQKNewKILb1ELb1EEENS2_IJiiiiEEEENKUliRKT_E_clISX_EEDaiS18_) ;  /* 0x0000029c00bc7944 */ /* 0x000fea0003c00000 */
[----:B------:R-:W-:Y:S05]  /*41e0*/  BSYNC B1 ;  /* 0x0000000000017941 */ /* 0x000fea0003800000 */
.L_x_1374:
[----:B------:R0:W5:Y:S01]  /*41f0*/  LDL.64 R44, [R1+0x2b8] ;  /* 0x0002b800012c7983 */ /* 0x0001620000100a00 */
[----:B------:R-:W-:-:S04]  /*4200*/  ULOP3.LUT UR4, UR36, 0x1, URZ, 0xfc, !UPT ;  /* 0x0000000124047892 */ /* 0x000fc8000f8efc3f */
[----:B------:R-:W-:-:S06]  /*4210*/  UISETP.NE.AND UP0, UPT, UR4, 0x3, UPT ;  /* 0x000000030400788c */ /* 0x000fcc000bf05270 */
[----:B------:R-:W-:-:S13]  /*4220*/  PLOP3.LUT P1, PT, PT, PT, UP0, 0x80, 0x0 ;  /* 0x000000000000781c */ /* 0x000fda0003f2f008 */
[----:B0-----:R-:W-:Y:S05]  /*4230*/  @!P1 BRA `(.L_x_1375) ;  /* 0x0000000000049947 */ /* 0x001fea0003800000 */
[----:B------:R-:W-:Y:S01]  /*4240*/  BPT.TRAP 0x1 ;  /* 0x000000040000795c */ /* 0x000fe20000300000 */
.L_x_1375:
[----:B-----5:R-:W-:Y:S01]  /*4250*/  LEA R54, R44, UR38, 0x3 ;  /* 0x000000262c367c11 */ /* 0x020fe2000f8e18ff */
[----:B------:R-:W-:Y:S01]  /*4260*/  BSSY B0, `(.L_x_1376) ;  /* 0x0000004000007945 */ /* 0x000fe20003800000 */
[----:B------:R-:W-:-:S04]  /*4270*/  SHF.L.U32 R13, R45, 0x1f, RZ ;  /* 0x0000001f2d0d7819 */ /* 0x000fc800000006ff */
[----:B------:R-:W0:Y:S02]  /*4280*/  SYNCS.PHASECHK.TRANS64.TRYWAIT P1, [R54+URZ+0x334b0], R13 ;  /* 0x0334b00d360075a7 */ /* 0x000e24000802017f */
[----:B0-----:R-:W-:Y:S05]  /*4290*/  @!P1 BRA `(.L_x_1377) ;  /* 0x0000027c00189947 */ /* 0x001fea0003800000 */
.L_x_1679:
[----:B------:R-:W-:Y:S05]  /*42a0*/  BSYNC B0 ;  /* 0x0000000000007941 */ /* 0x000fea0003800000 */
.L_x_1376:
[----:B------:R-:W2:Y:S01]  /*42b0*/  LDL R12, [R1+0x60] ;  /* 0x00006000010c7983 */ /* 0x000ea20000100800 */
[----:B0-----:R-:W-:Y:S01]  /*42c0*/  IMAD R13, R44, 0x7800, R3 ;  /* 0x000078002c0d7824 */ /* 0x001fe200078e0203 */
[----:B------:R-:W-:Y:S01]  /*42d0*/  BSSY B0, `(.L_x_1378) ;  /* 0x0000021000007945 */ /* 0x000fe20003800000 */
[----:B------:R-:W-:-:S03]  /*42e0*/  IMAD.WIDE R50, R25, 0xa0, R6 ;  /* 0x000000a019327825 */ /* 0x000fc600078e0206 */
[C---:B------:R-:W-:Y:S01]  /*42f0*/  IADD3 R47, R13.reuse, UR38, R0 ;  /* 0x000000260d2f7c10 */ /* 0x040fe2000fffe000 */
[----:B------:R-:W-:Y:S02]  /*4300*/  VIADD R46, R13, UR38 ;  /* 0x000000260d2e7c36 */ /* 0x000fe40008000000 */
[----:B--2---:R-:W-:-:S05]  /*4310*/  IMAD R12, R25, -0xa0, R12 ;  /* 0xffffff60190c7824 */ /* 0x004fca00078e020c */
[----:B------:R-:W-:-:S04]  /*4320*/  VIMNMX R48, R12, 0xa0, PT ;  /* 0x000000a00c307848 */ /* 0x000fc80003fe0100 */
[----:B------:R-:W-:-:S13]  /*4330*/  ISETP.GE.AND P1, PT, R18, R48, PT ;  /* 0x000000301200720c */ /* 0x000fda0003f26270 */
[----:B------:R-:W-:Y:S05]  /*4340*/  @P1 BRA `(.L_x_1379) ;  /* 0x0000000000641947 */ /* 0x000fea0003800000 */
[----:B------:R-:W-:Y:S01]  /*4350*/  ISETP.GE.AND P3, PT, R19, UR44, PT ;  /* 0x0000002c13007c0c */ /* 0x000fe2000bf66270 */
[----:B------:R-:W-:Y:S01]  /*4360*/  IMAD.MOV.U32 R28, RZ, RZ, R4 ;  /* 0x000000ffff1c7224 */ /* 0x000fe200078e0004 */
[----:B------:R-:W-:Y:S01]  /*4370*/  ISETP.GE.AND P2, PT, R8, UR44, PT ;  /* 0x0000002c08007c0c */ /* 0x000fe2000bf46270 */
[----:B------:R-:W-:Y:S01]  /*4380*/  IMAD.MOV.U32 R29, RZ, RZ, R9 ;  /* 0x000000ffff1d7224 */ /* 0x000fe200078e0009 */
[----:B------:R-:W-:Y:S01]  /*4390*/  ISETP.GE.AND P4, PT, R21, UR44, PT ;  /* 0x0000002c15007c0c */ /* 0x000fe2000bf86270 */
[----:B------:R-:W-:Y:S01]  /*43a0*/  IMAD R31, R51, UR40, RZ ;  /* 0x00000028331f7c24 */ /* 0x000fe2000f8e02ff */
[----:B------:R-:W-:Y:S01]  /*43b0*/  ISETP.GE.AND P5, PT, R20, UR44, PT ;  /* 0x0000002c14007c0c */ /* 0x000fe2000bfa6270 */
[----:B------:R-:W-:-:S04]  /*43c0*/  IMAD.WIDE.U32 R28, R50, UR40, R28 ;  /* 0x00000028321c7c25 */ /* 0x000fc8000f8e001c */
[----:B------:R-:W-:Y:S01]  /*43d0*/  IMAD R31, R50, UR41, R31 ;  /* 0x00000029321f7c24 */ /* 0x000fe2000f8e021f */
[----:B------:R-:W-:Y:S01]  /*43e0*/  IADD3 R52, P1, R28, UR52, RZ ;  /* 0x000000341c347c10 */ /* 0x000fe2000ff3e0ff */
[----:B------:R-:W0:Y:S03]  /*43f0*/  @!P3 LDS.128 R12, [R46+0xf200] ;  /* 0x00f200002e0cb984 */ /* 0x000e260000000c00 */
[----:B------:R-:W-:Y:S01]  /*4400*/  IADD3.X R53, R29, UR53, R31, P1, !PT ;  /* 0x000000351d357c10 */ /* 0x000fe20008ffe41f */
[----:B------:R-:W1:Y:S01]  /*4410*/  @!P4 LDS.128 R36, [R46+0x14200] ;  /* 0x014200002e24c984 */ /* 0x000e620000000c00 */
[----:B------:R-:W-:-:S03]  /*4420*/  ISETP.GE.AND P1, PT, R80, UR44, PT ;  /* 0x0000002c50007c0c */ /* 0x000fc6000bf26270 */
[----:B------:R-:W2:Y:S10]  /*4430*/  @!P5 LDS.128 R40, [R47+0x14200] ;  /* 0x014200002f28d984 */ /* 0x000eb40000000c00 */
[----:B------:R-:W3:Y:S04]  /*4440*/  @!P1 LDS.128 R28, [R46+0x11a00] ;  /* 0x011a00002e1c9984 */ /* 0x000ee80000000c00 */
[----:B0-----:R-:W-:Y:S01]  /*4450*/  @!P3 STG.E.128 desc[UR50][R52.64], R12 ;  /* 0x0000000c3400b986 */ /* 0x001fe2000c101d32 */
[----:B------:R-:W-:-:S03]  /*4460*/  ISETP.GE.AND P3, PT, R81, UR44, PT ;  /* 0x0000002c51007c0c */ /* 0x000fc6000bf66270 */
[----:B------:R-:W0:Y:S04]  /*4470*/  @!P2 LDS.128 R12, [R47+0xf200] ;  /* 0x00f200002f0ca984 */ /* 0x000e280000000c00 */
[----:B-1----:R-:W-:Y:S04]  /*4480*/  @!P4 STG.E.128 desc[UR50][R52.64+0x80], R36 ;  /* 0x000080243400c986 */ /* 0x002fe8000c101d32 */
[----:B--2---:R-:W-:Y:S04]  /*4490*/  @!P5 STG.E.128 desc[UR50][R52.64+0xa0], R40 ;  /* 0x0000a0283400d986 */ /* 0x004fe8000c101d32 */
[----:B------:R-:W1:Y:S04]  /*44a0*/  @!P3 LDS.128 R32, [R47+0x11a00] ;  /* 0x011a00002f20b984 */ /* 0x000e680000000c00 */
[----:B---3--:R2:W-:Y:S04]  /*44b0*/  @!P1 STG.E.128 desc[UR50][R52.64+0x40], R28 ;  /* 0x0000401c34009986 */ /* 0x0085e8000c101d32 */
[----:B0-----:R2:W-:Y:S04]  /*44c0*/  @!P2 STG.E.128 desc[UR50][R52.64+0x20], R12 ;  /* 0x0000200c3400a986 */ /* 0x0015e8000c101d32 */
[----:B-1----:R2:W-:Y:S02]  /*44d0*/  @!P3 STG.E.128 desc[UR50][R52.64+0x60], R32 ;  /* 0x000060203400b986 */ /* 0x0025e4000c101d32 */
.L_x_1379:
[----:B------:R-:W-:Y:S05]  /*44e0*/  BSYNC B0 ;  /* 0x0000000000007941 */ /* 0x000fea0003800000 */
.L_x_1378:
[----:B------:R-:W-:Y:S01]  /*44f0*/  ISETP.GE.AND P1, PT, R11, R48, PT ;  /* 0x000000300b00720c */ /* 0x000fe20003f26270 */
[----:B------:R-:W-:-:S12]  /*4500*/  BSSY B0, `(.L_x_1380) ;  /* 0x000001d000007945 */ /* 0x000fd80003800000 */
[----:B------:R-:W-:Y:S05]  /*4510*/  @P1 BRA `(.L_x_1381) ;  /* 0x00000000006c1947 */ /* 0x000fea0003800000 */
[----:B------:R-:W-:Y:S01]  /*4520*/  ISETP.GE.AND P3, PT, R19, UR44, PT ;  /* 0x0000002c13007c0c */ /* 0x000fe2000bf66270 */
[----:B--2---:R-:W-:Y:S01]  /*4530*/  IMAD.MOV.U32 R28, RZ, RZ, R4 ;  /* 0x000000ffff1c7224 */ /* 0x004fe200078e0004 */
[----:B------:R-:W-:Y:S01]  /*4540*/  IADD3 R31, P1, R50, 0x80, RZ ;  /* 0x00000080321f7810 */ /* 0x000fe20007f3e0ff */
[----:B------:R-:W-:Y:S01]  /*4550*/  IMAD.MOV.U32 R29, RZ, RZ, R9 ;  /* 0x000000ffff1d7224 */ /* 0x000fe200078e0009 */
[----:B------:R-:W-:Y:S02]  /*4560*/  ISETP.GE.AND P2, PT, R80, UR44, PT ;  /* 0x0000002c50007c0c */ /* 0x000fe4000bf46270 */
[----:B------:R-:W-:Y:S01]  /*4570*/  ISETP.GE.AND P4, PT, R81, UR44, PT ;  /* 0x0000002c51007c0c */ /* 0x000fe2000bf86270 */
[----:B------:R-:W-:Y:S01]  /*4580*/  IMAD.X R50, RZ, RZ, R51, P1 ;  /* 0x000000ffff327224 */ /* 0x000fe200008e0633 */
[----:B------:R-:W-:Y:S01]  /*4590*/  ISETP.GE.AND P5, PT, R20, UR44, PT ;  /* 0x0000002c14007c0c */ /* 0x000fe2000bfa6270 */
[----:B------:R-:W-:-:S04]  /*45a0*/  IMAD.WIDE.U32 R28, R31, UR40, R28 ;  /* 0x000000281f1c7c25 */ /* 0x000fc8000f8e001c */
[----:B------:R-:W0:Y:S01]  /*45b0*/  @!P3 LDS.128 R12, [R46+0x11200] ;  /* 0x011200002e0cb984 */ /* 0x000e220000000c00 */
[----:B------:R-:W-:Y:S01]  /*45c0*/  IMAD R50, R50, UR40, RZ ;  /* 0x0000002832327c24 */ /* 0x000fe2000f8e02ff */
[----:B------:R-:W-:-:S03]  /*45d0*/  IADD3 R48, P1, R28, UR52, RZ ;  /* 0x000000341c307c10 */ /* 0x000fc6000ff3e0ff */
[----:B------:R-:W-:Y:S01]  /*45e0*/  IMAD R31, R31, UR41, R50 ;  /* 0x000000291f1f7c24 */ /* 0x000fe2000f8e0232 */
[----:B------:R-:W1:Y:S04]  /*45f0*/  @!P4 LDS.128 R36, [R47+0x13a00] ;  /* 0x013a00002f24c984 */ /* 0x000e680000000c00 */
[----:B------:R-:W-:Y:S01]  /*4600*/  IADD3.X R49, R29, UR53, R31, P1, !PT ;  /* 0x000000351d317c10 */ /* 0x000fe20008ffe41f */
[----:B------:R-:W2:Y:S01]  /*4610*/  @!P5 LDS.128 R40, [R47+0x16200] ;  /* 0x016200002f28d984 */ /* 0x000ea20000000c00 */
[----:B------:R-:W-:-:S13]  /*4620*/  ISETP.GE.AND P1, PT, R21, UR44, PT ;  /* 0x0000002c15007c0c */ /* 0x000fda000bf26270 */
        /* <DEDUP_REMOVED lines=10> */
.L_x_1381:
[----:B------:R-:W-:Y:S05]  /*46d0*/  BSYNC B0 ;  /* 0x0000000000007941 */ /* 0x000fea0003800000 */
.L_x_1380:
[----:B--23--:R-:W0:Y:S01]  /*46e0*/  S2R R12, SR_TID.X ;  /* 0x00000000000c7919 */ /* 0x00ce220000002100 */
[----:B------:R-:W-:Y:S01]  /*46f0*/  @!PT LDS RZ, [RZ] ;  /* 0x00000000fffff984 */ /* 0x000fe20000000800 */
[----:B------:R-:W-:Y:S01]  /*4700*/  @!PT LDS RZ, [RZ] ;  /* 0x00000000fffff984 */ /* 0x000fe20000000800 */
[----:B------:R-:W-:Y:S01]  /*4710*/  @!PT LDS RZ, [RZ] ;  /* 0x00000000fffff984 */ /* 0x000fe20000000800 */
[----:B------:R-:W-:Y:S01]  /*4720*/  @!PT LDS RZ, [RZ] ;  /* 0x00000000fffff984 */ /* 0x000fe20000000800 */
[----:B------:R1:W-:Y:S06]  /*4730*/  MEMBAR.ALL.CTA ;  /* 0x0000000000007992 */ /* 0x0003ec0000008000 */
[----:B-1----:R-:W1:Y:S01]  /*4740*/  FENCE.VIEW.ASYNC.S ;  /* 0x00000000000073c6 */ /* 0x002e620000000000 */
[----:B------:R-:W-:Y:S05]  /*4750*/  WARPSYNC.ALL ;  /* 0x0000000000007948 */ /* 0x000fea0003800000 */
[----:B0-----:R-:W-:Y:S01]  /*4760*/  LOP3.LUT R12, R12, 0x7f, RZ, 0xc0, !PT ;  /* 0x0000007f0c0c7812 */ /* 0x001fe200078ec0ff */
[----:B-1----:R0:W-:Y:S03]  /*4770*/  BAR.SYNC.DEFER_BLOCKING R88, 0x80 ;  /* 0x000200580000751d */ /* 0x0021e60000010000 */
[----:B------:R-:W-:-:S13]  /*4780*/  ISETP.NE.AND P1, PT, R12, RZ, PT ;  /* 0x000000ff0c00720c */ /* 0x000fda0003f25270 */
[----:B------:R-:W-:-:S05]  /*4790*/  @!P1 VIADD R54, R54, 0x334c0 ;  /* 0x000334c036369836 */ /* 0x000fca0000000000 */
[----:B------:R-:W-:-:S04]  /*47a0*/  @!P1 PRMT R54, RZ, 0x654, R54 ;  /* 0x00000654ff369816 */ /* 0x000fc80000000036 */
[----:B------:R0:W-:Y:S01]  /*47b0*/  @!P1 SYNCS.ARRIVE.TRANS64.RED.A1T0 RZ, [R54+URZ], RZ ;  /* 0x000000ff36ff99a7 */ /* 0x0001e2000810043f */
[----:B------:R-:W2:Y:S01]  /*47c0*/  LDL R12, [R1+0x2c0] ;  /* 0x0002c000010c7983 */ /* 0x000ea20000100800 */
[----:B------:R-:W-:Y:S02]  /*47d0*/  VIADD R44, R44, 0x1 ;  /* 0x000000012c2c7836 */ /* 0x000fe40000000000 */
[----:B------:R-:W-:-:S03]  /*47e0*/  IMAD.MOV.U32 R14, RZ, RZ, RZ ;  /* 0x000000ffff0e7224 */ /* 0x000fc600078e00ff */
[----:B------:R-:W-:Y:S01]  /*47f0*/  ISETP.NE.AND P1, PT, R44, 0x2, PT ;  /* 0x000000022c00780c */ /* 0x000fe20003f25270 */
[----:B------:R0:W-:-:S12]  /*4800*/  STL [R1+0x2b8], R44 ;  /* 0x0002b82c01007387 */ /* 0x0001d80000100800 */
[----:B------:R-:W-:-:S05]  /*4810*/  @!P1 LOP3.LUT R15, R45, 0x1, RZ, 0x3c, !PT ;  /* 0x000000012d0f9812 */ /* 0x000fca00078e3cff */
[----:B------:R0:W-:Y:S01]  /*4820*/  @!P1 STL.64 [R1+0x2b8], R14 ;  /* 0x0002b80e01009387 */ /* 0x0001e20000100a00 */
[----:B--2---:R-:W-:-:S05]  /*4830*/  VIADD R12, R12, 0x1 ;  /* 0x000000010c0c7836 */ /* 0x004fca0000000000 */
[----:B------:R0:W-:Y:S01]  /*4840*/  STL [R1+0x2c0], R12 ;  /* 0x0002c00c01007387 */ /* 0x0001e20000100800 */
[----:B------:R-:W-:Y:S05]  /*4850*/  @P0 BRA `(.L_x_1382) ;  /* 0xfffffff800400947 */ /* 0x000fea000383ffff */
[----:B------:R-:W1:Y:S01]  /*4860*/  S2R R13, SR_TID.X ;  /* 0x00000000000d7919 */ /* 0x000e620000002100 */
[----:B------:R-:W-:Y:S02]  /*4870*/  PLOP3.LUT P0, PT, PT, PT, PT, 0x8, 0x0 ;  /* 0x000000000000781c */ /* 0x000fe40003f0e170 */
[----:B-1----:R-:W-:-:S04]  /*4880*/  SHF.R.U32.HI R13, RZ, 0x7, R13 ;  /* 0x00000007ff0d7819 */ /* 0x002fc8000001160d */
[----:B------:R-:W-:-:S13]  /*4890*/  ISETP.NE.AND P2, PT, R13, 0x1, PT ;  /* 0x000000010d00780c */ /* 0x000fda0003f45270 */
[----:B------:R-:W-:Y:S06]  /*48a0*/  @!P2 BAR.ARV 0x9, 0x100 ;  /* 0x024400000000ab1d */ /* 0x000fec0000002000 */
.L_x_1371:
[----:B------:R-:W1:Y:S08]  /*48b0*/  LDC.64 R10, c[0x0][0x990] ;  /* 0x00026400ff0a7b82 */ /* 0x000e700000000a00 */
[----:B0-----:R-:W0:Y:S01]  /*48c0*/  LDC.64 R14, c[0x0][0x998] ;  /* 0x00026600ff0e7b82 */ /* 0x001e220000000a00 */
[----:B-1----:R-:W-:-:S04]  /*48d0*/  ISETP.NE.U32.AND P1, PT, R10, RZ, PT ;  /* 0x000000ff0a00720c */ /* 0x002fc80003f25070 */
[----:B------:R-:W-:Y:S02]  /*48e0*/  ISETP.NE.AND.EX P1, PT, R11, RZ, PT, P1 ;  /* 0x000000ff0b00720c */ /* 0x000fe40003f25310 */
[----:B0-----:R-:W-:-:S04]  /*48f0*/  ISETP.NE.U32.AND P2, PT, R14, RZ, PT ;  /* 0x000000ff0e00720c */ /* 0x001fc80003f45070 */
[----:B------:R-:W-:-:S07]  /*4900*/  ISETP.NE.AND.EX P2, PT, R15, RZ, PT, P2 ;  /* 0x000000ff0f00720c */ /* 0x000fce0003f45320 */
[----:B------:R-:W0:Y:S01]  /*4910*/  @P1 LDC.64 R4, c[0x0][0x9a8] ;  /* 0x00026a00ff041b82 */ /* 0x000e220000000a00 */
[----:B------:R-:W-:-:S07]  /*4920*/  @P1 SHF.R.S32.HI R3, RZ, 0x1f, R223 ;  /* 0x0000001fff031819 */ /* 0x000fce00000114df */
[----:B------:R-:W1:Y:S01]  /*4930*/  @P2 LDC.64 R8, c[0x0][0x9b8] ;  /* 0x00026e00ff082b82 */ /* 0x000e620000000a00 */
[----:B------:R-:W-:-:S07]  /*4940*/  @P2 SHF.R.S32.HI R7, RZ, 0x1f, R223 ;  /* 0x0000001fff072819 */ /* 0x000fce00000114df */
[----:B------:R-:W2:Y:S08]  /*4950*/  @P1 LDC.64 R12, c[0x0][0x9b0] ;  /* 0x00026c00ff0c1b82 */ /* 0x000eb00000000a00 */
[----:B------:R-:W3:Y:S01]  /*4960*/  @P2 LDC.64 R20, c[0x0][0x9c0] ;  /* 0x00027000ff142b82 */ /* 0x000ee20000000a00 */
[----:B0-----:R-:W-:-:S04]  /*4970*/  @P1 IMAD R0, R3, R4, RZ ;  /* 0x0000000403001224 */ /* 0x001fc800078e02ff */
[C---:B------:R-:W-:Y:S02]  /*4980*/  @P1 IMAD R3, R223.reuse, R5, R0 ;  /* 0x00000005df031224 */ /* 0x040fe400078e0200 */
[----:B------:R-:W-:-:S04]  /*4990*/  @P1 IMAD.WIDE.U32 R4, R223, R4, RZ ;  /* 0x00000004df041225 */ /* 0x000fc800078e00ff */
[-C--:B-1----:R-:W-:Y:S02]  /*49a0*/  @P2 IMAD R6, R7, R8.reuse, RZ ;  /* 0x0000000807062224 */ /* 0x082fe400078e02ff */
[----:B------:R-:W-:Y:S02]  /*49b0*/  @P1 IMAD.IADD R5, R5, 0x1, R3 ;  /* 0x0000000105051824 */ /* 0x000fe400078e0203 */
[C---:B------:R-:W-:Y:S02]  /*49c0*/  @P2 IMAD R9, R223.reuse, R9, R6 ;  /* 0x00000009df092224 */ /* 0x040fe400078e0206 */
[----:B------:R-:W-:-:S04]  /*49d0*/  @P2 IMAD.WIDE.U32 R6, R223, R8, RZ ;  /* 0x00000008df062225 */ /* 0x000fc800078e00ff */
[----:B------:R-:W-:Y:S02]  /*49e0*/  @P2 IMAD.IADD R7, R7, 0x1, R9 ;  /* 0x0000000107072824 */ /* 0x000fe400078e0209 */
[----:B--2---:R-:W-:-:S04]  /*49f0*/  @P1 IMAD.WIDE.U32 R4, R225, R12, R4 ;  /* 0x0000000ce1041225 */ /* 0x004fc800078e0004 */
[----:B---3--:R-:W-:Y:S01]  /*4a00*/  @P2 IMAD.WIDE.U32 R8, R225, R20, R6 ;  /* 0x00000014e1082225 */ /* 0x008fe200078e0006 */
[----:B------:R-:W-:-:S03]  /*4a10*/  @P1 LEA R6, P3, R4, R10, 0x2 ;  /* 0x0000000a04061211 */ /* 0x000fc600078610ff */
[C---:B------:R-:W-:Y:S01]  /*4a20*/  @P1 IMAD R3, R225.reuse, R13, R5 ;  /* 0x0000000de1031224 */ /* 0x040fe200078e0205 */
[----:B------:R-:W-:Y:S01]  /*4a30*/  @P2 LEA R10, P4, R8, R14, 0x2 ;  /* 0x0000000e080a2211 */ /* 0x000fe200078810ff */
[----:B------:R-:W-:-:S03]  /*4a40*/  @P2 IMAD R0, R225, R21, R9 ;  /* 0x00000015e1002224 */ /* 0x000fc600078e0209 */
[----:B------:R-:W-:Y:S01]  /*4a50*/  @P1 LEA.HI.X R7, R4, R11, R3, 0x2, P3 ;  /* 0x0000000b04071211 */ /* 0x000fe200018f1403 */
[----:B------:R-:W-:Y:S01]  /*4a60*/  IMAD.MOV.U32 R3, RZ, RZ, 0x3f800000 ;  /* 0x3f800000ff037424 */ /* 0x000fe200078e00ff */
[----:B------:R-:W-:Y:S01]  /*4a70*/  @P2 LEA.HI.X R11, R8, R15, R0, 0x2, P4 ;  /* 0x0000000f080b2211 */ /* 0x000fe200020f1400 */
[----:B------:R-:W-:Y:S01]  /*4a80*/  IMAD.MOV.U32 R0, RZ, RZ, 0x3f800000 ;  /* 0x3f800000ff007424 */ /* 0x000fe200078e00ff */
[----:B------:R-:W-:Y:S06]  /*4a90*/  @P0 BRA `(.L_x_1383) ;  /* 0x0000000000080947 */ /* 0x000fec0003800000 */
[----:B------:R-:W0:Y:S02]  /*4aa0*/  FENCE.VIEW.ASYNC.G ;  /* 0x00000000000073c6 */ /* 0x000e240000000100 */
[----:B0-----:R-:W-:Y:S06]  /*4ab0*/  BAR.ARV 0xc, 0x180 ;  /* 0x0306000000007b1d */ /* 0x001fec0000002000 */
.L_x_1383:
[----:B------:R-:W2:Y:S01]  /*4ac0*/  @P1 LDG.E R3, desc[UR50][R6.64] ;  /* 0x0000003206031981 */ /* 0x000ea2000c1e1900 */
[----:B------:R-:W-:-:S03]  /*4ad0*/  ULDC UR4, c[0x0][0x448] ;  /* 0x0001120000047ab9 */ /* 0x000fc60000000800 */
[----:B------:R-:W2:Y:S01]  /*4ae0*/  @P2 LDG.E R0, desc[UR50][R10.64] ;  /* 0x000000320a002981 */ /* 0x000ea2000c1e1900 */
[----:B------:R-:W-:Y:S01]  /*4af0*/  UISETP.NE.AND UP0, UPT, UR4, 0x1, UPT ;  /* 0x000000010400788c */ /* 0x000fe2000bf05270 */
[----:B------:R-:W-:Y:S01]  /*4b00*/  R2UR UR9, R24 ;  /* 0x00000000180972ca */ /* 0x000fe200000e0000 */
[----:B------:R-:W-:Y:S01]  /*4b10*/  UIADD3 UR8, UR39, 0x7f, URZ ;  /* 0x0000007f27087890 */ /* 0x000fe2000fffe03f */
[----:B------:R-:W-:Y:S01]  /*4b20*/  ULDC.64 UR4, c[0x0][0x9e0] ;  /* 0x0002780000047ab9 */ /* 0x000fe20000000a00 */
[----:B------:R-:W-:Y:S01]  /*4b30*/  ULDC UR10, c[0x0][0x988] ;  /* 0x00026200000a7ab9 */ /* 0x000fe20000000800 */
[----:B------:R-:W-:-:S06]  /*4b40*/  UISETP.GE.AND UP1, UPT, UR5, 0x1, UPT ;  /* 0x000000010500788c */ /* 0x000fcc000bf26270 */
        /* <DEDUP_REMOVED lines=22> */
.L_x_1385:
[----:B------:R-:W-:-:S11]  /*4cb0*/  UISETP.NE.AND UP1, UPT, UR5, 0x1, UPT ;  /* 0x000000010500788c */ /* 0x000fd6000bf25270 */
[----:B------:R-:W-:Y:S02]  /*4cc0*/  @UP1 ULDC.64 UR8, c[0x0][0x9e8] ;  /* 0x00027a0000081ab9 */ /* 0x000fe40000000a00 */
[----:B------:R-:W-:-:S04]  /*4cd0*/  UIMAD.WIDE.U32 UR6, UR4, UR8, URZ ;  /* 0x00000008040672a5 */ /* 0x000fc8000f8e003f */
[----:B------:R-:W-:-:S12]  /*4ce0*/  @UP1 USHF.R.U32.HI UR4, URZ, UR9, UR7 ;  /* 0x000000093f041299 */ /* 0x000fd80008011607 */
.L_x_1386:
[----:B------:R-:W-:-:S06]  /*4cf0*/  UIMAD UR4, UR4, UR5, UR5 ;  /* 0x00000005040472a4 */ /* 0x000fcc000f8e0205 */
[----:B------:R-:W-:-:S07]  /*4d00*/  VIMNMX R0, R0, UR4, PT ;  /* 0x0000000400007c48 */ /* 0x000fce000bfe0100 */
.L_x_1384:
[----:B------:R-:W-:Y:S01]  /*4d10*/  R2UR UR8, R104 ;  /* 0x00000000680872ca */ /* 0x000fe200000e0000 */
[----:B------:R-:W-:Y:S01]  /*4d20*/  @UP0 ULDC UR6, c[0x0][0x44c] ;  /* 0x0001130000060ab9 */ /* 0x000fe20000000800 */
[----:B------:R-:W-:Y:S01]  /*4d30*/  VIADD R0, R0, 0x9f ;  /* 0x0000009f00007836 */ /* 0x000fe20000000000 */
[----:B------:R-:W-:Y:S01]  /*4d40*/  UIMAD.WIDE.U32 UR6, UR39, UR6, URZ ;  /* 0x00000006270672a5 */ /* 0x000fe2000f8e003f */
[----:B------:R-:W-:Y:S02]  /*4d50*/  @UP0 ULDC UR9, c[0x0][0x450] ;  /* 0x0001140000090ab9 */ /* 0x000fe40000000800 */
[----:B------:R-:W-:Y:S01]  /*4d60*/  IMAD.HI R0, R0, 0x66666667, RZ ;  /* 0x6666666700007827 */ /* 0x000fe200078e02ff */
[----:B------:R-:W-:Y:S01]  /*4d70*/  UMOV UR4, UR39 ;  /* 0x0000002700047c82 */ /* 0x000fe20008000000 */
[----:B------:R-:W-:-:S03]  /*4d80*/  @UP0 USHF.R.U32.HI UR4, URZ, UR9, UR7 ;  /* 0x000000093f040299 */ /* 0x000fc60008011607 */
[----:B------:R-:W-:Y:S02]  /*4d90*/  SHF.R.U32.HI R3, RZ, 0x1f, R0 ;  /* 0x0000001fff037819 */ /* 0x000fe40000011600 */
[----:B------:R-:W-:Y:S02]  /*4da0*/  UIADD3 UR4, UR8, UR4, URZ ;  /* 0x0000000408047290 */ /* 0x000fe4000fffe03f */
[----:B------:R-:W-:Y:S01]  /*4db0*/  LEA.HI.SX32 R0, R0, R3, 0x1a ;  /* 0x0000000300007211 */ /* 0x000fe200078fd2ff */
[----:B------:R-:W-:Y:S02]  /*4dc0*/  ULDC UR8, c[0x0][0x9dc] ;  /* 0x0002770000087ab9 */ /* 0x000fe40000000800 */
[----:B------:R-:W-:Y:S01]  /*4dd0*/  UIADD3 UR8, UR4, -UR8, URZ ;  /* 0x8000000804087290 */ /* 0x000fe2000fffe03f */
[----:B------:R-:W-:Y:S01]  /*4de0*/  VIMNMX R19, R27, R0, PT ;  /* 0x000000001b137248 */ /* 0x000fe20003fe0100 */
[----:B------:R-:W-:Y:S10]  /*4df0*/  @!P1 BRA `(.L_x_1387) ;  /* 0x0000000000449947 */ /* 0x000ff40003800000 */
        /* <DEDUP_REMOVED lines=10> */
.L_x_1388:
[----:B------:R-:W-:-:S11]  /*4ea0*/  UISETP.NE.AND UP0, UPT, UR5, 0x1, UPT ;  /* 0x000000010500788c */ /* 0x000fd6000bf05270 */
[----:B------:R-:W-:Y:S02]  /*4eb0*/  @UP0 ULDC.64 UR10, c[0x0][0x9e8] ;  /* 0x00027a00000a0ab9 */ /* 0x000fe40000000a00 */
[----:B------:R-:W-:-:S04]  /*4ec0*/  UIMAD.WIDE.U32 UR6, UR4, UR10, URZ ;  /* 0x0000000a040672a5 */ /* 0x000fc8000f8e003f */
[----:B------:R-:W-:-:S12]  /*4ed0*/  @UP0 USHF.R.U32.HI UR4, URZ, UR11, UR7 ;  /* 0x0000000b3f040299 */ /* 0x000fd80008011607 */
.L_x_1389:
[----:B------:R-:W-:-:S04]  /*4ee0*/  UIMAD UR4, UR4, UR5, URZ ;  /* 0x00000005040472a4 */ /* 0x000fc8000f8e023f */
[----:B------:R-:W-:-:S04]  /*4ef0*/  UISETP.LT.AND UP0, UPT, UR8, UR4, UPT ;  /* 0x000000040800728c */ /* 0x000fc8000bf01270 */
[----:B------:R-:W-:-:S12]  /*4f00*/  USEL UR8, UR8, UR4, !UP0 ;  /* 0x0000000408087287 */ /* 0x000fd8000c000000 */
.L_x_1387:
[----:B------:R-:W-:Y:S01]  /*4f10*/  UIMAD.WIDE UR4, UR8, 0x66666667, URZ ;  /* 0x66666667080478a5 */ /* 0x000fe2000f8e023f */
[----:B------:R-:W-:-:S03]  /*4f20*/  R2UR UR9, R233 ;  /* 0x00000000e90972ca */ /* 0x000fc600000e0000 */
[----:B------:R-:W-:-:S04]  /*4f30*/  USHF.R.U32.HI UR4, URZ, 0x1f, UR5 ;  /* 0x0000001f3f047899 */ /* 0x000fc80008011605 */
[----:B------:R-:W-:-:S04]  /*4f40*/  ULEA.HI.SX32 UR4, UR5, UR4, 0x1a ;  /* 0x0000000405047291 */ /* 0x000fc8000f8fd23f */
[----:B------:R-:W-:-:S04]  /*4f50*/  UISETP.LT.AND UP0, UPT, URZ, UR4, UPT ;  /* 0x000000043f00728c */ /* 0x000fc8000bf01270 */
[----:B------:R-:W-:-:S03]  /*4f60*/  USEL UR41, URZ, UR4, !UP0 ;  /* 0x000000043f297287 */ /* 0x000fc6000c000000 */
[----:B------:R-:W-:-:S03]  /*4f70*/  UMOV UR4, URZ ;  /* 0x0000003f00047c82 */ /* 0x000fc60008000000 */
[----:B------:R-:W-:-:S13]  /*4f80*/  ISETP.GT.AND P0, PT, R19, UR41, PT ;  /* 0x0000002913007c0c */ /* 0x000fda000bf04270 */
[----:B------:R-:W-:Y:S05]  /*4f90*/  @!P0 BRA `(.L_x_1390) ;  /* 0x00000000009c8947 */ /* 0x000fea0003800000 */
[----:B------:R-:W0:Y:S01]  /*4fa0*/  LDC R3, c[0x0][0x9f0] ;  /* 0x00027c00ff037b82 */ /* 0x000e220000000800 */
[----:B------:R-:W-:Y:S01]  /*4fb0*/  ISETP.NE.AND P0, PT, R226, RZ, PT ;  /* 0x000000ffe200720c */ /* 0x000fe20003f05270 */
[----:B------:R-:W-:-:S03]  /*4fc0*/  UMOV UR4, URZ ;  /* 0x0000003f00047c82 */ /* 0x000fc60008000000 */
[----:B0-----:R-:W-:-:S04]  /*4fd0*/  SEL R6, R226, R3, P0 ;  /* 0x00000003e2067207 */ /* 0x001fc80000000000 */
[-C--:B------:R-:W-:Y:S02]  /*4fe0*/  IABS R0, R6.reuse ;  /* 0x0000000600007213 */ /* 0x080fe40000000000 */
[----:B------:R-:W-:Y:S02]  /*4ff0*/  IABS R5, R6 ;  /* 0x0000000600057213 */ /* 0x000fe40000000000 */
[----:B------:R-:W-:Y:S02]  /*5000*/  R2UR UR10, R0 ;  /* 0x00000000000a72ca */ /* 0x000fe400000e0000 */
[----:B------:R-:W-:Y:S01]  /*5010*/  IADD3 R0, R6, -0x1, R19 ;  /* 0xffffffff06007810 */ /* 0x000fe20007ffe013 */
[----:B------:R-:W-:-:S03]  /*5020*/  IMAD.MOV R5, RZ, RZ, -R5 ;  /* 0x000000ffff057224 */ /* 0x000fc600078e0a05 */
[----:B------:R-:W-:-:S07]  /*5030*/  R2UR UR6, R0 ;  /* 0x00000000000672ca */ /* 0x000fce00000e0000 */
[----:B------:R-:W0:Y:S06]  /*5040*/  I2F.RP R3, UR10 ;  /* 0x0000000a00037d06 */ /* 0x000e2c0008209400 */
[----:B------:R-:W-:-:S06]  /*5050*/  UIADD3 UR6, -UR41, UR6, URZ ;  /* 0x0000000629067290 */ /* 0x000fcc000fffe13f */
[----:B------:R-:W-:Y:S01]  /*5060*/  IMAD.U32 R0, RZ, RZ, UR6 ;  /* 0x00000006ff007e24 */ /* 0x000fe2000f8e00ff */
[----:B0-----:R-:W0:Y:S04]  /*5070*/  MUFU.RCP R3, R3 ;  /* 0x0000000300037308 */ /* 0x001e280000001000 */
        /* <DEDUP_REMOVED lines=11> */
[----:B------:R-:W-:Y:S01]  /*5130*/  UIMAD UR4, UR5, UR7, UR8 ;  /* 0x00000007050472a4 */ /* 0x000fe2000f8e0208 */
[C---:B------:R-:W-:Y:S02]  /*5140*/  R2UR UR7, R6.reuse ;  /* 0x00000000060772ca */ /* 0x040fe400000e0000 */
[----:B------:R-:W-:Y:S01]  /*5150*/  R2UR UR8, R6 ;  /* 0x00000000060872ca */ /* 0x000fe200000e0000 */
[----:B------:R-:W-:-:S10]  /*5160*/  UISETP.GT.U32.AND UP1, UPT, UR10, UR4, UPT ;  /* 0x000000040a00728c */ /* 0x000fd4000bf24070 */
[----:B------:R-:W-:Y:S02]  /*5170*/  ULOP3.LUT UR6, UR6, UR7, URZ, 0x3c, !UPT ;  /* 0x0000000706067292 */ /* 0x000fe4000f8e3c3f */
        /* <DEDUP_REMOVED lines=9> */
.L_x_1390:
[----:B------:R-:W-:Y:S02]  /*5210*/  UIMAD UR41, UR9, UR4, UR41 ;  /* 0x00000004092972a4 */ /* 0x000fe4000f8e0229 */
[----:B------:R-:W-:Y:S01]  /*5220*/  IMAD.U32 R0, RZ, RZ, UR4 ;  /* 0x00000004ff007e24 */ /* 0x000fe2000f8e00ff */
[----:B------:R-:W-:Y:S02]  /*5230*/  PLOP3.LUT P0, PT, PT, PT, PT, 0x80, 0x0 ;  /* 0x000000000000781c */ /* 0x000fe40003f0f070 */
[----:B------:R-:W-:Y:S02]  /*5240*/  CS2R R28, SRZ ;  /* 0x00000000001c7805 */ /* 0x000fe4000001ff00 */
[----:B------:R-:W-:Y:S02]  /*5250*/  CS2R R4, SRZ ;  /* 0x0000000000047805 */ /* 0x000fe4000001ff00 */
[----:B------:R-:W-:Y:S02]  /*5260*/  CS2R R24, SRZ ;  /* 0x0000000000187805 */ /* 0x000fe4000001ff00 */
[----:B------:R-:W-:-:S02]  /*5270*/  VIADDMNMX R19, R0, UR41, R19, PT ;  /* 0x0000002900137c46 */ /* 0x000fc4000b800113 */
[----:B------:R-:W-:Y:S02]  /*5280*/  CS2R R10, SRZ ;  /* 0x00000000000a7805 */ /* 0x000fe4000001ff00 */
[----:B------:R-:W-:Y:S01]  /*5290*/  CS2R R26, SRZ ;  /* 0x00000000001a7805 */ /* 0x000fe2000001ff00 */
[----:B------:R-:W-:Y:S01]  /*52a0*/  IMAD.MOV.U32 R31, RZ, RZ, RZ ;  /* 0x000000ffff1f7224 */ /* 0x000fe200078e00ff */
[----:B------:R-:W-:Y:S02]  /*52b0*/  ISETP.GT.AND P1, PT, R19, UR41, PT ;  /* 0x0000002913007c0c */ /* 0x000fe4000bf24270 */
[----:B------:R-:W-:Y:S02]  /*52c0*/  CS2R R36, SRZ ;  /* 0x0000000000247805 */ /* 0x000fe4000001ff00 */
[----:B------:R-:W-:Y:S02]  /*52d0*/  CS2R R32, SRZ ;  /* 0x0000000000207805 */ /* 0x000fe4000001ff00 */
        /* <DEDUP_REMOVED lines=37> */
[----:B------:R-:W-:-:S02]  /*5530*/  CS2R R100, SRZ ;  /* 0x0000000000647805 */ /* 0x000fc4000001ff00 */
[----:B------:R-:W-:Y:S02]  /*5540*/  CS2R R96, SRZ ;  /* 0x0000000000607805 */ /* 0x000fe4000001ff00 */
[----:B------:R-:W-:Y:S02]  /*5550*/  CS2R R102, SRZ ;  /* 0x0000000000667805 */ /* 0x000fe4000001ff00 */
[----:B------:R-:W-:Y:S02]  /*5560*/  CS2R R98, SRZ ;  /* 0x0000000000627805 */ /* 0x000fe4000001ff00 */
[----:B------:R-:W-:Y:S01]  /*5570*/  CS2R R108, SRZ ;  /* 0x00000000006c7805 */ /* 0x000fe2000001ff00 */
[----:B------:R-:W-:Y:S01]  /*5580*/  IMAD.MOV.U32 R3, RZ, RZ, RZ ;  /* 0x000000ffff037224 */ /* 0x000fe200078e00ff */
[----:B------:R-:W-:Y:S02]  /*5590*/  CS2R R110, SRZ ;  /* 0x00000000006e7805 */ /* 0x000fe4000001ff00 */
[----:B------:R-:W-:-:S02]  /*55a0*/  CS2R R106, SRZ ;  /* 0x00000000006a7805 */ /* 0x000fc4000001ff00 */
[----:B------:R-:W-:Y:S02]  /*55b0*/  CS2R R116, SRZ ;  /* 0x0000000000747805 */ /* 0x000fe4000001ff00 */
[----:B------:R-:W-:Y:S02]  /*55c0*/  CS2R R112, SRZ ;  /* 0x0000000000707805 */ /* 0x000fe4000001ff00 */
[----:B------:R-:W-:Y:S02]  /*55d0*/  CS2R R118, SRZ ;  /* 0x0000000000767805 */ /* 0x000fe4000001ff00 */
[----:B------:R-:W-:Y:S01]  /*55e0*/  CS2R R114, SRZ ;  /* 0x0000000000727805 */ /* 0x000fe2000001ff00 */
[----:B------:R-:W-:Y:S06]  /*55f0*/  @!P1 BRA `(.L_x_1391) ;  /* 0x00000190005c9947 */ /* 0x000fec0003800000 */
[----:B------:R-:W2:Y:S01]  /*5600*/  LDL R6, [R1+0x398] ;  /* 0x0003980001067983 */ /* 0x000ea20000100800 */
[----:B------:R-:W-:-:S06]  /*5610*/  ULOP3.LUT UP0, URZ, UR47, 0x9f, URZ, 0xc0, !UPT ;  /* 0x0000009f2f3f7892 */ /* 0x000fcc000f80c03f */
[----:B------:R-:W-:Y:S01]  /*5620*/  PLOP3.LUT P0, PT, PT, PT, UP0, 0x80, 0x0 ;  /* 0x000000000000781c */ /* 0x000fe20003f0f008 */
[----:B--2---:R-:W0:Y:S02]  /*5630*/  SHFL.IDX PT, R0, R6, RZ, 0x1f ;  /* 0x00001fff06007589 */ /* 0x004e2400000e0000 */
        /* <DEDUP_REMOVED lines=24> */
.L_x_1392:
[----:B------:R-:W-:Y:S02]  /*57c0*/  ULDC UR4, c[0x0][0x3f4] ;  /* 0x0000fd0000047ab9 */ /* 0x000fe40000000800 */
[----:B------:R-:W-:-:S13]  /*57d0*/  ISETP.LT.AND P0, PT, RZ, UR4, PT ;  /* 0x00000004ff007c0c */ /* 0x000fda000bf01270 */
[----:B------:R-:W-:Y:S05]  /*57e0*/  @P0 BRA `(.L_x_1393) ;  /* 0x0000000000400947 */ /* 0x000fea0003800000 */
[----:B------:R-:W-:Y:S01]  /*57f0*/  ULEA.HI UR4, UR46, UR46, URZ, 0x1 ;  /* 0x0000002e2e047291 */ /* 0x000fe2000f8f083f */
[----:B------:R-:W-:-:S03]  /*5800*/  IMAD.U32 R3, RZ, RZ, UR38 ;  /* 0x00000026ff037e24 */ /* 0x000fc6000f8e00ff */
[----:B------:R-:W-:-:S04]  /*5810*/  ULOP3.LUT UR4, UR4, 0xfffffffe, URZ, 0xc0, !UPT ;  /* 0xfffffffe04047892 */ /* 0x000fc8000f8ec03f */
[----:B------:R-:W-:-:S06]  /*5820*/  UIADD3 UR4, UR46, -UR4, URZ ;  /* 0x800000042e047290 */ /* 0x000fcc000fffe03f */
[----:B------:R-:W-:-:S05]  /*5830*/  IMAD.U32 R0, RZ, RZ, UR4 ;  /* 0x00000004ff007e24 */ /* 0x000fca000f8e00ff */
[----:B------:R-:W-:-:S04]  /*5840*/  SHF.L.U32 R0, R0, 0x1f, RZ ;  /* 0x0000001f00007819 */ /* 0x000fc800000006ff */
[----:B------:R0:W1:Y:S03]  /*5850*/  SYNCS.PHASECHK.TRANS64.TRYWAIT P0, [R3+URZ+0x33400], R0 ;  /* 0x03340000030075a7 */ /* 0x000066000800017f */
[----:B-1----:R-:W-:Y:S05]  /*5860*/  @!P0 NANOSLEEP.SYNCS 0x989680 ;  /* 0x009896800000895d */ /* 0x002fea0003900000 */
[----:B------:R-:W1:Y:S02]  /*5870*/  @!P0 SYNCS.PHASECHK.TRANS64 P0, [R3+URZ+0x33400], R0 ;  /* 0x03340000030085a7 */ /* 0x000e64000800007f */
[----:B-1----:R-:W-:Y:S05]  /*5880*/  @P0 BRA `(.L_x_1394) ;  /* 0x00000070006c0947 */ /* 0x002fea0003800000 */
.L_x_1395:
[----:B0-----:R-:W-:-:S04]  /*5890*/  IMAD.U32 R3, RZ, RZ, UR38 ;  /* 0x00000026ff037e24 */ /* 0x001fc8000f8e00ff */
[----:B------:R0:W1:Y:S03]  /*58a0*/  SYNCS.PHASECHK.TRANS64.TRYWAIT P0, [R3+URZ+0x33400], R0 ;  /* 0x03340000030075a7 */ /* 0x000066000800017f */
[----:B-1----:R-:W-:Y:S05]  /*58b0*/  @!P0 NANOSLEEP.SYNCS 0x989680 ;  /* 0x009896800000895d */ /* 0x002fea0003900000 */
[----:B------:R-:W1:Y:S02]  /*58c0*/  @!P0 SYNCS.PHASECHK.TRANS64 P0, [R3+URZ+0x33400], R0 ;  /* 0x03340000030085a7 */ /* 0x000e64000800007f */
[----:B-1----:R-:W-:Y:S05]  /*58d0*/  @!P0 BRA `(.L_x_1395) ;  /* 0xfffffffc00ec8947 */ /* 0x002fea000383ffff */
[----:B------:R-:W-:Y:S05]  /*58e0*/  BRA `(.L_x_1394) ;  /* 0x0000007000547947 */ /* 0x000fea0003800000 */
.L_x_1393:
[----:B------:R-:W-:Y:S02]  /*58f0*/  ULOP3.LUT UP0, URZ, UR47, 0x1bf, URZ, 0xc0, !UPT ;  /* 0x000001bf2f3f7892 */ /* 0x000fe4000f80c03f */
[----:B------:R-:W-:Y:S01]  /*5900*/  USHF.R.S32.HI UR4, URZ, 0x1f, UR48 ;  /* 0x0000001f3f047899 */ /* 0x000fe20008011430 */
[----:B------:R-:W-:Y:S01]  /*5910*/  ULDC.64 UR6, c[0x0][0x3f8] ;  /* 0x0000fe0000067ab9 */ /* 0x000fe20000000a00 */
[----:B------:R-:W-:Y:S02]  /*5920*/  ULDC.64 UR8, c[0x0][0x408] ;  /* 0x0001020000087ab9 */ /* 0x000fe40000000a00 */
[----:B------:R-:W-:Y:S01]  /*5930*/  PLOP3.LUT P0, PT, PT, PT, UP0, 0x80, 0x0 ;  /* 0x000000000000781c */ /* 0x000fe20003f0f008 */
[----:B------:R-:W-:Y:S02]  /*5940*/  UIMAD UR5, UR4, UR6, URZ ;  /* 0x00000006040572a4 */ /* 0x000fe4000f8e023f */
[----:B------:R-:W-:Y:S01]  /*5950*/  IMAD.U32 R26, RZ, RZ, UR6 ;  /* 0x00000006ff1a7e24 */ /* 0x000fe2000f8e00ff */
[----:B------:R-:W-:-:S02]  /*5960*/  UIMAD UR4, UR4, UR8, URZ ;  /* 0x00000008040472a4 */ /* 0x000fc4000f8e023f */
[----:B------:R-:W-:Y:S01]  /*5970*/  IMAD.U32 R24, RZ, RZ, UR8 ;  /* 0x00000008ff187e24 */ /* 0x000fe2000f8e00ff */
[----:B------:R-:W-:Y:S02]  /*5980*/  UIMAD UR5, UR48, UR7, UR5 ;  /* 0x00000007300572a4 */ /* 0x000fe4000f8e0205 */
[----:B------:R-:W-:Y:S01]  /*5990*/  IMAD.WIDE.U32 R26, R26, UR48, RZ ;  /* 0x000000301a1a7c25 */ /* 0x000fe2000f8e00ff */
[----:B------:R-:W-:-:S03]  /*59a0*/  UIMAD UR4, UR48, UR9, UR4 ;  /* 0x00000009300472a4 */ /* 0x000fc6000f8e0204 */
[----:B------:R-:W-:-:S04]  /*59b0*/  IMAD.WIDE.U32 R24, R24, UR48, RZ ;  /* 0x0000003018187c25 */ /* 0x000fc8000f8e00ff */
[----:B------:R-:W-:Y:S02]  /*59c0*/  VIADD R29, R27, UR5 ;  /* 0x000000051b1d7c36 */ /* 0x000fe40008000000 */
[----:B------:R-:W-:Y:S01]  /*59d0*/  VIADD R31, R25, UR4 ;  /* 0x00000004191f7c36 */ /* 0x000fe20008000000 */
[----:B------:R-:W-:Y:S06]  /*59e0*/  @!P0 BRA `(.L_x_1396) ;  /* 0x0000000000408947 */ /* 0x000fec0003800000 */
        /* <DEDUP_REMOVED lines=16> */
.L_x_1396:
[----:B------:R-:W2:Y:S01]  /*5af0*/  LDL R21, [R1+0x328] ;  /* 0x0003280001157983 */ /* 0x000ea20000100800 */
[----:B------:R-:W-:-:S03]  /*5b00*/  ULDC.U8 UR4, c[0x0][0x410] ;  /* 0x0001040000047ab9 */ /* 0x000fc60000000000 */
[----:B------:R-:W3:Y:S01]  /*5b10*/  LDL R20, [R1+0x31c] ;  /* 0x00031c0001147983 */ /* 0x000ee20000100800 */
[----:B------:R-:W-:Y:S01]  /*5b20*/  ISETP.NE.AND P0, PT, RZ, UR4, PT ;  /* 0x00000004ff007c0c */ /* 0x000fe2000bf05270 */
[----:B------:R-:W-:Y:S01]  /*5b30*/  BSSY B0, `(.L_x_1397) ;  /* 0x00006e8000007945 */ /* 0x000fe20003800000 */
[----:B------:R-:W-:Y:S02]  /*5b40*/  VIADD R28, R18, UR39 ;  /* 0x00000027121c7c36 */ /* 0x000fe40008000000 */
[----:B--2---:R-:W-:Y:S02]  /*5b50*/  IMAD.SHL.U32 R45, R21, 0x80, RZ ;  /* 0x00000080152d7824 */ /* 0x004fe400078e00ff */
[----:B---3--:R-:W-:-:S03]  /*5b60*/  IMAD.SHL.U32 R44, R20, 0x8, RZ ;  /* 0x00000008142c7824 */ /* 0x008fc600078e00ff */
[----:B------:R-:W-:Y:S01]  /*5b70*/  LOP3.LUT R45, R45, 0x180, RZ, 0xc0, !PT ;  /* 0x000001802d2d7812 */ /* 0x000fe200078ec0ff */
[----:B------:R-:W-:Y:S02]  /*5b80*/  IMAD.SHL.U32 R40, R20, 0x10, RZ ;  /* 0x0000001014287824 */ /* 0x000fe400078e00ff */
[C---:B------:R-:W-:Y:S01]  /*5b90*/  VIADD R49, R44.reuse, 0x20 ;  /* 0x000000202c317836 */ /* 0x040fe20000000000 */
[----:B------:R-:W-:Y:S01]  /*5ba0*/  SHF.R.U32.HI R46, RZ, 0x3, R45 ;  /* 0x00000003ff2e7819 */ /* 0x000fe2000001162d */
[----:B------:R-:W-:Y:S01]  /*5bb0*/  VIADD R47, R44, 0x40 ;  /* 0x000000402c2f7836 */ /* 0x000fe20000000000 */
[----:B------:R-:W-:Y:S06]  /*5bc0*/  @!P0 BRA `(.L_x_1398) ;  /* 0x0000003400c08947 */ /* 0x000fec0003800000 */
[----:B------:R-:W0:Y:S01]  /*5bd0*/  LDC R21, c[0x0][0x448] ;  /* 0x00011200ff157b82 */ /* 0x000e220000000800 */
[----:B------:R-:W-:Y:S01]  /*5be0*/  IMAD.MOV.U32 R11, RZ, RZ, R28 ;  /* 0x000000ffff0b7224 */ /* 0x000fe200078e001c */
[----:B------:R-:W-:Y:S01]  /*5bf0*/  ULDC.64 UR4, c[0x0][0x3f8] ;  /* 0x0000fe0000047ab9 */ /* 0x000fe20000000a00 */
[----:B------:R-:W-:Y:S01]  /*5c00*/  IMAD.MOV.U32 R8, RZ, RZ, R24 ;  /* 0x000000ffff087224 */ /* 0x000fe200078e0018 */
[----:B------:R-:W-:Y:S01]  /*5c10*/  ULDC.64 UR8, c[0x0][0x408] ;  /* 0x0001020000087ab9 */ /* 0x000fe20000000a00 */
[----:B------:R-:W-:Y:S01]  /*5c20*/  IMAD.MOV.U32 R9, RZ, RZ, R31 ;  /* 0x000000ffff097224 */ /* 0x000fe200078e001f */
[----:B------:R-:W-:Y:S01]  /*5c30*/  ULDC.64 UR6, c[0x0][0x400] ;  /* 0x0001000000067ab9 */ /* 0x000fe20000000a00 */
[----:B------:R-:W-:Y:S02]  /*5c40*/  IMAD.MOV.U32 R6, RZ, RZ, R26 ;  /* 0x000000ffff067224 */ /* 0x000fe400078e001a */
[----:B------:R-:W-:Y:S01]  /*5c50*/  IMAD.MOV.U32 R7, RZ, RZ, R29 ;  /* 0x000000ffff077224 */ /* 0x000fe200078e001d */
[----:B0-----:R-:W-:-:S13]  /*5c60*/  ISETP.NE.AND P0, PT, R21, 0x1, PT ;  /* 0x000000011500780c */ /* 0x001fda0003f05270 */
[----:B------:R-:W0:Y:S08]  /*5c70*/  @P0 LDC R3, c[0x0][0x44c] ;  /* 0x00011300ff030b82 */ /* 0x000e300000000800 */
[----:B------:R-:W1:Y:S01]  /*5c80*/  @P0 LDC R5, c[0x0][0x450] ;  /* 0x00011400ff050b82 */ /* 0x000e620000000800 */
[----:B0-----:R-:W-:-:S05]  /*5c90*/  @P0 IMAD.HI.U32 R0, R28, R3, RZ ;  /* 0x000000031c000227 */ /* 0x001fca00078e00ff */
[----:B-1----:R-:W-:-:S04]  /*5ca0*/  @P0 SHF.R.U32.HI R11, RZ, R5, R0 ;  /* 0x00000005ff0b0219 */ /* 0x002fc80000011600 */
[----:B------:R-:W-:Y:S01]  /*5cb0*/  SHF.R.S32.HI R0, RZ, 0x1f, R11 ;  /* 0x0000001fff007819 */ /* 0x000fe2000001140b */
[----:B------:R-:W-:-:S04]  /*5cc0*/  IMAD.WIDE.U32 R8, R11, UR8, R8 ;  /* 0x000000080b087c25 */ /* 0x000fc8000f8e0008 */
[----:B------:R-:W-:Y:S01]  /*5cd0*/  IMAD R4, R0, UR4, RZ ;  /* 0x0000000400047c24 */ /* 0x000fe2000f8e02ff */
[----:B------:R-:W-:Y:S01]  /*5ce0*/  IADD3 R5, P1, R8, UR6, RZ ;  /* 0x0000000608057c10 */ /* 0x000fe2000ff3e0ff */
[----:B------:R-:W-:-:S04]  /*5cf0*/  IMAD.WIDE.U32 R6, R11, UR4, R6 ;  /* 0x000000040b067c25 */ /* 0x000fc8000f8e0006 */
[----:B------:R-:W-:Y:S02]  /*5d00*/  IMAD R0, R0, UR8, RZ ;  /* 0x0000000800007c24 */ /* 0x000fe4000f8e02ff */
[C---:B------:R-:W-:Y:S01]  /*5d10*/  IMAD R13, R11.reuse, UR5, R4 ;  /* 0x000000050b0d7c24 */ /* 0x040fe2000f8e0204 */
[----:B------:R-:W-:Y:S01]  /*5d20*/  ULDC.64 UR4, c[0x0][0x3e8] ;  /* 0x0000fa0000047ab9 */ /* 0x000fe20000000a00 */
[----:B------:R-:W-:Y:S01]  /*5d30*/  IMAD R8, R11, UR9, R0 ;  /* 0x000000090b087c24 */ /* 0x000fe2000f8e0200 */
[----:B------:R-:W-:Y:S01]  /*5d40*/  IADD3 R3, P0, R6, UR4, RZ ;  /* 0x0000000406037c10 */ /* 0x000fe2000ff1e0ff */
[----:B------:R-:W-:-:S03]  /*5d50*/  UMOV UR4, 0xffffffff ;  /* 0xffffffff00047882 */ /* 0x000fc60000000000 */
[----:B------:R-:W-:Y:S02]  /*5d60*/  IADD3.X R13, R7, UR5, R13, P0, !PT ;  /* 0x00000005070d7c10 */ /* 0x000fe400087fe40d */
[----:B------:R-:W-:Y:S01]  /*5d70*/  IADD3.X R4, R9, UR7, R8, P1, !PT ;  /* 0x0000000709047c10 */ /* 0x000fe20008ffe408 */
[----:B------:R-:W-:Y:S06]  /*5d80*/  BRA.DIV UR4, `(.L_x_1399) ;  /* 0x0000026204707947 */ /* 0x000fec000b800000 */
[----:B------:R0:W1:Y:S04]  /*5d90*/  SHFL.IDX PT, R0, R13, RZ, 0x1e1f ;  /* 0x001e1fff0d007589 */ /* 0x00006800000e0000 */
[----:B------:R-:W2:Y:S04]  /*5da0*/  SHFL.IDX PT, R3, R3, RZ, 0x1e1f ;  /* 0x001e1fff03037589 */ /* 0x000ea800000e0000 */
[----:B------:R-:W3:Y:S04]  /*5db0*/  SHFL.IDX PT, R4, R4, RZ, 0x1e1f ;  /* 0x001e1fff04047589 */ /* 0x000ee800000e0000 */
[----:B------:R0:W4:Y:S02]  /*5dc0*/  SHFL.IDX PT, R14, R5, RZ, 0x1e1f ;  /* 0x001e1fff050e7589 */ /* 0x00012400000e0000 */
.L_x_1684:
[----:B0-----:R-:W-:Y:S01]  /*5dd0*/  IMAD R5, R16, R21, RZ ;  /* 0x0000001510057224 */ /* 0x001fe200078e02ff */
[----:B------:R-:W-:Y:S01]  /*5de0*/  BSSY B1, `(.L_x_1400) ;  /* 0x000004f000017945 */ /* 0x000fe20003800000 */
[----:B------:R-:W-:Y:S02]  /*5df0*/  CS2R R10, SRZ ;  /* 0x00000000000a7805 */ /* 0x000fe4000001ff00 */
[----:B------:R-:W-:Y:S02]  /*5e00*/  CS2R R20, SRZ ;  /* 0x0000000000147805 */ /* 0x000fe4000001ff00 */
[----:B------:R-:W-:Y:S02]  /*5e10*/  CS2R R24, SRZ ;  /* 0x0000000000187805 */ /* 0x000fe4000001ff00 */
[----:B------:R-:W-:Y:S02]  /*5e20*/  ISETP.GE.AND P0, PT, R28, R5, PT ;  /* 0x000000051c00720c */ /* 0x000fe40003f06270 */
        /* <DEDUP_REMOVED lines=10> */
[----:B------:R-:W-:Y:S01]  /*5ed0*/  ULDC UR4, c[0x0][0x3f4] ;  /* 0x0000fd0000047ab9 */ /* 0x000fe20000000800 */
[C---:B------:R-:W-:Y:S01]  /*5ee0*/  VIADD R56, R44.reuse, 0x30 ;  /* 0x000000302c387836 */ /* 0x040fe20000000000 */
[----:B------:R-:W-:Y:S01]  /*5ef0*/  ISETP.GE.AND P0, PT, R49, UR4, PT ;  /* 0x0000000431007c0c */ /* 0x000fe2000bf06270 */
[----:B------:R-:W-:Y:S01]  /*5f00*/  VIADD R52, R44, 0x10 ;  /* 0x000000102c347836 */ /* 0x000fe20000000000 */
[----:B------:R-:W-:Y:S02]  /*5f10*/  ISETP.GE.AND P3, PT, R47, UR4, PT ;  /* 0x000000042f007c0c */ /* 0x000fe4000bf66270 */
[----:B------:R-:W-:Y:S02]  /*5f20*/  CS2R R28, SRZ ;  /* 0x00000000001c7805 */ /* 0x000fe4000001ff00 */
[----:B------:R-:W-:Y:S02]  /*5f30*/  SHF.R.S32.HI R9, RZ, 0x1f, R49 ;  /* 0x0000001fff097819 */ /* 0x000fe40000011431 */
[----:B------:R-:W-:-:S02]  /*5f40*/  CS2R R30, SRZ ;  /* 0x00000000001e7805 */ /* 0x000fc4000001ff00 */
[----:B------:R-:W-:-:S03]  /*5f50*/  ISETP.GE.AND P2, PT, R56, UR4, PT ;  /* 0x0000000438007c0c */ /* 0x000fc6000bf46270 */
[C---:B--2---:R-:W-:Y:S02]  /*5f60*/  @!P0 IADD3 R6, P1, R49.reuse, R3, RZ ;  /* 0x0000000331068210 */ /* 0x044fe40007f3e0ff */
[----:B----4-:R-:W-:-:S03]  /*5f70*/  @!P0 IADD3 R8, P4, R49, R14, RZ ;  /* 0x0000000e31088210 */ /* 0x010fc60007f9e0ff */
[--C-:B-1----:R-:W-:Y:S01]  /*5f80*/  @!P0 IMAD.X R7, R0, 0x1, R9.reuse, P1 ;  /* 0x0000000100078824 */ /* 0x102fe200008e0609 */
[----:B------:R-:W-:Y:S01]  /*5f90*/  ISETP.GE.AND P1, PT, R52, UR4, PT ;  /* 0x0000000434007c0c */ /* 0x000fe2000bf26270 */
[----:B---3--:R-:W-:Y:S01]  /*5fa0*/  @!P0 IMAD.X R9, R4, 0x1, R9, P4 ;  /* 0x0000000104098824 */ /* 0x008fe200020e0609 */
[----:B------:R-:W-:Y:S02]  /*5fb0*/  SHF.R.S32.HI R15, RZ, 0x1f, R47 ;  /* 0x0000001fff0f7819 */ /* 0x000fe4000001142f */
[CC--:B------:R-:W-:Y:S01]  /*5fc0*/  @!P3 IADD3 R10, P4, R47.reuse, R3.reuse, RZ ;  /* 0x000000032f0ab210 */ /* 0x0c0fe20007f9e0ff */
[----:B------:R-:W5:Y:S01]  /*5fd0*/  @!P0 LD.E.64 R28, desc[UR50][R6.64] ;  /* 0x00000032061c8980 */ /* 0x000f62000c101b00 */
[-C--:B------:R-:W-:Y:S02]  /*5fe0*/  @!P3 IADD3 R58, P5, R47, R14.reuse, RZ ;  /* 0x0000000e2f3ab210 */ /* 0x080fe40007fbe0ff */
[----:B------:R-:W-:Y:S01]  /*5ff0*/  SHF.R.S32.HI R13, RZ, 0x1f, R56 ;  /* 0x0000001fff0d7819 */ /* 0x000fe20000011438 */
[----:B------:R0:W5:Y:S01]  /*6000*/  @!P0 LD.E.64 R30, desc[UR50][R8.64] ;  /* 0x00000032081e8980 */ /* 0x000162000c101b00 */
[--C-:B------:R-:W-:Y:S01]  /*6010*/  @!P3 IMAD.X R11, R0, 0x1, R15.reuse, P4 ;  /* 0x00000001000bb824 */ /* 0x100fe200020e060f */
[----:B------:R-:W-:Y:S01]  /*6020*/  ISETP.GE.AND P0, PT, R44, UR4, PT ;  /* 0x000000042c007c0c */ /* 0x000fe2000bf06270 */
[----:B------:R-:W-:Y:S01]  /*6030*/  @!P3 IMAD.X R59, R4, 0x1, R15, P5 ;  /* 0x00000001043bb824 */ /* 0x000fe200028e060f */
[----:B------:R-:W-:Y:S01]  /*6040*/  @!P2 IADD3 R54, P4, R56, R3, RZ ;  /* 0x000000033836a210 */ /* 0x000fe20007f9e0ff */
[----:B------:R-:W-:Y:S01]  /*6050*/  VIADD R15, R44, 0x50 ;  /* 0x000000502c0f7836 */ /* 0x000fe20000000000 */
[----:B------:R-:W-:-:S02]  /*6060*/  @!P2 IADD3 R56, P5, R56, R14, RZ ;  /* 0x0000000e3838a210 */ /* 0x000fc40007fbe0ff */
[----:B------:R-:W-:Y:S01]  /*6070*/  SHF.R.S32.HI R21, RZ, 0x1f, R52 ;  /* 0x0000001fff157819 */ /* 0x000fe20000011434 */
[--C-:B------:R-:W-:Y:S01]  /*6080*/  @!P2 IMAD.X R55, R0, 0x1, R13.reuse, P4 ;  /* 0x000000010037a824 */ /* 0x100fe200020e060d */
[----:B------:R-:W-:Y:S01]  /*6090*/  @!P1 IADD3 R50, P4, R52, R3, RZ ;  /* 0x0000000334329210 */ /* 0x000fe20007f9e0ff */
[----:B------:R-:W-:Y:S01]  /*60a0*/  @!P2 IMAD.X R57, R4, 0x1, R13, P5 ;  /* 0x000000010439a824 */ /* 0x000fe200028e060d */
[----:B------:R-:W-:Y:S02]  /*60b0*/  @!P1 IADD3 R52, P5, R52, R14, RZ ;  /* 0x0000000e34349210 */ /* 0x000fe40007fbe0ff */
[----:B------:R-:W-:Y:S01]  /*60c0*/  SHF.R.S32.HI R13, RZ, 0x1f, R15 ;  /* 0x0000001fff0d7819 */ /* 0x000fe2000001140f */
[--C-:B------:R-:W-:Y:S01]  /*60d0*/  @!P1 IMAD.X R51, R0, 0x1, R21.reuse, P4 ;  /* 0x0000000100339824 */ /* 0x100fe200020e0615 */
[----:B------:R-:W-:Y:S01]  /*60e0*/  ISETP.GE.AND P4, PT, R15, UR4, PT ;  /* 0x000000040f007c0c */ /* 0x000fe2000bf86270 */
[----:B------:R-:W-:Y:S01]  /*60f0*/  @!P1 IMAD.X R53, R4, 0x1, R21, P5 ;  /* 0x0000000104359824 */ /* 0x000fe200028e0615 */
[----:B0-----:R-:W-:-:S02]  /*6100*/  @!P0 SHF.R.S32.HI R9, RZ, 0x1f, R44 ;  /* 0x0000001fff098819 */ /* 0x001fc4000001142c */
[----:B------:R-:W-:Y:S02]  /*6110*/  CS2R R20, SRZ ;  /* 0x0000000000147805 */ /* 0x000fe4000001ff00 */
[----:B------:R-:W-:-:S05]  /*6120*/  @!P0 IADD3 R6, P5, R44, R3, RZ ;  /* 0x000000032c068210 */ /* 0x000fca0007fbe0ff */
[--C-:B------:R-:W-:Y:S01]  /*6130*/  @!P0 IMAD.X R7, R0, 0x1, R9.reuse, P5 ;  /* 0x0000000100078824 */ /* 0x100fe200028e0609 */
[----:B------:R-:W-:Y:S01]  /*6140*/  @!P0 IADD3 R42, P5, R44, R14, RZ ;  /* 0x0000000e2c2a8210 */ /* 0x000fe20007fbe0ff */
[----:B------:R0:W5:Y:S04]  /*6150*/  @!P3 LD.E.64 R20, desc[UR50][R10.64] ;  /* 0x000000320a14b980 */ /* 0x000168000c101b00 */
        /* <DEDUP_REMOVED lines=11> */
[----:B------:R-:W-:Y:S02]  /*6210*/  CS2R R38, SRZ ;  /* 0x0000000000267805 */ /* 0x000fe4000001ff00 */
[----:B0-----:R-:W-:Y:S02]  /*6220*/  CS2R R10, SRZ ;  /* 0x00000000000a7805 */ /* 0x001fe4000001ff00 */
[----:B------:R-:W-:Y:S01]  /*6230*/  CS2R R8, SRZ ;  /* 0x0000000000087805 */ /* 0x000fe2000001ff00 */
[----:B------:R0:W5:Y:S04]  /*6240*/  @!P2 LD.E.64 R24, desc[UR50][R54.64] ;  /* 0x000000323618a980 */ /* 0x000168000c101b00 */
        /* <DEDUP_REMOVED lines=8> */
.L_x_1401:
[----:B------:R-:W-:Y:S05]  /*62d0*/  BSYNC B1 ;  /* 0x0000000000017941 */ /* 0x000fea0003800000 */
.L_x_1400:
[----:B------:R-:W-:Y:S01]  /*62e0*/  ULEA.HI UR4, UR46, UR46, URZ, 0x1 ;  /* 0x0000002e2e047291 */ /* 0x000fe2000f8f083f */
[----:B---3--:R-:W-:-:S03]  /*62f0*/  IMAD.U32 R4, RZ, RZ, UR39 ;  /* 0x00000027ff047e24 */ /* 0x008fc6000f8e00ff */
[----:B------:R-:W-:Y:S02]  /*6300*/  ULOP3.LUT UR4, UR4, 0xfffffffe, URZ, 0xc0, !UPT ;  /* 0xfffffffe04047892 */ /* 0x000fe4000f8ec03f */
[----:B--2---:R-:W-:Y:S02]  /*6310*/  VIADDMNMX R3, R5, -R4, 0x80, PT ;  /* 0x0000008005037446 */ /* 0x004fe40003800904 */
[----:B------:R-:W-:Y:S02]  /*6320*/  UIADD3 UR4, UR46, -UR4, URZ ;  /* 0x800000042e047290 */ /* 0x000fe4000fffe03f */
[----:B------:R-:W-:-:S04]  /*6330*/  ISETP.GE.AND P1, PT, R18, R3, PT ;  /* 0x000000031200720c */ /* 0x000fc80003f26270 */
[----:B-1----:R-:W-:-:S05]  /*6340*/  IMAD.U32 R0, RZ, RZ, UR4 ;  /* 0x00000004ff007e24 */ /* 0x002fca000f8e00ff */
[----:B------:R-:W-:-:S04]  /*6350*/  SHF.L.U32 R0, R0, 0x1f, RZ ;  /* 0x0000001f00007819 */ /* 0x000fc800000006ff */
[----:B------:R-:W1:Y:S02]  /*6360*/  SYNCS.PHASECHK.TRANS64.TRYWAIT P0, [UR38+0x33400], R0 ;  /* 0x03340000ff0075a7 */ /* 0x000e640008000166 */
[----:B-1----:R-:W-:Y:S05]  /*6370*/  @!P0 BRA `(.L_x_1402) ;  /* 0x0000025c004c8947 */ /* 0x002fea0003800000 */
.L_x_1685:
[----:B------:R-:W-:Y:S05]  /*6380*/  @P1 BRA `(.L_x_1403) ;  /* 0x0000006400881947 */ /* 0x000fea0003800000 */
[----:B------:R-:W2:Y:S01]  /*6390*/  LDL R5, [R1+0x324] ;  /* 0x0003240001057983 */ /* 0x000ea20000100800 */
[----:B-1----:R-:W1:Y:S03]  /*63a0*/  LDC R0, c[0x0][0x3f4] ;  /* 0x0000fd00ff007b82 */ /* 0x002e660000000800 */
[----:B------:R-:W3:Y:S01]  /*63b0*/  LDL R4, [R1+0x328] ;  /* 0x0003280001047983 */ /* 0x000ee20000100800 */
[----:B------:R-:W-:Y:S01]  /*63c0*/  LOP3.LUT R45, R45, 0x10, R40, 0xf8, !PT ;  /* 0x000000102d2d7812 */ /* 0x000fe200078ef828 */
[C---:B------:R-:W-:Y:S01]  /*63d0*/  VIADD R3, R44.reuse, 0x10 ;  /* 0x000000102c037836 */ /* 0x040fe20000000000 */
[----:B------:R-:W-:Y:S01]  /*63e0*/  BSSY B1, `(.L_x_1404) ;  /* 0x0000085000017945 */ /* 0x000fe20003800000 */
[C---:B0-----:R-:W-:Y:S01]  /*63f0*/  VIADD R7, R44.reuse, 0x50 ;  /* 0x000000502c077836 */ /* 0x041fe20000000000 */
[----:B------:R-:W-:Y:S02]  /*6400*/  LOP3.LUT R45, R45, R46, RZ, 0x3c, !PT ;  /* 0x0000002e2d2d7212 */ /* 0x000fe400078e3cff */
[----:B-1----:R-:W-:-:S02]  /*6410*/  ISETP.GE.AND P6, PT, R44, R0, PT ;  /* 0x000000002c00720c */ /* 0x002fc40003fc6270 */
[-C--:B------:R-:W-:Y:S02]  /*6420*/  ISETP.GE.AND P0, PT, R3, R0.reuse, PT ;  /* 0x000000000300720c */ /* 0x080fe40003f06270 */
[-C--:B------:R-:W-:Y:S02]  /*6430*/  ISETP.GE.AND P1, PT, R49, R0.reuse, PT ;  /* 0x000000003100720c */ /* 0x080fe40003f26270 */
[-C--:B------:R-:W-:Y:S02]  /*6440*/  ISETP.GE.AND P3, PT, R47, R0.reuse, PT ;  /* 0x000000002f00720c */ /* 0x080fe40003f66270 */
[----:B------:R-:W-:Y:S01]  /*6450*/  ISETP.GE.AND P4, PT, R7, R0, PT ;  /* 0x000000000700720c */ /* 0x000fe20003f86270 */
[----:B--2---:R-:W-:Y:S02]  /*6460*/  IMAD.IADD R3, R5, 0x1, R45 ;  /* 0x0000000105037824 */ /* 0x004fe400078e022d */
[----:B------:R-:W-:Y:S02]  /*6470*/  VIADD R5, R44, 0x30 ;  /* 0x000000302c057836 */ /* 0x000fe40000000000 */
[----:B------:R-:W-:Y:S01]  /*6480*/  VIADD R3, R3, UR38 ;  /* 0x0000002603037c36 */ /* 0x000fe20008000000 */
[----:B---3--:R-:W-:-:S02]  /*6490*/  LOP3.LUT P5, RZ, R4, 0x2, RZ, 0xc0, !PT ;  /* 0x0000000204ff7812 */ /* 0x008fc400078ac0ff */
[----:B------:R-:W-:Y:S01]  /*64a0*/  ISETP.GE.AND P2, PT, R5, R0, PT ;  /* 0x000000000500720c */ /* 0x000fe20003f46270 */
[----:B------:R-:W-:Y:S01]  /*64b0*/  VIADD R0, R3, 0x20 ;  /* 0x0000002003007836 */ /* 0x000fe20000000000 */
[----:B------:R-:W-:Y:S11]  /*64c0*/  @P6 BRA `(.L_x_1405) ;  /* 0x0000000400d86947 */ /* 0x000ff60003800000 */
[----:B------:R-:W0:Y:S01]  /*64d0*/  LDS.128 R4, [R3+0x1e200] ;  /* 0x01e2000003047984 */ /* 0x000e220000000c00 */
[----:B-----5:R-:W-:Y:S02]  /*64e0*/  SHF.R.U32.HI R41, RZ, 0x8, R37 ;  /* 0x00000008ff297819 */ /* 0x020fe40000011625 */
        /* <DEDUP_REMOVED lines=14> */
[----:B----4-:R-:W-:-:S02]  /*65d0*/  LOP3.LUT R14, R36, 0xff, RZ, 0xc0, !PT ;  /* 0x000000ff240e7812 */ /* 0x010fc400078ec0ff */
        /* <DEDUP_REMOVED lines=12> */
[----:B------:R-:W-:Y:S01]  /*66a0*/  LOP3.LUT R15, R15, 0xff0000, R36, 0xf8, !PT ;  /* 0x00ff00000f0f7812 */ /* 0x000fe200078ef824 */
[----:B------:R-:W-:Y:S01]  /*66b0*/  HADD2.F32 R14, -RZ, R14.H1_H1 ;  /* 0x3000000eff0e7230 */ /* 0x000fe20000004100 */
[----:B------:R-:W-:Y:S01]  /*66c0*/  LOP3.LUT R43, R43, 0xff0000, R38, 0xf8, !PT ;  /* 0x00ff00002b2b7812 */ /* 0x000fe200078ef826 */
[--C-:B------:R-:W-:Y:S01]  /*66d0*/  HADD2.F32 R46, -RZ, R44.reuse.H1_H1 ;  /* 0x3000002cff2e7230 */ /* 0x100fe20000004100 */
[----:B------:R-:W-:Y:S01]  /*66e0*/  LOP3.LUT R40, R15, 0xff000000, R36, 0xf8, !PT ;  /* 0xff0000000f287812 */ /* 0x000fe200078ef824 */
[----:B------:R-:W-:Y:S01]  /*66f0*/  HADD2.F32 R42, -RZ, R39.H1_H1 ;  /* 0x30000027ff2a7230 */ /* 0x000fe20000004100 */
[----:B------:R-:W-:Y:S01]  /*6700*/  F2FP.F16.E4M3.UNPACK_B R36, R6 ;  /* 0x00000006ff24723e */ /* 0x000fe200020006ff */
[----:B------:R-:W-:-:S02]  /*6710*/  HADD2.F32 R44, -RZ, R44.H0_H0 ;  /* 0x2000002cff2c7230 */ /* 0x000fc40000004100 */
        /* <DEDUP_REMOVED lines=81> */
.L_x_1405:
[----:B------:R-:W-:Y:S05]  /*6c30*/  BSYNC B1 ;  /* 0x0000000000017941 */ /* 0x000fea0003800000 */
.L_x_1404:
[----:B------:R-:W-:Y:S01]  /*6c40*/  BSSY B1, `(.L_x_1406) ;  /* 0x000007d000017945 */ /* 0x000fe20003800000 */
[----:B------:R-:W-:-:S03]  /*6c50*/  @P5 VIADD R0, R3, 0xffffffe0 ;  /* 0xffffffe003005836 */ /* 0x000fc60000000000 */
[----:B------:R-:W-:Y:S05]  /*6c60*/  @P0 BRA `(.L_x_1407) ;  /* 0x0000000400e80947 */ /* 0x000fea0003800000 */
[----:B0-----:R-:W0:Y:S01]  /*6c70*/  LDS.128 R4, [R0+0x1e200] ;  /* 0x01e2000000047984 */ /* 0x001e220000000c00 */
[----:B-----5:R-:W-:Y:S02]  /*6c80*/  SHF.R.U32.HI R36, RZ, 0x8, R33 ;  /* 0x00000008ff247819 */ /* 0x020fe40000011621 */
[----:B------:R-:W-:Y:S02]  /*6c90*/  SHF.R.U32.HI R40, RZ, 0x8, R35 ;  /* 0x00000008ff287819 */ /* 0x000fe40000011623 */
[----:B------:R-:W-:Y:S02]  /*6ca0*/  LOP3.LUT R37, R33, 0xff, RZ, 0xc0, !PT ;  /* 0x000000ff21257812 */ /* 0x000fe400078ec0ff */
[----:B------:R-:W-:Y:S02]  /*6cb0*/  LOP3.LUT R41, R35, 0xff, RZ, 0xc0, !PT ;  /* 0x000000ff23297812 */ /* 0x000fe400078ec0ff */
[----:B------:R-:W-:Y:S02]  /*6cc0*/  LOP3.LUT R36, R36, 0xff, RZ, 0xc0, !PT ;  /* 0x000000ff24247812 */ /* 0x000fe400078ec0ff */
[----:B------:R-:W-:-:S02]  /*6cd0*/  LOP3.LUT R40, R40, 0xff, RZ, 0xc0, !PT ;  /* 0x000000ff28287812 */ /* 0x000fc400078ec0ff */
[----:B----4-:R-:W-:Y:S02]  /*6ce0*/  SHF.R.U32.HI R14, RZ, 0x8, R32 ;  /* 0x00000008ff0e7819 */ /* 0x010fe40000011620 */
        /* <DEDUP_REMOVED lines=29> */
[----:B------:R-:W-:Y:S01]  /*6ec0*/  LOP3.LUT R36, R15, 0xff000000, R32, 0xf8, !PT ;  /* 0xff0000000f247812 */ /* 0x000fe200078ef820 */
[--C-:B------:R-:W-:Y:S01]  /*6ed0*/  HADD2.F32 R38, -RZ, R35.reuse.H1_H1 ;  /* 0x30000023ff267230 */ /* 0x100fe20000004100 */
[----:B------:R-:W-:Y:S01]  /*6ee0*/  F2FP.F16.E4M3.UNPACK_B R32, R6 ;  /* 0x00000006ff20723e */ /* 0x000fe200020006ff */
        /* <DEDUP_REMOVED lines=82> */
.L_x_1407:
[----:B------:R-:W-:Y:S05]  /*7410*/  BSYNC B1 ;  /* 0x0000000000017941 */ /* 0x000fea0003800000 */
.L_x_1406:
[----:B------:R-:W-:Y:S04]  /*7420*/  BSSY B1, `(.L_x_1408) ;  /* 0x0000078000017945 */ /* 0x000fe80003800000 */
[----:B------:R-:W-:Y:S05]  /*7430*/  @P1 BRA `(.L_x_1409) ;  /* 0x0000000400d81947 */ /* 0x000fea0003800000 */
[----:B01----:R-:W0:Y:S01]  /*7440*/  LDS.128 R4, [R3+0x20200] ;  /* 0x0202000003047984 */ /* 0x003e220000000c00 */
        /* <DEDUP_REMOVED lines=117> */
.L_x_1409:
[----:B------:R-:W-:Y:S05]  /*7ba0*/  BSYNC B1 ;  /* 0x0000000000017941 */ /* 0x000fea0003800000 */
.L_x_1408:
[----:B------:R-:W-:Y:S04]  /*7bb0*/  BSSY B1, `(.L_x_1410) ;  /* 0x000007c000017945 */ /* 0x000fe80003800000 */
[----:B------:R-:W-:Y:S05]  /*7bc0*/  @P2 BRA `(.L_x_1411) ;  /* 0x0000000400e82947 */ /* 0x000fea0003800000 */
[----:B012---:R-:W0:Y:S01]  /*7bd0*/  LDS.128 R4, [R0+0x20200] ;  /* 0x0202000000047984 */ /* 0x007e220000000c00 */
        /* <DEDUP_REMOVED lines=121> */
.L_x_1411:
[----:B------:R-:W-:Y:S05]  /*8370*/  BSYNC B1 ;  /* 0x0000000000017941 */ /* 0x000fea0003800000 */
.L_x_1410:
[----:B------:R-:W-:Y:S04]  /*8380*/  BSSY B1, `(.L_x_1412) ;  /* 0x0000078000017945 */ /* 0x000fe80003800000 */
[----:B------:R-:W-:Y:S05]  /*8390*/  @P3 BRA `(.L_x_1413) ;  /* 0x0000000400d83947 */ /* 0x000fea0003800000 */
[----:B0123--:R-:W0:Y:S01]  /*83a0*/  LDS.128 R4, [R3+0x22200] ;  /* 0x0222000003047984 */ /* 0x00fe220000000c00 */
        /* <DEDUP_REMOVED lines=117> */
.L_x_1413:
[----:B------:R-:W-:Y:S05]  /*8b00*/  BSYNC B1 ;  /* 0x0000000000017941 */ /* 0x000fea0003800000 */
.L_x_1412:
[----:B------:R-:W-:Y:S05]  /*8b10*/  @P4 BRA `(.L_x_1403) ;  /* 0x0000003c00a44947 */ /* 0x000fea0003800000 */
[----:B0123--:R-:W0:Y:S01]  /*8b20*/  LDS.128 R4, [R0+0x22200] ;  /* 0x0222000000047984 */ /* 0x00fe220000000c00 */
[----:B-----5:R-:W-:Y:S02]  /*8b30*/  SHF.R.U32.HI R13, RZ, 0x8, R11 ;  /* 0x00000008ff0d7819 */ /* 0x020fe4000001160b */
[----:B------:R-:W-:Y:S02]  /*8b40*/  SHF.R.U32.HI R24, RZ, 0x8, R9 ;  /* 0x00000008ff187819 */ /* 0x000fe40000011609 */
[----:B------:R-:W-:Y:S02]  /*8b50*/  SHF.R.U32.HI R15, RZ, 0x8, R8 ;  /* 0x00000008ff0f7819 */ /* 0x000fe40000011608 */
[----:B----4-:R-:W-:Y:S02]  /*8b60*/  LOP3.LUT R14, R11, 0xff, RZ, 0xc0, !PT ;  /* 0x000000ff0b0e7812 */ /* 0x010fe400078ec0ff */
[----:B------:R-:W-:Y:S02]  /*8b70*/  LOP3.LUT R25, R9, 0xff, RZ, 0xc0, !PT ;  /* 0x000000ff09197812 */ /* 0x000fe400078ec0ff */
        /* <DEDUP_REMOVED lines=117> */
.L_x_1398:
        /* <DEDUP_REMOVED lines=31> */
[----:B0-----:R-:W4:Y:S02]  /*94c0*/  SHFL.IDX PT, R21, R21, RZ, 0x1e1f ;  /* 0x001e1fff15157589 */ /* 0x001f2400000e0000 */
.L_x_1690:
[----:B------:R-:W-:Y:S01]  /*94d0*/  IMAD R41, R16, R25, RZ ;  /* 0x0000001910297224 */ /* 0x000fe200078e02ff */
        /* <DEDUP_REMOVED lines=15> */
[----:B------:R-:W-:Y:S01]  /*95d0*/  VIADD R6, R40, 0x20 ;  /* 0x0000002028067836 */ /* 0x000fe20000000000 */
[----:B------:R-:W-:Y:S01]  /*95e0*/  ULDC UR4, c[0x0][0x3f4] ;  /* 0x0000fd0000047ab9 */ /* 0x000fe20000000800 */
[----:B------:R-:W-:Y:S01]  /*95f0*/  IMAD.IADD R4, R44, 0x1, R49 ;  /* 0x000000012c047824 */ /* 0x000fe200078e0231 */
[C---:B------:R-:W-:Y:S01]  /*9600*/  ISETP.GE.AND P2, PT, R40.reuse, UR4, PT ;  /* 0x0000000428007c0c */ /* 0x040fe2000bf46270 */
[----:B------:R-:W-:Y:S01]  /*9610*/  VIADD R8, R40, 0x40 ;  /* 0x0000004028087836 */ /* 0x000fe20000000000 */
[----:B------:R-:W-:Y:S01]  /*9620*/  ISETP.GE.AND P1, PT, R6, UR4, PT ;  /* 0x0000000406007c0c */ /* 0x000fe2000bf26270 */
[----:B------:R-:W-:Y:S01]  /*9630*/  IMAD.IADD R5, R44, 0x1, R47 ;  /* 0x000000012c057824 */ /* 0x000fe200078e022f */
[----:B------:R-:W-:Y:S02]  /*9640*/  SHF.R.S32.HI R7, RZ, 0x1f, R4 ;  /* 0x0000001fff077819 */ /* 0x000fe40000011404 */
[----:B------:R-:W-:Y:S02]  /*9650*/  CS2R R24, SRZ ;  /* 0x0000000000187805 */ /* 0x000fe4000001ff00 */
[----:B------:R-:W-:-:S02]  /*9660*/  ISETP.GE.AND P0, PT, R8, UR4, PT ;  /* 0x0000000408007c0c */ /* 0x000fc4000bf06270 */
[----:B------:R-:W-:Y:S02]  /*9670*/  CS2R R26, SRZ ;  /* 0x00000000001a7805 */ /* 0x000fe4000001ff00 */
[----:B------:R-:W-:Y:S02]  /*9680*/  SHF.R.S32.HI R6, RZ, 0x1f, R5 ;  /* 0x0000001fff067819 */ /* 0x000fe40000011405 */
[----:B------:R-:W-:Y:S02]  /*9690*/  CS2R R28, SRZ ;  /* 0x00000000001c7805 */ /* 0x000fe4000001ff00 */
[----:B------:R-:W-:Y:S02]  /*96a0*/  LEA.HI R7, R7, R4, RZ, 0x4 ;  /* 0x0000000407077211 */ /* 0x000fe400078f20ff */
[----:B------:R-:W-:Y:S02]  /*96b0*/  CS2R R30, SRZ ;  /* 0x00000000001e7805 */ /* 0x000fe4000001ff00 */
[----:B------:R-:W-:-:S02]  /*96c0*/  LEA.HI R6, R6, R5, RZ, 0x4 ;  /* 0x0000000506067211 */ /* 0x000fc400078f20ff */
[----:B------:R-:W-:Y:S02]  /*96d0*/  SHF.R.S32.HI R7, RZ, 0x4, R7 ;  /* 0x00000004ff077819 */ /* 0x000fe40000011407 */
[----:B------:R-:W-:Y:S02]  /*96e0*/  @!P2 SHF.R.S32.HI R5, RZ, 0x1f, R40 ;  /* 0x0000001fff05a819 */ /* 0x000fe40000011428 */
[C---:B--2---:R-:W-:Y:S01]  /*96f0*/  @!P2 IADD3 R36, P3, R40.reuse, R3, RZ ;  /* 0x000000032824a210 */ /* 0x044fe20007f7e0ff */
[----:B------:R-:W-:Y:S01]  /*9700*/  @!P1 IMAD.SHL.U32 R50, R7, 0x10, RZ ;  /* 0x0000001007329824 */ /* 0x000fe200078e00ff */
[----:B----4-:R-:W-:Y:S02]  /*9710*/  @!P2 IADD3 R38, P4, R40, R21, RZ ;  /* 0x000000152826a210 */ /* 0x010fe40007f9e0ff */
[----:B------:R-:W-:Y:S01]  /*9720*/  SHF.R.S32.HI R6, RZ, 0x4, R6 ;  /* 0x00000004ff067819 */ /* 0x000fe20000011406 */
[--C-:B-1----:R-:W-:Y:S01]  /*9730*/  @!P2 IMAD.X R37, R0, 0x1, R5.reuse, P3 ;  /* 0x000000010025a824 */ /* 0x102fe200018e0605 */
[-C--:B------:R-:W-:Y:S01]  /*9740*/  @!P1 IADD3 R42, P5, R3, R50.reuse, RZ ;  /* 0x00000032032a9210 */ /* 0x080fe20007fbe0ff */
[----:B---3--:R-:W-:Y:S01]  /*9750*/  @!P2 IMAD.X R39, R20, 0x1, R5, P4 ;  /* 0x000000011427a824 */ /* 0x008fe200020e0605 */
[----:B------:R-:W-:Y:S01]  /*9760*/  @!P1 SHF.R.S32.HI R5, RZ, 0x1f, R50 ;  /* 0x0000001fff059819 */ /* 0x000fe20000011432 */
[----:B------:R-:W-:Y:S01]  /*9770*/  @!P0 IMAD.SHL.U32 R54, R6, 0x10, RZ ;  /* 0x0000001006368824 */ /* 0x000fe200078e00ff */
[----:B------:R-:W-:-:S02]  /*9780*/  @!P1 IADD3 R50, P4, R21, R50, RZ ;  /* 0x0000003215329210 */ /* 0x000fc40007f9e0ff */
[----:B------:R-:W-:Y:S02]  /*9790*/  CS2R R6, SRZ ;  /* 0x0000000000067805 */ /* 0x000fe4000001ff00 */
[----:B------:R-:W-:Y:S01]  /*97a0*/  CS2R R8, SRZ ;  /* 0x0000000000087805 */ /* 0x000fe2000001ff00 */
[--C-:B------:R-:W-:Y:S01]  /*97b0*/  @!P1 IMAD.X R43, R0, 0x1, R5.reuse, P5 ;  /* 0x00000001002b9824 */ /* 0x100fe200028e0605 */
[-C--:B------:R-:W-:Y:S01]  /*97c0*/  @!P0 IADD3 R52, P3, R3, R54.reuse, RZ ;  /* 0x0000003603348210 */ /* 0x080fe20007f7e0ff */
[----:B------:R-:W-:Y:S01]  /*97d0*/  @!P1 IMAD.X R51, R20, 0x1, R5, P4 ;  /* 0x0000000114339824 */ /* 0x000fe200020e0605 */
[----:B------:R-:W-:Y:S02]  /*97e0*/  @!P0 SHF.R.S32.HI R3, RZ, 0x1f, R54 ;  /* 0x0000001fff038819 */ /* 0x000fe40000011436 */
[----:B------:R-:W-:Y:S02]  /*97f0*/  CS2R R4, SRZ ;  /* 0x0000000000047805 */ /* 0x000fe4000001ff00 */
[----:B------:R-:W-:-:S02]  /*9800*/  @!P0 IADD3 R54, P5, R21, R54, RZ ;  /* 0x0000003615368210 */ /* 0x000fc40007fbe0ff */
[----:B------:R-:W-:Y:S02]  /*9810*/  CS2R R10, SRZ ;  /* 0x00000000000a7805 */ /* 0x000fe4000001ff00 */
[----:B------:R-:W-:Y:S02]  /*9820*/  CS2R R32, SRZ ;  /* 0x0000000000207805 */ /* 0x000fe4000001ff00 */
[----:B------:R-:W-:Y:S02]  /*9830*/  CS2R R34, SRZ ;  /* 0x0000000000227805 */ /* 0x000fe4000001ff00 */
[----:B------:R-:W-:Y:S02]  /*9840*/  CS2R R12, SRZ ;  /* 0x00000000000c7805 */ /* 0x000fe4000001ff00 */
        /* <DEDUP_REMOVED lines=9> */
.L_x_1416:
[----:B------:R-:W-:Y:S05]  /*98e0*/  BSYNC B1 ;  /* 0x0000000000017941 */ /* 0x000fea0003800000 */
.L_x_1415:
        /* <DEDUP_REMOVED lines=10> */
.L_x_1691:
[----:B------:R-:W-:Y:S05]  /*9990*/  @P1 BRA `(.L_x_1403) ;  /* 0x0000003000041947 */ /* 0x000fea0003800000 */
[----:B------:R2:W5:Y:S01]  /*99a0*/  LDL R72, [R1+0x324] ;  /* 0x0003240001487983 */ /* 0x0005620000100800 */
[----:B-1----:R-:W1:Y:S01]  /*99b0*/  LDC R0, c[0x0][0x3f4] ;  /* 0x0000fd00ff007b82 */ /* 0x002e620000000800 */
[C---:B------:R-:W-:Y:S01]  /*99c0*/  VIADD R3, R40.reuse, 0x20 ;  /* 0x0000002028037836 */ /* 0x040fe20000000000 */
[----:B------:R-:W-:Y:S01]  /*99d0*/  BSSY B1, `(.L_x_1418) ;  /* 0x00000fd000017945 */ /* 0x000fe20003800000 */
[C---:B----4-:R-:W-:Y:S01]  /*99e0*/  VIADD R21, R40.reuse, 0x40 ;  /* 0x0000004028157836 */ /* 0x050fe20000000000 */
[-C--:B-1----:R-:W-:Y:S02]  /*99f0*/  ISETP.GE.AND P0, PT, R40, R0.reuse, PT ;  /* 0x000000002800720c */ /* 0x082fe40003f06270 */
[-C--:B------:R-:W-:Y:S02]  /*9a00*/  ISETP.GE.AND P1, PT, R3, R0.reuse, PT ;  /* 0x000000000300720c */ /* 0x080fe40003f26270 */
[----:B------:R-:W-:-:S09]  /*9a10*/  ISETP.GE.AND P2, PT, R21, R0, PT ;  /* 0x000000001500720c */ /* 0x000fd20003f46270 */
[----:B--2---:R-:W-:Y:S05]  /*9a20*/  @P0 BRA `(.L_x_1419) ;  /* 0x0000000c00dc0947 */ /* 0x004fea0003800000 */
[----:B------:R-:W2:Y:S04]  /*9a30*/  LDL R41, [R1+0x31c] ;  /* 0x00031c0001297983 */ /* 0x000ea80000100800 */
[----:B------:R-:W3:Y:S01]  /*9a40*/  LDL R73, [R1+0x390] ;  /* 0x0003900001497983 */ /* 0x000ee20000100800 */
[----:B-----5:R-:W-:Y:S02]  /*9a50*/  SHF.R.U32.HI R3, RZ, 0x8, R24 ;  /* 0x00000008ff037819 */ /* 0x020fe40000011618 */
[----:B------:R-:W-:Y:S02]  /*9a60*/  LOP3.LUT R20, R24, 0xff, RZ, 0xc0, !PT ;  /* 0x000000ff18147812 */ /* 0x000fe400078ec0ff */
[----:B------:R-:W-:Y:S02]  /*9a70*/  LOP3.LUT R21, R3, 0xff, RZ, 0xc0, !PT ;  /* 0x000000ff03157812 */ /* 0x000fe400078ec0ff */
[----:B0-----:R-:W-:-:S02]  /*9a80*/  SHF.R.U32.HI R39, RZ, 0x8, R26 ;  /* 0x00000008ff277819 */ /* 0x001fc4000001161a */
[----:B------:R-:W-:Y:S02]  /*9a90*/  PRMT R51, R21, 0x7604, R20 ;  /* 0x0000760415337816 */ /* 0x000fe40000000014 */
[----:B------:R-:W-:Y:S02]  /*9aa0*/  SHF.R.U32.HI R37, RZ, 0x8, R25 ;  /* 0x00000008ff257819 */ /* 0x000fe40000011619 */
[----:B------:R-:W-:Y:S02]  /*9ab0*/  LOP3.LUT R38, R26, 0xff, RZ, 0xc0, !PT ;  /* 0x000000ff1a267812 */ /* 0x000fe400078ec0ff */
[----:B------:R-:W-:Y:S02]  /*9ac0*/  LOP3.LUT R39, R39, 0xff, RZ, 0xc0, !PT ;  /* 0x000000ff27277812 */ /* 0x000fe400078ec0ff */
[----:B------:R-:W-:Y:S02]  /*9ad0*/  LOP3.LUT R36, R25, 0xff, RZ, 0xc0, !PT ;  /* 0x000000ff19247812 */ /* 0x000fe400078ec0ff */
[----:B------:R-:W-:-:S02]  /*9ae0*/  LOP3.LUT R37, R37, 0xff, RZ, 0xc0, !PT ;  /* 0x000000ff25257812 */ /* 0x000fc400078ec0ff */
[----:B------:R-:W-:Y:S02]  /*9af0*/  PRMT R53, R39, 0x7604, R38 ;  /* 0x0000760427357816 */ /* 0x000fe40000000026 */
[----:B------:R-:W-:Y:S02]  /*9b00*/  SHF.R.U32.HI R38, RZ, 0x8, R4 ;  /* 0x00000008ff267819 */ /* 0x000fe40000011604 */
[----:B------:R-:W-:Y:S02]  /*9b10*/  PRMT R48, R37, 0x7604, R36 ;  /* 0x0000760425307816 */ /* 0x000fe40000000024 */
[----:B------:R-:W-:Y:S02]  /*9b20*/  SHF.R.U32.HI R37, RZ, 0x8, R27 ;  /* 0x00000008ff257819 */ /* 0x000fe4000001161b */
[----:B------:R-:W-:Y:S02]  /*9b30*/  LOP3.LUT R40, R4, 0xff, RZ, 0xc0, !PT ;  /* 0x000000ff04287812 */ /* 0x000fe400078ec0ff */
[----:B------:R-:W-:-:S02]  /*9b40*/  LOP3.LUT R36, R27, 0xff, RZ, 0xc0, !PT ;  /* 0x000000ff1b247812 */ /* 0x000fc400078ec0ff */
[----:B------:R-:W-:Y:S02]  /*9b50*/  LOP3.LUT R37, R37, 0xff, RZ, 0xc0, !PT ;  /* 0x000000ff25257812 */ /* 0x000fe400078ec0ff */
[----:B------:R-:W-:Y:S02]  /*9b60*/  SHF.R.U32.HI R54, RZ, 0x8, R6 ;  /* 0x00000008ff367819 */ /* 0x000fe40000011606 */
[----:B------:R-:W-:Y:S02]  /*9b70*/  PRMT R50, R37, 0x7604, R36 ;  /* 0x0000760425327816 */ /* 0x000fe40000000024 */
[----:B------:R-:W-:Y:S02]  /*9b80*/  LOP3.LUT R52, R6, 0xff, RZ, 0xc0, !PT ;  /* 0x000000ff06347812 */ /* 0x000fe400078ec0ff */
[----:B------:R-:W-:Y:S02]  /*9b90*/  LOP3.LUT R55, R54, 0xff, RZ, 0xc0, !PT ;  /* 0x000000ff36377812 */ /* 0x000fe400078ec0ff */
[----:B------:R-:W-:-:S02]  /*9ba0*/  SHF.R.U32.HI R61, RZ, 0x10, R5 ;  /* 0x00000010ff3d7819 */ /* 0x000fc40000011605 */
[----:B------:R-:W-:Y:S02]  /*9bb0*/  PRMT R63, R55, 0x7604, R52 ;  /* 0x00007604373f7816 */ /* 0x000fe40000000034 */
[----:B------:R-:W-:Y:S01]  /*9bc0*/  SHF.R.U32.HI R55, RZ, 0x10, R27 ;  /* 0x00000010ff377819 */ /* 0x000fe2000001161b */
[----:B------:R-:W-:Y:S01]  /*9bd0*/  IMAD.U32 R61, R61, 0x10000, RZ ;  /* 0x000100003d3d7824 */ /* 0x000fe200078e00ff */
[--C-:B------:R-:W-:Y:S02]  /*9be0*/  SHF.R.U32.HI R57, RZ, 0x8, R7.reuse ;  /* 0x00000008ff397819 */ /* 0x100fe40000011607 */
[----:B------:R-:W-:Y:S01]  /*9bf0*/  LOP3.LUT R56, R7, 0xff, RZ, 0xc0, !PT ;  /* 0x000000ff07387812 */ /* 0x000fe200078ec0ff */
[----:B------:R-:W-:Y:S01]  /*9c00*/  IMAD.U32 R55, R55, 0x10000, RZ ;  /* 0x0001000037377824 */ /* 0x000fe200078e00ff */
[----:B------:R-:W-:Y:S02]  /*9c10*/  LOP3.LUT R57, R57, 0xff, RZ, 0xc0, !PT ;  /* 0x000000ff39397812 */ /* 0x000fe400078ec0ff */
[----:B------:R-:W-:-:S02]  /*9c20*/  SHF.R.U32.HI R65, RZ, 0x10, R7 ;  /* 0x00000010ff417819 */ /* 0x000fc40000011607 */
[----:B------:R-:W-:Y:S02]  /*9c30*/  PRMT R56, R57, 0x7604, R56 ;  /* 0x0000760439387816 */ /* 0x000fe40000000038 */
[----:B------:R-:W-:Y:S01]  /*9c40*/  LOP3.LUT R57, R50, 0xff0000, R55, 0xf8, !PT ;  /* 0x00ff000032397812 */ /* 0x000fe200078ef837 */
[----:B------:R-:W-:Y:S01]  /*9c50*/  IMAD.U32 R65, R65, 0x10000, RZ ;  /* 0x0001000041417824 */ /* 0x000fe200078e00ff */
[----:B------:R-:W-:Y:S02]  /*9c60*/  LOP3.LUT R51, R51, 0xff0000, R24, 0xf8, !PT ;  /* 0x00ff000033337812 */ /* 0x000fe400078ef818 */
[----:B------:R-:W-:Y:S02]  /*9c70*/  LOP3.LUT R53, R53, 0xff0000, R26, 0xf8, !PT ;  /* 0x00ff000035357812 */ /* 0x000fe400078ef81a */
[----:B------:R-:W-:Y:S02]  /*9c80*/  LOP3.LUT R55, R51, 0xff000000, R24, 0xf8, !PT ;  /* 0xff00000033377812 */ /* 0x000fe400078ef818 */
[----:B------:R-:W-:-:S02]  /*9c90*/  LOP3.LUT R58, R57, 0xff000000, R27, 0xf8, !PT ;  /* 0xff000000393a7812 */ /* 0x000fc400078ef81b */
[----:B------:R-:W-:Y:S02]  /*9ca0*/  LOP3.LUT R65, R56, 0xff0000, R65, 0xf8, !PT ;  /* 0x00ff000038417812 */ /* 0x000fe400078ef841 */
[--C-:B------:R-:W-:Y:S02]  /*9cb0*/  LOP3.LUT R63, R63, 0xff0000, R6.reuse, 0xf8, !PT ;  /* 0x00ff00003f3f7812 */ /* 0x100fe400078ef806 */
[----:B------:R-:W-:Y:S02]  /*9cc0*/  LOP3.LUT R65, R65, 0xff000000, R7, 0xf8, !PT ;  /* 0xff00000041417812 */ /* 0x000fe400078ef807 */
[----:B------:R-:W-:Y:S02]  /*9cd0*/  LOP3.LUT R6, R63, 0xff000000, R6, 0xf8, !PT ;  /* 0xff0000003f067812 */ /* 0x000fe400078ef806 */
[----:B--2---:R-:W-:Y:S02]  /*9ce0*/  LEA.HI R3, R0, R41, RZ, 0x1c ;  /* 0x0000002900037211 */ /* 0x004fe400078fe0ff */
[----:B------:R-:W-:-:S02]  /*9cf0*/  LOP3.LUT R41, R38, 0xff, RZ, 0xc0, !PT ;  /* 0x000000ff26297812 */ /* 0x000fc400078ec0ff */
[----:B------:R-:W-:Y:S01]  /*9d00*/  SHF.R.S32.HI R20, RZ, 0x1f, R3 ;  /* 0x0000001fff147819 */ /* 0x000fe20000011403 */
[----:B---3--:R-:W0:Y:S01]  /*9d10*/  LDS.128 R36, [R73+0x1e200] ;  /* 0x01e2000049247984 */ /* 0x008e220000000c00 */
[----:B------:R-:W-:Y:S02]  /*9d20*/  PRMT R59, R41, 0x7604, R40 ;  /* 0x00007604293b7816 */ /* 0x000fe40000000028 */
[----:B------:R-:W-:Y:S01]  /*9d30*/  LEA.HI R21, R20, R3, RZ, 0x2 ;  /* 0x0000000314157211 */ /* 0x000fe200078f10ff */
[----:B------:R-:W-:Y:S01]  /*9d40*/  IMAD.SHL.U32 R20, R3, 0x10, RZ ;  /* 0x0000001003147824 */ /* 0x000fe200078e00ff */
[----:B------:R-:W-:-:S03]  /*9d50*/  LOP3.LUT R59, R59, 0xff0000, R4, 0xf8, !PT ;  /* 0x00ff00003b3b7812 */ /* 0x000fc600078ef804 */
[----:B------:R-:W-:Y:S01]  /*9d60*/  IMAD.SHL.U32 R21, R21, 0x800, RZ ;  /* 0x0000080015157824 */ /* 0x000fe200078e00ff */
[----:B------:R-:W-:Y:S02]  /*9d70*/  LOP3.LUT R3, R45, 0x30, R20, 0xf8, !PT ;  /* 0x000000302d037812 */ /* 0x000fe400078ef814 */
[----:B------:R-:W-:Y:S02]  /*9d80*/  LOP3.LUT R60, R59, 0xff000000, R4, 0xf8, !PT ;  /* 0xff0000003b3c7812 */ /* 0x000fe400078ef804 */
[----:B------:R-:W-:Y:S02]  /*9d90*/  LOP3.LUT R20, R3, R46, RZ, 0x3c, !PT ;  /* 0x0000002e03147212 */ /* 0x000fe400078e3cff */
[----:B------:R-:W-:Y:S02]  /*9da0*/  LOP3.LUT R3, R21, 0xffffe000, RZ, 0xc0, !PT ;  /* 0xffffe00015037812 */ /* 0x000fe400078ec0ff */
[----:B------:R-:W-:Y:S02]  /*9db0*/  SHF.R.U32.HI R21, RZ, 0x8, R5 ;  /* 0x00000008ff157819 */ /* 0x000fe40000011605 */
[----:B------:R-:W-:-:S02]  /*9dc0*/  IADD3 R3, R20, R72, R3 ;  /* 0x0000004814037210 */ /* 0x000fc40007ffe003 */
[----:B------:R-:W-:Y:S02]  /*9dd0*/  LOP3.LUT R20, R5, 0xff, RZ, 0xc0, !PT ;  /* 0x000000ff05147812 */ /* 0x000fe400078ec0ff */
[----:B------:R-:W-:Y:S01]  /*9de0*/  LOP3.LUT R21, R21, 0xff, RZ, 0xc0, !PT ;  /* 0x000000ff15157812 */ /* 0x000fe200078ec0ff */
[----:B------:R-:W1:Y:S03]  /*9df0*/  LDS.128 R40, [R3+UR38+0x1e200] ;  /* 0x01e2002603287984 */ /* 0x000e660008000c00 */
[----:B------:R-:W-:Y:S02]  /*9e00*/  PRMT R20, R21, 0x7604, R20 ;  /* 0x0000760415147816 */ /* 0x000fe40000000014 */
[----:B------:R-:W-:Y:S02]  /*9e10*/  SHF.R.U32.HI R21, RZ, 0x10, R25 ;  /* 0x00000010ff157819 */ /* 0x000fe40000011619 */
[----:B------:R-:W-:-:S02]  /*9e20*/  LOP3.LUT R61, R20, 0xff0000, R61, 0xf8, !PT ;  /* 0x00ff0000143d7812 */ /* 0x000fc400078ef83d */
[----:B------:R-:W-:Y:S01]  /*9e30*/  LOP3.LUT R20, R53, 0xff000000, R26, 0xf8, !PT ;  /* 0xff00000035147812 */ /* 0x000fe200078ef81a */
[----:B------:R-:W-:Y:S01]  /*9e40*/  IMAD.U32 R21, R21, 0x10000, RZ ;  /* 0x0001000015157824 */ /* 0x000fe200078e00ff */
[----:B------:R-:W-:-:S04]  /*9e50*/  LOP3.LUT R61, R61, 0xff000000, R5, 0xf8, !PT ;  /* 0xff0000003d3d7812 */ /* 0x000fc800078ef805 */
[----:B------:R-:W-:Y:S02]  /*9e60*/  LOP3.LUT R21, R48, 0xff0000, R21, 0xf8, !PT ;  /* 0x00ff000030157812 */ /* 0x000fe400078ef815 */
[----:B------:R-:W-:Y:S02]  /*9e70*/  F2FP.F16.E4M3.UNPACK_B R27, R61 ;  /* 0x0000003dff1b723e */ /* 0x000fe400020006ff */
[----:B------:R-:W-:Y:S02]  /*9e80*/  LOP3.LUT R54, R21, 0xff000000, R25, 0xf8, !PT ;  /* 0xff00000015367812 */ /* 0x000fe400078ef819 */
[-C--:B0-----:R-:W-:Y:S01]  /*9e90*/  F2FP.F16.E4M3.UNPACK_B R21, R37.reuse ;  /* 0x00000025ff15723e */ /* 0x081fe200020006ff */
[----:B------:R-:W-:Y:S01]  /*9ea0*/  HADD2.F32 R62, -RZ, R27.H0_H0 ;  /* 0x2000001bff3e7230 */ /* 0x000fe20000004100 */
[----:B------:R-:W-:Y:S02]  /*9eb0*/  F2FP.F16.E4M3.UNPACK_B R26, R54 ;  /* 0x00000036ff1a723e */ /* 0x000fe400020006ff */
[----:B------:R-:W-:Y:S01]  /*9ec0*/  F2FP.F16.E4M3.UNPACK_B R48, R37.H1 ;  /* 0x00000025ff30723e */ /* 0x000fe200030006ff */
[--C-:B------:R-:W-:Y:S01]  /*9ed0*/  HADD2.F32 R25, -RZ, R21.reuse.H0_H0 ;  /* 0x20000015ff197230 */ /* 0x100fe20000004100 */
[-C--:B------:R-:W-:Y:S01]  /*9ee0*/  F2FP.F16.E4M3.UNPACK_B R50, R39.reuse ;  /* 0x00000027ff32723e */ /* 0x080fe200020006ff */
[----:B------:R-:W-:Y:S01]  /*9ef0*/  HADD2.F32 R56, -RZ, R26.H0_H0 ;  /* 0x2000001aff387230 */ /* 0x000fe20000004100 */
[----:B------:R-:W-:Y:S01]  /*9f00*/  F2FP.F16.E4M3.UNPACK_B R51, R39.H1 ;  /* 0x00000027ff33723e */ /* 0x000fe200030006ff */
[----:B------:R-:W-:Y:S01]  /*9f10*/  HADD2.F32 R21, -RZ, R21.H1_H1 ;  /* 0x30000015ff157230 */ /* 0x000fe20000004100 */
[----:B------:R-:W-:-:S02]  /*9f20*/  F2FP.F16.E4M3.UNPACK_B R37, R36 ;  /* 0x00000024ff25723e */ /* 0x000fc400020006ff */
[----:B------:R-:W-:Y:S02]  /*9f30*/  F2FP.F16.E4M3.UNPACK_B R39, R36.H1 ;  /* 0x00000024ff27723e */ /* 0x000fe400030006ff */
[----:B------:R-:W-:Y:S02]  /*9f40*/  F2FP.F16.E4M3.UNPACK_B R61, R61.H1 ;  /* 0x0000003dff3d723e */ /* 0x000fe400030006ff */
[----:B------:R-:W-:Y:S02]  /*9f50*/  F2FP.F16.E4M3.UNPACK_B R54, R54.H1 ;  /* 0x00000036ff36723e */ /* 0x000fe400030006ff */
[----:B------:R-:W-:Y:S01]  /*9f60*/  F2FP.F16.E4M3.UNPACK_B R4, R38 ;  /* 0x00000026ff04723e */ /* 0x000fe200020006ff */
[--C-:B------:R-:W-:Y:S01]  /*9f70*/  HADD2.F32 R59, -RZ, R61.reuse.H0_H0 ;  /* 0x2000003dff3b7230 */ /* 0x100fe20000004100 */
[-C--:B-1----:R-:W-:Y:S01]  /*9f80*/  F2FP.F16.E4M3.UNPACK_B R24, R41.reuse ;  /* 0x00000029ff18723e */ /* 0x082fe200020006ff */
[----:B------:R-:W-:Y:S01]  /*9f90*/  HADD2.F32 R61, -RZ, R61.H1_H1 ;  /* 0x3000003dff3d7230 */ /* 0x000fe20000004100 */
[----:B------:R-:W-:-:S02]  /*9fa0*/  F2FP.F16.E4M3.UNPACK_B R36, R41.H1 ;  /* 0x00000029ff24723e */ /* 0x000fc400030006ff */
[-C--:B------:R-:W-:Y:S01]  /*9fb0*/  F2FP.F16.E4M3.UNPACK_B R52, R43.reuse ;  /* 0x0000002bff34723e */ /* 0x080fe200020006ff */
[--C-:B------:R-:W-:Y:S01]  /*9fc0*/  HADD2.F32 R5, -RZ, R24.reuse.H0_H0 ;  /* 0x20000018ff057230 */ /* 0x100fe20000004100 */
[----:B------:R-:W-:Y:S01]  /*9fd0*/  F2FP.F16.E4M3.UNPACK_B R53, R43.H1 ;  /* 0x0000002bff35723e */ /* 0x000fe200030006ff */
[----:B------:R-:W-:Y:S01]  /*9fe0*/  HADD2.F32 R24, -RZ, R24.H1_H1 ;  /* 0x30000018ff187230 */ /* 0x000fe20000004100 */
[-C--:B------:R-:W-:Y:S02]  /*9ff0*/  F2FP.F16.E4M3.UNPACK_B R41, R40.reuse ;  /* 0x00000028ff29723e */ /* 0x080fe400020006ff */
[----:B------:R-:W-:Y:S01]  /*a000*/  F2FP.F16.E4M3.UNPACK_B R43, R40.H1 ;  /* 0x00000028ff2b723e */ /* 0x000fe200030006ff */
[C---:B------:R-:W-:Y:S01]  /*a010*/  FMUL.FTZ R40, R5.reuse, R62 ;  /* 0x0000003e05287220 */ /* 0x040fe20000410000 */
[----:B------:R-:W-:Y:S01]  /*a020*/  FMUL.FTZ R57, R5, R56 ;  /* 0x0000003805397220 */ /* 0x000fe20000410000 */
[----:B------:R-:W-:Y:S02]  /*a030*/  F2FP.F16.E4M3.UNPACK_B R7, R42 ;  /* 0x0000002aff07723e */ /* 0x000fe400020006ff */
[C---:B------:R-:W-:Y:S01]  /*a040*/  FFMA.FTZ R5, R25.reuse, R56, -R40 ;  /* 0x0000003819057223 */ /* 0x040fe20000010828 */
[----:B------:R-:W-:Y:S01]  /*a050*/  FFMA.FTZ R25, R25, R62, R57 ;  /* 0x0000003e19197223 */ /* 0x000fe20000010039 */
[----:B------:R-:W-:Y:S01]  /*a060*/  HADD2.F32 R40, -RZ, R26.H1_H1 ;  /* 0x3000001aff287230 */ /* 0x000fe20000004100 */
[----:B------:R-:W-:Y:S01]  /*a070*/  F2FP.F16.E4M3.UNPACK_B R42, R42.H1 ;  /* 0x0000002aff2a723e */ /* 0x000fe200030006ff */
[----:B------:R-:W-:Y:S01]  /*a080*/  HADD2.F32 R57, -RZ, R27.H1_H1 ;  /* 0x3000001bff397230 */ /* 0x000fe20000004100 */
[----:B------:R-:W-:Y:S01]  /*a090*/  F2FP.F16.E4M3.UNPACK_B R38, R38.H1 ;  /* 0x00000026ff26723e */ /* 0x000fe200030006ff */
[----:B------:R-:W-:-:S02]  /*a0a0*/  HADD2.F32 R26, -RZ, R36.H0_H0 ;  /* 0x20000024ff1a7230 */ /* 0x000fc40000004100 */
[C---:B------:R-:W-:Y:S01]  /*a0b0*/  FMUL.FTZ R64, R24.reuse, R40 ;  /* 0x0000002818407220 */ /* 0x040fe20000410000 */
[----:B------:R-:W-:Y:S02]  /*a0c0*/  HADD2.F32 R56, -RZ, R54.H0_H0 ;  /* 0x20000036ff387230 */ /* 0x000fe40000004100 */
[----:B------:R-:W-:Y:S01]  /*a0d0*/  FMUL.FTZ R62, R24, R57 ;  /* 0x00000039183e7220 */ /* 0x000fe20000410000 */
[----:B------:R-:W-:Y:S02]  /*a0e0*/  HADD2.F32 R27, -RZ, R48.H0_H0 ;  /* 0x20000030ff1b7230 */ /* 0x000fe40000004100 */
[C---:B------:R-:W-:Y:S01]  /*a0f0*/  FMUL.FTZ R66, R26.reuse, R59 ;  /* 0x0000003b1a427220 */ /* 0x040fe20000410000 */
[----:B------:R-:W-:Y:S02]  /*a100*/  HADD2.F32 R36, -RZ, R36.H1_H1 ;  /* 0x30000024ff247230 */ /* 0x000fe40000004100 */
[----:B------:R-:W-:Y:S01]  /*a110*/  FMUL.FTZ R68, R26, R56 ;  /* 0x000000381a447220 */ /* 0x000fe20000410000 */
[C---:B------:R-:W-:Y:S01]  /*a120*/  FFMA.FTZ R24, R21.reuse, R40, -R62 ;  /* 0x0000002815187223 */ /* 0x040fe2000001083e */
[----:B------:R-:W-:Y:S01]  /*a130*/  FFMA.FTZ R26, R21, R57, R64 ;  /* 0x00000039151a7223 */ /* 0x000fe20000010040 */
[C---:B------:R-:W-:Y:S01]  /*a140*/  FFMA.FTZ R21, R27.reuse, R56, -R66 ;  /* 0x000000381b157223 */ /* 0x040fe20000010842 */
[----:B------:R-:W-:Y:S01]  /*a150*/  F2FP.F16.E4M3.UNPACK_B R62, R65 ;  /* 0x00000041ff3e723e */ /* 0x000fe200020006ff */
[----:B------:R-:W-:Y:S01]  /*a160*/  HADD2.F32 R57, -RZ, R54.H1_H1 ;  /* 0x30000036ff397230 */ /* 0x000fe20000004100 */
[----:B------:R-:W-:Y:S01]  /*a170*/  F2FP.F16.E4M3.UNPACK_B R56, R58 ;  /* 0x0000003aff38723e */ /* 0x000fe200020006ff */
[----:B------:R-:W-:Y:S01]  /*a180*/  FFMA.FTZ R27, R27, R59, R68 ;  /* 0x0000003b1b1b7223 */ /* 0x000fe20000010044 */
[----:B------:R-:W-:-:S02]  /*a190*/  HADD2.F32 R48, -RZ, R48.H1_H1 ;  /* 0x30000030ff307230 */ /* 0x000fc40000004100 */
[C---:B------:R-:W-:Y:S01]  /*a1a0*/  FMUL.FTZ R67, R36.reuse, R61 ;  /* 0x0000003d24437220 */ /* 0x040fe20000410000 */
[----:B------:R-:W-:Y:S02]  /*a1b0*/  HADD2.F32 R63, -RZ, R62.H0_H0 ;  /* 0x2000003eff3f7230 */ /* 0x000fe40000004100 */
[-C--:B------:R-:W-:Y:S01]  /*a1c0*/  FMUL.FTZ R36, R36, R57.reuse ;  /* 0x0000003924247220 */ /* 0x080fe20000410000 */
[----:B------:R-:W-:Y:S02]  /*a1d0*/  HADD2.F32 R54, -RZ, R52.H0_H0 ;  /* 0x20000034ff367230 */ /* 0x000fe40000004100 */
[C---:B------:R-:W-:Y:S01]  /*a1e0*/  FFMA.FTZ R64, R48.reuse, R57, -R67 ;  /* 0x0000003930407223 */ /* 0x040fe20000010843 */
[----:B------:R-:W-:Y:S02]  /*a1f0*/  HADD2.F32 R59, -RZ, R56.H0_H0 ;  /* 0x20000038ff3b7230 */ /* 0x000fe40000004100 */
[----:B------:R-:W-:Y:S01]  /*a200*/  FFMA.FTZ R66, R48, R61, R36 ;  /* 0x0000003d30427223 */ /* 0x000fe20000010024 */
[----:B------:R-:W-:-:S02]  /*a210*/  HADD2.F32 R40, -RZ, R50.H0_H0 ;  /* 0x20000032ff287230 */ /* 0x000fc40000004100 */
[C---:B------:R-:W-:Y:S01]  /*a220*/  FMUL.FTZ R69, R54.reuse, R63 ;  /* 0x0000003f36457220 */ /* 0x040fe20000410000 */
[----:B------:R-:W-:Y:S01]  /*a230*/  F2FP.F16.E4M3.UNPACK_B R65, R65.H1 ;  /* 0x00000041ff41723e */ /* 0x000fe200030006ff */
[-C--:B------:R-:W-:Y:S01]  /*a240*/  FMUL.FTZ R54, R54, R59.reuse ;  /* 0x0000003b36367220 */ /* 0x080fe20000410000 */
[----:B------:R-:W-:Y:S01]  /*a250*/  HADD2.F32 R61, -RZ, R62.H1_H1 ;  /* 0x3000003eff3d7230 */ /* 0x000fe20000004100 */
[----:B------:R-:W-:Y:S01]  /*a260*/  F2FP.F16.E4M3.UNPACK_B R58, R58.H1 ;  /* 0x0000003aff3a723e */ /* 0x000fe200030006ff */
[----:B------:R-:W-:Y:S02]  /*a270*/  HADD2.F32 R52, -RZ, R52.H1_H1 ;  /* 0x30000034ff347230 */ /* 0x000fe40000004100 */
[C---:B------:R-:W-:Y:S01]  /*a280*/  FFMA.FTZ R36, R40.reuse, R59, -R69 ;  /* 0x0000003b28247223 */ /* 0x040fe20000010845 */
[----:B------:R-:W-:Y:S02]  /*a290*/  HADD2.F32 R57, -RZ, R56.H1_H1 ;  /* 0x30000038ff397230 */ /* 0x000fe40000004100 */
        /* <DEDUP_REMOVED lines=11> */
[-C--:B------:R-:W-:Y:S01]  /*a350*/  F2FP.F16.E4M3.UNPACK_B R52, R60.reuse.H1 ;  /* 0x0000003cff34723e */ /* 0x080fe200030006ff */
[----:B------:R-:W-:Y:S01]  /*a360*/  FMUL.FTZ R48, R48, R59 ;  /* 0x0000003b30307220 */ /* 0x000fe20000410000 */
[----:B------:R-:W-:Y:S01]  /*a370*/  HADD2.F32 R58, -RZ, R58.H1_H1 ;  /* 0x3000003aff3a7230 */ /* 0x000fe20000004100 */
[----:B------:R-:W-:Y:S01]  /*a380*/  F2FP.F16.E4M3.UNPACK_B R50, R55.H1 ;  /* 0x00000037ff32723e */ /* 0x000fe200030006ff */
[----:B------:R-:W-:Y:S02]  /*a390*/  HADD2.F32 R53, -RZ, R53.H1_H1 ;  /* 0x30000035ff357230 */ /* 0x000fe40000004100 */
[C---:B------:R-:W-:Y:S01]  /*a3a0*/  FFMA.FTZ R71, R40.reuse, R59, -R71 ;  /* 0x0000003b28477223 */ /* 0x040fe20000010847 */
[----:B------:R-:W-:Y:S01]  /*a3b0*/  FFMA.FTZ R63, R40, R63, R48 ;  /* 0x0000003f283f7223 */ /* 0x000fe20000010030 */
[----:B------:R-:W-:Y:S01]  /*a3c0*/  HADD2.F32 R54, -RZ, R65.H1_H1 ;  /* 0x30000041ff367230 */ /* 0x000fe20000004100 */
[----:B------:R-:W-:Y:S01]  /*a3d0*/  F2FP.F16.E4M3.UNPACK_B R60, R60 ;  /* 0x0000003cff3c723e */ /* 0x000fe200020006ff */
[----:B------:R-:W-:-:S02]  /*a3e0*/  HADD2.F32 R51, -RZ, R51.H1_H1 ;  /* 0x30000033ff337230 */ /* 0x000fc40000004100 */
[C---:B------:R-:W-:Y:S01]  /*a3f0*/  FMUL.FTZ R61, R53.reuse, R58 ;  /* 0x0000003a353d7220 */ /* 0x040fe20000410000 */
[----:B------:R-:W-:Y:S02]  /*a400*/  HADD2.F32 R59, -RZ, R52.H0_H0 ;  /* 0x20000034ff3b7230 */ /* 0x000fe40000004100 */
[-C--:B------:R-:W-:Y:S01]  /*a410*/  FMUL.FTZ R56, R53, R54.reuse ;  /* 0x0000003635387220 */ /* 0x080fe20000410000 */
[--C-:B------:R-:W-:Y:S02]  /*a420*/  HADD2.F32 R48, -RZ, R43.reuse.H0_H0 ;  /* 0x2000002bff307230 */ /* 0x100fe40000004100 */
[----:B------:R-:W-:Y:S01]  /*a430*/  FFMA.FTZ R70, R51, R54, R61 ;  /* 0x0000003633467223 */ /* 0x000fe2000001003d */
[----:B------:R-:W-:Y:S01]  /*a440*/  HADD2.F32 R57, -RZ, R50.H0_H0 ;  /* 0x20000032ff397230 */ /* 0x000fe20000004100 */
[----:B------:R-:W-:Y:S01]  /*a450*/  F2FP.F16.E4M3.UNPACK_B R55, R55 ;  /* 0x00000037ff37723e */ /* 0x000fe200020006ff */
[----:B------:R-:W-:Y:S02]  /*a460*/  HADD2.F32 R52, -RZ, R52.H1_H1 ;  /* 0x30000034ff347230 */ /* 0x000fe40000004100 */
[----:B------:R-:W-:Y:S01]  /*a470*/  FMUL.FTZ R53, R48, R59 ;  /* 0x0000003b30357220 */ /* 0x000fe20000410000 */
[----:B------:R-:W-:-:S02]  /*a480*/  HADD2.F32 R43, -RZ, R43.H1_H1 ;  /* 0x3000002bff2b7230 */ /* 0x000fc40000004100 */
[----:B------:R-:W-:Y:S01]  /*a490*/  FMUL.FTZ R48, R48, R57 ;  /* 0x0000003930307220 */ /* 0x000fe20000410000 */
[----:B------:R-:W-:Y:S02]  /*a4a0*/  HADD2.F32 R50, -RZ, R50.H1_H1 ;  /* 0x30000032ff327230 */ /* 0x000fe40000004100 */
[----:B------:R-:W-:Y:S01]  /*a4b0*/  FFMA.FTZ R68, R51, R58, -R56 ;  /* 0x0000003a33447223 */ /* 0x000fe20000010838 */
[--C-:B------:R-:W-:Y:S02]  /*a4c0*/  HADD2.F32 R40, -RZ, R39.reuse.H0_H0 ;  /* 0x20000027ff287230 */ /* 0x100fe40000004100 */
[C---:B------:R-:W-:Y:S01]  /*a4d0*/  FMUL.FTZ R54, R43.reuse, R52 ;  /* 0x000000342b367220 */ /* 0x040fe20000410000 */
[----:B------:R-:W-:Y:S02]  /*a4e0*/  HADD2.F32 R39, -RZ, R39.H1_H1 ;  /* 0x30000027ff277230 */ /* 0x000fe40000004100 */
[----:B------:R-:W-:Y:S01]  /*a4f0*/  FMUL.FTZ R43, R43, R50 ;  /* 0x000000322b2b7220 */ /* 0x000fe20000410000 */
[----:B------:R-:W-:Y:S01]  /*a500*/  F2FP.SATFINITE.E4M3.F32.PACK_AB_MERGE_C R21, R64, R21, RZ ;  /* 0x000000154015723e */ /* 0x000fe200048070ff */
[C---:B------:R-:W-:Y:S01]  /*a510*/  FFMA.FTZ R57, R40.reuse, R57, -R53 ;  /* 0x0000003928397223 */ /* 0x040fe20000010835 */
[----:B------:R-:W-:Y:S01]  /*a520*/  FFMA.FTZ R59, R40, R59, R48 ;  /* 0x0000003b283b7223 */ /* 0x000fe20000010030 */
[----:B------:R-:W-:Y:S01]  /*a530*/  FFMA.FTZ R58, R39, R52, R43 ;  /* 0x00000034273a7223 */ /* 0x000fe2000001002b */
[----:B------:R-:W-:-:S02]  /*a540*/  HADD2.F32 R48, -RZ, R60.H0_H0 ;  /* 0x2000003cff307230 */ /* 0x000fc40000004100 */
[----:B------:R-:W-:Y:S01]  /*a550*/  FFMA.FTZ R56, R39, R50, -R54 ;  /* 0x0000003227387223 */ /* 0x000fe20000010836 */
[----:B------:R-:W-:Y:S01]  /*a560*/  HADD2.F32 R40, -RZ, R41.H0_H0 ;  /* 0x20000029ff287230 */ /* 0x000fe20000004100 */
[----:B------:R-:W-:Y:S01]  /*a570*/  F2FP.SATFINITE.E4M3.F32.PACK_AB_MERGE_C R27, R66, R27, RZ ;  /* 0x0000001b421b723e */ /* 0x000fe200048070ff */
        /* <DEDUP_REMOVED lines=11> */
[C---:B------:R-:W-:Y:S01]  /*a630*/  FMUL.FTZ R54, R41.reuse, R60 ;  /* 0x0000003c29367220 */ /* 0x040fe20000410000 */
[----:B------:R-:W-:Y:S01]  /*a640*/  F2FP.F16.E4M3.UNPACK_B R43, R20.H1 ;  /* 0x00000014ff2b723e */ /* 0x000fe200030006ff */
[----:B------:R-:W-:Y:S01]  /*a650*/  FMUL.FTZ R41, R41, R40 ;  /* 0x0000002829297220 */ /* 0x000fe20000410000 */
[----:B------:R-:W-:Y:S01]  /*a660*/  FFMA.FTZ R52, R39, R48, R52 ;  /* 0x0000003027347223 */ /* 0x000fe20000010034 */
[----:B------:R-:W-:Y:S01]  /*a670*/  FFMA.FTZ R54, R37, R40, -R54 ;  /* 0x0000002825367223 */ /* 0x000fe20000010836 */
[----:B------:R-:W-:-:S02]  /*a680*/  HADD2.F32 R48, -RZ, R50.H0_H0 ;  /* 0x20000032ff307230 */ /* 0x000fc40000004100 */
[----:B------:R-:W-:Y:S01]  /*a690*/  FFMA.FTZ R53, R37, R60, R41 ;  /* 0x0000003c25357223 */ /* 0x000fe20000010029 */
[----:B------:R-:W-:Y:S01]  /*a6a0*/  HADD2.F32 R39, -RZ, R42.H0_H0 ;  /* 0x2000002aff277230 */ /* 0x000fe20000004100 */
[----:B------:R-:W-:Y:S01]  /*a6b0*/  F2FP.F16.E4M3.UNPACK_B R20, R20 ;  /* 0x00000014ff14723e */ /* 0x000fe200020006ff */
[--C-:B------:R-:W-:Y:S01]  /*a6c0*/  HADD2.F32 R40, -RZ, R43.reuse.H0_H0 ;  /* 0x2000002bff287230 */ /* 0x100fe20000004100 */
[----:B------:R-:W-:Y:S01]  /*a6d0*/  F2FP.F16.E4M3.UNPACK_B R6, R6 ;  /* 0x00000006ff06723e */ /* 0x000fe200020006ff */
[----:B------:R-:W-:Y:S02]  /*a6e0*/  HADD2.F32 R41, -RZ, R50.H1_H1 ;  /* 0x30000032ff297230 */ /* 0x000fe40000004100 */
[C---:B------:R-:W-:Y:S01]  /*a6f0*/  FMUL.FTZ R60, R39.reuse, R48 ;  /* 0x00000030273c7220 */ /* 0x040fe20000410000 */
[----:B------:R-:W-:Y:S02]  /*a700*/  HADD2.F32 R42, -RZ, R42.H1_H1 ;  /* 0x3000002aff2a7230 */ /* 0x000fe40000004100 */
[----:B------:R-:W-:Y:S01]  /*a710*/  FMUL.FTZ R50, R39, R40 ;  /* 0x0000002827327220 */ /* 0x000fe20000410000 */
[----:B------:R-:W-:Y:S01]  /*a720*/  HADD2.F32 R43, -RZ, R43.H1_H1 ;  /* 0x3000002bff2b7230 */ /* 0x000fe20000004100 */
[----:B------:R-:W-:Y:S01]  /*a730*/  F2FP.SATFINITE.E4M3.F32.PACK_AB_MERGE_C R58, R58, R59, RZ ;  /* 0x0000003b3a3a723e */ /* 0x000fe200048070ff */
[----:B------:R-:W-:-:S02]  /*a740*/  HADD2.F32 R37, -RZ, R38.H0_H0 ;  /* 0x20000026ff257230 */ /* 0x000fc40000004100 */
[C---:B------:R-:W-:Y:S01]  /*a750*/  FMUL.FTZ R39, R42.reuse, R41 ;  /* 0x000000292a277220 */ /* 0x040fe20000410000 */
[----:B------:R-:W-:Y:S02]  /*a760*/  HADD2.F32 R38, -RZ, R38.H1_H1 ;  /* 0x30000026ff267230 */ /* 0x000fe40000004100 */
[----:B------:R-:W-:Y:S01]  /*a770*/  FMUL.FTZ R42, R42, R43 ;  /* 0x0000002b2a2a7220 */ /* 0x000fe20000410000 */
[----:B------:R-:W-:Y:S01]  /*a780*/  F2FP.SATFINITE.E4M3.F32.PACK_AB_MERGE_C R5, R24, R5, R21 ;  /* 0x000000051805723e */ /* 0x000fe20004807015 */
[C---:B------:R-:W-:Y:S01]  /*a790*/  FFMA.FTZ R60, R37.reuse, R40, -R60 ;  /* 0x00000028253c7223 */ /* 0x040fe2000001083c */
[----:B------:R-:W-:Y:S01]  /*a7a0*/  FFMA.FTZ R50, R37, R48, R50 ;  /* 0x0000003025327223 */ /* 0x000fe20000010032 */
[C---:B------:R-:W-:Y:S01]  /*a7b0*/  FFMA.FTZ R55, R38.reuse, R43, -R39 ;  /* 0x0000002b26377223 */ /* 0x040fe20000010827 */
[----:B------:R-:W-:Y:S01]  /*a7c0*/  FFMA.FTZ R61, R38, R41, R42 ;  /* 0x00000029263d7223 */ /* 0x000fe2000001002a */
[--C-:B------:R-:W-:Y:S01]  /*a7d0*/  HADD2.F32 R37, -RZ, R20.reuse.H0_H0 ;  /* 0x20000014ff257230 */ /* 0x100fe20000004100 */
[----:B------:R-:W-:Y:S01]  /*a7e0*/  F2FP.SATFINITE.E4M3.F32.PACK_AB_MERGE_C R25, R26, R25, R27 ;  /* 0x000000191a19723e */ /* 0x000fe2000480701b */
[----:B------:R-:W-:Y:S01]  /*a7f0*/  HADD2.F32 R38, -RZ, R20.H1_H1 ;  /* 0x30000014ff267230 */ /* 0x000fe20000004100 */
[----:B------:R-:W-:Y:S01]  /*a800*/  F2FP.SATFINITE.E4M3.F32.PACK_AB_MERGE_C R55, R55, R60, RZ ;  /* 0x0000003c3737723e */ /* 0x000fe200048070ff */
[--C-:B------:R-:W-:Y:S01]  /*a810*/  HADD2.F32 R39, -RZ, R6.reuse.H0_H0 ;  /* 0x20000006ff277230 */ /* 0x100fe20000004100 */
[----:B------:R-:W-:Y:S01]  /*a820*/  F2FP.SATFINITE.E4M3.F32.PACK_AB_MERGE_C R50, R61, R50, RZ ;  /* 0x000000323d32723e */ /* 0x000fe200048070ff */
[--C-:B------:R-:W-:Y:S01]  /*a830*/  HADD2.F32 R20, -RZ, R7.reuse.H0_H0 ;  /* 0x20000007ff147230 */ /* 0x100fe20000004100 */
[----:B------:R-:W-:Y:S01]  /*a840*/  F2FP.SATFINITE.E4M3.F32.PACK_AB_MERGE_C R27, R62, R67, R63 ;  /* 0x000000433e1b723e */ /* 0x000fe2000480703f */
[----:B------:R-:W-:Y:S01]  /*a850*/  HADD2.F32 R40, -RZ, R6.H1_H1 ;  /* 0x30000006ff287230 */ /* 0x000fe20000004100 */
[----:B------:R-:W-:Y:S01]  /*a860*/  F2FP.SATFINITE.E4M3.F32.PACK_AB_MERGE_C R24, R53, R52, R58 ;  /* 0x000000343518723e */ /* 0x000fe2000480703a */
        /* <DEDUP_REMOVED lines=12> */
[----:B------:R-:W-:Y:S02]  /*a930*/  F2FP.SATFINITE.E4M3.F32.PACK_AB_MERGE_C R4, R56, R57, RZ ;  /* 0x000000393804723e */ /* 0x000fe400048070ff */
[----:B------:R-:W-:Y:S02]  /*a940*/  F2FP.SATFINITE.E4M3.F32.PACK_AB_MERGE_C R7, R69, R36, R7 ;  /* 0x000000244507723e */ /* 0x000fe40004807007 */
[----:B------:R-:W-:Y:S02]  /*a950*/  F2FP.SATFINITE.E4M3.F32.PACK_AB_MERGE_C R4, R54, R51, R4 ;  /* 0x000000333604723e */ /* 0x000fe40004807004 */
[----:B------:R-:W-:Y:S02]  /*a960*/  F2FP.SATFINITE.E4M3.F32.PACK_AB_MERGE_C R6, R6, R41, R55 ;  /* 0x000000290606723e */ /* 0x000fe40004807037 */
[----:B------:R-:W-:-:S03]  /*a970*/  F2FP.SATFINITE.E4M3.F32.PACK_AB_MERGE_C R26, R37, R20, R50 ;  /* 0x00000014251a723e */ /* 0x000fc60004807032 */
[----:B------:R1:W-:Y:S04]  /*a980*/  STS.128 [R73+0x1e200], R4 ;  /* 0x01e2000449007388 */ /* 0x0003e80000000c00 */
[----:B------:R1:W-:Y:S02]  /*a990*/  STS.128 [R3+UR38+0x1e200], R24 ;  /* 0x01e2001803007988 */ /* 0x0003e40008000c26 */
.L_x_1419:
[----:B------:R-:W-:Y:S05]  /*a9a0*/  BSYNC B1 ;  /* 0x0000000000017941 */ /* 0x000fea0003800000 */
.L_x_1418:
[----:B------:R-:W-:Y:S04]  /*a9b0*/  BSSY B1, `(.L_x_1420) ;  /* 0x0000104000017945 */ /* 0x000fe80003800000 */
[----:B------:R-:W-:Y:S05]  /*a9c0*/  @P1 BRA `(.L_x_1421) ;  /* 0x0000001000081947 */ /* 0x000fea0003800000 */
[----:B------:R-:W2:Y:S01]  /*a9d0*/  LDL R66, [R1+0x38c] ;  /* 0x00038c0001427983 */ /* 0x000ea20000100800 */
[----:B-1---5:R-:W-:Y:S01]  /*a9e0*/  SHF.R.U32.HI R3, RZ, 0x8, R28 ;  /* 0x00000008ff037819 */ /* 0x022fe2000001161c */
[----:B------:R-:W-:Y:S01]  /*a9f0*/  IMAD.IADD R49, R44, 0x1, R49 ;  /* 0x000000012c317824 */ /* 0x000fe200078e0231 */
[----:B------:R-:W-:Y:S02]  /*aa00*/  LOP3.LUT R4, R28, 0xff, RZ, 0xc0, !PT ;  /* 0x000000ff1c047812 */ /* 0x000fe400078ec0ff */
[----:B------:R-:W-:Y:S02]  /*aa10*/  LOP3.LUT R3, R3, 0xff, RZ, 0xc0, !PT ;  /* 0x000000ff03037812 */ /* 0x000fe400078ec0ff */
[----:B------:R-:W-:Y:S02]  /*aa20*/  SHF.R.S32.HI R20, RZ, 0x1f, R49 ;  /* 0x0000001fff147819 */ /* 0x000fe40000011431 */
[----:B0-----:R-:W-:Y:S02]  /*aa30*/  PRMT R37, R3, 0x7604, R4 ;  /* 0x0000760403257816 */ /* 0x001fe40000000004 */
[----:B------:R-:W-:-:S02]  /*aa40*/  SHF.R.U32.HI R3, RZ, 0x8, R30 ;  /* 0x00000008ff037819 */ /* 0x000fc4000001161e */
[----:B------:R-:W-:Y:S02]  /*aa50*/  LEA.HI R49, R20, R49, RZ, 0x4 ;  /* 0x0000003114317211 */ /* 0x000fe400078f20ff */
[----:B------:R-:W-:Y:S02]  /*aa60*/  LOP3.LUT R4, R30, 0xff, RZ, 0xc0, !PT ;  /* 0x000000ff1e047812 */ /* 0x000fe400078ec0ff */
[----:B------:R-:W-:Y:S02]  /*aa70*/  LOP3.LUT R3, R3, 0xff, RZ, 0xc0, !PT ;  /* 0x000000ff03037812 */ /* 0x000fe400078ec0ff */
[----:B------:R-:W-:Y:S02]  /*aa80*/  SHF.R.S32.HI R49, RZ, 0x4, R49 ;  /* 0x00000004ff317819 */ /* 0x000fe40000011431 */
[----:B------:R-:W-:Y:S02]  /*aa90*/  SHF.R.U32.HI R7, RZ, 0x8, R8 ;  /* 0x00000008ff077819 */ /* 0x000fe40000011608 */
[----:B------:R-:W-:-:S02]  /*aaa0*/  PRMT R39, R3, 0x7604, R4 ;  /* 0x0000760403277816 */ /* 0x000fc40000000004 */
[----:B------:R-:W-:Y:S02]  /*aab0*/  LEA.HI R3, R0, R49, RZ, 0x1c ;  /* 0x0000003100037211 */ /* 0x000fe400078fe0ff */
[----:B------:R-:W-:Y:S02]  /*aac0*/  LOP3.LUT R20, R8, 0xff, RZ, 0xc0, !PT ;  /* 0x000000ff08147812 */ /* 0x000fe400078ec0ff */
[----:B------:R-:W-:Y:S02]  /*aad0*/  LOP3.LUT R7, R7, 0xff, RZ, 0xc0, !PT ;  /* 0x000000ff07077812 */ /* 0x000fe400078ec0ff */
[----:B------:R-:W-:Y:S02]  /*aae0*/  SHF.R.S32.HI R4, RZ, 0x1f, R3 ;  /* 0x0000001fff047819 */ /* 0x000fe40000011403 */
[----:B------:R-:W-:Y:S01]  /*aaf0*/  PRMT R49, R7, 0x7604, R20 ;  /* 0x0000760407317816 */ /* 0x000fe20000000014 */
[----:B------:R-:W-:Y:S01]  /*ab00*/  IMAD.SHL.U32 R20, R3, 0x10, RZ ;  /* 0x0000001003147824 */ /* 0x000fe200078e00ff */
[----:B------:R-:W-:-:S02]  /*ab10*/  LEA.HI R21, R4, R3, RZ, 0x2 ;  /* 0x0000000304157211 */ /* 0x000fc400078f10ff */
[----:B------:R-:W-:Y:S02]  /*ab20*/  SHF.R.U32.HI R5, RZ, 0x8, R29 ;  /* 0x00000008ff057819 */ /* 0x000fe4000001161d */
[----:B------:R-:W-:Y:S01]  /*ab30*/  LOP3.LUT R3, R45, 0x30, R20, 0xf8, !PT ;  /* 0x000000302d037812 */ /* 0x000fe200078ef814 */
[----:B------:R-:W-:Y:S01]  /*ab40*/  IMAD.SHL.U32 R21, R21, 0x800, RZ ;  /* 0x0000080015157824 */ /* 0x000fe200078e00ff */
[----:B------:R-:W-:Y:S02]  /*ab50*/  LOP3.LUT R6, R29, 0xff, RZ, 0xc0, !PT ;  /* 0x000000ff1d067812 */ /* 0x000fe400078ec0ff */
[----:B------:R-:W-:Y:S02]  /*ab60*/  LOP3.LUT R5, R5, 0xff, RZ, 0xc0, !PT ;  /* 0x000000ff05057812 */ /* 0x000fe400078ec0ff */
[----:B------:R-:W-:Y:S02]  /*ab70*/  SHF.R.U32.HI R24, RZ, 0x8, R9 ;  /* 0x00000008ff187819 */ /* 0x000fe40000011609 */
[----:B------:R-:W-:-:S02]  /*ab80*/  SHF.R.U32.HI R26, RZ, 0x8, R10 ;  /* 0x00000008ff1a7819 */ /* 0x000fc4000001160a */
[----:B------:R-:W-:Y:S02]  /*ab90*/  LOP3.LUT R20, R3, R46, RZ, 0x3c, !PT ;  /* 0x0000002e03147212 */ /* 0x000fe400078e3cff */
[----:B------:R-:W-:Y:S02]  /*aba0*/  LOP3.LUT R3, R21, 0xffffe000, RZ, 0xc0, !PT ;  /* 0xffffe00015037812 */ /* 0x000fe400078ec0ff */
[----:B------:R-:W-:Y:S02]  /*abb0*/  PRMT R36, R5, 0x7604, R6 ;  /* 0x0000760405247816 */ /* 0x000fe40000000006 */
[----:B------:R-:W-:Y:S02]  /*abc0*/  SHF.R.U32.HI R5, RZ, 0x8, R31 ;  /* 0x00000008ff057819 */ /* 0x000fe4000001161f */
[----:B------:R-:W-:Y:S02]  /*abd0*/  LOP3.LUT R25, R9, 0xff, RZ, 0xc0, !PT ;  /* 0x000000ff09197812 */ /* 0x000fe400078ec0ff */
[----:B------:R-:W-:-:S02]  /*abe0*/  LOP3.LUT R27, R10, 0xff, RZ, 0xc0, !PT ;  /* 0x000000ff0a1b7812 */ /* 0x000fc400078ec0ff */
[----:B------:R-:W-:Y:S02]  /*abf0*/  LOP3.LUT R24, R24, 0xff, RZ, 0xc0, !PT ;  /* 0x000000ff18187812 */ /* 0x000fe400078ec0ff */
[----:B------:R-:W-:Y:S02]  /*ac00*/  LOP3.LUT R26, R26, 0xff, RZ, 0xc0, !PT ;  /* 0x000000ff1a1a7812 */ /* 0x000fe400078ec0ff */
[----:B------:R-:W-:Y:S02]  /*ac10*/  IADD3 R3, R20, R72, R3 ;  /* 0x0000004814037210 */ /* 0x000fe40007ffe003 */
[----:B------:R-:W-:Y:S02]  /*ac20*/  LOP3.LUT R6, R31, 0xff, RZ, 0xc0, !PT ;  /* 0x000000ff1f067812 */ /* 0x000fe400078ec0ff */
[----:B------:R-:W-:Y:S02]  /*ac30*/  LOP3.LUT R5, R5, 0xff, RZ, 0xc0, !PT ;  /* 0x000000ff05057812 */ /* 0x000fe400078ec0ff */
[----:B------:R-:W-:-:S02]  /*ac40*/  PRMT R53, R24, 0x7604, R25 ;  /* 0x0000760418357816 */ /* 0x000fc40000000019 */
[----:B------:R-:W-:Y:S02]  /*ac50*/  PRMT R55, R26, 0x7604, R27 ;  /* 0x000076041a377816 */ /* 0x000fe4000000001b */
[----:B------:R-:W0:Y:S01]  /*ac60*/  LDS.128 R24, [R3+UR38+0x1e200] ;  /* 0x01e2002603187984 */ /* 0x000e220008000c00 */
[----:B------:R-:W-:Y:S02]  /*ac70*/  PRMT R41, R5, 0x7604, R6 ;  /* 0x0000760405297816 */ /* 0x000fe40000000006 */
[----:B------:R-:W-:Y:S02]  /*ac80*/  SHF.R.U32.HI R40, RZ, 0x8, R11 ;  /* 0x00000008ff287819 */ /* 0x000fe4000001160b */
[----:B------:R-:W-:Y:S02]  /*ac90*/  LOP3.LUT R38, R11, 0xff, RZ, 0xc0, !PT ;  /* 0x000000ff0b267812 */ /* 0x000fe400078ec0ff */
[----:B------:R-:W-:Y:S02]  /*aca0*/  LOP3.LUT R21, R40, 0xff, RZ, 0xc0, !PT ;  /* 0x000000ff28157812 */ /* 0x000fe400078ec0ff */
[----:B------:R-:W-:-:S02]  /*acb0*/  SHF.R.U32.HI R20, RZ, 0x10, R28 ;  /* 0x00000010ff147819 */ /* 0x000fc4000001161c */
[----:B------:R-:W-:Y:S02]  /*acc0*/  PRMT R57, R21, 0x7604, R38 ;  /* 0x0000760415397816 */ /* 0x000fe40000000026 */
[----:B------:R-:W-:Y:S02]  /*acd0*/  SHF.R.U32.HI R21, RZ, 0x10, R29 ;  /* 0x00000010ff157819 */ /* 0x000fe4000001161d */
[----:B------:R-:W-:Y:S02]  /*ace0*/  SHF.R.U32.HI R38, RZ, 0x10, R30 ;  /* 0x00000010ff267819 */ /* 0x000fe4000001161e */
[----:B------:R-:W-:Y:S02]  /*acf0*/  LOP3.LUT R21, R21, 0xff, RZ, 0xc0, !PT ;  /* 0x000000ff15157812 */ /* 0x000fe400078ec0ff */
[----:B------:R-:W-:Y:S02]  /*ad00*/  LOP3.LUT R20, R20, 0xff, RZ, 0xc0, !PT ;  /* 0x000000ff14147812 */ /* 0x000fe400078ec0ff */
[----:B------:R-:W-:-:S02]  /*ad10*/  PRMT R21, R21, 0x7054, R36 ;  /* 0x0000705415157816 */ /* 0x000fc40000000024 */
[----:B------:R-:W-:Y:S02]  /*ad20*/  SHF.R.U32.HI R36, RZ, 0x10, R9 ;  /* 0x00000010ff247819 */ /* 0x000fe40000011609 */
[----:B------:R-:W-:Y:S02]  /*ad30*/  LOP3.LUT R38, R38, 0xff, RZ, 0xc0, !PT ;  /* 0x000000ff26267812 */ /* 0x000fe400078ec0ff */
[----:B------:R-:W-:Y:S02]  /*ad40*/  LOP3.LUT R36, R36, 0xff, RZ, 0xc0, !PT ;  /* 0x000000ff24247812 */ /* 0x000fe400078ec0ff */
[----:B------:R-:W-:Y:S02]  /*ad50*/  PRMT R37, R20, 0x7054, R37 ;  /* 0x0000705414257816 */ /* 0x000fe40000000025 */
[----:B------:R-:W-:Y:S02]  /*ad60*/  SHF.R.U32.HI R40, RZ, 0x10, R31 ;  /* 0x00000010ff287819 */ /* 0x000fe4000001161f */
[----:B------:R-:W-:-:S02]  /*ad70*/  PRMT R39, R38, 0x7054, R39 ;  /* 0x0000705426277816 */ /* 0x000fc40000000027 */
[----:B------:R-:W-:Y:S02]  /*ad80*/  SHF.R.U32.HI R20, RZ, 0x10, R8 ;  /* 0x00000010ff147819 */ /* 0x000fe40000011608 */
[----:B------:R-:W-:Y:S02]  /*ad90*/  SHF.R.U32.HI R38, RZ, 0x10, R10 ;  /* 0x00000010ff267819 */ /* 0x000fe4000001160a */
[----:B------:R-:W-:Y:S02]  /*ada0*/  PRMT R53, R36, 0x7054, R53 ;  /* 0x0000705424357816 */ /* 0x000fe40000000035 */
[----:B------:R-:W-:Y:S02]  /*adb0*/  LOP3.LUT R40, R40, 0xff, RZ, 0xc0, !PT ;  /* 0x000000ff28287812 */ /* 0x000fe400078ec0ff */
[----:B------:R-:W-:Y:S02]  /*adc0*/  LOP3.LUT R20, R20, 0xff, RZ, 0xc0, !PT ;  /* 0x000000ff14147812 */ /* 0x000fe400078ec0ff */
[----:B------:R-:W-:-:S02]  /*add0*/  LOP3.LUT R38, R38, 0xff, RZ, 0xc0, !PT ;  /* 0x000000ff26267812 */ /* 0x000fc400078ec0ff */
[----:B------:R-:W-:Y:S02]  /*ade0*/  LOP3.LUT R53, R53, 0xff000000, R9, 0xf8, !PT ;  /* 0xff00000035357812 */ /* 0x000fe400078ef809 */
[----:B------:R-:W-:Y:S02]  /*adf0*/  PRMT R43, R40, 0x7054, R41 ;  /* 0x00007054282b7816 */ /* 0x000fe40000000029 */
[----:B------:R-:W-:Y:S02]  /*ae00*/  PRMT R51, R20, 0x7054, R49 ;  /* 0x0000705414337816 */ /* 0x000fe40000000031 */
[----:B------:R-:W-:Y:S02]  /*ae10*/  PRMT R55, R38, 0x7054, R55 ;  /* 0x0000705426377816 */ /* 0x000fe40000000037 */
[----:B------:R-:W-:Y:S02]  /*ae20*/  LOP3.LUT R41, R21, 0xff000000, R29, 0xf8, !PT ;  /* 0xff00000015297812 */ /* 0x000fe400078ef81d */
[----:B------:R-:W-:-:S02]  /*ae30*/  F2FP.F16.E4M3.UNPACK_B R50, R53 ;  /* 0x00000035ff32723e */ /* 0x000fc400020006ff */
[----:B0-----:R-:W-:Y:S02]  /*ae40*/  F2FP.F16.E4M3.UNPACK_B R36, R25 ;  /* 0x00000019ff24723e */ /* 0x001fe400020006ff */
[----:B------:R-:W-:Y:S01]  /*ae50*/  SHF.R.U32.HI R40, RZ, 0x10, R11 ;  /* 0x00000010ff287819 */ /* 0x000fe2000001160b */
[--C-:B------:R-:W-:Y:S01]  /*ae60*/  HADD2.F32 R52, -RZ, R50.reuse.H0_H0 ;  /* 0x20000032ff347230 */ /* 0x100fe20000004100 */
[----:B------:R-:W-:Y:S02]  /*ae70*/  LOP3.LUT R51, R51, 0xff000000, R8, 0xf8, !PT ;  /* 0xff00000033337812 */ /* 0x000fe400078ef808 */
[----:B------:R-:W-:Y:S01]  /*ae80*/  LOP3.LUT R8, R55, 0xff000000, R10, 0xf8, !PT ;  /* 0xff00000037087812 */ /* 0x000fe200078ef80a */
[----:B------:R-:W-:Y:S01]  /*ae90*/  HADD2.F32 R55, -RZ, R50.H1_H1 ;  /* 0x30000032ff377230 */ /* 0x000fe20000004100 */
[----:B------:R-:W-:Y:S02]  /*aea0*/  F2FP.F16.E4M3.UNPACK_B R42, R41 ;  /* 0x00000029ff2a723e */ /* 0x000fe400020006ff */
[----:B------:R-:W-:-:S02]  /*aeb0*/  LOP3.LUT R40, R40, 0xff, RZ, 0xc0, !PT ;  /* 0x000000ff28287812 */ /* 0x000fc400078ec0ff */
[----:B------:R-:W-:Y:S01]  /*aec0*/  LOP3.LUT R20, R39, 0xff000000, R30, 0xf8, !PT ;  /* 0xff00000027147812 */ /* 0x000fe200078ef81e */
[--C-:B------:R-:W-:Y:S01]  /*aed0*/  HADD2.F32 R48, -RZ, R42.reuse.H0_H0 ;  /* 0x2000002aff307230 */ /* 0x100fe20000004100 */
[----:B------:R-:W-:Y:S01]  /*aee0*/  LOP3.LUT R49, R43, 0xff000000, R31, 0xf8, !PT ;  /* 0xff0000002b317812 */ /* 0x000fe200078ef81f */
[----:B------:R-:W-:Y:S01]  /*aef0*/  HADD2.F32 R43, -RZ, R42.H1_H1 ;  /* 0x3000002aff2b7230 */ /* 0x000fe20000004100 */
[-C--:B------:R-:W-:Y:S02]  /*af00*/  F2FP.F16.E4M3.UNPACK_B R38, R27.reuse ;  /* 0x0000001bff26723e */ /* 0x080fe400020006ff */
[----:B------:R-:W-:Y:S02]  /*af10*/  F2FP.F16.E4M3.UNPACK_B R39, R27.H1 ;  /* 0x0000001bff27723e */ /* 0x000fe400030006ff */
[----:B------:R-:W-:Y:S02]  /*af20*/  PRMT R57, R40, 0x7054, R57 ;  /* 0x0000705428397816 */ /* 0x000fe40000000039 */
[----:B------:R-:W-:-:S02]  /*af30*/  F2FP.F16.E4M3.UNPACK_B R27, R24 ;  /* 0x00000018ff1b723e */ /* 0x000fc400020006ff */
[----:B------:R-:W-:Y:S02]  /*af40*/  F2FP.F16.E4M3.UNPACK_B R31, R24.H1 ;  /* 0x00000018ff1f723e */ /* 0x000fe400030006ff */
[----:B------:R-:W-:Y:S02]  /*af50*/  LOP3.LUT R40, R37, 0xff000000, R28, 0xf8, !PT ;  /* 0xff00000025287812 */ /* 0x000fe400078ef81c */
[----:B------:R-:W-:Y:S02]  /*af60*/  F2FP.F16.E4M3.UNPACK_B R37, R25.H1 ;  /* 0x00000019ff25723e */ /* 0x000fe400030006ff */
[----:B------:R-:W-:Y:S02]  /*af70*/  F2FP.F16.E4M3.UNPACK_B R53, R53.H1 ;  /* 0x00000035ff35723e */ /* 0x000fe400030006ff */
[----:B------:R-:W-:Y:S02]  /*af80*/  F2FP.F16.E4M3.UNPACK_B R41, R41.H1 ;  /* 0x00000029ff29723e */ /* 0x000fe400030006ff */
[----:B------:R-:W-:-:S03]  /*af90*/  LOP3.LUT R57, R57, 0xff000000, R11, 0xf8, !PT ;  /* 0xff00000039397812 */ /* 0x000fc600078ef80b */
[----:B------:R-:W-:Y:S01]  /*afa0*/  HADD2.F32 R42, -RZ, R41.H0_H0 ;  /* 0x20000029ff2a7230 */ /* 0x000fe20000004100 */
[----:B--2---:R-:W0:Y:S02]  /*afb0*/  LDS.128 R4, [R66+0x1e200] ;  /* 0x01e2000042047984 */ /* 0x004e240000000c00 */
[-C--:B0-----:R-:W-:Y:S02]  /*afc0*/  F2FP.F16.E4M3.UNPACK_B R10, R5.reuse ;  /* 0x00000005ff0a723e */ /* 0x081fe400020006ff */
[----:B------:R-:W-:Y:S01]  /*afd0*/  F2FP.F16.E4M3.UNPACK_B R21, R5.H1 ;  /* 0x00000005ff15723e */ /* 0x000fe200030006ff */
[----:B------:R-:W-:Y:S01]  /*afe0*/  HADD2.F32 R5, -RZ, R36.H0_H0 ;  /* 0x20000024ff057230 */ /* 0x000fe20000004100 */
[-C--:B------:R-:W-:Y:S01]  /*aff0*/  F2FP.F16.E4M3.UNPACK_B R29, R7.reuse ;  /* 0x00000007ff1d723e */ /* 0x080fe200020006ff */
[----:B------:R-:W-:Y:S01]  /*b000*/  HADD2.F32 R9, -RZ, R10.H0_H0 ;  /* 0x2000000aff097230 */ /* 0x000fe20000004100 */
[----:B------:R-:W-:Y:S01]  /*b010*/  F2FP.F16.E4M3.UNPACK_B R30, R7.H1 ;  /* 0x00000007ff1e723e */ /* 0x000fe200030006ff */
[----:B------:R-:W-:-:S02]  /*b020*/  HADD2.F32 R36, -RZ, R36.H1_H1 ;  /* 0x30000024ff247230 */ /* 0x000fc40000004100 */
[C---:B------:R-:W-:Y:S01]  /*b030*/  FMUL.FTZ R24, R5.reuse, R52 ;  /* 0x0000003405187220 */ /* 0x040fe20000410000 */
[----:B------:R-:W-:Y:S01]  /*b040*/  FMUL.FTZ R25, R5, R48 ;  /* 0x0000003005197220 */ /* 0x000fe20000410000 */
[----:B------:R-:W-:Y:S02]  /*b050*/  F2FP.F16.E4M3.UNPACK_B R11, R4.H1 ;  /* 0x00000004ff0b723e */ /* 0x000fe400030006ff */
[C---:B------:R-:W-:Y:S01]  /*b060*/  FFMA.FTZ R5, R9.reuse, R48, -R24 ;  /* 0x0000003009057223 */ /* 0x040fe20000010818 */
[----:B------:R-:W-:Y:S02]  /*b070*/  HADD2.F32 R24, -RZ, R10.H1_H1 ;  /* 0x3000000aff187230 */ /* 0x000fe40000004100 */
[----:B------:R-:W-:Y:S01]  /*b080*/  FFMA.FTZ R9, R9, R52, R25 ;  /* 0x0000003409097223 */ /* 0x000fe20000010019 */
[----:B------:R-:W-:Y:S02]  /*b090*/  HADD2.F32 R48, -RZ, R53.H0_H0 ;  /* 0x20000035ff307230 */ /* 0x000fe40000004100 */
[----:B------:R-:W-:Y:S01]  /*b0a0*/  FMUL.FTZ R59, R36, R55 ;  /* 0x00000037243b7220 */ /* 0x000fe20000410000 */
[----:B------:R-:W-:-:S02]  /*b0b0*/  HADD2.F32 R10, -RZ, R37.H0_H0 ;  /* 0x20000025ff0a7230 */ /* 0x000fc40000004100 */
[-C--:B------:R-:W-:Y:S01]  /*b0c0*/  FMUL.FTZ R36, R36, R43.reuse ;  /* 0x0000002b24247220 */ /* 0x080fe20000410000 */
[----:B------:R-:W-:Y:S01]  /*b0d0*/  HADD2.F32 R25, -RZ, R21.H0_H0 ;  /* 0x20000015ff197230 */ /* 0x000fe20000004100 */
[----:B------:R-:W-:Y:S01]  /*b0e0*/  F2FP.F16.E4M3.UNPACK_B R7, R4 ;  /* 0x00000004ff07723e */ /* 0x000fe200020006ff */
[----:B------:R-:W-:Y:S02]  /*b0f0*/  HADD2.F32 R37, -RZ, R37.H1_H1 ;  /* 0x30000025ff257230 */ /* 0x000fe40000004100 */
[C---:B------:R-:W-:Y:S01]  /*b100*/  FMUL.FTZ R50, R10.reuse, R48 ;  /* 0x000000300a327220 */ /* 0x040fe20000410000 */
[-C--:B------:R-:W-:Y:S01]  /*b110*/  FMUL.FTZ R61, R10, R42.reuse ;  /* 0x0000002a0a3d7220 */ /* 0x080fe20000410000 */
[C---:B------:R-:W-:Y:S01]  /*b120*/  FFMA.FTZ R10, R24.reuse, R43, -R59 ;  /* 0x0000002b180a7223 */ /* 0x040fe2000001083b */
[----:B------:R-:W-:Y:S01]  /*b130*/  FFMA.FTZ R24, R24, R55, R36 ;  /* 0x0000003718187223 */ /* 0x000fe20000010024 */
[C---:B------:R-:W-:Y:S01]  /*b140*/  FFMA.FTZ R54, R25.reuse, R42, -R50 ;  /* 0x0000002a19367223 */ /* 0x040fe20000010832 */
[----:B------:R-:W-:Y:S01]  /*b150*/  HADD2.F32 R42, -RZ, R41.H1_H1 ;  /* 0x30000029ff2a7230 */ /* 0x000fe20000004100 */
[----:B------:R-:W-:Y:S01]  /*b160*/  F2FP.F16.E4M3.UNPACK_B R50, R57 ;  /* 0x00000039ff32723e */ /* 0x000fe200020006ff */
[----:B------:R-:W-:Y:S01]  /*b170*/  FFMA.FTZ R61, R25, R48, R61 ;  /* 0x00000030193d7223 */ /* 0x000fe2000001003d */
[----:B------:R-:W-:Y:S01]  /*b180*/  F2FP.F16.E4M3.UNPACK_B R41, R49 ;  /* 0x00000031ff29723e */ /* 0x000fe200020006ff */
[----:B------:R-:W-:Y:S01]  /*b190*/  HADD2.F32 R48, -RZ, R53.H1_H1 ;  /* 0x30000035ff307230 */ /* 0x000fe20000004100 */
[----:B------:R-:W-:Y:S01]  /*b1a0*/  F2FP.F16.E4M3.UNPACK_B R57, R57.H1 ;  /* 0x00000039ff39723e */ /* 0x000fe200030006ff */
[----:B------:R-:W-:Y:S01]  /*b1b0*/  HADD2.F32 R52, -RZ, R50.H0_H0 ;  /* 0x20000032ff347230 */ /* 0x000fe20000004100 */
[----:B------:R-:W-:Y:S01]  /*b1c0*/  F2FP.F16.E4M3.UNPACK_B R49, R49.H1 ;  /* 0x00000031ff31723e */ /* 0x000fe200030006ff */
        /* <DEDUP_REMOVED lines=9> */
[----:B------:R-:W-:Y:S01]  /*b260*/  FFMA.FTZ R53, R21, R42, -R56 ;  /* 0x0000002a15357223 */ /* 0x000fe20000010838 */
[----:B------:R-:W-:Y:S02]  /*b270*/  HADD2.F32 R38, -RZ, R38.H1_H1 ;  /* 0x30000026ff267230 */ /* 0x000fe40000004100 */
[C---:B------:R-:W-:Y:S01]  /*b280*/  FFMA.FTZ R58, R25.reuse, R43, -R58 ;  /* 0x0000002b193a7223 */ /* 0x040fe2000001083a */
[----:B------:R-:W-:Y:S02]  /*b290*/  HADD2.F32 R50, -RZ, R50.H1_H1 ;  /* 0x30000032ff327230 */ /* 0x000fe40000004100 */
[----:B------:R-:W-:Y:S01]  /*b2a0*/  FFMA.FTZ R55, R25, R52, R55 ;  /* 0x0000003419377223 */ /* 0x000fe20000010037 */
[----:B------:R-:W-:Y:S01]  /*b2b0*/  FFMA.FTZ R56, R21, R48, R37 ;  /* 0x0000003015387223 */ /* 0x000fe20000010025 */
[----:B------:R-:W-:Y:S02]  /*b2c0*/  HADD2.F32 R29, -RZ, R29.H1_H1 ;  /* 0x3000001dff1d7230 */ /* 0x000fe40000004100 */
[----:B------:R-:W-:Y:S01]  /*b2d0*/  FMUL.FTZ R37, R38, R41 ;  /* 0x0000002926257220 */ /* 0x000fe20000410000 */
[----:B------:R-:W-:-:S02]  /*b2e0*/  HADD2.F32 R42, -RZ, R57.H0_H0 ;  /* 0x20000039ff2a7230 */ /* 0x000fc40000004100 */
[-C--:B------:R-:W-:Y:S01]  /*b2f0*/  FMUL.FTZ R48, R38, R50.reuse ;  /* 0x0000003226307220 */ /* 0x080fe20000410000 */
[----:B------:R-:W-:Y:S02]  /*b300*/  HADD2.F32 R25, -RZ, R39.H0_H0 ;  /* 0x20000027ff197230 */ /* 0x000fe40000004100 */
[C---:B------:R-:W-:Y:S01]  /*b310*/  FFMA.FTZ R60, R29.reuse, R50, R37 ;  /* 0x000000321d3c7223 */ /* 0x040fe20000010025 */
[----:B------:R-:W-:Y:S02]  /*b320*/  HADD2.F32 R36, -RZ, R49.H0_H0 ;  /* 0x20000031ff247230 */ /* 0x000fe40000004100 */
[----:B------:R-:W-:Y:S01]  /*b330*/  FFMA.FTZ R59, R29, R41, -R48 ;  /* 0x000000291d3b7223 */ /* 0x000fe20000010830 */
[----:B------:R-:W-:Y:S02]  /*b340*/  HADD2.F32 R21, -RZ, R30.H0_H0 ;  /* 0x2000001eff157230 */ /* 0x000fe40000004100 */
[C---:B------:R-:W-:Y:S01]  /*b350*/  FMUL.FTZ R38, R25.reuse, R42 ;  /* 0x0000002a19267220 */ /* 0x040fe20000410000 */
[----:B------:R-:W-:Y:S01]  /*b360*/  F2FP.F16.E4M3.UNPACK_B R37, R51.H1 ;  /* 0x00000033ff25723e */ /* 0x000fe200030006ff */
[----:B------:R-:W-:Y:S01]  /*b370*/  FMUL.FTZ R25, R25, R36 ;  /* 0x0000002419197220 */ /* 0x000fe20000410000 */
[----:B------:R-:W-:Y:S01]  /*b380*/  F2FP.F16.E4M3.UNPACK_B R29, R40.H1 ;  /* 0x00000028ff1d723e */ /* 0x000fe200030006ff */
[----:B------:R-:W-:Y:S01]  /*b390*/  FFMA.FTZ R62, R21, R36, -R38 ;  /* 0x00000024153e7223 */ /* 0x000fe20000010826 */
[----:B------:R-:W-:-:S02]  /*b3a0*/  HADD2.F32 R57, -RZ, R57.H1_H1 ;  /* 0x30000039ff397230 */ /* 0x000fc40000004100 */
[----:B------:R-:W-:Y:S01]  /*b3b0*/  FFMA.FTZ R63, R21, R42, R25 ;  /* 0x0000002a153f7223 */ /* 0x000fe20000010019 */
[----:B------:R-:W-:Y:S01]  /*b3c0*/  HADD2.F32 R39, -RZ, R39.H1_H1 ;  /* 0x30000027ff277230 */ /* 0x000fe20000004100 */
[----:B------:R-:W-:Y:S01]  /*b3d0*/  F2FP.F16.E4M3.UNPACK_B R51, R51 ;  /* 0x00000033ff33723e */ /* 0x000fe200020006ff */
[----:B------:R-:W-:Y:S01]  /*b3e0*/  HADD2.F32 R38, -RZ, R37.H0_H0 ;  /* 0x20000025ff267230 */ /* 0x000fe20000004100 */
[----:B------:R-:W-:Y:S01]  /*b3f0*/  F2FP.F16.E4M3.UNPACK_B R40, R40 ;  /* 0x00000028ff28723e */ /* 0x000fe200020006ff */
[----:B------:R-:W-:Y:S02]  /*b400*/  HADD2.F32 R25, -RZ, R31.H0_H0 ;  /* 0x2000001fff197230 */ /* 0x000fe40000004100 */
[----:B------:R-:W-:Y:S01]  /*b410*/  FMUL.FTZ R41, R39, R57 ;  /* 0x0000003927297220 */ /* 0x000fe20000410000 */
[----:B------:R-:W-:Y:S01]  /*b420*/  HADD2.F32 R36, -RZ, R29.H0_H0 ;  /* 0x2000001dff247230 */ /* 0x000fe20000004100 */
[----:B------:R-:W-:Y:S01]  /*b430*/  F2FP.F16.E4M3.UNPACK_B R4, R6 ;  /* 0x00000006ff04723e */ /* 0x000fe200020006ff */
[----:B------:R-:W-:-:S02]  /*b440*/  HADD2.F32 R49, -RZ, R49.H1_H1 ;  /* 0x30000031ff317230 */ /* 0x000fc40000004100 */
[C---:B------:R-:W-:Y:S01]  /*b450*/  FMUL.FTZ R42, R25.reuse, R38 ;  /* 0x00000026192a7220 */ /* 0x040fe20000410000 */
[----:B------:R-:W-:Y:S02]  /*b460*/  HADD2.F32 R30, -RZ, R30.H1_H1 ;  /* 0x3000001eff1e7230 */ /* 0x000fe40000004100 */
[----:B------:R-:W-:Y:S01]  /*b470*/  FMUL.FTZ R25, R25, R36 ;  /* 0x0000002419197220 */ /* 0x000fe20000410000 */
[----:B------:R-:W-:Y:S02]  /*b480*/  HADD2.F32 R21, -RZ, R11.H0_H0 ;  /* 0x2000000bff157230 */ /* 0x000fe40000004100 */
[-C--:B------:R-:W-:Y:S01]  /*b490*/  FMUL.FTZ R48, R39, R49.reuse ;  /* 0x0000003127307220 */ /* 0x080fe20000410000 */
[----:B------:R-:W-:Y:S02]  /*b4a0*/  HADD2.F32 R31, -RZ, R31.H1_H1 ;  /* 0x3000001fff1f7230 */ /* 0x000fe40000004100 */
[----:B------:R-:W-:Y:S01]  /*b4b0*/  FFMA.FTZ R65, R30, R49, -R41 ;  /* 0x000000311e417223 */ /* 0x000fe20000010829 */
[----:B------:R-:W-:-:S02]  /*b4c0*/  HADD2.F32 R11, -RZ, R11.H1_H1 ;  /* 0x3000000bff0b7230 */ /* 0x000fc40000004100 */
[C---:B------:R-:W-:Y:S01]  /*b4d0*/  FFMA.FTZ R41, R21.reuse, R38, R25 ;  /* 0x0000002615297223 */ /* 0x040fe20000010019 */
[----:B------:R-:W-:Y:S01]  /*b4e0*/  FFMA.FTZ R64, R30, R57, R48 ;  /* 0x000000391e407223 */ /* 0x000fe20000010030 */
[----:B------:R-:W-:Y:S02]  /*b4f0*/  HADD2.F32 R38, -RZ, R37.H1_H1 ;  /* 0x30000025ff267230 */ /* 0x000fe40000004100 */
[----:B------:R-:W-:Y:S01]  /*b500*/  FFMA.FTZ R39, R21, R36, -R42 ;  /* 0x0000002415277223 */ /* 0x000fe2000001082a */
[----:B------:R-:W-:Y:S01]  /*b510*/  HADD2.F32 R30, -RZ, R29.H1_H1 ;  /* 0x3000001dff1e7230 */ /* 0x000fe20000004100 */
[----:B------:R-:W-:Y:S01]  /*b520*/  F2FP.F16.E4M3.UNPACK_B R28, R6.H1 ;  /* 0x00000006ff1c723e */ /* 0x000fe200030006ff */
[----:B------:R-:W-:Y:S02]  /*b530*/  HADD2.F32 R36, -RZ, R51.H0_H0 ;  /* 0x20000033ff247230 */ /* 0x000fe40000004100 */
[----:B------:R-:W-:Y:S01]  /*b540*/  FMUL.FTZ R42, R31, R38 ;  /* 0x000000261f2a7220 */ /* 0x000fe20000410000 */
[----:B------:R-:W-:-:S02]  /*b550*/  HADD2.F32 R21, -RZ, R27.H0_H0 ;  /* 0x2000001bff157230 */ /* 0x000fc40000004100 */
[-C--:B------:R-:W-:Y:S01]  /*b560*/  FMUL.FTZ R31, R31, R30.reuse ;  /* 0x0000001e1f1f7220 */ /* 0x080fe20000410000 */
[----:B------:R-:W-:Y:S02]  /*b570*/  HADD2.F32 R27, -RZ, R27.H1_H1 ;  /* 0x3000001bff1b7230 */ /* 0x000fe40000004100 */
[C---:B------:R-:W-:Y:S01]  /*b580*/  FFMA.FTZ R50, R11.reuse, R30, -R42 ;  /* 0x0000001e0b327223 */ /* 0x040fe2000001082a */
[--C-:B------:R-:W-:Y:S02]  /*b590*/  HADD2.F32 R30, -RZ, R40.reuse.H0_H0 ;  /* 0x20000028ff1e7230 */ /* 0x100fe40000004100 */
[----:B------:R-:W-:Y:S01]  /*b5a0*/  FFMA.FTZ R52, R11, R38, R31 ;  /* 0x000000260b347223 */ /* 0x000fe2000001001f */
[----:B------:R-:W-:Y:S02]  /*b5b0*/  HADD2.F32 R11, -RZ, R7.H0_H0 ;  /* 0x20000007ff0b7230 */ /* 0x000fe40000004100 */
[----:B------:R-:W-:Y:S01]  /*b5c0*/  FMUL.FTZ R42, R21, R36 ;  /* 0x00000024152a7220 */ /* 0x000fe20000410000 */
[----:B------:R-:W-:Y:S01]  /*b5d0*/  HADD2.F32 R38, -RZ, R51.H1_H1 ;  /* 0x30000033ff267230 */ /* 0x000fe20000004100 */
[----:B------:R-:W-:Y:S01]  /*b5e0*/  F2FP.F16.E4M3.UNPACK_B R6, R26 ;  /* 0x0000001aff06723e */ /* 0x000fe200020006ff */
[----:B------:R-:W-:-:S02]  /*b5f0*/  HADD2.F32 R40, -RZ, R40.H1_H1 ;  /* 0x30000028ff287230 */ /* 0x000fc40000004100 */
[-C--:B------:R-:W-:Y:S01]  /*b600*/  FMUL.FTZ R48, R21, R30.reuse ;  /* 0x0000001e15307220 */ /* 0x080fe20000410000 */
[----:B------:R-:W-:Y:S01]  /*b610*/  FFMA.FTZ R42, R11, R30, -R42 ;  /* 0x0000001e0b2a7223 */ /* 0x000fe2000001082a */
[----:B------:R-:W-:Y:S01]  /*b620*/  HADD2.F32 R7, -RZ, R7.H1_H1 ;  /* 0x30000007ff077230 */ /* 0x000fe20000004100 */
[----:B------:R-:W-:Y:S01]  /*b630*/  F2FP.F16.E4M3.UNPACK_B R26, R26.H1 ;  /* 0x0000001aff1a723e */ /* 0x000fe200030006ff */
[C---:B------:R-:W-:Y:S01]  /*b640*/  FMUL.FTZ R30, R27.reuse, R38 ;  /* 0x000000261b1e7220 */ /* 0x040fe20000410000 */
[----:B------:R-:W-:Y:S01]  /*b650*/  F2FP.F16.E4M3.UNPACK_B R25, R8.H1 ;  /* 0x00000008ff19723e */ /* 0x000fe200030006ff */
[----:B------:R-:W-:Y:S01]  /*b660*/  FMUL.FTZ R29, R27, R40 ;  /* 0x000000281b1d7220 */ /* 0x000fe20000410000 */
[----:B------:R-:W-:Y:S01]  /*b670*/  F2FP.F16.E4M3.UNPACK_B R21, R20.H1 ;  /* 0x00000014ff15723e */ /* 0x000fe200030006ff */
[----:B------:R-:W-:Y:S01]  /*b680*/  FFMA.FTZ R48, R11, R36, R48 ;  /* 0x000000240b307223 */ /* 0x000fe20000010030 */
[----:B------:R-:W-:Y:S01]  /*b690*/  FFMA.FTZ R27, R7, R40, -R30 ;  /* 0x00000028071b7223 */ /* 0x000fe2000001081e */
[----:B------:R-:W-:-:S02]  /*b6a0*/  HADD2.F32 R36, -RZ, R25.H0_H0 ;  /* 0x20000019ff247230 */ /* 0x000fc40000004100 */
[----:B------:R-:W-:Y:S01]  /*b6b0*/  FFMA.FTZ R29, R7, R38, R29 ;  /* 0x00000026071d7223 */ /* 0x000fe2000001001d */
[--C-:B------:R-:W-:Y:S01]  /*b6c0*/  HADD2.F32 R11, -RZ, R26.reuse.H0_H0 ;  /* 0x2000001aff0b7230 */ /* 0x100fe20000004100 */
[----:B------:R-:W-:Y:S01]  /*b6d0*/  F2FP.F16.E4M3.UNPACK_B R20, R20 ;  /* 0x00000014ff14723e */ /* 0x000fe200020006ff */
[----:B------:R-:W-:Y:S01]  /*b6e0*/  HADD2.F32 R30, -RZ, R21.H0_H0 ;  /* 0x20000015ff1e7230 */ /* 0x000fe20000004100 */
        /* <DEDUP_REMOVED lines=11> */
[----:B------:R-:W-:Y:S01]  /*b7a0*/  F2FP.SATFINITE.E4M3.F32.PACK_AB_MERGE_C R56, R56, R61, RZ ;  /* 0x0000003d3838723e */ /* 0x000fe200048070ff */
        /* <DEDUP_REMOVED lines=8> */
[----:B------:R-:W-:Y:S01]  /*b830*/  HADD2.F32 R20, -RZ, R8.H0_H0 ;  /* 0x20000008ff147230 */ /* 0x000fe20000004100 */
[----:B------:R-:W-:Y:S01]  /*b840*/  F2FP.SATFINITE.E4M3.F32.PACK_AB_MERGE_C R40, R49, R40, RZ ;  /* 0x000000283128723e */ /* 0x000fe200048070ff */
[----:B------:R-:W-:Y:S01]  /*b850*/  HADD2.F32 R7, -RZ, R6.H0_H0 ;  /* 0x20000006ff077230 */ /* 0x000fe20000004100 */
[----:B------:R-:W-:Y:S01]  /*b860*/  F2FP.SATFINITE.E4M3.F32.PACK_AB_MERGE_C R9, R24, R9, R56 ;  /* 0x000000091809723e */ /* 0x000fe20004807038 */
[----:B------:R-:W-:-:S02]  /*b870*/  HADD2.F32 R25, -RZ, R8.H1_H1 ;  /* 0x30000008ff197230 */ /* 0x000fc40000004100 */
[----:B------:R-:W-:Y:S02]  /*b880*/  HADD2.F32 R8, -RZ, R6.H1_H1 ;  /* 0x30000006ff087230 */ /* 0x000fe40000004100 */
[CC--:B------:R-:W-:Y:S01]  /*b890*/  FMUL.FTZ R31, R7.reuse, R20.reuse ;  /* 0x00000014071f7220 */ /* 0x0c0fe20000410000 */
[--C-:B------:R-:W-:Y:S02]  /*b8a0*/  HADD2.F32 R6, -RZ, R4.reuse.H0_H0 ;  /* 0x20000004ff067230 */ /* 0x100fe40000004100 */
[----:B------:R-:W-:Y:S01]  /*b8b0*/  FMUL.FTZ R7, R7, R11 ;  /* 0x0000000b07077220 */ /* 0x000fe20000410000 */
[----:B------:R-:W-:Y:S02]  /*b8c0*/  HADD2.F32 R4, -RZ, R4.H1_H1 ;  /* 0x30000004ff047230 */ /* 0x000fe40000004100 */
[C---:B------:R-:W-:Y:S01]  /*b8d0*/  FMUL.FTZ R37, R8.reuse, R25 ;  /* 0x0000001908257220 */ /* 0x040fe20000410000 */
        /* <DEDUP_REMOVED lines=16> */
[----:B------:R2:W-:Y:S02]  /*b9e0*/  STS.128 [R3+UR38+0x1e200], R8 ;  /* 0x01e2000803007988 */ /* 0x0005e40008000c26 */
.L_x_1421:
[----:B------:R-:W-:Y:S05]  /*b9f0*/  BSYNC B1 ;  /* 0x0000000000017941 */ /* 0x000fea0003800000 */
.L_x_1420:
[----:B------:R-:W-:Y:S05]  /*ba00*/  @P2 BRA `(.L_x_1403) ;  /* 0x0000000c00e82947 */ /* 0x000fea0003800000 */
[----:B0-----:R-:W3:Y:S01]  /*ba10*/  LDL R51, [R1+0x388] ;  /* 0x0003880001337983 */ /* 0x001ee20000100800 */
[----:B------:R-:W-:Y:S01]  /*ba20*/  IMAD.IADD R44, R44, 0x1, R47 ;  /* 0x000000012c2c7824 */ /* 0x000fe200078e022f */
[----:B-12--5:R-:W-:Y:S02]  /*ba30*/  SHF.R.U32.HI R4, RZ, 0x8, R32 ;  /* 0x00000008ff047819 */ /* 0x026fe40000011620 */
[----:B------:R-:W-:Y:S02]  /*ba40*/  SHF.R.U32.HI R6, RZ, 0x8, R33 ;  /* 0x00000008ff067819 */ /* 0x000fe40000011621 */
[----:B------:R-:W-:Y:S02]  /*ba50*/  SHF.R.S32.HI R3, RZ, 0x1f, R44 ;  /* 0x0000001fff037819 */ /* 0x000fe4000001142c */
[----:B------:R-:W-:Y:S02]  /*ba60*/  LOP3.LUT R4, R4, 0xff, RZ, 0xc0, !PT ;  /* 0x000000ff04047812 */ /* 0x000fe400078ec0ff */
[----:B------:R-:W-:-:S02]  /*ba70*/  LEA.HI R44, R3, R44, RZ, 0x4 ;  /* 0x0000002c032c7211 */ /* 0x000fc400078f20ff */
[----:B------:R-:W-:Y:S02]  /*ba80*/  LOP3.LUT R3, R32, 0xff, RZ, 0xc0, !PT ;  /* 0x000000ff20037812 */ /* 0x000fe400078ec0ff */
[----:B------:R-:W-:Y:S02]  /*ba90*/  SHF.R.S32.HI R5, RZ, 0x4, R44 ;  /* 0x00000004ff057819 */ /* 0x000fe4000001142c */
[----:B------:R-:W-:Y:S02]  /*baa0*/  PRMT R21, R4, 0x7604, R3 ;  /* 0x0000760404157816 */ /* 0x000fe40000000003 */
[----:B------:R-:W-:Y:S02]  /*bab0*/  SHF.R.U32.HI R3, RZ, 0x8, R34 ;  /* 0x00000008ff037819 */ /* 0x000fe40000011622 */
[----:B------:R-:W-:Y:S02]  /*bac0*/  LEA.HI R0, R0, R5, RZ, 0x1c ;  /* 0x0000000500007211 */ /* 0x000fe400078fe0ff */
[----:B------:R-:W-:-:S02]  /*bad0*/  LOP3.LUT R8, R3, 0xff, RZ, 0xc0, !PT ;  /* 0x000000ff03087812 */ /* 0x000fc400078ec0ff */
[----:B------:R-:W-:Y:S01]  /*bae0*/  SHF.R.S32.HI R3, RZ, 0x1f, R0 ;  /* 0x0000001fff037819 */ /* 0x000fe20000011400 */
[----:B------:R-:W-:Y:S01]  /*baf0*/  IMAD.SHL.U32 R4, R0, 0x10, RZ ;  /* 0x0000001000047824 */ /* 0x000fe200078e00ff */
[----:B------:R-:W-:Y:S02]  /*bb00*/  LOP3.LUT R5, R33, 0xff, RZ, 0xc0, !PT ;  /* 0x000000ff21057812 */ /* 0x000fe400078ec0ff */
[----:B------:R-:W-:Y:S02]  /*bb10*/  LEA.HI R3, R3, R0, RZ, 0x2 ;  /* 0x0000000003037211 */ /* 0x000fe400078f10ff */
[----:B------:R-:W-:Y:S02]  /*bb20*/  SHF.R.U32.HI R0, RZ, 0x8, R12 ;  /* 0x00000008ff007819 */ /* 0x000fe4000001160c */
[----:B------:R-:W-:Y:S01]  /*bb30*/  LOP3.LUT R45, R45, 0x30, R4, 0xf8, !PT ;  /* 0x000000302d2d7812 */ /* 0x000fe200078ef804 */
[----:B------:R-:W-:Y:S01]  /*bb40*/  IMAD.SHL.U32 R3, R3, 0x800, RZ ;  /* 0x0000080003037824 */ /* 0x000fe200078e00ff */
[----:B------:R-:W-:-:S02]  /*bb50*/  LOP3.LUT R7, R34, 0xff, RZ, 0xc0, !PT ;  /* 0x000000ff22077812 */ /* 0x000fc400078ec0ff */
[----:B------:R-:W-:Y:S02]  /*bb60*/  LOP3.LUT R6, R6, 0xff, RZ, 0xc0, !PT ;  /* 0x000000ff06067812 */ /* 0x000fe400078ec0ff */
[----:B------:R-:W-:Y:S02]  /*bb70*/  LOP3.LUT R9, R0, 0xff, RZ, 0xc0, !PT ;  /* 0x000000ff00097812 */ /* 0x000fe400078ec0ff */
[----:B------:R-:W-:Y:S02]  /*bb80*/  LOP3.LUT R45, R45, R46, RZ, 0x3c, !PT ;  /* 0x0000002e2d2d7212 */ /* 0x000fe400078e3cff */
[----:B------:R-:W-:Y:S02]  /*bb90*/  LOP3.LUT R0, R3, 0xffffe000, RZ, 0xc0, !PT ;  /* 0xffffe00003007812 */ /* 0x000fe400078ec0ff */
[----:B------:R-:W-:Y:S02]  /*bba0*/  PRMT R20, R6, 0x7604, R5 ;  /* 0x0000760406147816 */ /* 0x000fe40000000005 */
[----:B------:R-:W-:-:S02]  /*bbb0*/  PRMT R25, R8, 0x7604, R7 ;  /* 0x0000760408197816 */ /* 0x000fc40000000007 */
[----:B------:R-:W-:Y:S02]  /*bbc0*/  SHF.R.U32.HI R5, RZ, 0x8, R35 ;  /* 0x00000008ff057819 */ /* 0x000fe40000011623 */
[----:B------:R-:W-:Y:S02]  /*bbd0*/  LOP3.LUT R8, R12, 0xff, RZ, 0xc0, !PT ;  /* 0x000000ff0c087812 */ /* 0x000fe400078ec0ff */
[----:B------:R-:W-:Y:S02]  /*bbe0*/  IADD3 R0, R45, R72, R0 ;  /* 0x000000482d007210 */ /* 0x000fe40007ffe000 */
[----:B------:R-:W-:Y:S02]  /*bbf0*/  LOP3.LUT R4, R35, 0xff, RZ, 0xc0, !PT ;  /* 0x000000ff23047812 */ /* 0x000fe400078ec0ff */
[----:B------:R-:W-:Y:S02]  /*bc00*/  LOP3.LUT R5, R5, 0xff, RZ, 0xc0, !PT ;  /* 0x000000ff05057812 */ /* 0x000fe400078ec0ff */
[----:B------:R-:W-:-:S02]  /*bc10*/  PRMT R29, R9, 0x7604, R8 ;  /* 0x00007604091d7816 */ /* 0x000fc40000000008 */
[----:B------:R-:W0:Y:S01]  /*bc20*/  LDS.128 R8, [R0+UR38+0x1e200] ;  /* 0x01e2002600087984 */ /* 0x000e220008000c00 */
[----:B------:R-:W-:Y:S02]  /*bc30*/  PRMT R24, R5, 0x7604, R4 ;  /* 0x0000760405187816 */ /* 0x000fe40000000004 */
[----:B------:R-:W-:Y:S02]  /*bc40*/  SHF.R.U32.HI R31, RZ, 0x8, R15 ;  /* 0x00000008ff1f7819 */ /* 0x000fe4000001160f */
[----:B------:R-:W-:Y:S02]  /*bc50*/  SHF.R.U32.HI R26, RZ, 0x8, R13 ;  /* 0x00000008ff1a7819 */ /* 0x000fe4000001160d */
[----:B------:R-:W-:Y:S02]  /*bc60*/  LOP3.LUT R30, R15, 0xff, RZ, 0xc0, !PT ;  /* 0x000000ff0f1e7812 */ /* 0x000fe400078ec0ff */
[----:B------:R-:W-:Y:S02]  /*bc70*/  LOP3.LUT R31, R31, 0xff, RZ, 0xc0, !PT ;  /* 0x000000ff1f1f7812 */ /* 0x000fe400078ec0ff */
[----:B------:R-:W-:-:S02]  /*bc80*/  LOP3.LUT R3, R13, 0xff, RZ, 0xc0, !PT ;  /* 0x000000ff0d037812 */ /* 0x000fc400078ec0ff */
[----:B------:R-:W-:Y:S02]  /*bc90*/  LOP3.LUT R26, R26, 0xff, RZ, 0xc0, !PT ;  /* 0x000000ff1a1a7812 */ /* 0x000fe400078ec0ff */
[----:B------:R-:W-:Y:S02]  /*bca0*/  SHF.R.U32.HI R28, RZ, 0x8, R14 ;  /* 0x00000008ff1c7819 */ /* 0x000fe4000001160e */
[----:B------:R-:W-:Y:S02]  /*bcb0*/  PRMT R30, R31, 0x7604, R30 ;  /* 0x000076041f1e7816 */ /* 0x000fe4000000001e */
[----:B------:R-:W-:Y:S02]  /*bcc0*/  PRMT R26, R26, 0x7604, R3 ;  /* 0x000076041a1a7816 */ /* 0x000fe40000000003 */
[----:B------:R-:W-:Y:S02]  /*bcd0*/  SHF.R.U32.HI R31, RZ, 0x10, R13 ;  /* 0x00000010ff1f7819 */ /* 0x000fe4000001160d */
[----:B------:R-:W-:-:S02]  /*bce0*/  LOP3.LUT R27, R14, 0xff, RZ, 0xc0, !PT ;  /* 0x000000ff0e1b7812 */ /* 0x000fc400078ec0ff */
[----:B------:R-:W-:Y:S01]  /*bcf0*/  LOP3.LUT R28, R28, 0xff, RZ, 0xc0, !PT ;  /* 0x000000ff1c1c7812 */ /* 0x000fe200078ec0ff */
[----:B------:R-:W-:Y:S01]  /*bd00*/  IMAD.U32 R31, R31, 0x10000, RZ ;  /* 0x000100001f1f7824 */ /* 0x000fe200078e00ff */
[----:B------:R-:W-:Y:S02]  /*bd10*/  SHF.R.U32.HI R3, RZ, 0x10, R33 ;  /* 0x00000010ff037819 */ /* 0x000fe40000011621 */
[----:B------:R-:W-:Y:S02]  /*bd20*/  SHF.R.U32.HI R39, RZ, 0x10, R15 ;  /* 0x00000010ff277819 */ /* 0x000fe4000001160f */
[----:B------:R-:W-:Y:S01]  /*bd30*/  PRMT R37, R28, 0x7604, R27 ;  /* 0x000076041c257816 */ /* 0x000fe2000000001b */
[----:B------:R-:W-:Y:S01]  /*bd40*/  IMAD.U32 R3, R3, 0x10000, RZ ;  /* 0x0001000003037824 */ /* 0x000fe200078e00ff */
[----:B------:R-:W-:Y:S01]  /*bd50*/  SHF.R.U32.HI R27, RZ, 0x10, R35 ;  /* 0x00000010ff1b7819 */ /* 0x000fe20000011623 */
[----:B------:R-:W-:Y:S01]  /*bd60*/  IMAD.U32 R39, R39, 0x10000, RZ ;  /* 0x0001000027277824 */ /* 0x000fe200078e00ff */
[----:B------:R-:W-:-:S02]  /*bd70*/  LOP3.LUT R21, R21, 0xff0000, R32, 0xf8, !PT ;  /* 0x00ff000015157812 */ /* 0x000fc400078ef820 */
[----:B------:R-:W-:Y:S01]  /*bd80*/  LOP3.LUT R31, R26, 0xff0000, R31, 0xf8, !PT ;  /* 0x00ff00001a1f7812 */ /* 0x000fe200078ef81f */
[----:B------:R-:W-:Y:S01]  /*bd90*/  IMAD.U32 R27, R27, 0x10000, RZ ;  /* 0x000100001b1b7824 */ /* 0x000fe200078e00ff */
[----:B------:R-:W-:Y:S02]  /*bda0*/  LOP3.LUT R3, R20, 0xff0000, R3, 0xf8, !PT ;  /* 0x00ff000014037812 */ /* 0x000fe400078ef803 */
[----:B------:R-:W-:Y:S02]  /*bdb0*/  LOP3.LUT R39, R30, 0xff0000, R39, 0xf8, !PT ;  /* 0x00ff00001e277812 */ /* 0x000fe400078ef827 */
        /* <DEDUP_REMOVED lines=8> */
[----:B------:R-:W-:-:S02]  /*be40*/  F2FP.F16.E4M3.UNPACK_B R37, R36 ;  /* 0x00000024ff25723e */ /* 0x000fc400020006ff */
[-C--:B0-----:R-:W-:Y:S02]  /*be50*/  F2FP.F16.E4M3.UNPACK_B R24, R9.reuse ;  /* 0x00000009ff18723e */ /* 0x081fe400020006ff */
[----:B------:R-:W-:Y:S01]  /*be60*/  LOP3.LUT R20, R25, 0xff000000, R34, 0xf8, !PT ;  /* 0xff00000019147812 */ /* 0x000fe200078ef822 */
[--C-:B------:R-:W-:Y:S01]  /*be70*/  HADD2.F32 R38, -RZ, R37.reuse.H0_H0 ;  /* 0x20000025ff267230 */ /* 0x100fe20000004100 */
[----:B------:R-:W-:Y:S01]  /*be80*/  F2FP.F16.E4M3.UNPACK_B R31, R32 ;  /* 0x00000020ff1f723e */ /* 0x000fe200020006ff */
[----:B------:R-:W-:Y:S01]  /*be90*/  HADD2.F32 R37, -RZ, R37.H1_H1 ;  /* 0x30000025ff257230 */ /* 0x000fe20000004100 */
[----:B------:R-:W-:Y:S02]  /*bea0*/  LOP3.LUT R34, R27, 0xff000000, R35, 0xf8, !PT ;  /* 0xff0000001b227812 */ /* 0x000fe400078ef823 */
[----:B------:R-:W-:Y:S01]  /*beb0*/  LOP3.LUT R35, R29, 0xff000000, R12, 0xf8, !PT ;  /* 0xff0000001d237812 */ /* 0x000fe200078ef80c */
[--C-:B------:R-:W-:Y:S01]  /*bec0*/  HADD2.F32 R33, -RZ, R31.reuse.H0_H0 ;  /* 0x2000001fff217230 */ /* 0x100fe20000004100 */
[----:B------:R-:W-:Y:S01]  /*bed0*/  F2FP.F16.E4M3.UNPACK_B R25, R9.H1 ;  /* 0x00000009ff19723e */ /* 0x000fe200030006ff */
[----:B------:R-:W-:Y:S01]  /*bee0*/  HADD2.F32 R31, -RZ, R31.H1_H1 ;  /* 0x3000001fff1f7230 */ /* 0x000fe20000004100 */
[----:B------:R-:W-:-:S02]  /*bef0*/  LOP3.LUT R41, R39, 0xff000000, R15, 0xf8, !PT ;  /* 0xff00000027297812 */ /* 0x000fc400078ef80f */
[----:B------:R-:W-:Y:S02]  /*bf00*/  F2FP.F16.E4M3.UNPACK_B R36, R36.H1 ;  /* 0x00000024ff24723e */ /* 0x000fe400030006ff */
[----:B------:R-:W-:Y:S02]  /*bf10*/  F2FP.F16.E4M3.UNPACK_B R32, R32.H1 ;  /* 0x00000020ff20723e */ /* 0x000fe400030006ff */
[-C--:B------:R-:W-:Y:S02]  /*bf20*/  F2FP.F16.E4M3.UNPACK_B R26, R10.reuse ;  /* 0x0000000aff1a723e */ /* 0x080fe400020006ff */
[----:B------:R-:W-:Y:S01]  /*bf30*/  F2FP.F16.E4M3.UNPACK_B R27, R10.H1 ;  /* 0x0000000aff1b723e */ /* 0x000fe200030006ff */
[--C-:B------:R-:W-:Y:S01]  /*bf40*/  HADD2.F32 R10, -RZ, R25.reuse.H0_H0 ;  /* 0x20000019ff0a7230 */ /* 0x100fe20000004100 */
[-C--:B------:R-:W-:Y:S01]  /*bf50*/  F2FP.F16.E4M3.UNPACK_B R28, R11.reuse ;  /* 0x0000000bff1c723e */ /* 0x080fe200020006ff */
[----:B------:R-:W-:Y:S01]  /*bf60*/  HADD2.F32 R25, -RZ, R25.H1_H1 ;  /* 0x30000019ff197230 */ /* 0x000fe20000004100 */
[----:B------:R-:W-:-:S02]  /*bf70*/  F2FP.F16.E4M3.UNPACK_B R29, R11.H1 ;  /* 0x0000000bff1d723e */ /* 0x000fc400030006ff */
[-C--:B------:R-:W-:Y:S02]  /*bf80*/  F2FP.F16.E4M3.UNPACK_B R11, R8.reuse ;  /* 0x00000008ff0b723e */ /* 0x080fe400020006ff */
[----:B------:R-:W-:Y:S01]  /*bf90*/  F2FP.F16.E4M3.UNPACK_B R8, R8.H1 ;  /* 0x00000008ff08723e */ /* 0x000fe200030006ff */
[----:B---3--:R-:W0:Y:S02]  /*bfa0*/  LDS.128 R4, [R51+0x1e200] ;  /* 0x01e2000033047984 */ /* 0x008e240000000c00 */
[-C--:B0-----:R-:W-:Y:S02]  /*bfb0*/  F2FP.F16.E4M3.UNPACK_B R12, R5.reuse ;  /* 0x00000005ff0c723e */ /* 0x081fe400020006ff */
[----:B------:R-:W-:Y:S01]  /*bfc0*/  F2FP.F16.E4M3.UNPACK_B R13, R5.H1 ;  /* 0x00000005ff0d723e */ /* 0x000fe200030006ff */
[--C-:B------:R-:W-:Y:S01]  /*bfd0*/  HADD2.F32 R5, -RZ, R24.reuse.H0_H0 ;  /* 0x20000018ff057230 */ /* 0x100fe20000004100 */
[-C--:B------:R-:W-:Y:S01]  /*bfe0*/  F2FP.F16.E4M3.UNPACK_B R3, R6.reuse ;  /* 0x00000006ff03723e */ /* 0x080fe200020006ff */
[----:B------:R-:W-:Y:S01]  /*bff0*/  HADD2.F32 R24, -RZ, R24.H1_H1 ;  /* 0x30000018ff187230 */ /* 0x000fe20000004100 */
[----:B------:R-:W-:Y:S01]  /*c000*/  F2FP.F16.E4M3.UNPACK_B R14, R6.H1 ;  /* 0x00000006ff0e723e */ /* 0x000fe200030006ff */
[----:B------:R-:W-:-:S02]  /*c010*/  HADD2.F32 R6, -RZ, R12.H0_H0 ;  /* 0x2000000cff067230 */ /* 0x000fc40000004100 */
[CC--:B------:R-:W-:Y:S01]  /*c020*/  FMUL.FTZ R9, R5.reuse, R38.reuse ;  /* 0x0000002605097220 */ /* 0x0c0fe20000410000 */
[----:B------:R-:W-:Y:S01]  /*c030*/  FMUL.FTZ R39, R5, R33 ;  /* 0x0000002105277220 */ /* 0x000fe20000410000 */
[----:B------:R-:W-:Y:S02]  /*c040*/  HADD2.F32 R12, -RZ, R12.H1_H1 ;  /* 0x3000000cff0c7230 */ /* 0x000fe40000004100 */
[----:B------:R-:W-:Y:S01]  /*c050*/  FMUL.FTZ R43, R24, R37 ;  /* 0x00000025182b7220 */ /* 0x000fe20000410000 */
[C---:B------:R-:W-:Y:S01]  /*c060*/  FFMA.FTZ R5, R6.reuse, R33, -R9 ;  /* 0x0000002106057223 */ /* 0x040fe20000010809 */
[----:B------:R-:W-:Y:S01]  /*c070*/  FFMA.FTZ R9, R6, R38, R39 ;  /* 0x0000002606097223 */ /* 0x000fe20000010027 */
[----:B------:R-:W-:Y:S02]  /*c080*/  HADD2.F32 R39, -RZ, R36.H0_H0 ;  /* 0x20000024ff277230 */ /* 0x000fe40000004100 */
[----:B------:R-:W-:Y:S01]  /*c090*/  FMUL.FTZ R24, R24, R31 ;  /* 0x0000001f18187220 */ /* 0x000fe20000410000 */
[----:B------:R-:W-:-:S02]  /*c0a0*/  HADD2.F32 R33, -RZ, R32.H0_H0 ;  /* 0x20000020ff217230 */ /* 0x000fc40000004100 */
[----:B------:R-:W-:Y:S01]  /*c0b0*/  FFMA.FTZ R38, R12, R31, -R43 ;  /* 0x0000001f0c267223 */ /* 0x000fe2000001082b */
[----:B------:R-:W-:Y:S02]  /*c0c0*/  HADD2.F32 R6, -RZ, R13.H0_H0 ;  /* 0x2000000dff067230 */ /* 0x000fe40000004100 */
[----:B------:R-:W-:Y:S01]  /*c0d0*/  FMUL.FTZ R45, R10, R39 ;  /* 0x000000270a2d7220 */ /* 0x000fe20000410000 */
[----:B------:R-:W-:Y:S01]  /*c0e0*/  FFMA.FTZ R42, R12, R37, R24 ;  /* 0x000000250c2a7223 */ /* 0x000fe20000010018 */
[----:B------:R-:W-:Y:S01]  /*c0f0*/  FMUL.FTZ R10, R10, R33 ;  /* 0x000000210a0a7220 */ /* 0x000fe20000410000 */
[----:B------:R-:W-:Y:S01]  /*c100*/  F2FP.F16.E4M3.UNPACK_B R24, R41 ;  /* 0x00000029ff18723e */ /* 0x000fe200020006ff */
[C---:B------:R-:W-:Y:S01]  /*c110*/  FFMA.FTZ R45, R6.reuse, R33, -R45 ;  /* 0x00000021062d7223 */ /* 0x040fe2000001082d */
[-C--:B------:R-:W-:Y:S01]  /*c120*/  F2FP.F16.E4M3.UNPACK_B R12, R34.reuse ;  /* 0x00000022ff0c723e */ /* 0x080fe200020006ff */
        /* <DEDUP_REMOVED lines=8> */
[----:B------:R-:W-:Y:S01]  /*c1b0*/  HADD2.F32 R32, -RZ, R32.H1_H1 ;  /* 0x30000020ff207230 */ /* 0x000fe20000004100 */
[----:B------:R-:W-:Y:S01]  /*c1c0*/  F2FP.F16.E4M3.UNPACK_B R21, R7.H1 ;  /* 0x00000007ff15723e */ /* 0x000fe200030006ff */
[--C-:B------:R-:W-:Y:S02]  /*c1d0*/  HADD2.F32 R31, -RZ, R12.reuse.H0_H0 ;  /* 0x2000000cff1f7230 */ /* 0x100fe40000004100 */
[C---:B------:R-:W-:Y:S01]  /*c1e0*/  FMUL.FTZ R37, R10.reuse, R33 ;  /* 0x000000210a257220 */ /* 0x040fe20000410000 */
[----:B------:R-:W-:Y:S02]  /*c1f0*/  HADD2.F32 R13, -RZ, R13.H1_H1 ;  /* 0x3000000dff0d7230 */ /* 0x000fe40000004100 */
[----:B------:R-:W-:Y:S01]  /*c200*/  FMUL.FTZ R25, R25, R32 ;  /* 0x0000002019197220 */ /* 0x000fe20000410000 */
[----:B------:R-:W-:Y:S02]  /*c210*/  HADD2.F32 R6, -RZ, R15.H0_H0 ;  /* 0x2000000fff067230 */ /* 0x000fe40000004100 */
[----:B------:R-:W-:Y:S01]  /*c220*/  FMUL.FTZ R10, R10, R31 ;  /* 0x0000001f0a0a7220 */ /* 0x000fe20000410000 */
[----:B------:R-:W-:-:S02]  /*c230*/  HADD2.F32 R12, -RZ, R12.H1_H1 ;  /* 0x3000000cff0c7230 */ /* 0x000fc40000004100 */
[C---:B------:R-:W-:Y:S01]  /*c240*/  FFMA.FTZ R36, R13.reuse, R36, R25 ;  /* 0x000000240d247223 */ /* 0x040fe20000010019 */
[----:B------:R-:W-:Y:S02]  /*c250*/  HADD2.F32 R24, -RZ, R24.H1_H1 ;  /* 0x30000018ff187230 */ /* 0x000fe40000004100 */
[C---:B------:R-:W-:Y:S01]  /*c260*/  FFMA.FTZ R43, R6.reuse, R33, R10 ;  /* 0x00000021062b7223 */ /* 0x040fe2000001000a */
[----:B------:R-:W-:Y:S02]  /*c270*/  HADD2.F32 R28, -RZ, R28.H1_H1 ;  /* 0x3000001cff1c7230 */ /* 0x000fe40000004100 */
[----:B------:R-:W-:Y:S01]  /*c280*/  FFMA.FTZ R44, R13, R32, -R44 ;  /* 0x000000200d2c7223 */ /* 0x000fe2000001082c */
[----:B------:R-:W-:Y:S01]  /*c290*/  FFMA.FTZ R37, R6, R31, -R37 ;  /* 0x0000001f06257223 */ /* 0x000fe20000010825 */
[----:B------:R-:W-:Y:S01]  /*c2a0*/  HADD2.F32 R15, -RZ, R15.H1_H1 ;  /* 0x3000000fff0f7230 */ /* 0x000fe20000004100 */
[----:B------:R-:W-:Y:S01]  /*c2b0*/  F2FP.F16.E4M3.UNPACK_B R7, R4 ;  /* 0x00000004ff07723e */ /* 0x000fe200020006ff */
[----:B------:R-:W-:-:S02]  /*c2c0*/  HADD2.F32 R25, -RZ, R41.H0_H0 ;  /* 0x20000029ff197230 */ /* 0x000fc40000004100 */
[C---:B------:R-:W-:Y:S01]  /*c2d0*/  FMUL.FTZ R32, R28.reuse, R24 ;  /* 0x000000181c207220 */ /* 0x040fe20000410000 */
[----:B------:R-:W-:Y:S02]  /*c2e0*/  HADD2.F32 R10, -RZ, R29.H0_H0 ;  /* 0x2000001dff0a7230 */ /* 0x000fe40000004100 */
[-C--:B------:R-:W-:Y:S01]  /*c2f0*/  FMUL.FTZ R31, R28, R12.reuse ;  /* 0x0000000c1c1f7220 */ /* 0x080fe20000410000 */
[--C-:B------:R-:W-:Y:S02]  /*c300*/  HADD2.F32 R13, -RZ, R34.reuse.H0_H0 ;  /* 0x20000022ff0d7230 */ /* 0x100fe40000004100 */
[C---:B------:R-:W-:Y:S01]  /*c310*/  FFMA.FTZ R46, R15.reuse, R12, -R32 ;  /* 0x0000000c0f2e7223 */ /* 0x040fe20000010820 */
[----:B------:R-:W-:Y:S02]  /*c320*/  HADD2.F32 R6, -RZ, R21.H0_H0 ;  /* 0x20000015ff067230 */ /* 0x000fe40000004100 */
[C---:B------:R-:W-:Y:S01]  /*c330*/  FMUL.FTZ R33, R10.reuse, R25 ;  /* 0x000000190a217220 */ /* 0x040fe20000410000 */
[----:B------:R-:W-:Y:S01]  /*c340*/  FFMA.FTZ R48, R15, R24, R31 ;  /* 0x000000180f307223 */ /* 0x000fe2000001001f */
[----:B------:R-:W-:Y:S01]  /*c350*/  FMUL.FTZ R10, R10, R13 ;  /* 0x0000000d0a0a7220 */ /* 0x000fe20000410000 */
[----:B------:R-:W-:Y:S01]  /*c360*/  F2FP.F16.E4M3.UNPACK_B R15, R35.H1 ;  /* 0x00000023ff0f723e */ /* 0x000fe200030006ff */
[----:B------:R-:W-:Y:S01]  /*c370*/  HADD2.F32 R34, -RZ, R34.H1_H1 ;  /* 0x30000022ff227230 */ /* 0x000fe20000004100 */
[----:B------:R-:W-:Y:S01]  /*c380*/  F2FP.F16.E4M3.UNPACK_B R12, R30.H1 ;  /* 0x0000001eff0c723e */ /* 0x000fe200030006ff */
[----:B------:R-:W-:Y:S01]  /*c390*/  HADD2.F32 R24, -RZ, R41.H1_H1 ;  /* 0x30000029ff187230 */ /* 0x000fe20000004100 */
[----:B------:R-:W-:Y:S01]  /*c3a0*/  F2FP.F16.E4M3.UNPACK_B R4, R4.H1 ;  /* 0x00000004ff04723e */ /* 0x000fe200030006ff */
[----:B------:R-:W-:-:S02]  /*c3b0*/  HADD2.F32 R29, -RZ, R29.H1_H1 ;  /* 0x3000001dff1d7230 */ /* 0x000fc40000004100 */
[C---:B------:R-:W-:Y:S01]  /*c3c0*/  FFMA.FTZ R49, R6.reuse, R25, R10 ;  /* 0x0000001906317223 */ /* 0x040fe2000001000a */
[----:B------:R-:W-:Y:S02]  /*c3d0*/  HADD2.F32 R25, -RZ, R15.H0_H0 ;  /* 0x2000000fff197230 */ /* 0x000fe40000004100 */
[----:B------:R-:W-:Y:S01]  /*c3e0*/  FFMA.FTZ R47, R6, R13, -R33 ;  /* 0x0000000d062f7223 */ /* 0x000fe20000010821 */
[----:B------:R-:W-:Y:S02]  /*c3f0*/  HADD2.F32 R10, -RZ, R8.H0_H0 ;  /* 0x20000008ff0a7230 */ /* 0x000fe40000004100 */
[C---:B------:R-:W-:Y:S01]  /*c400*/  FMUL.FTZ R28, R29.reuse, R24 ;  /* 0x000000181d1c7220 */ /* 0x040fe20000410000 */
[----:B------:R-:W-:Y:S02]  /*c410*/  HADD2.F32 R21, -RZ, R21.H1_H1 ;  /* 0x30000015ff157230 */ /* 0x000fe40000004100 */
[----:B------:R-:W-:Y:S01]  /*c420*/  FMUL.FTZ R31, R29, R34 ;  /* 0x000000221d1f7220 */ /* 0x000fe20000410000 */
[----:B------:R-:W-:-:S02]  /*c430*/  HADD2.F32 R13, -RZ, R12.H0_H0 ;  /* 0x2000000cff0d7230 */ /* 0x000fc40000004100 */
[C---:B------:R-:W-:Y:S01]  /*c440*/  FMUL.FTZ R29, R10.reuse, R25 ;  /* 0x000000190a1d7220 */ /* 0x040fe20000410000 */
[----:B------:R-:W-:Y:S02]  /*c450*/  HADD2.F32 R6, -RZ, R4.H0_H0 ;  /* 0x20000004ff067230 */ /* 0x000fe40000004100 */
[C---:B------:R-:W-:Y:S01]  /*c460*/  FFMA.FTZ R50, R21.reuse, R34, -R28 ;  /* 0x0000002215327223 */ /* 0x040fe2000001081c */
[----:B------:R-:W-:Y:S01]  /*c470*/  FFMA.FTZ R52, R21, R24, R31 ;  /* 0x0000001815347223 */ /* 0x000fe2000001001f */
[-C--:B------:R-:W-:Y:S01]  /*c480*/  FMUL.FTZ R10, R10, R13.reuse ;  /* 0x0000000d0a0a7220 */ /* 0x080fe20000410000 */
[----:B------:R-:W-:Y:S02]  /*c490*/  HADD2.F32 R21, -RZ, R15.H1_H1 ;  /* 0x3000000fff157230 */ /* 0x000fe40000004100 */
[C---:B------:R-:W-:Y:S01]  /*c4a0*/  FFMA.FTZ R29, R6.reuse, R13, -R29 ;  /* 0x0000000d061d7223 */ /* 0x040fe2000001081d */
[----:B------:R-:W-:Y:S02]  /*c4b0*/  HADD2.F32 R8, -RZ, R8.H1_H1 ;  /* 0x30000008ff087230 */ /* 0x000fe40000004100 */
[----:B------:R-:W-:Y:S01]  /*c4c0*/  FFMA.FTZ R24, R6, R25, R10 ;  /* 0x0000001906187223 */ /* 0x000fe2000001000a */
[----:B------:R-:W-:Y:S01]  /*c4d0*/  HADD2.F32 R13, -RZ, R12.H1_H1 ;  /* 0x3000000cff0d7230 */ /* 0x000fe20000004100 */
[----:B------:R-:W-:Y:S01]  /*c4e0*/  F2FP.F16.E4M3.UNPACK_B R35, R35 ;  /* 0x00000023ff23723e */ /* 0x000fe200020006ff */
[----:B------:R-:W-:Y:S01]  /*c4f0*/  HADD2.F32 R4, -RZ, R4.H1_H1 ;  /* 0x30000004ff047230 */ /* 0x000fe20000004100 */
[----:B------:R-:W-:Y:S01]  /*c500*/  F2FP.F16.E4M3.UNPACK_B R30, R30 ;  /* 0x0000001eff1e723e */ /* 0x000fe200020006ff */
[C---:B------:R-:W-:Y:S01]  /*c510*/  FMUL.FTZ R25, R8.reuse, R21 ;  /* 0x0000001508197220 */ /* 0x040fe20000410000 */
[-C--:B------:R-:W-:Y:S01]  /*c520*/  FMUL.FTZ R8, R8, R13.reuse ;  /* 0x0000000d08087220 */ /* 0x080fe20000410000 */
[----:B------:R-:W-:Y:S01]  /*c530*/  HADD2.F32 R15, -RZ, R35.H0_H0 ;  /* 0x20000023ff0f7230 */ /* 0x000fe20000004100 */
[----:B------:R-:W-:Y:S01]  /*c540*/  F2FP.F16.E4M3.UNPACK_B R10, R40.H1 ;  /* 0x00000028ff0a723e */ /* 0x000fe200030006ff */
[----:B------:R-:W-:Y:S01]  /*c550*/  FFMA.FTZ R28, R4, R13, -R25 ;  /* 0x0000000d041c7223 */ /* 0x000fe20000010819 */
[----:B------:R-:W-:-:S02]  /*c560*/  HADD2.F32 R6, -RZ, R11.H0_H0 ;  /* 0x2000000bff067230 */ /* 0x000fc40000004100 */
[----:B------:R-:W-:Y:S01]  /*c570*/  FFMA.FTZ R31, R4, R21, R8 ;  /* 0x00000015041f7223 */ /* 0x000fe20000010008 */
[--C-:B------:R-:W-:Y:S01]  /*c580*/  HADD2.F32 R13, -RZ, R30.reuse.H0_H0 ;  /* 0x2000001eff0d7230 */ /* 0x100fe20000004100 */
[----:B------:R-:W-:Y:S01]  /*c590*/  F2FP.F16.E4M3.UNPACK_B R40, R40 ;  /* 0x00000028ff28723e */ /* 0x000fe200020006ff */
[----:B------:R-:W-:Y:S02]  /*c5a0*/  HADD2.F32 R8, -RZ, R35.H1_H1 ;  /* 0x30000023ff087230 */ /* 0x000fe40000004100 */
[C---:B------:R-:W-:Y:S01]  /*c5b0*/  FMUL.FTZ R21, R6.reuse, R15 ;  /* 0x0000000f06157220 */ /* 0x040fe20000410000 */
[----:B------:R-:W-:Y:S02]  /*c5c0*/  HADD2.F32 R11, -RZ, R11.H1_H1 ;  /* 0x3000000bff0b7230 */ /* 0x000fe40000004100 */
[----:B------:R-:W-:Y:S01]  /*c5d0*/  FMUL.FTZ R25, R6, R13 ;  /* 0x0000000d06197220 */ /* 0x000fe20000410000 */
[----:B------:R-:W-:Y:S01]  /*c5e0*/  HADD2.F32 R4, -RZ, R7.H0_H0 ;  /* 0x20000007ff047230 */ /* 0x000fe20000004100 */
[----:B------:R-:W-:Y:S01]  /*c5f0*/  F2FP.SATFINITE.E4M3.F32.PACK_AB_MERGE_C R44, R44, R45, RZ ;  /* 0x0000002d2c2c723e */ /* 0x000fe200048070ff */
[----:B------:R-:W-:-:S02]  /*c600*/  HADD2.F32 R30, -RZ, R30.H1_H1 ;  /* 0x3000001eff1e7230 */ /* 0x000fc40000004100 */
[C---:B------:R-:W-:Y:S01]  /*c610*/  FMUL.FTZ R6, R11.reuse, R8 ;  /* 0x000000080b067220 */ /* 0x040fe20000410000 */
[----:B------:R-:W-:Y:S02]  /*c620*/  HADD2.F32 R7, -RZ, R7.H1_H1 ;  /* 0x30000007ff077230 */ /* 0x000fe40000004100 */
[C---:B------:R-:W-:Y:S01]  /*c630*/  FFMA.FTZ R21, R4.reuse, R13, -R21 ;  /* 0x0000000d04157223 */ /* 0x040fe20000010815 */
[----:B------:R-:W-:Y:S01]  /*c640*/  FFMA.FTZ R25, R4, R15, R25 ;  /* 0x0000000f04197223 */ /* 0x000fe20000010019 */
[----:B------:R-:W-:Y:S01]  /*c650*/  F2FP.F16.E4M3.UNPACK_B R4, R20.H1 ;  /* 0x00000014ff04723e */ /* 0x000fe200030006ff */
[-C--:B------:R-:W-:Y:S01]  /*c660*/  FMUL.FTZ R13, R11, R30.reuse ;  /* 0x0000001e0b0d7220 */ /* 0x080fe20000410000 */
[----:B------:R-:W-:Y:S01]  /*c670*/  FFMA.FTZ R30, R7, R30, -R6 ;  /* 0x0000001e071e7223 */ /* 0x000fe20000010806 */
[----:B------:R-:W-:Y:S01]  /*c680*/  HADD2.F32 R11, -RZ, R10.H0_H0 ;  /* 0x2000000aff0b7230 */ /* 0x000fe20000004100 */
[----:B------:R-:W-:Y:S01]  /*c690*/  F2FP.F16.E4M3.UNPACK_B R20, R20 ;  /* 0x00000014ff14723e */ /* 0x000fe200020006ff */
[----:B------:R-:W-:-:S02]  /*c6a0*/  HADD2.F32 R6, -RZ, R27.H0_H0 ;  /* 0x2000001bff067230 */ /* 0x000fc40000004100 */
[----:B------:R-:W-:Y:S01]  /*c6b0*/  FFMA.FTZ R12, R7, R8, R13 ;  /* 0x00000008070c7223 */ /* 0x000fe2000001000d */
[--C-:B------:R-:W-:Y:S01]  /*c6c0*/  HADD2.F32 R7, -RZ, R4.reuse.H0_H0 ;  /* 0x20000004ff077230 */ /* 0x100fe20000004100 */
[----:B------:R-:W-:Y:S01]  /*c6d0*/  F2FP.SATFINITE.E4M3.F32.PACK_AB_MERGE_C R36, R36, R39, RZ ;  /* 0x000000272424723e */ /* 0x000fe200048070ff */
[----:B------:R-:W-:Y:S02]  /*c6e0*/  HADD2.F32 R8, -RZ, R4.H1_H1 ;  /* 0x30000004ff087230 */ /* 0x000fe40000004100 */
[C---:B------:R-:W-:Y:S01]  /*c6f0*/  FMUL.FTZ R13, R6.reuse, R11 ;  /* 0x0000000b060d7220 */ /* 0x040fe20000410000 */
[----:B------:R-:W-:Y:S02]  /*c700*/  HADD2.F32 R4, -RZ, R14.H0_H0 ;  /* 0x2000000eff047230 */ /* 0x000fe40000004100 */
[----:B------:R-:W-:Y:S01]  /*c710*/  FMUL.FTZ R15, R6, R7 ;  /* 0x00000007060f7220 */ /* 0x000fe20000410000 */
[----:B------:R-:W-:Y:S01]  /*c720*/  HADD2.F32 R10, -RZ, R10.H1_H1 ;  /* 0x3000000aff0a7230 */ /* 0x000fe20000004100 */
[----:B------:R-:W-:Y:S01]  /*c730*/  F2FP.SATFINITE.E4M3.F32.PACK_AB_MERGE_C R5, R38, R5, R44 ;  /* 0x000000052605723e */ /* 0x000fe2000480702c */
[----:B------:R-:W-:-:S02]  /*c740*/  HADD2.F32 R27, -RZ, R27.H1_H1 ;  /* 0x3000001bff1b7230 */ /* 0x000fc40000004100 */
[----:B------:R-:W-:Y:S01]  /*c750*/  FFMA.FTZ R32, R4, R7, -R13 ;  /* 0x0000000704207223 */ /* 0x000fe2000001080d */
[----:B------:R-:W-:Y:S01]  /*c760*/  HADD2.F32 R14, -RZ, R14.H1_H1 ;  /* 0x3000000eff0e7230 */ /* 0x000fe20000004100 */
[----:B------:R-:W-:Y:S01]  /*c770*/  F2FP.SATFINITE.E4M3.F32.PACK_AB_MERGE_C R9, R42, R9, R36 ;  /* 0x000000092a09723e */ /* 0x000fe20004807024 */
[----:B------:R-:W-:Y:S02]  /*c780*/  HADD2.F32 R6, -RZ, R26.H0_H0 ;  /* 0x2000001aff067230 */ /* 0x000fe40000004100 */
[C---:B------:R-:W-:Y:S01]  /*c790*/  FMUL.FTZ R7, R27.reuse, R10 ;  /* 0x0000000a1b077220 */ /* 0x040fe20000410000 */
[-C--:B------:R-:W-:Y:S01]  /*c7a0*/  FMUL.FTZ R13, R27, R8.reuse ;  /* 0x000000081b0d7220 */ /* 0x080fe20000410000 */
[----:B------:R-:W-:Y:S01]  /*c7b0*/  FFMA.FTZ R27, R4, R11, R15 ;  /* 0x0000000b041b7223 */ /* 0x000fe2000001000f */
[----:B------:R-:W-:Y:S02]  /*c7c0*/  HADD2.F32 R11, -RZ, R40.H0_H0 ;  /* 0x20000028ff0b7230 */ /* 0x000fe40000004100 */
[----:B------:R-:W-:Y:S01]  /*c7d0*/  FFMA.FTZ R33, R14, R8, -R7 ;  /* 0x000000080e217223 */ /* 0x000fe20000010807 */
[----:B------:R-:W-:-:S02]  /*c7e0*/  HADD2.F32 R7, -RZ, R20.H0_H0 ;  /* 0x20000014ff077230 */ /* 0x000fc40000004100 */
[----:B------:R-:W-:Y:S01]  /*c7f0*/  FFMA.FTZ R34, R14, R10, R13 ;  /* 0x0000000a0e227223 */ /* 0x000fe2000001000d */
[----:B------:R-:W-:Y:S02]  /*c800*/  HADD2.F32 R40, -RZ, R40.H1_H1 ;  /* 0x30000028ff287230 */ /* 0x000fe40000004100 */
[C---:B------:R-:W-:Y:S01]  /*c810*/  FMUL.FTZ R13, R6.reuse, R11 ;  /* 0x0000000b060d7220 */ /* 0x040fe20000410000 */
[----:B------:R-:W-:Y:S02]  /*c820*/  HADD2.F32 R26, -RZ, R26.H1_H1 ;  /* 0x3000001aff1a7230 */ /* 0x000fe40000004100 */
[----:B------:R-:W-:Y:S01]  /*c830*/  FMUL.FTZ R8, R6, R7 ;  /* 0x0000000706087220 */ /* 0x000fe20000410000 */
[----:B------:R-:W-:Y:S01]  /*c840*/  HADD2.F32 R20, -RZ, R20.H1_H1 ;  /* 0x30000014ff147230 */ /* 0x000fe20000004100 */
[----:B------:R-:W-:Y:S01]  /*c850*/  F2FP.SATFINITE.E4M3.F32.PACK_AB_MERGE_C R32, R33, R32, RZ ;  /* 0x000000202120723e */ /* 0x000fe200048070ff */
[--C-:B------:R-:W-:Y:S02]  /*c860*/  HADD2.F32 R4, -RZ, R3.reuse.H0_H0 ;  /* 0x20000003ff047230 */ /* 0x100fe40000004100 */
[----:B------:R-:W-:Y:S01]  /*c870*/  FMUL.FTZ R14, R26, R40 ;  /* 0x000000281a0e7220 */ /* 0x000fe20000410000 */
[----:B------:R-:W-:-:S02]  /*c880*/  HADD2.F32 R3, -RZ, R3.H1_H1 ;  /* 0x30000003ff037230 */ /* 0x000fc40000004100 */
[-C--:B------:R-:W-:Y:S01]  /*c890*/  FMUL.FTZ R15, R26, R20.reuse ;  /* 0x000000141a0f7220 */ /* 0x080fe20000410000 */
[----:B------:R-:W-:Y:S01]  /*c8a0*/  F2FP.SATFINITE.E4M3.F32.PACK_AB_MERGE_C R27, R34, R27, RZ ;  /* 0x0000001b221b723e */ /* 0x000fe200048070ff */
[C---:B------:R-:W-:Y:S01]  /*c8b0*/  FFMA.FTZ R6, R4.reuse, R7, -R13 ;  /* 0x0000000704067223 */ /* 0x040fe2000001080d */
[----:B------:R-:W-:Y:S01]  /*c8c0*/  FFMA.FTZ R10, R4, R11, R8 ;  /* 0x0000000b040a7223 */ /* 0x000fe20000010008 */
[C---:B------:R-:W-:Y:S01]  /*c8d0*/  FFMA.FTZ R13, R3.reuse, R20, -R14 ;  /* 0x00000014030d7223 */ /* 0x040fe2000001080e */
[----:B------:R-:W-:Y:S01]  /*c8e0*/  FFMA.FTZ R15, R3, R40, R15 ;  /* 0x00000028030f7223 */ /* 0x000fe2000001000f */
[----:B------:R-:W-:Y:S02]  /*c8f0*/  F2FP.SATFINITE.E4M3.F32.PACK_AB_MERGE_C R7, R50, R47, RZ ;  /* 0x0000002f3207723e */ /* 0x000fe400048070ff */
        /* <DEDUP_REMOVED lines=8> */
[----:B------:R3:W-:Y:S01]  /*c980*/  STS.128 [R51+0x1e200], R4 ;  /* 0x01e2000433007388 */ /* 0x0007e20000000c00 */
[----:B------:R-:W-:-:S05]  /*c990*/  F2FP.SATFINITE.E4M3.F32.PACK_AB_MERGE_C R10, R15, R10, R27 ;  /* 0x0000000a0f0a723e */ /* 0x000fca000480701b */
[----:B------:R3:W-:Y:S02]  /*c9a0*/  STS.128 [R0+UR38+0x1e200], R8 ;  /* 0x01e2000800007988 */ /* 0x0007e40008000c26 */
.L_x_1403:
[----:B------:R-:W-:Y:S05]  /*c9b0*/  BSYNC B0 ;  /* 0x0000000000007941 */ /* 0x000fea0003800000 */
.L_x_1397:
        /* <DEDUP_REMOVED lines=8> */
.L_x_1394:
[----:B------:R-:W-:-:S06]  /*ca40*/  ULOP3.LUT UR4, UR36, 0x1, URZ, 0xfc, !UPT ;  /* 0x0000000124047892 */ /* 0x000fcc000f8efc3f */
[----:B0--3--:R-:W-:-:S05]  /*ca50*/  IMAD.U32 R0, RZ, RZ, UR4 ;  /* 0x00000004ff007e24 */ /* 0x009fca000f8e00ff */
[----:B------:R-:W-:-:S13]  /*ca60*/  ISETP.NE.AND P0, PT, R0, 0x3, PT ;  /* 0x000000030000780c */ /* 0x000fda0003f05270 */
[----:B------:R-:W-:Y:S05]  /*ca70*/  @!P0 BRA `(.L_x_1422) ;  /* 0x0000000000048947 */ /* 0x000fea0003800000 */
[----:B------:R-:W-:Y:S01]  /*ca80*/  BPT.TRAP 0x1 ;  /* 0x000000040000795c */ /* 0x000fe20000300000 */
.L_x_1422:
[----:B--2--5:R-:W-:Y:S02]  /*ca90*/  IMAD.U32 R5, RZ, RZ, UR49 ;  /* 0x00000031ff057e24 */ /* 0x024fe4000f8e00ff */
[----:B------:R-:W-:-:S03]  /*caa0*/  IMAD.U32 R0, RZ, RZ, UR45 ;  /* 0x0000002dff007e24 */ /* 0x000fc6000f8e00ff */
[----:B------:R-:W-:Y:S02]  /*cab0*/  LEA R5, R5, UR38, 0x3 ;  /* 0x0000002605057c11 */ /* 0x000fe4000f8e18ff */
[----:B------:R-:W-:-:S04]  /*cac0*/  SHF.L.U32 R0, R0, 0x1f, RZ ;  /* 0x0000001f00007819 */ /* 0x000fc800000006ff */
[----:B------:R0:W1:Y:S01]  /*cad0*/  SYNCS.PHASECHK.TRANS64.TRYWAIT P2, [R5+URZ+0x33430], R0 ;  /* 0x03343000050075a7 */ /* 0x000062000804017f */
[----:B------:R-:W-:Y:S05]  /*cae0*/  @!P0 BRA `(.L_x_1423) ;  /* 0x0000000000048947 */ /* 0x000fea0003800000 */
[----:B------:R-:W-:Y:S01]  /*caf0*/  BPT.TRAP 0x1 ;  /* 0x000000040000795c */ /* 0x000fe20000300000 */
.L_x_1423:
[----:B------:R-:W2:Y:S02]  /*cb00*/  S2R R3, SR_TID.X ;  /* 0x0000000000037919 */ /* 0x000ea40000002100 */
[----:B--2---:R-:W-:-:S04]  /*cb10*/  LOP3.LUT R3, R3, 0x7f, RZ, 0xc0, !PT ;  /* 0x0000007f03037812 */ /* 0x004fc800078ec0ff */
[----:B------:R-:W-:Y:S01]  /*cb20*/  ISETP.NE.AND P1, PT, R3, RZ, PT ;  /* 0x000000ff0300720c */ /* 0x000fe20003f25270 */
[----:B-1----:R-:W-:-:S12]  /*cb30*/  @P2 BRA `(.L_x_1424) ;  /* 0x0000000000082947 */ /* 0x002fd80003800000 */
[----:B------:R-:W1:Y:S02]  /*cb40*/  SYNCS.PHASECHK.TRANS64.TRYWAIT P2, [R5+URZ+0x33430], R0 ;  /* 0x03343000050075a7 */ /* 0x000e64000804017f */
[----:B-1----:R-:W-:Y:S05]  /*cb50*/  @!P2 BRA `(.L_x_1425) ;  /* 0x000001f400e0a947 */ /* 0x002fea0003800000 */
.L_x_1424:
[----:B------:R-:W-:Y:S05]  /*cb60*/  WARPSYNC.ALL ;  /* 0x0000000000007948 */ /* 0x000fea0003800000 */
[----:B------:R-:W-:Y:S01]  /*cb70*/  UIADD3 UR4, UR38, 0x24200, URZ ;  /* 0x0002420026047890 */ /* 0x000fe2000fffe03f */
[----:B------:R-:W-:Y:S01]  /*cb80*/  WARPGROUP.ARRIVE ;  /* 0x00000000000079c5 */ /* 0x000fe20000000000 */
[----:B------:R-:W-:Y:S01]  /*cb90*/  ULOP3.LUT UR20, UR52, 0x10000, URZ, 0xfc, !UPT ;  /* 0x0001000034147892 */ /* 0x000fe2000f8efc3f */
[----:B------:R-:W-:Y:S01]  /*cba0*/  VIADD R3, R224, UR39 ;  /* 0x00000027e0037c36 */ /* 0x000fe20008000000 */
[----:B------:R-:W-:Y:S01]  /*cbb0*/  USHF.R.U32.HI UR4, URZ, 0x4, UR4 ;  /* 0x000000043f047899 */ /* 0x000fe20008011604 */
[----:B------:R-:W-:Y:S01]  /*cbc0*/  IMAD.MOV.U32 R10, RZ, RZ, -0xa0 ;  /* 0xffffff60ff0a7424 */ /* 0x000fe200078e00ff */
[----:B------:R-:W-:Y:S01]  /*cbd0*/  UMOV UR25, 0x80000020 ;  /* 0x8000002000197882 */ /* 0x000fe20000000000 */
[----:B------:R-:W-:Y:S01]  /*cbe0*/  UMOV UR27, 0x80000020 ;  /* 0x80000020001b7882 */ /* 0x000fe20000000000 */
[----:B------:R-:W-:Y:S01]  /*cbf0*/  ULOP3.LUT UR4, UR4, 0x3fff, URZ, 0xc0, !UPT ;  /* 0x00003fff04047892 */ /* 0x000fe2000f8ec03f */
[----:B------:R-:W-:Y:S01]  /*cc00*/  IMAD R10, R19, R10, 0xa1 ;  /* 0x000000a1130a7424 */ /* 0x000fe200078e020a */
[----:B------:R-:W-:Y:S01]  /*cc10*/  UMOV UR24, UR20 ;  /* 0x0000001400187c82 */ /* 0x000fe20008000000 */
[----:B------:R-:W-:Y:S01]  /*cc20*/  UMOV UR7, 0x80000020 ;  /* 0x8000002000077882 */ /* 0x000fe20000000000 */
        /* <DEDUP_REMOVED lines=15> */
[----:B------:R-:W-:Y:S02]  /*cd20*/  UIADD3 UR9, UR28, 0x102, URZ ;  /* 0x000001021c097890 */ /* 0x000fe4000fffe03f */
[----:B------:R-:W-:Y:S02]  /*cd30*/  UIADD3 UR10, UR28, 0x280, URZ ;  /* 0x000002801c0a7890 */ /* 0x000fe4000fffe03f */
        /* <DEDUP_REMOVED lines=164> */
[----:B01----:R-:W-:Y:S01]  /*d780*/  @P2 IMAD.HI.U32 R0, R3, UR6, RZ ;  /* 0x0000000603002c27 */ /* 0x003fe2000f8e00ff */
[----:B------:R-:W-:-:S04]  /*d790*/  @UP0 ULDC UR6, c[0x0][0x450] ;  /* 0x0001140000060ab9 */ /* 0x000fc80000000800 */
[----:B------:R-:W-:Y:S01]  /*d7a0*/  @P3 SHF.R.U32.HI R3, RZ, UR6, R0 ;  /* 0x00000006ff033c19 */ /* 0x000fe20008011600 */
[----:B------:R-:W-:Y:S01]  /*d7b0*/  ULDC.64 UR6, c[0x0][0x9e0] ;  /* 0x0002780000067ab9 */ /* 0x000fe20000000a00 */
[----:B------:R-:W-:Y:S01]  /*d7c0*/  @!P1 VIADD R0, R5, 0x33440 ;  /* 0x0003344005009836 */ /* 0x000fe20000000000 */
[----:B------:R-:W-:Y:S01]  /*d7d0*/  UISETP.GE.AND UP1, UPT, UR7, 0x1, UPT ;  /* 0x000000010700788c */ /* 0x000fe2000bf26270 */
[----:B------:R-:W-:Y:S01]  /*d7e0*/  IADD3 R5, R22, R10, -R23 ;  /* 0x0000000a16057210 */ /* 0x000fe20007ffe817 */
[----:B------:R-:W0:Y:S01]  /*d7f0*/  SHFL.IDX PT, R9, R3, RZ, 0x1c1f ;  /* 0x001c1fff03097589 */ /* 0x000e2200000e0000 */
[----:B------:R-:W-:Y:S01]  /*d800*/  VIADD R10, R10, 0xffffffff ;  /* 0xffffffff0a0a7836 */ /* 0x000fe20000000000 */
[----:B------:R-:W-:Y:S02]  /*d810*/  @!P1 PRMT R0, RZ, 0x654, R0 ;  /* 0x00000654ff009816 */ /* 0x000fe40000000000 */
[----:B------:R-:W-:Y:S01]  /*d820*/  PLOP3.LUT P2, PT, PT, PT, UP1, 0x40, 0x0 ;  /* 0x000000000000781c */ /* 0x000fe20003f4e818 */
[----:B------:R-:W-:-:S04]  /*d830*/  IMAD.IADD R5, R5, 0x1, -R16 ;  /* 0x0000000105057824 */ /* 0x000fc800078e0a10 */
[C---:B------:R-:W-:Y:S02]  /*d840*/  VIADD R7, R5.reuse, UR6 ;  /* 0x0000000605077c36 */ /* 0x040fe40008000000 */
[----:B------:R-:W-:Y:S02]  /*d850*/  VIADD R4, R5, UR10 ;  /* 0x0000000a05047c36 */ /* 0x000fe40008000000 */
[----:B------:R-:W-:Y:S02]  /*d860*/  IMAD.IADD R5, R10, 0x1, -R23 ;  /* 0x000000010a057824 */ /* 0x000fe400078e0a17 */
        /* <DEDUP_REMOVED lines=27> */
.L_x_1428:
[----:B------:R-:W-:-:S06]  /*da20*/  UISETP.NE.AND UP2, UPT, UR7, 0x1, UPT ;  /* 0x000000010700788c */ /* 0x000fcc000bf45270 */
[----:B------:R-:W-:-:S05]  /*da30*/  PLOP3.LUT P2, PT, PT, PT, UP2, 0x80, 0x0 ;  /* 0x000000000000781c */ /* 0x000fca0003f4f028 */
[----:B------:R-:W-:-:S08]  /*da40*/  @UP2 ULDC.64 UR10, c[0x0][0x9e8] ;  /* 0x00027a00000a2ab9 */ /* 0x000fd00000000a00 */
[----:B------:R-:W-:-:S05]  /*da50*/  @P2 IMAD.HI.U32 R9, R12, UR10, RZ ;  /* 0x0000000a0c092c27 */ /* 0x000fca000f8e00ff */
[----:B------:R-:W-:-:S07]  /*da60*/  @P2 SHF.R.U32.HI R12, RZ, UR11, R9 ;  /* 0x0000000bff0c2c19 */ /* 0x000fce0008011609 */
.L_x_1429:
[----:B------:R-:W-:Y:S05]  /*da70*/  BSYNC B0 ;  /* 0x0000000000007941 */ /* 0x000fea0003800000 */
.L_x_1427:
[----:B------:R-:W-:-:S05]  /*da80*/  IMAD R9, R12, UR7, R5 ;  /* 0x000000070c097c24 */ /* 0x000fca000f8e0205 */
[----:B------:R-:W-:Y:S02]  /*da90*/  VIMNMX R6, R6, R9, !PT ;  /* 0x0000000906067248 */ /* 0x000fe40007fe0100 */
[----:B------:R-:W-:-:S07]  /*daa0*/  VIADDMNMX R8, R9, UR7, R8, PT ;  /* 0x0000000709087c46 */ /* 0x000fce000b800108 */
.L_x_1426:
[C---:B------:R-:W-:Y:S01]  /*dab0*/  ISETP.GE.AND P2, PT, R10.reuse, 0x9, PT ;  /* 0x000000090a00780c */ /* 0x040fe20003f46270 */
[----:B------:R-:W0:Y:S01]  /*dac0*/  SHFL.IDX PT, R3, R3, 0x1, 0x1c1f ;  /* 0x003c1f0003037f89 */ /* 0x000e2200000e0000 */
[----:B------:R-:W-:Y:S02]  /*dad0*/  ISETP.GE.AND P3, PT, R10, 0x2, PT ;  /* 0x000000020a00780c */ /* 0x000fe40003f66270 */
[----:B------:R-:W-:Y:S02]  /*dae0*/  P2R R9, PR, RZ, 0x4 ;  /* 0x00000004ff097803 */ /* 0x000fe40000000000 */
[----:B------:R-:W-:Y:S02]  /*daf0*/  ISETP.GT.AND P2, PT, R6, 0x8, !P2 ;  /* 0x000000080600780c */ /* 0x000fe40005744270 */
[----:B------:R-:W-:Y:S02]  /*db00*/  P2R R11, PR, RZ, 0x8 ;  /* 0x00000008ff0b7803 */ /* 0x000fe40000000000 */
[----:B------:R-:W-:-:S02]  /*db10*/  ISETP.LT.OR P2, PT, R8, 0x9, P2 ;  /* 0x000000090800780c */ /* 0x000fc40001741670 */
[----:B------:R-:W-:Y:S02]  /*db20*/  ISETP.GT.AND P3, PT, R6, 0x1, !P3 ;  /* 0x000000010600780c */ /* 0x000fe40005f64270 */
[----:B------:R-:W-:Y:S02]  /*db30*/  ISETP.GE.AND P4, PT, R10, 0xa, PT ;  /* 0x0000000a0a00780c */ /* 0x000fe40003f86270 */
[----:B------:R-:W-:Y:S02]  /*db40*/  FSEL R92, R92, -INF , !P2 ;  /* 0xff8000005c5c7808 */ /* 0x000fe40005000000 */
[----:B------:R-:W-:Y:S02]  /*db50*/  ISETP.LT.OR P3, PT, R8, 0x2, P3 ;  /* 0x000000020800780c */ /* 0x000fe40001f61670 */
[----:B------:R-:W-:Y:S02]  /*db60*/  ISETP.GT.AND P2, PT, R6, 0x9, !P4 ;  /* 0x000000090600780c */ /* 0x000fe40006744270 */
[----:B------:R-:W-:-:S02]  /*db70*/  FSEL R89, R89, -INF , !P3 ;  /* 0xff80000059597808 */ /* 0x000fc40005800000 */
[----:B------:R-:W-:Y:S01]  /*db80*/  ISETP.LT.OR P2, PT, R8, 0xa, P2 ;  /* 0x0000000a0800780c */ /* 0x000fe20001741670 */
[----:B0-----:R-:W-:Y:S01]  /*db90*/  IMAD.IADD R4, R4, 0x1, R3 ;  /* 0x0000000104047824 */ /* 0x001fe200078e0203 */
[----:B------:R-:W-:Y:S02]  /*dba0*/  ISETP.GE.AND P3, PT, R10, 0x11, PT ;  /* 0x000000110a00780c */ /* 0x000fe40003f66270 */
[----:B------:R-:W-:Y:S02]  /*dbb0*/  FSEL R93, R93, -INF , !P2 ;  /* 0xff8000005d5d7808 */ /* 0x000fe40005000000 */
[----:B------:R-:W-:Y:S02]  /*dbc0*/  ISETP.GT.AND P2, PT, R6, 0x10, !P3 ;  /* 0x000000100600780c */ /* 0x000fe40005f44270 */
[----:B------:R-:W-:Y:S02]  /*dbd0*/  P2R R13, PR, RZ, 0x8 ;  /* 0x00000008ff0d7803 */ /* 0x000fe40000000000 */
[----:B------:R-:W-:-:S02]  /*dbe0*/  ISETP.LT.OR P2, PT, R8, 0x11, P2 ;  /* 0x000000110800780c */ /* 0x000fc40001741670 */
[----:B------:R-:W-:Y:S02]  /*dbf0*/  ISETP.GE.AND P3, PT, R10, 0x12, PT ;  /* 0x000000120a00780c */ /* 0x000fe40003f66270 */
[----:B------:R-:W-:Y:S02]  /*dc00*/  FSEL R96, R96, -INF , !P2 ;  /* 0xff80000060607808 */ /* 0x000fe40005000000 */
[----:B------:R-:W-:Y:S02]  /*dc10*/  ISETP.GT.AND P2, PT, R6, 0x11, !P3 ;  /* 0x000000110600780c */ /* 0x000fe40005f44270 */
[----:B----4-:R-:W-:Y:S02]  /*dc20*/  P2R R14, PR, RZ, 0x8 ;  /* 0x00000008ff0e7803 */ /* 0x010fe40000000000 */
        /* <DEDUP_REMOVED lines=18> */
[----:B------:R-:W-:Y:S02]  /*dd50*/  VIADDMNMX R0, R3, R7, R0, PT ;  /* 0x0000000703007246 */ /* 0x000fe40003800100 */
        /* <DEDUP_REMOVED lines=153> */
[----:B------:R-:W-:-:S04]  /*e6f0*/  ISETP.GT.AND P6, PT, R6, 0x99, !P6 ;  /* 0x000000990600780c */ /* 0x000fc800077c4270 */
[----:B------:R-:W-:-:S04]  /*e700*/  ISETP.LT.OR P6, PT, R8, 0x9a, P6 ;  /* 0x0000009a0800780c */ /* 0x000fc800037c1670 */
        /* <DEDUP_REMOVED lines=16> */
.L_x_1432:
[----:B------:R-:W-:-:S06]  /*e810*/  UISETP.NE.AND UP2, UPT, UR7, 0x1, UPT ;  /* 0x000000010700788c */ /* 0x000fcc000bf45270 */
[----:B------:R-:W-:-:S05]  /*e820*/  PLOP3.LUT P6, PT, PT, PT, UP2, 0x80, 0x0 ;  /* 0x000000000000781c */ /* 0x000fca0003fcf028 */
[----:B------:R-:W-:-:S08]  /*e830*/  @UP2 ULDC.64 UR10, c[0x0][0x9e8] ;  /* 0x00027a00000a2ab9 */ /* 0x000fd00000000a00 */
[----:B------:R-:W-:Y:S01]  /*e840*/  @P6 IMAD.HI.U32 R3, R6, UR10, RZ ;  /* 0x0000000a06036c27 */ /* 0x000fe2000f8e00ff */
[----:B------:R-:W-:-:S13]  /*e850*/  PLOP3.LUT P6, PT, PT, PT, UP2, 0x80, 0x0 ;  /* 0x000000000000781c */ /* 0x000fda0003fcf028 */
[----:B------:R-:W-:-:S07]  /*e860*/  @P6 SHF.R.U32.HI R6, RZ, UR11, R3 ;  /* 0x0000000bff066c19 */ /* 0x000fce0008011603 */
.L_x_1433:
[----:B------:R-:W-:Y:S05]  /*e870*/  BSYNC B0 ;  /* 0x0000000000007941 */ /* 0x000fea0003800000 */
.L_x_1431:
[----:B------:R-:W-:-:S05]  /*e880*/  IMAD R5, R6, UR7, R5 ;  /* 0x0000000706057c24 */ /* 0x000fca000f8e0205 */
[----:B------:R-:W-:Y:S02]  /*e890*/  VIMNMX R4, R4, R5, !PT ;  /* 0x0000000504047248 */ /* 0x000fe40007fe0100 */
[----:B------:R-:W-:-:S07]  /*e8a0*/  VIADDMNMX R0, R5, UR7, R0, PT ;  /* 0x0000000705007c46 */ /* 0x000fce000b800100 */
.L_x_1430:
[----:B------:R-:W-:Y:S01]  /*e8b0*/  ISETP.GT.AND P2, PT, R4, 0x20, !P2 ;  /* 0x000000200400780c */ /* 0x000fe20005744270 */
[----:B------:R-:W-:Y:S01]  /*e8c0*/  @UP0 ULDC UR10, c[0x0][0x44c] ;  /* 0x00011300000a0ab9 */ /* 0x000fe20000000800 */
[----:B------:R-:W-:Y:S01]  /*e8d0*/  ISETP.NE.AND P6, PT, R128, RZ, PT ;  /* 0x000000ff8000720c */ /* 0x000fe20003fc5270 */
[----:B------:R-:W-:Y:S01]  /*e8e0*/  UIMAD.WIDE.U32 UR10, UR39, UR10, URZ ;  /* 0x0000000a270a72a5 */ /* 0x000fe2000f8e003f */
[----:B------:R-:W-:Y:S01]  /*e8f0*/  ISETP.LT.OR P2, PT, R0, 0x21, P2 ;  /* 0x000000210000780c */ /* 0x000fe20001741670 */
[----:B------:R-:W-:Y:S01]  /*e900*/  @UP0 ULDC UR18, c[0x0][0x450] ;  /* 0x0001140000120ab9 */ /* 0x000fe20000000800 */
[----:B------:R-:W-:Y:S01]  /*e910*/  FMNMX.FTZ R3, R88, R89, !PT ;  /* 0x0000005958037209 */ /* 0x000fe20007810000 */
[----:B------:R-:W-:Y:S01]  /*e920*/  UMOV UR14, UR39 ;  /* 0x00000027000e7c82 */ /* 0x000fe20008000000 */
[----:B------:R-:W-:Y:S01]  /*e930*/  FSEL R74, R74, -INF , !P2 ;  /* 0xff8000004a4a7808 */ /* 0x000fe20005000000 */
[----:B------:R-:W-:Y:S01]  /*e940*/  @UP0 USHF.R.U32.HI UR14, URZ, UR18, UR11 ;  /* 0x000000123f0e0299 */ /* 0x000fe2000801160b */
        /* <DEDUP_REMOVED lines=75> */
[----:B------:R-:W-:Y:S02]  /*ee00*/  ISETP.GT.AND P2, PT, R4, 0x50, !P6 ;  /* 0x000000500400780c */ /* 0x000fe40007744270 */
[----:B------:R-:W-:Y:S02]  /*ee10*/  ISETP.NE.AND P6, PT, R130, RZ, PT ;  /* 0x000000ff8200720c */ /* 0x000fe40003fc5270 */
        /* <DEDUP_REMOVED lines=17> */
[----:B------:R-:W-:Y:S01]  /*ef30*/  ISETP.NE.AND P2, PT, R114, RZ, PT ;  /* 0x000000ff7200720c */ /* 0x000fe20003f45270 */
[----:B------:R-:W0:Y:S01]  /*ef40*/  SHFL.BFLY PT, R3, R6, 0x2, 0x1f ;  /* 0x0c401f0006037f89 */ /* 0x000e2200000e0000 */
[C---:B------:R-:W-:Y:S02]  /*ef50*/  ISETP.GT.AND P3, PT, R4.reuse, 0x90, !P3 ;  /* 0x000000900400780c */ /* 0x040fe40005f64270 */
[----:B------:R-:W-:-:S02]  /*ef60*/  ISETP.GT.AND P2, PT, R4, 0x59, !P2 ;  /* 0x000000590400780c */ /* 0x000fc40005744270 */
[----:B------:R-:W-:Y:S02]  /*ef70*/  ISETP.GT.AND P4, PT, R4, 0x91, !P4 ;  /* 0x000000910400780c */ /* 0x000fe40006784270 */
[----:B------:R-:W-:Y:S02]  /*ef80*/  ISETP.LT.OR P2, PT, R0, 0x5a, P2 ;  /* 0x0000005a0000780c */ /* 0x000fe40001741670 */
[----:B------:R-:W-:Y:S02]  /*ef90*/  ISETP.GT.AND P5, PT, R4, 0x98, !P5 ;  /* 0x000000980400780c */ /* 0x000fe40006fa4270 */
[----:B------:R-:W-:Y:S02]  /*efa0*/  FSEL R71, R71, -INF , !P2 ;  /* 0xff80000047477808 */ /* 0x000fe40005000000 */
[----:B------:R-:W-:Y:S02]  /*efb0*/  ISETP.NE.AND P2, PT, R113, RZ, PT ;  /* 0x000000ff7100720c */ /* 0x000fe40003f45270 */
[----:B------:R-:W-:-:S02]  /*efc0*/  ISETP.LT.OR P3, PT, R0, 0x91, P3 ;  /* 0x000000910000780c */ /* 0x000fc40001f61670 */
[----:B------:R-:W-:Y:S02]  /*efd0*/  ISETP.GT.AND P2, PT, R4, 0x60, !P2 ;  /* 0x000000600400780c */ /* 0x000fe40005744270 */
[C---:B------:R-:W-:Y:S02]  /*efe0*/  ISETP.LT.OR P4, PT, R0.reuse, 0x92, P4 ;  /* 0x000000920000780c */ /* 0x040fe40002781670 */
[----:B------:R-:W-:Y:S02]  /*eff0*/  ISETP.LT.OR P2, PT, R0, 0x61, P2 ;  /* 0x000000610000780c */ /* 0x000fe40001741670 */
[----:B------:R-:W-:Y:S02]  /*f000*/  FSEL R34, R34, -INF , !P3 ;  /* 0xff80000022227808 */ /* 0x000fe40005800000 */
[----:B------:R-:W-:Y:S02]  /*f010*/  FSEL R42, R42, -INF , !P2 ;  /* 0xff8000002a2a7808 */ /* 0x000fe40005000000 */
[----:B------:R-:W-:-:S02]  /*f020*/  ISETP.NE.AND P2, PT, R112, RZ, PT ;  /* 0x000000ff7000720c */ /* 0x000fc40003f45270 */
[----:B0-----:R-:W-:Y:S02]  /*f030*/  FMNMX.FTZ R7, R6, R3, !PT ;  /* 0x0000000306077209 */ /* 0x001fe40007810000 */
[----:B------:R-:W-:Y:S02]  /*f040*/  ISETP.GT.AND P2, PT, R4, 0x61, !P2 ;  /* 0x000000610400780c */ /* 0x000fe40005744270 */
[C---:B------:R-:W-:Y:S01]  /*f050*/  ISETP.LT.OR P5, PT, R0.reuse, 0x99, P5 ;  /* 0x000000990000780c */ /* 0x040fe20002fa1670 */
[----:B------:R-:W0:Y:S01]  /*f060*/  SHFL.BFLY PT, R8, R7, 0x1, 0x1f ;  /* 0x0c201f0007087f89 */ /* 0x000e2200000e0000 */
[----:B------:R-:W-:Y:S02]  /*f070*/  ISETP.LT.OR P2, PT, R0, 0x62, P2 ;  /* 0x000000620000780c */ /* 0x000fe40001741670 */
[----:B------:R-:W-:Y:S02]  /*f080*/  FSEL R35, R35, -INF , !P4 ;  /* 0xff80000023237808 */ /* 0x000fe40006000000 */
[----:B------:R-:W-:-:S02]  /*f090*/  FSEL R43, R43, -INF , !P2 ;  /* 0xff8000002b2b7808 */ /* 0x000fc40005000000 */
[----:B------:R-:W-:Y:S02]  /*f0a0*/  ISETP.NE.AND P2, PT, R111, RZ, PT ;  /* 0x000000ff6f00720c */ /* 0x000fe40003f45270 */
[----:B------:R-:W-:Y:S02]  /*f0b0*/  FSEL R38, R38, -INF , !P5 ;  /* 0xff80000026267808 */ /* 0x000fe40006800000 */
[----:B------:R-:W-:Y:S02]  /*f0c0*/  ISETP.GT.AND P2, PT, R4, 0x68, !P2 ;  /* 0x000000680400780c */ /* 0x000fe40005744270 */
[----:B------:R-:W-:Y:S02]  /*f0d0*/  R2UR UR15, R104 ;  /* 0x00000000680f72ca */ /* 0x000fe400000e0000 */
[----:B------:R-:W-:-:S04]  /*f0e0*/  ISETP.LT.OR P2, PT, R0, 0x69, P2 ;  /* 0x000000690000780c */ /* 0x000fc80001741670 */
[----:B------:R-:W-:Y:S02]  /*f0f0*/  FSEL R46, R46, -INF , !P2 ;  /* 0xff8000002e2e7808 */ /* 0x000fe40005000000 */
[----:B------:R-:W-:Y:S02]  /*f100*/  ISETP.NE.AND P2, PT, R110, RZ, PT ;  /* 0x000000ff6e00720c */ /* 0x000fe40003f45270 */
[----:B0-----:R-:W-:Y:S01]  /*f110*/  FMNMX.FTZ R3, R7, R8, !PT ;  /* 0x0000000807037209 */ /* 0x001fe20007810000 */
[----:B------:R-:W-:Y:S01]  /*f120*/  IMAD.U32 R8, RZ, RZ, UR40 ;  /* 0x00000028ff087e24 */ /* 0x000fe2000f8e00ff */
[----:B------:R-:W-:Y:S01]  /*f130*/  ISETP.GT.AND P2, PT, R4, 0x69, !P2 ;  /* 0x000000690400780c */ /* 0x000fe20005744270 */
[----:B------:R-:W-:-:S03]  /*f140*/  UIADD3 UR10, UR15, UR14, URZ ;  /* 0x0000000e0f0a7290 */ /* 0x000fc6000fffe03f */
[----:B------:R-:W-:Y:S01]  /*f150*/  ISETP.LT.OR P2, PT, R0, 0x6a, P2 ;  /* 0x0000006a0000780c */ /* 0x000fe20001741670 */
[----:B------:R-:W-:-:S03]  /*f160*/  UIADD3 UR6, UR10, UR6, URZ ;  /* 0x000000060a067290 */ /* 0x000fc6000fffe03f */
        /* <DEDUP_REMOVED lines=56> */
[----:B------:R-:W-:Y:S01]  /*f4f0*/  ISETP.NE.AND P2, PT, R105, RZ, PT ;  /* 0x000000ff6900720c */ /* 0x000fe20003f45270 */
[----:B------:R-:W-:-:S01]  /*f500*/  FFMA.FTZ R105, R3, R8, -8 ;  /* 0xc100000003697423 */ /* 0x000fc20000010008 */
[----:B------:R-:W-:Y:S02]  /*f510*/  FMNMX.FTZ R20, R98, R13, !PT ;  /* 0x0000000d62147209 */ /* 0x000fe40007810000 */
[----:B------:R-:W-:Y:S02]  /*f520*/  ISETP.GT.AND P2, PT, R4, 0x81, !P2 ;  /* 0x000000810400780c */ /* 0x000fe40005744270 */
[----:B------:R-:W-:-:S02]  /*f530*/  FMNMX.FTZ R15, R99, R20, !PT ;  /* 0x00000014630f7209 */ /* 0x000fc40007810000 */
[----:B------:R-:W-:Y:S02]  /*f540*/  ISETP.LT.OR P2, PT, R0, 0x82, P2 ;  /* 0x000000820000780c */ /* 0x000fe40001741670 */
[----:B------:R-:W-:Y:S02]  /*f550*/  FMNMX.FTZ R20, R102, R15, !PT ;  /* 0x0000000f66147209 */ /* 0x000fe40007810000 */
[----:B------:R-:W-:Y:S02]  /*f560*/  FSEL R27, R27, -INF , !P2 ;  /* 0xff8000001b1b7808 */ /* 0x000fe40005000000 */
[----:B------:R-:W-:Y:S02]  /*f570*/  ISETP.GT.AND P2, PT, R4, 0x88, !P6 ;  /* 0x000000880400780c */ /* 0x000fe40007744270 */
[----:B------:R-:W-:Y:S02]  /*f580*/  FMNMX.FTZ R21, R103, R20, !PT ;  /* 0x0000001467157209 */ /* 0x000fe40007810000 */
[----:B------:R-:W-:-:S02]  /*f590*/  ISETP.LT.OR P2, PT, R0, 0x89, P2 ;  /* 0x000000890000780c */ /* 0x000fc40001741670 */
[----:B------:R-:W-:Y:S02]  /*f5a0*/  FMNMX.FTZ R20, R74, R21, !PT ;  /* 0x000000154a147209 */ /* 0x000fe40007810000 */
[----:B------:R-:W-:Y:S02]  /*f5b0*/  FSEL R30, R30, -INF , !P2 ;  /* 0xff8000001e1e7808 */ /* 0x000fe40005000000 */
[----:B------:R-:W-:Y:S02]  /*f5c0*/  FSETP.NEU.FTZ.AND P2, PT, R3, -INF , PT ;  /* 0xff8000000300780b */ /* 0x000fe40003f5d000 */
[----:B------:R-:W-:Y:S02]  /*f5d0*/  FMNMX.FTZ R21, R75, R20, !PT ;  /* 0x000000144b157209 */ /* 0x000fe40007810000 */
[----:B------:R-:W-:Y:S02]  /*f5e0*/  FSEL R105, R105, RZ, P2 ;  /* 0x000000ff69697208 */ /* 0x000fe40001000000 */
[----:B------:R-:W-:-:S03]  /*f5f0*/  ISETP.NE.AND P6, PT, R106, RZ, PT ;  /* 0x000000ff6a00720c */ /* 0x000fc60003fc5270 */
[--C-:B------:R-:W-:Y:S01]  /*f600*/  FFMA.FTZ R5, R88, UR40, -R105.reuse ;  /* 0x0000002858057c23 */ /* 0x100fe20008010869 */
[----:B------:R-:W-:-:S01]  /*f610*/  FFMA.FTZ R88, R76, UR40, -R105 ;  /* 0x000000284c587c23 */ /* 0x000fc20008010869 */
[----:B------:R-:W-:Y:S01]  /*f620*/  FMNMX.FTZ R76, R78, R21, !PT ;  /* 0x000000154e4c7209 */ /* 0x000fe20007810000 */
[----:B------:R-:W-:-:S01]  /*f630*/  FFMA.FTZ R73, R73, UR40, -R105 ;  /* 0x0000002849497c23 */ /* 0x000fc20008010869 */
[--C-:B------:R-:W-:Y:S01]  /*f640*/  FFMA.FTZ R12, R72, UR40, -R105.reuse ;  /* 0x00000028480c7c23 */ /* 0x100fe20008010869 */
[----:B------:R-:W-:-:S01]  /*f650*/  FFMA.FTZ R72, R77, UR40, -R105 ;  /* 0x000000284d487c23 */ /* 0x000fc20008010869 */
[----:B------:R-:W-:Y:S01]  /*f660*/  FMNMX.FTZ R21, R79, R76, !PT ;  /* 0x0000004c4f157209 */ /* 0x000fe20007810000 */
[----:B------:R0:W-:Y:S01]  /*f670*/  MUFU.EX2 R13, R73 ;  /* 0x00000049000d7308 */ /* 0x0001e20000000800 */
[----:B------:R-:W-:-:S01]  /*f680*/  FFMA.FTZ R20, R80, UR40, -R105 ;  /* 0x0000002850147c23 */ /* 0x000fc20008010869 */
[----:B------:R-:W-:Y:S01]  /*f690*/  ISETP.GT.AND P2, PT, R4, 0x89, !P6 ;  /* 0x000000890400780c */ /* 0x000fe20007744270 */
[----:B------:R-:W-:-:S01]  /*f6a0*/  FFMA.FTZ R6, R89, UR40, -R105 ;  /* 0x0000002859067c23 */ /* 0x000fc20008010869 */
[----:B------:R-:W-:Y:S01]  /*f6b0*/  FMNMX.FTZ R76, R82, R21, !PT ;  /* 0x00000015524c7209 */ /* 0x000fe20007810000 */
[----:B------:R-:W-:-:S01]  /*f6c0*/  FFMA.FTZ R7, R92, UR40, -R105 ;  /* 0x000000285c077c23 */ /* 0x000fc20008010869 */
[----:B------:R-:W-:Y:S01]  /*f6d0*/  ISETP.LT.OR P2, PT, R0, 0x8a, P2 ;  /* 0x0000008a0000780c */ /* 0x000fe20001741670 */
[----:B------:R-:W-:-:S01]  /*f6e0*/  FFMA.FTZ R8, R96, UR40, -R105 ;  /* 0x0000002860087c23 */ /* 0x000fc20008010869 */
[----:B------:R-:W-:Y:S01]  /*f6f0*/  ISETP.NE.AND P6, PT, R10, RZ, PT ;  /* 0x000000ff0a00720c */ /* 0x000fe20003fc5270 */
[----:B------:R-:W-:Y:S01]  /*f700*/  MUFU.EX2 R5, R5 ;  /* 0x0000000500057308 */ /* 0x000fe20000000800 */
[----:B0-----:R-:W-:Y:S01]  /*f710*/  FMNMX.FTZ R73, R83, R76, !PT ;  /* 0x0000004c53497209 */ /* 0x001fe20007810000 */
[--C-:B------:R-:W-:Y:S01]  /*f720*/  FFMA.FTZ R10, R93, UR40, -R105.reuse ;  /* 0x000000285d0a7c23 */ /* 0x100fe20008010869 */
[----:B------:R-:W-:Y:S01]  /*f730*/  FSEL R31, R31, -INF , !P2 ;  /* 0xff8000001f1f7808 */ /* 0x000fe20005000000 */
[--C-:B------:R-:W-:Y:S01]  /*f740*/  FFMA.FTZ R9, R97, UR40, -R105.reuse ;  /* 0x0000002861097c23 */ /* 0x100fe20008010869 */
[----:B------:R-:W-:Y:S01]  /*f750*/  FMNMX.FTZ R76, R86, R73, !PT ;  /* 0x00000049564c7209 */ /* 0x000fe20007810000 */
[--C-:B------:R-:W-:Y:S01]  /*f760*/  FFMA.FTZ R81, R81, UR40, -R105.reuse ;  /* 0x0000002851517c23 */ /* 0x100fe20008010869 */
[----:B------:R-:W-:Y:S01]  /*f770*/  ISETP.GT.AND P2, PT, R4, 0x99, !P6 ;  /* 0x000000990400780c */ /* 0x000fe20007744270 */
[--C-:B------:R-:W-:Y:S01]  /*f780*/  FFMA.FTZ R4, R40, UR40, -R105.reuse ;  /* 0x0000002828047c23 */ /* 0x100fe20008010869 */
[----:B------:R-:W-:Y:S01]  /*f790*/  FMNMX.FTZ R77, R87, R76, !PT ;  /* 0x0000004c574d7209 */ /* 0x000fe20007810000 */
[----:B------:R-:W-:Y:S01]  /*f7a0*/  MUFU.EX2 R6, R6 ;  /* 0x0000000600067308 */ /* 0x000fe20000000800 */
        /* <DEDUP_REMOVED lines=8> */
[----:B------:R-:W-:-:S01]  /*f830*/  FFMA.FTZ R76, R85, UR40, -R105 ;  /* 0x00000028554c7c23 */ /* 0x000fc20008010869 */
[--C-:B------:R-:W-:Y:S01]  /*f840*/  FFMA.FTZ R56, R56, UR40, -R105.reuse ;  /* 0x0000002838387c23 */ /* 0x100fe20008010869 */
[----:B------:R-:W-:Y:S01]  /*f850*/  FMNMX.FTZ R80, R62, R77, !PT ;  /* 0x0000004d3e507209 */ /* 0x000fe20007810000 */
[--C-:B------:R-:W-:Y:S01]  /*f860*/  FFMA.FTZ R57, R57, UR40, -R105.reuse ;  /* 0x0000002839397c23 */ /* 0x100fe20008010869 */
[----:B------:R-:W-:-:S01]  /*f870*/  FFMA.FTZ R60, R60, UR40, -R105 ;  /* 0x000000283c3c7c23 */ /* 0x000fc20008010869 */
[--C-:B------:R-:W-:Y:S01]  /*f880*/  FFMA.FTZ R61, R61, UR40, -R105.reuse ;  /* 0x000000283d3d7c23 */ /* 0x100fe20008010869 */
[----:B------:R-:W-:Y:S01]  /*f890*/  FMNMX.FTZ R77, R63, R80, !PT ;  /* 0x000000503f4d7209 */ /* 0x000fe20007810000 */
[----:B------:R-:W0:Y:S01]  /*f8a0*/  MUFU.EX2 R10, R10 ;  /* 0x0000000a000a7308 */ /* 0x000e220000000800 */
[----:B------:R-:W-:-:S01]  /*f8b0*/  FFMA.FTZ R68, R68, UR40, -R105 ;  /* 0x0000002844447c23 */ /* 0x000fc20008010869 */
[--C-:B------:R-:W-:Y:S01]  /*f8c0*/  FFMA.FTZ R69, R69, UR40, -R105.reuse ;  /* 0x0000002845457c23 */ /* 0x100fe20008010869 */
[----:B------:R-:W-:Y:S01]  /*f8d0*/  FMNMX.FTZ R80, R66, R77, !PT ;  /* 0x0000004d42507209 */ /* 0x000fe20007810000 */
[--C-:B------:R-:W-:Y:S01]  /*f8e0*/  FFMA.FTZ R64, R64, UR40, -R105.reuse ;  /* 0x0000002840407c23 */ /* 0x100fe20008010869 */
[----:B------:R-:W-:-:S01]  /*f8f0*/  FFMA.FTZ R65, R65, UR40, -R105 ;  /* 0x0000002841417c23 */ /* 0x000fc20008010869 */
        /* <DEDUP_REMOVED lines=11> */
[----:B0-----:R-:W-:Y:S01]  /*f9b0*/  F2FP.SATFINITE.E4M3.F32.PACK_AB_MERGE_C R216, R10, R7, RZ ;  /* 0x000000070ad8723e */ /* 0x001fe200048070ff */
[--C-:B------:R-:W-:Y:S01]  /*f9c0*/  FFMA.FTZ R24, R24, UR40, -R105.reuse ;  /* 0x0000002818187c23 */ /* 0x100fe20008010869 */
[----:B------:R-:W-:Y:S01]  /*f9d0*/  FMNMX.FTZ R80, R42, R77, !PT ;  /* 0x0000004d2a507209 */ /* 0x000fe20007810000 */
[--C-:B------:R-:W-:Y:S01]  /*f9e0*/  FFMA.FTZ R25, R25, UR40, -R105.reuse ;  /* 0x0000002819197c23 */ /* 0x100fe20008010869 */
[----:B------:R-:W-:Y:S01]  /*f9f0*/  F2FP.SATFINITE.E4M3.F32.PACK_AB_MERGE_C R216, R6, R5, R216 ;  /* 0x0000000506d8723e */ /* 0x000fe200048070d8 */
[--C-:B------:R-:W-:Y:S01]  /*fa00*/  FFMA.FTZ R36, R36, UR40, -R105.reuse ;  /* 0x0000002824247c23 */ /* 0x100fe20008010869 */
[----:B------:R-:W-:Y:S01]  /*fa10*/  FMNMX.FTZ R77, R43, R80, !PT ;  /* 0x000000502b4d7209 */ /* 0x000fe20007810000 */
[----:B------:R-:W-:Y:S01]  /*fa20*/  MUFU.EX2 R9, R9 ;  /* 0x0000000900097308 */ /* 0x000fe20000000800 */
[----:B------:R-:W-:-:S01]  /*fa30*/  FFMA.FTZ R37, R37, UR40, -R105 ;  /* 0x0000002825257c23 */ /* 0x000fc20008010869 */
[--C-:B------:R-:W-:Y:S01]  /*fa40*/  FFMA.FTZ R32, R32, UR40, -R105.reuse ;  /* 0x0000002820207c23 */ /* 0x100fe20008010869 */
[----:B------:R-:W-:Y:S01]  /*fa50*/  FMNMX.FTZ R80, R46, R77, !PT ;  /* 0x0000004d2e507209 */ /* 0x000fe20007810000 */
[----:B------:R-:W-:-:S03]  /*fa60*/  FFMA.FTZ R33, R33, UR40, -R105 ;  /* 0x0000002821217c23 */ /* 0x000fc60008010869 */
[----:B------:R-:W-:Y:S01]  /*fa70*/  FMNMX.FTZ R77, R47, R80, !PT ;  /* 0x000000502f4d7209 */ /* 0x000fe20007810000 */
[----:B------:R-:W-:Y:S03]  /*fa80*/  MUFU.EX2 R11, R11 ;  /* 0x0000000b000b7308 */ /* 0x000fe60000000800 */
[----:B------:R-:W-:-:S04]  /*fa90*/  FMNMX.FTZ R80, R50, R77, !PT ;  /* 0x0000004d32507209 */ /* 0x000fc80007810000 */
[----:B------:R-:W-:Y:S01]  /*faa0*/  FMNMX.FTZ R77, R51, R80, !PT ;  /* 0x00000050334d7209 */ /* 0x000fe20007810000 */
[----:B------:R-:W0:Y:S03]  /*fab0*/  MUFU.EX2 R14, R14 ;  /* 0x0000000e000e7308 */ /* 0x000e260000000800 */
[----:B------:R-:W-:-:S04]  /*fac0*/  FMNMX.FTZ R80, R54, R77, !PT ;  /* 0x0000004d36507209 */ /* 0x000fc80007810000 */
[----:B------:R-:W-:Y:S01]  /*fad0*/  FMNMX.FTZ R77, R55, R80, !PT ;  /* 0x00000050374d7209 */ /* 0x000fe20007810000 */
[----:B------:R-:W-:Y:S03]  /*fae0*/  MUFU.EX2 R73, R84 ;  /* 0x0000005400497308 */ /* 0x000fe60000000800 */
[----:B------:R-:W-:-:S04]  /*faf0*/  FMNMX.FTZ R80, R26, R77, !PT ;  /* 0x0000004d1a507209 */ /* 0x000fc80007810000 */
[----:B------:R-:W-:Y:S01]  /*fb00*/  FMNMX.FTZ R77, R27, R80, !PT ;  /* 0x000000501b4d7209 */ /* 0x000fe20007810000 */
[----:B------:R-:W-:Y:S01]  /*fb10*/  MUFU.EX2 R12, R12 ;  /* 0x0000000c000c7308 */ /* 0x000fe20000000800 */
[----:B0-----:R-:W-:Y:S02]  /*fb20*/  F2FP.SATFINITE.E4M3.F32.PACK_AB_MERGE_C R218, R14, R11, RZ ;  /* 0x0000000b0eda723e */ /* 0x001fe400048070ff */
[----:B------:R-:W-:Y:S02]  /*fb30*/  FMNMX.FTZ R40, R30, R77, !PT ;  /* 0x0000004d1e287209 */ /* 0x000fe40007810000 */
[----:B------:R-:W-:Y:S02]  /*fb40*/  F2FP.SATFINITE.E4M3.F32.PACK_AB_MERGE_C R218, R9, R8, R218 ;  /* 0x0000000809da723e */ /* 0x000fe400048070da */
[----:B------:R-:W-:Y:S01]  /*fb50*/  FMNMX.FTZ R77, R31, R40, !PT ;  /* 0x000000281f4d7209 */ /* 0x000fe20007810000 */
[----:B------:R-:W-:Y:S03]  /*fb60*/  MUFU.EX2 R15, R88 ;  /* 0x00000058000f7308 */ /* 0x000fe60000000800 */
[----:B------:R-:W-:-:S04]  /*fb70*/  FMNMX.FTZ R40, R34, R77, !PT ;  /* 0x0000004d22287209 */ /* 0x000fc80007810000 */
[----:B------:R-:W-:Y:S01]  /*fb80*/  FMNMX.FTZ R77, R35, R40, !PT ;  /* 0x00000028234d7209 */ /* 0x000fe20007810000 */
[----:B------:R-:W-:-:S01]  /*fb90*/  FFMA.FTZ R40, R44, UR40, -R105 ;  /* 0x000000282c287c23 */ /* 0x000fc20008010869 */
[--C-:B------:R-:W-:Y:S01]  /*fba0*/  FFMA.FTZ R44, R48, UR40, -R105.reuse ;  /* 0x00000028302c7c23 */ /* 0x100fe20008010869 */
[----:B------:R-:W-:-:S01]  /*fbb0*/  FFMA.FTZ R48, R52, UR40, -R105 ;  /* 0x0000002834307c23 */ /* 0x000fc20008010869 */
[----:B------:R-:W-:Y:S01]  /*fbc0*/  FMNMX.FTZ R0, R38, R77, !PT ;  /* 0x0000004d26007209 */ /* 0x000fe20007810000 */
[----:B------:R-:W0:Y:S03]  /*fbd0*/  MUFU.EX2 R72, R72 ;  /* 0x0000004800487308 */ /* 0x000e260000000800 */
[----:B------:R-:W-:-:S05]  /*fbe0*/  FMNMX.FTZ R0, R39, R0, !PT ;  /* 0x0000000027007209 */ /* 0x000fca0007810000 */
[----:B------:R-:W1:Y:S01]  /*fbf0*/  SHFL.BFLY PT, R77, R0, 0x2, 0x1f ;  /* 0x0c401f00004d7f89 */ /* 0x000e6200000e0000 */
[----:B------:R-:W-:Y:S08]  /*fc00*/  MUFU.EX2 R20, R20 ;  /* 0x0000001400147308 */ /* 0x000ff00000000800 */
[----:B------:R-:W2:Y:S01]  /*fc10*/  MUFU.EX2 R76, R76 ;  /* 0x0000004c004c7308 */ /* 0x000ea20000000800 */
[----:B0-----:R-:W-:-:S04]  /*fc20*/  F2FP.SATFINITE.E4M3.F32.PACK_AB_MERGE_C R212, R72, R15, RZ ;  /* 0x0000000f48d4723e */ /* 0x001fc800048070ff */
[----:B------:R-:W-:-:S03]  /*fc30*/  F2FP.SATFINITE.E4M3.F32.PACK_AB_MERGE_C R212, R13, R12, R212 ;  /* 0x0000000c0dd4723e */ /* 0x000fc600048070d4 */
[----:B------:R-:W-:Y:S01]  /*fc40*/  MUFU.EX2 R56, R56 ;  /* 0x0000003800387308 */ /* 0x000fe20000000800 */
[----:B-1----:R-:W-:-:S07]  /*fc50*/  FMNMX.FTZ R77, R0, R77, !PT ;  /* 0x0000004d004d7209 */ /* 0x002fce0007810000 */
[----:B------:R-:W-:Y:S01]  /*fc60*/  MUFU.EX2 R57, R57 ;  /* 0x0000003900397308 */ /* 0x000fe20000000800 */
[----:B--2---:R-:W-:Y:S01]  /*fc70*/  F2FP.SATFINITE.E4M3.F32.PACK_AB_MERGE_C R214, R76, R73, RZ ;  /* 0x000000494cd6723e */ /* 0x004fe200048070ff */
[----:B------:R-:W0:Y:S03]  /*fc80*/  SHFL.BFLY PT, R0, R77, 0x1, 0x1f ;  /* 0x0c201f004d007f89 */ /* 0x000e2600000e0000 */
[----:B------:R-:W-:-:S03]  /*fc90*/  F2FP.SATFINITE.E4M3.F32.PACK_AB_MERGE_C R214, R21, R20, R214 ;  /* 0x0000001415d6723e */ /* 0x000fc600048070d6 */
[----:B------:R-:W-:Y:S08]  /*fca0*/  MUFU.EX2 R60, R60 ;  /* 0x0000003c003c7308 */ /* 0x000ff00000000800 */
[----:B------:R-:W1:Y:S08]  /*fcb0*/  MUFU.EX2 R61, R61 ;  /* 0x0000003d003d7308 */ /* 0x000e700000000800 */
[----:B------:R-:W-:Y:S01]  /*fcc0*/  MUFU.EX2 R68, R68 ;  /* 0x0000004400447308 */ /* 0x000fe20000000800 */
[----:B0-----:R-:W-:Y:S01]  /*fcd0*/  FMNMX.FTZ R0, R77, R0, !PT ;  /* 0x000000004d007209 */ /* 0x001fe20007810000 */
[----:B------:R-:W-:-:S03]  /*fce0*/  IMAD.U32 R77, RZ, RZ, UR40 ;  /* 0x00000028ff4d7e24 */ /* 0x000fc6000f8e00ff */
[C---:B------:R-:W-:Y:S01]  /*fcf0*/  FSETP.NEU.FTZ.AND P2, PT, R0.reuse, -INF , PT ;  /* 0xff8000000000780b */ /* 0x040fe20003f5d000 */
[----:B------:R-:W-:-:S02]  /*fd00*/  FFMA.FTZ R77, R0, R77, -8 ;  /* 0xc1000000004d7423 */ /* 0x000fc4000001004d */
[----:B------:R-:W0:Y:S01]  /*fd10*/  MUFU.EX2 R69, R69 ;  /* 0x0000004500457308 */ /* 0x000e220000000800 */
[----:B-1----:R-:W-:Y:S02]  /*fd20*/  F2FP.SATFINITE.E4M3.F32.PACK_AB_MERGE_C R208, R61, R60, RZ ;  /* 0x0000003c3dd0723e */ /* 0x002fe400048070ff */
[----:B------:R-:W-:Y:S02]  /*fd30*/  FSEL R77, R77, RZ, P2 ;  /* 0x000000ff4d4d7208 */ /* 0x000fe40001000000 */
[----:B------:R-:W-:-:S03]  /*fd40*/  PLOP3.LUT P2, PT, PT, PT, UP1, 0x40, 0x0 ;  /* 0x000000000000781c */ /* 0x000fc60003f4e818 */
        /* <DEDUP_REMOVED lines=8> */
[----:B------:R-:W-:Y:S01]  /*fdd0*/  FADD.FTZ R90, R5, R6 ;  /* 0x00000006055a7221 */ /* 0x000fe20000010000 */
[----:B------:R-:W-:-:S01]  /*fde0*/  FFMA.FTZ R87, R63, UR40, -R77 ;  /* 0x000000283f577c23 */ /* 0x000fc2000801084d */
[--C-:B------:R-:W-:Y:S01]  /*fdf0*/  FFMA.FTZ R80, R94, UR40, -R77.reuse ;  /* 0x000000285e507c23 */ /* 0x100fe2000801084d */
[----:B------:R-:W-:-:S01]  /*fe00*/  FFMA.FTZ R63, R66, UR40, -R77 ;  /* 0x00000028423f7c23 */ /* 0x000fc2000801084d */
[----:B------:R-:W-:Y:S01]  /*fe10*/  FFMA.FTZ R66, R67, UR40, -R77 ;  /* 0x0000002843427c23 */ /* 0x000fe2000801084d */
[----:B------:R-:W-:Y:S01]  /*fe20*/  MUFU.EX2 R52, R52 ;  /* 0x0000003400347308 */ /* 0x000fe20000000800 */
[----:B------:R-:W-:-:S01]  /*fe30*/  FADD.FTZ R67, R7, R90 ;  /* 0x0000005a07437221 */ /* 0x000fc20000010000 */
[--C-:B------:R-:W-:Y:S01]  /*fe40*/  FFMA.FTZ R89, R95, UR40, -R77.reuse ;  /* 0x000000285f597c23 */ /* 0x100fe2000801084d */
[----:B------:R-:W-:-:S01]  /*fe50*/  FFMA.FTZ R84, R98, UR40, -R77 ;  /* 0x0000002862547c23 */ /* 0x000fc2000801084d */
[----:B------:R-:W-:Y:S01]  /*fe60*/  FFMA.FTZ R85, R99, UR40, -R77 ;  /* 0x0000002863557c23 */ /* 0x000fe2000801084d */
[----:B------:R-:W-:-:S01]  /*fe70*/  FADD.FTZ R95, R10, R67 ;  /* 0x000000430a5f7221 */ /* 0x000fc20000010000 */
[--C-:B------:R-:W-:Y:S01]  /*fe80*/  FFMA.FTZ R67, R70, UR40, -R77.reuse ;  /* 0x0000002846437c23 */ /* 0x100fe2000801084d */
[----:B------:R-:W-:-:S01]  /*fe90*/  FFMA.FTZ R88, R102, UR40, -R77 ;  /* 0x0000002866587c23 */ /* 0x000fc2000801084d */
[----:B------:R-:W1:Y:S01]  /*fea0*/  MUFU.EX2 R81, R81 ;  /* 0x0000005100517308 */ /* 0x000e620000000800 */
[----:B------:R-:W-:-:S01]  /*feb0*/  FADD.FTZ R70, R8, R95 ;  /* 0x0000005f08467221 */ /* 0x000fc20000010000 */
[--C-:B------:R-:W-:Y:S01]  /*fec0*/  FFMA.FTZ R91, R103, UR40, -R77.reuse ;  /* 0x00000028675b7c23 */ /* 0x100fe2000801084d */
[----:B------:R-:W-:-:S01]  /*fed0*/  FFMA.FTZ R74, R74, UR40, -R77 ;  /* 0x000000284a4a7c23 */ /* 0x000fc2000801084d */
[----:B------:R-:W-:Y:S01]  /*fee0*/  FFMA.FTZ R75, R75, UR40, -R77 ;  /* 0x000000284b4b7c23 */ /* 0x000fe2000801084d */
[----:B------:R-:W-:-:S01]  /*fef0*/  FADD.FTZ R90, R9, R70 ;  /* 0x00000046095a7221 */ /* 0x000fc20000010000 */
[--C-:B------:R-:W-:Y:S01]  /*ff00*/  FFMA.FTZ R70, R71, UR40, -R77.reuse ;  /* 0x0000002847467c23 */ /* 0x100fe2000801084d */
[----:B------:R-:W-:-:S01]  /*ff10*/  FFMA.FTZ R78, R78, UR40, -R77 ;  /* 0x000000284e4e7c23 */ /* 0x000fc2000801084d */
[----:B------:R-:W2:Y:S01]  /*ff20*/  MUFU.EX2 R80, R80 ;  /* 0x0000005000507308 */ /* 0x000ea20000000800 */
[----:B------:R-:W-:-:S01]  /*ff30*/  FADD.FTZ R95, R11, R90 ;  /* 0x0000005a0b5f7221 */ /* 0x000fc20000010000 */
[--C-:B------:R-:W-:Y:S01]  /*ff40*/  FFMA.FTZ R58, R58, UR40, -R77.reuse ;  /* 0x000000283a3a7c23 */ /* 0x100fe2000801084d */
[----:B------:R-:W-:-:S01]  /*ff50*/  FFMA.FTZ R59, R59, UR40, -R77 ;  /* 0x000000283b3b7c23 */ /* 0x000fc2000801084d */
[----:B------:R-:W-:Y:S01]  /*ff60*/  FFMA.FTZ R62, R62, UR40, -R77 ;  /* 0x000000283e3e7c23 */ /* 0x000fe2000801084d */
[----:B------:R-:W-:-:S01]  /*ff70*/  FADD.FTZ R95, R14, R95 ;  /* 0x0000005f0e5f7221 */ /* 0x000fc20000010000 */
[----:B0-----:R-:W-:Y:S01]  /*ff80*/  F2FP.SATFINITE.E4M3.F32.PACK_AB_MERGE_C R210, R69, R68, RZ ;  /* 0x0000004445d2723e */ /* 0x001fe200048070ff */
        /* <DEDUP_REMOVED lines=11> */
[--C-:B------:R-:W-:Y:S01]  /*10040*/  FFMA.FTZ R54, R54, UR40, -R77.reuse ;  /* 0x0000002836367c23 */ /* 0x100fe2000801084d */
[----:B------:R-:W-:-:S01]  /*10050*/  FFMA.FTZ R55, R55, UR40, -R77 ;  /* 0x0000002837377c23 */ /* 0x000fc2000801084d */
[--C-:B------:R-:W-:Y:S01]  /*10060*/  FFMA.FTZ R26, R26, UR40, -R77.reuse ;  /* 0x000000281a1a7c23 */ /* 0x100fe2000801084d */
[----:B------:R-:W-:-:S01]  /*10070*/  FFMA.FTZ R27, R27, UR40, -R77 ;  /* 0x000000281b1b7c23 */ /* 0x000fc2000801084d */
[--C-:B------:R-:W-:Y:S01]  /*10080*/  FFMA.FTZ R30, R30, UR40, -R77.reuse ;  /* 0x000000281e1e7c23 */ /* 0x100fe2000801084d */
[----:B------:R-:W-:-:S01]  /*10090*/  FFMA.FTZ R31, R31, UR40, -R77 ;  /* 0x000000281f1f7c23 */ /* 0x000fc2000801084d */
[----:B------:R-:W2:Y:S01]  /*100a0*/  MUFU.EX2 R85, R85 ;  /* 0x0000005500557308 */ /* 0x000ea20000000800 */
[----:B0-----:R-:W-:-:S01]  /*100b0*/  FADD.FTZ R71, R89, R90 ;  /* 0x0000005a59477221 */ /* 0x001fc20000010000 */
[--C-:B------:R-:W-:Y:S01]  /*100c0*/  FFMA.FTZ R34, R34, UR40, -R77.reuse ;  /* 0x0000002822227c23 */ /* 0x100fe2000801084d */
[----:B------:R-:W-:-:S01]  /*100d0*/  FFMA.FTZ R35, R35, UR40, -R77 ;  /* 0x0000002823237c23 */ /* 0x000fc2000801084d */
[--C-:B------:R-:W-:Y:S01]  /*100e0*/  FFMA.FTZ R38, R38, UR40, -R77.reuse ;  /* 0x0000002826267c23 */ /* 0x100fe2000801084d */
[----:B------:R-:W-:-:S01]  /*100f0*/  FFMA.FTZ R39, R39, UR40, -R77 ;  /* 0x0000002827277c23 */ /* 0x000fc2000801084d */
[----:B------:R-:W-:-:S02]  /*10100*/  F2FP.SATFINITE.E4M3.F32.PACK_AB_MERGE_C R80, R89, R80, RZ ;  /* 0x000000505950723e */ /* 0x000fc400048070ff */
[----:B------:R-:W0:Y:S01]  /*10110*/  MUFU.EX2 R88, R88 ;  /* 0x0000005800587308 */ /* 0x000e220000000800 */
[----:B-1----:R-:W-:-:S01]  /*10120*/  FADD.FTZ R10, R84, R71 ;  /* 0x00000047540a7221 */ /* 0x002fc20000010000 */
[----:B------:R-:W-:Y:S01]  /*10130*/  FADD.FTZ R71, R15, R92 ;  /* 0x0000005c0f477221 */ /* 0x000fe20000010000 */
[----:B------:R-:W-:Y:S02]  /*10140*/  F2FP.SATFINITE.E4M3.F32.PACK_AB_MERGE_C R208, R57, R56, R208 ;  /* 0x0000003839d0723e */ /* 0x000fe400048070d0 */
[----:B------:R-:W-:Y:S01]  /*10150*/  F2FP.SATFINITE.E4M3.F32.PACK_AB_MERGE_C R217, R81, R52, R80 ;  /* 0x0000003451d9723e */ /* 0x000fe20004807050 */
[----:B------:R-:W-:-:S02]  /*10160*/  FADD.FTZ R71, R72, R71 ;  /* 0x0000004748477221 */ /* 0x000fc40000010000 */
[----:B------:R-:W1:Y:S01]  /*10170*/  MUFU.EX2 R91, R91 ;  /* 0x0000005b005b7308 */ /* 0x000e620000000800 */
[----:B--2---:R-:W-:-:S01]  /*10180*/  FADD.FTZ R11, R85, R10 ;  /* 0x0000000a550b7221 */ /* 0x004fc20000010000 */
[----:B------:R-:W-:-:S04]  /*10190*/  FADD.FTZ R14, R20, R71 ;  /* 0x00000047140e7221 */ /* 0x000fc80000010000 */
[----:B------:R-:W-:Y:S02]  /*101a0*/  FADD.FTZ R14, R21, R14 ;  /* 0x0000000e150e7221 */ /* 0x000fe40000010000 */
[----:B------:R-:W2:Y:S01]  /*101b0*/  MUFU.EX2 R74, R74 ;  /* 0x0000004a004a7308 */ /* 0x000ea20000000800 */
[----:B0-----:R-:W-:-:S07]  /*101c0*/  FADD.FTZ R10, R88, R11 ;  /* 0x0000000b580a7221 */ /* 0x001fce0000010000 */
[----:B------:R-:W0:Y:S01]  /*101d0*/  MUFU.EX2 R75, R75 ;  /* 0x0000004b004b7308 */ /* 0x000e220000000800 */
[----:B-1----:R-:W-:-:S01]  /*101e0*/  FADD.FTZ R5, R91, R10 ;  /* 0x0000000a5b057221 */ /* 0x002fc20000010000 */
[----:B------:R-:W-:-:S04]  /*101f0*/  F2FP.SATFINITE.E4M3.F32.PACK_AB_MERGE_C R88, R91, R88, RZ ;  /* 0x000000585b58723e */ /* 0x000fc800048070ff */
[----:B------:R-:W-:Y:S02]  /*10200*/  F2FP.SATFINITE.E4M3.F32.PACK_AB_MERGE_C R219, R85, R84, R88 ;  /* 0x0000005455db723e */ /* 0x000fe40004807058 */
[----:B------:R-:W1:Y:S01]  /*10210*/  MUFU.EX2 R78, R78 ;  /* 0x0000004e004e7308 */ /* 0x000e620000000800 */
[----:B--2---:R-:W-:-:S01]  /*10220*/  FADD.FTZ R6, R74, R5 ;  /* 0x000000054a067221 */ /* 0x004fc20000010000 */
[----:B------:R-:W-:-:S04]  /*10230*/  FADD.FTZ R5, R73, R14 ;  /* 0x0000000e49057221 */ /* 0x000fc80000010000 */
[----:B------:R-:W-:Y:S01]  /*10240*/  FADD.FTZ R11, R76, R5 ;  /* 0x000000054c0b7221 */ /* 0x000fe20000010000 */
[----:B------:R-:W-:-:S01]  /*10250*/  FFMA.FTZ R5, R50, UR40, -R77 ;  /* 0x0000002832057c23 */ /* 0x000fc2000801084d */
        /* <DEDUP_REMOVED lines=17> */
[----:B--2---:R-:W-:-:S01]  /*10370*/  FADD.FTZ R9, R83, R8 ;  /* 0x0000000853097221 */ /* 0x004fc20000010000 */
[----:B------:R-:W-:-:S06]  /*10380*/  FADD.FTZ R8, R64, R61 ;  /* 0x0000003d40087221 */ /* 0x000fcc0000010000 */
[----:B------:R-:W2:Y:S01]  /*10390*/  MUFU.EX2 R58, R58 ;  /* 0x0000003a003a7308 */ /* 0x000ea20000000800 */
[----:B0-----:R-:W-:-:S01]  /*103a0*/  FADD.FTZ R9, R86, R9 ;  /* 0x0000000956097221 */ /* 0x001fc20000010000 */
[----:B------:R-:W-:-:S04]  /*103b0*/  F2FP.SATFINITE.E4M3.F32.PACK_AB_MERGE_C R83, R86, R83, RZ ;  /* 0x000000535653723e */ /* 0x000fc800048070ff */
[----:B------:R-:W-:Y:S02]  /*103c0*/  F2FP.SATFINITE.E4M3.F32.PACK_AB_MERGE_C R215, R82, R79, R83 ;  /* 0x0000004f52d7723e */ /* 0x000fe40004807053 */
[----:B------:R-:W0:Y:S01]  /*103d0*/  MUFU.EX2 R59, R59 ;  /* 0x0000003b003b7308 */ /* 0x000e220000000800 */
[C---:B-1----:R-:W-:Y:S01]  /*103e0*/  F2FP.SATFINITE.E4M3.F32.PACK_AB_MERGE_C R210, R65.reuse, R64, R210 ;  /* 0x0000004041d2723e */ /* 0x042fe200048070d2 */
[----:B------:R-:W-:-:S04]  /*103f0*/  FADD.FTZ R65, R65, R8 ;  /* 0x0000000841417221 */ /* 0x000fc80000010000 */
[----:B------:R-:W-:Y:S02]  /*10400*/  FADD.FTZ R68, R68, R65 ;  /* 0x0000004144447221 */ /* 0x000fe40000010000 */
        /* <DEDUP_REMOVED lines=9> */
[----:B------:R-:W-:-:S04]  /*104a0*/  F2FP.SATFINITE.E4M3.F32.PACK_AB_MERGE_C R62, R87, R62, RZ ;  /* 0x0000003e573e723e */ /* 0x000fc800048070ff */
[----:B------:R-:W-:Y:S02]  /*104b0*/  F2FP.SATFINITE.E4M3.F32.PACK_AB_MERGE_C R209, R59, R58, R62 ;  /* 0x0000003a3bd1723e */ /* 0x000fe4000480703e */
        /* <DEDUP_REMOVED lines=8> */
[----:B-1----:R-:W-:-:S07]  /*10540*/  FADD.FTZ R9, R67, R8 ;  /* 0x0000000843097221 */ /* 0x002fce0000010000 */
[----:B------:R-:W1:Y:S08]  /*10550*/  MUFU.EX2 R70, R70 ;  /* 0x0000004600467308 */ /* 0x000e700000000800 */
[----:B------:R-:W2:Y:S01]  /*10560*/  MUFU.EX2 R42, R42 ;  /* 0x0000002a002a7308 */ /* 0x000ea20000000800 */
[----:B0-----:R-:W-:Y:S01]  /*10570*/  F2FP.SATFINITE.E4M3.F32.PACK_AB_MERGE_C R204, R41, R4, R10 ;  /* 0x0000000429cc723e */ /* 0x001fe2000480700a */
[----:B------:R-:W-:-:S04]  /*10580*/  FADD.FTZ R4, R4, R69 ;  /* 0x0000004504047221 */ /* 0x000fc80000010000 */
[----:B------:R-:W-:Y:S02]  /*10590*/  FADD.FTZ R41, R41, R4 ;  /* 0x0000000429297221 */ /* 0x000fe40000010000 */
[----:B------:R-:W0:Y:S01]  /*105a0*/  MUFU.EX2 R7, R43 ;  /* 0x0000002b00077308 */ /* 0x000e220000000800 */
[----:B-1----:R-:W-:-:S01]  /*105b0*/  FADD.FTZ R9, R70, R9 ;  /* 0x0000000946097221 */ /* 0x002fc20000010000 */
[----:B------:R-:W-:Y:S01]  /*105c0*/  FADD.FTZ R40, R40, R41 ;  /* 0x0000002928287221 */ /* 0x000fe20000010000 */
[----:B------:R-:W-:-:S03]  /*105d0*/  F2FP.SATFINITE.E4M3.F32.PACK_AB_MERGE_C R67, R70, R67, RZ ;  /* 0x000000434643723e */ /* 0x000fc600048070ff */
[----:B------:R-:W-:Y:S01]  /*105e0*/  FADD.FTZ R45, R45, R40 ;  /* 0x000000282d2d7221 */ /* 0x000fe20000010000 */
[----:B------:R-:W-:Y:S01]  /*105f0*/  F2FP.SATFINITE.E4M3.F32.PACK_AB_MERGE_C R211, R66, R63, R67 ;  /* 0x0000003f42d3723e */ /* 0x000fe20004807043 */
        /* <DEDUP_REMOVED lines=10> */
[----:B-1----:R-:W-:-:S01]  /*106a0*/  FADD.FTZ R4, R47, R4 ;  /* 0x000000042f047221 */ /* 0x002fc20000010000 */
[----:B------:R-:W-:-:S04]  /*106b0*/  F2FP.SATFINITE.E4M3.F32.PACK_AB_MERGE_C R46, R47, R46, RZ ;  /* 0x0000002e2f2e723e */ /* 0x000fc800048070ff */
[----:B------:R-:W-:Y:S02]  /*106c0*/  F2FP.SATFINITE.E4M3.F32.PACK_AB_MERGE_C R205, R7, R42, R46 ;  /* 0x0000002a07cd723e */ /* 0x000fe4000480702e */
        /* <DEDUP_REMOVED lines=67> */
.L_x_1435:
[----:B------:R-:W-:-:S11]  /*10b00*/  UISETP.NE.AND UP2, UPT, UR7, 0x1, UPT ;  /* 0x000000010700788c */ /* 0x000fd6000bf45270 */
[----:B------:R-:W-:Y:S02]  /*10b10*/  @UP2 ULDC.64 UR18, c[0x0][0x9e8] ;  /* 0x00027a0000122ab9 */ /* 0x000fe40000000a00 */
[----:B------:R-:W-:-:S04]  /*10b20*/  UIMAD.WIDE.U32 UR10, UR14, UR18, URZ ;  /* 0x000000120e0a72a5 */ /* 0x000fc8000f8e003f */
[----:B------:R-:W-:-:S12]  /*10b30*/  @UP2 USHF.R.U32.HI UR14, URZ, UR19, UR11 ;  /* 0x000000133f0e2299 */ /* 0x000fd8000801160b */
.L_x_1436:
[----:B------:R-:W-:-:S04]  /*10b40*/  UIMAD UR7, UR14, UR7, UR7 ;  /* 0x000000070e0772a4 */ /* 0x000fc8000f8e0207 */
[----:B------:R-:W-:-:S04]  /*10b50*/  UISETP.LT.AND UP2, UPT, UR6, UR7, UPT ;  /* 0x000000070600728c */ /* 0x000fc8000bf41270 */
[----:B------:R-:W-:-:S12]  /*10b60*/  USEL UR6, UR6, UR7, UP2 ;  /* 0x0000000706067287 */ /* 0x000fd80009000000 */
.L_x_1434:
        /* <DEDUP_REMOVED lines=106> */
.L_x_1455:
        /* <DEDUP_REMOVED lines=9> */
.L_x_1439:
[----:B------:R-:W-:Y:S01]  /*112a0*/  ULEA UR6, UR56, UR38, 0x3 ;  /* 0x0000002638067291 */ /* 0x000fe2000f8e183f */
[----:B------:R-:W-:-:S05]  /*112b0*/  IMAD.U32 R7, RZ, RZ, UR55 ;  /* 0x00000037ff077e24 */ /* 0x000fca000f8e00ff */
[----:B------:R-:W-:-:S04]  /*112c0*/  SHF.L.U32 R7, R7, 0x1f, RZ ;  /* 0x0000001f07077819 */ /* 0x000fc800000006ff */
[----:B------:R0:W1:Y:S01]  /*112d0*/  SYNCS.PHASECHK.TRANS64.TRYWAIT P2, [UR6+0x33430], R7 ;  /* 0x03343007ff0075a7 */ /* 0x0000620008040146 */
[----:B------:R-:W-:Y:S05]  /*112e0*/  @!P0 BRA `(.L_x_1440) ;  /* 0x0000000000048947 */ /* 0x000fea0003800000 */
[----:B------:R-:W-:Y:S01]  /*112f0*/  BPT.TRAP 0x1 ;  /* 0x000000040000795c */ /* 0x000fe20000300000 */
.L_x_1440:
[----:B-1----:R-:W-:Y:S05]  /*11300*/  @P2 BRA `(.L_x_1438) ;  /* 0x0000000000082947 */ /* 0x002fea0003800000 */
[----:B------:R-:W1:Y:S02]  /*11310*/  SYNCS.PHASECHK.TRANS64.TRYWAIT P2, [UR6+0x33430], R7 ;  /* 0x03343007ff0075a7 */ /* 0x000e640008040146 */
[----:B-1----:R-:W-:Y:S05]  /*11320*/  @!P2 BRA `(.L_x_1441) ;  /* 0x000001b00000a947 */ /* 0x002fea0003800000 */
.L_x_1438:
        /* <DEDUP_REMOVED lines=189> */
.L_x_1443:
[----:B------:R-:W-:Y:S01]  /*11f00*/  ULEA UR6, UR49, UR38, 0x3 ;  /* 0x0000002631067291 */ /* 0x000fe2000f8e183f */
[----:B------:R-:W-:-:S05]  /*11f10*/  IMAD.U32 R7, RZ, RZ, UR45 ;  /* 0x0000002dff077e24 */ /* 0x000fca000f8e00ff */
[----:B------:R-:W-:-:S04]  /*11f20*/  SHF.L.U32 R7, R7, 0x1f, RZ ;  /* 0x0000001f07077819 */ /* 0x000fc800000006ff */
[----:B------:R0:W1:Y:S01]  /*11f30*/  SYNCS.PHASECHK.TRANS64.TRYWAIT P2, [UR6+0x33450], R7 ;  /* 0x03345007ff0075a7 */ /* 0x0000620008040146 */
[----:B------:R-:W-:Y:S05]  /*11f40*/  @!P0 BRA `(.L_x_1444) ;  /* 0x0000000000048947 */ /* 0x000fea0003800000 */
[----:B------:R-:W-:Y:S01]  /*11f50*/  BPT.TRAP 0x1 ;  /* 0x000000040000795c */ /* 0x000fe20000300000 */
.L_x_1444:
[----:B-1----:R-:W-:Y:S05]  /*11f60*/  @P2 BRA `(.L_x_1442) ;  /* 0x0000000000082947 */ /* 0x002fea0003800000 */
[----:B------:R-:W1:Y:S02]  /*11f70*/  SYNCS.PHASECHK.TRANS64.TRYWAIT P2, [UR6+0x33450], R7 ;  /* 0x03345007ff0075a7 */ /* 0x000e640008040146 */
[----:B-1----:R-:W-:Y:S05]  /*11f80*/  @!P2 BRA `(.L_x_1445) ;  /* 0x000001a40000a947 */ /* 0x002fea0003800000 */
.L_x_1442:
[----:B------:R-:W-:Y:S01]  /*11f90*/  UIADD3 UR6, UR38, 0x200, URZ ;  /* 0x0000020026067890 */ /* 0x000fe2000fffe03f */
[----:B------:R-:W-:Y:S01]  /*11fa0*/  WARPGROUP.ARRIVE ;  /* 0x00000000000079c5 */ /* 0x000fe20000000000 */
[----:B------:R-:W-:Y:S01]  /*11fb0*/  UMOV UR7, 0xc0000010 ;  /* 0xc000001000077882 */ /* 0x000fe20000000000 */
[----:B------:R-:W-:Y:S01]  /*11fc0*/  PLOP3.LUT P2, PT, PT, PT, UP0, 0x80, 0x0 ;  /* 0x000000000000781c */ /* 0x000fe20003f4f008 */
[----:B------:R-:W-:-:S03]  /*11fd0*/  USHF.R.U32.HI UR6, URZ, 0x4, UR6 ;  /* 0x000000043f067899 */ /* 0x000fc60008011606 */
[----:B------:R-:W2:Y:S01]  /*11fe0*/  S2R R9, SR_TID.X ;  /* 0x0000000000097919 */ /* 0x000ea20000002100 */
[----:B------:R-:W-:Y:S01]  /*11ff0*/  PLOP3.LUT P3, PT, PT, PT, UP0, 0x80, 0x0 ;  /* 0x000000000000781c */ /* 0x000fe20003f6f008 */
[----:B------:R-:W-:Y:S01]  /*12000*/  VIADD R10, R224, UR39 ;  /* 0x00000027e00a7c36 */ /* 0x000fe20008000000 */
[----:B------:R-:W-:Y:S01]  /*12010*/  ULOP3.LUT UR6, UR6, 0x3fff, URZ, 0xc0, !UPT ;  /* 0x00003fff06067892 */ /* 0x000fe2000f8ec03f */
[----:B01----:R-:W-:Y:S02]  /*12020*/  IMAD.U32 R7, RZ, RZ, UR56 ;  /* 0x00000038ff077e24 */ /* 0x003fe4000f8e00ff */
[----:B------:R-:W-:Y:S01]  /*12030*/  IMAD R11, R4, -0xa0, RZ ;  /* 0xffffff60040b7824 */ /* 0x000fe200078e02ff */
[----:B------:R-:W-:Y:S02]  /*12040*/  ULOP3.LUT UR6, UR6, 0x10000, URZ, 0xfc, !UPT ;  /* 0x0001000006067892 */ /* 0x000fe4000f8efc3f */
[----:B------:R-:W-:Y:S02]  /*12050*/  @!P1 LEA R7, R7, UR38, 0x3 ;  /* 0x0000002607079c11 */ /* 0x000fe4000f8e18ff */
[----:B------:R-:W-:Y:S01]  /*12060*/  UIMAD UR10, UR49, 0x780, UR6 ;  /* 0x00000780310a78a4 */ /* 0x000fe2000f8e0206 */
[----:B------:R-:W-:-:S02]  /*12070*/  IADD3 R13, -R23, 0x1, R11 ;  /* 0x00000001170d7810 */ /* 0x000fc40007ffe10b */
[----:B------:R-:W-:Y:S02]  /*12080*/  @!P1 VIADD R7, R7, 0x33440 ;  /* 0x0003344007079836 */ /* 0x000fe40000000000 */
[----:B------:R-:W-:Y:S02]  /*12090*/  IADD3 R13, -R16, R13, R22 ;  /* 0x0000000d100d7210 */ /* 0x000fe40007ffe116 */
[----:B------:R-:W-:Y:S01]  /*120a0*/  UMOV UR6, UR10 ;  /* 0x0000000a00067c82 */ /* 0x000fe20008000000 */
[----:B------:R-:W-:Y:S01]  /*120b0*/  @!P1 PRMT R7, RZ, 0x654, R7 ;  /* 0x00000654ff079816 */ /* 0x000fe20000000007 */
[----:B------:R-:W-:Y:S01]  /*120c0*/  QGMMA.64x192x32.F32.E4M3.E4M3 R24, R216, gdesc[UR4], R24, gsb0 ;  /* 0x02e00004d8187df3 */ /* 0x000fe20008000818 */
[----:B------:R-:W-:Y:S01]  /*120d0*/  UIADD3 UR6, UR10, 0x180, URZ ;  /* 0x000001800a067890 */ /* 0x000fe2000fffe03f */
[----:B------:R-:W-:Y:S01]  /*120e0*/  VIADD R12, R13, UR54 ;  /* 0x000000360d0c7c36 */ /* 0x000fe20008000000 */
[----:B------:R-:W-:Y:S01]  /*120f0*/  UMOV UR7, 0xc0000010 ;  /* 0xc000001000077882 */ /* 0x000fe20000000000 */
[----:B--2---:R-:W-:Y:S01]  /*12100*/  SHF.R.U32.HI R9, RZ, 0x7, R9 ;  /* 0x00000007ff097819 */ /* 0x004fe20000011609 */
[----:B------:R-:W-:-:S02]  /*12110*/  WARPGROUP.DEPBAR.LE gsb0, 0x0 ;  /* 0x00008000000079c5 */ /* 0x000fc40000010000 */
[----:B------:R-:W-:-:S13]  /*12120*/  WARPGROUP.ARRIVE ;  /* 0x00000000000079c5 */ /* 0x000fda0000000000 */
        /* <DEDUP_REMOVED lines=23> */
[----:B------:R-:W0:Y:S02]  /*122a0*/  SHFL.IDX PT, R19, R10, RZ, 0x1c1f ;  /* 0x001c1fff0a137589 */ /* 0x000e2400000e0000 */
[----:B------:R-:W-:Y:S02]  /*122b0*/  VIADD R13, R13, UR6 ;  /* 0x000000060d0d7c36 */ /* 0x000fe40008000000 */
[--C-:B0-----:R-:W-:Y:S02]  /*122c0*/  IMAD.IADD R14, R12, 0x1, R19.reuse ;  /* 0x000000010c0e7824 */ /* 0x101fe400078e0213 */
[----:B------:R-:W-:Y:S01]  /*122d0*/  IMAD.IADD R15, R13, 0x1, R19 ;  /* 0x000000010d0f7824 */ /* 0x000fe200078e0213 */
[----:B------:R-:W-:Y:S02]  /*122e0*/  WARPGROUP.DEPBAR.LE gsb0, 0x0 ;  /* 0x00008000000079c5 */ /* 0x000fe40000010000 */
[----:B------:R0:W-:Y:S06]  /*122f0*/  BAR.ARV R8, 0x100 ;  /* 0x000400080000751d */ /* 0x0001ec0000002000 */
[----:B------:R1:W-:Y:S02]  /*12300*/  @!P1 SYNCS.ARRIVE.TRANS64.RED.A1T0 RZ, [R7+URZ], RZ ;  /* 0x000000ff07ff99a7 */ /* 0x0003e4000810043f */
[----:B-1----:R-:W-:Y:S01]  /*12310*/  IMAD.IADD R7, R11, 0x1, -R23 ;  /* 0x000000010b077824 */ /* 0x002fe200078e0a17 */
[----:B0-----:R-:W-:Y:S06]  /*12320*/  @P2 BRA `(.L_x_1446) ;  /* 0x0000000000542947 */ /* 0x001fec0003800000 */
        /* <DEDUP_REMOVED lines=12> */
.L_x_1448:
[----:B------:R-:W-:-:S05]  /*123f0*/  IMAD.U32 R20, RZ, RZ, UR52 ;  /* 0x00000034ff147e24 */ /* 0x000fca000f8e00ff */
[----:B------:R-:W-:-:S13]  /*12400*/  ISETP.NE.AND P2, PT, R20, 0x1, PT ;  /* 0x000000011400780c */ /* 0x000fda0003f45270 */
[----:B------:R-:W0:Y:S02]  /*12410*/  @P2 LDC.64 R8, c[0x0][0x9e8] ;  /* 0x00027a00ff082b82 */ /* 0x000e240000000a00 */
[----:B0-----:R-:W-:-:S05]  /*12420*/  @P2 IMAD.HI.U32 R8, R19, R8, RZ ;  /* 0x0000000813082227 */ /* 0x001fca00078e00ff */
[----:B------:R-:W-:-:S07]  /*12430*/  @P2 SHF.R.U32.HI R19, RZ, R9, R8 ;  /* 0x00000009ff132219 */ /* 0x000fce0000011608 */
.L_x_1449:
[----:B------:R-:W-:Y:S05]  /*12440*/  BSYNC B0 ;  /* 0x0000000000007941 */ /* 0x000fea0003800000 */
.L_x_1447:
[----:B------:R-:W-:-:S05]  /*12450*/  IMAD R19, R19, R20, R7 ;  /* 0x0000001413137224 */ /* 0x000fca00078e0207 */
[----:B------:R-:W-:Y:S02]  /*12460*/  VIMNMX R15, R15, R19, !PT ;  /* 0x000000130f0f7248 */ /* 0x000fe40007fe0100 */
[----:B------:R-:W-:-:S07]  /*12470*/  VIADDMNMX R14, R19, R20, R14, PT ;  /* 0x00000014130e7246 */ /* 0x000fce000380010e */
.L_x_1446:
[C---:B------:R-:W-:Y:S01]  /*12480*/  ISETP.GE.AND P3, PT, R11.reuse, 0x2, PT ;  /* 0x000000020b00780c */ /* 0x040fe20003f66270 */
[----:B------:R-:W0:Y:S01]  /*12490*/  SHFL.IDX PT, R10, R10, 0x1, 0x1c1f ;  /* 0x003c1f000a0a7f89 */ /* 0x000e2200000e0000 */
        /* <DEDUP_REMOVED lines=10> */
[----:B------:R-:W-:Y:S01]  /*12540*/  FSEL R185, R185, -INF , !P3 ;  /* 0xff800000b9b97808 */ /* 0x000fe20005800000 */
[--C-:B0-----:R-:W-:Y:S01]  /*12550*/  IMAD.IADD R12, R12, 0x1, R10.reuse ;  /* 0x000000010c0c7824 */ /* 0x101fe200078e020a */
[----:B------:R-:W-:Y:S01]  /*12560*/  ISETP.LT.OR P2, PT, R14, 0x9, P2 ;  /* 0x000000090e00780c */ /* 0x000fe20001741670 */
[----:B------:R-:W-:Y:S01]  /*12570*/  IMAD.IADD R13, R13, 0x1, R10 ;  /* 0x000000010d0d7824 */ /* 0x000fe200078e020a */
[----:B------:R-:W-:Y:S02]  /*12580*/  ISETP.GE.AND P3, PT, R11, 0x11, PT ;  /* 0x000000110b00780c */ /* 0x000fe40003f66270 */
[----:B------:R-:W-:Y:S02]  /*12590*/  FSEL R188, R188, -INF , !P2 ;  /* 0xff800000bcbc7808 */ /* 0x000fe40005000000 */
[----:B------:R-:W-:Y:S02]  /*125a0*/  ISETP.GT.AND P2, PT, R15, 0x9, !P4 ;  /* 0x000000090f00780c */ /* 0x000fe40006744270 */
[----:B------:R-:W-:-:S02]  /*125b0*/  LOP3.LUT R17, R17, 0x7fffffff, RZ, 0xc0, !PT ;  /* 0x7fffffff11117812 */ /* 0x000fc400078ec0ff */
[----:B------:R-:W-:Y:S02]  /*125c0*/  ISETP.LT.OR P2, PT, R14, 0xa, P2 ;  /* 0x0000000a0e00780c */ /* 0x000fe40001741670 */
[----:B------:R-:W-:Y:S02]  /*125d0*/  @P4 LOP3.LUT R17, R17, 0x80000000, RZ, 0xfc, !PT ;  /* 0x8000000011114812 */ /* 0x000fe400078efcff */
        /* <DEDUP_REMOVED lines=13> */
[----:B------:R-:W-:Y:S02]  /*126b0*/  LOP3.LUT R2, R2, 0xfffffffd, RZ, 0xc0, !PT ;  /* 0xfffffffd02027812 */ /* 0x000fe400078ec0ff */
[----:B------:R-:W-:Y:S02]  /*126c0*/  ISETP.GT.AND P2, PT, R15, 0x18, !P3 ;  /* 0x000000180f00780c */ /* 0x000fe40005f44270 */
[----:B------:R-:W-:-:S02]  /*126d0*/  LOP3.LUT R17, R17, 0xfffffffd, RZ, 0xc0, !PT ;  /* 0xfffffffd11117812 */ /* 0x000fc400078ec0ff */
[----:B------:R-:W-:Y:S02]  /*126e0*/  ISETP.LT.OR P2, PT, R14, 0x19, P2 ;  /* 0x000000190e00780c */ /* 0x000fe40001741670 */
[----:B------:R-:W-:Y:S02]  /*126f0*/  @P4 LOP3.LUT R17, R17, 0x2, RZ, 0xfc, !PT ;  /* 0x0000000211114812 */ /* 0x000fe400078efcff */
[----:B------:R-:W-:Y:S02]  /*12700*/  @P3 LOP3.LUT R2, R2, 0x2, RZ, 0xfc, !PT ;  /* 0x0000000202023812 */ /* 0x000fe400078efcff */
[----:B------:R-:W-:Y:S02]  /*12710*/  ISETP.GE.AND P3, PT, R11, 0x1a, PT ;  /* 0x0000001a0b00780c */ /* 0x000fe40003f66270 */
[----:B------:R-:W-:Y:S02]  /*12720*/  FSEL R196, R196, -INF , !P2 ;  /* 0xff800000c4c47808 */ /* 0x000fe40005000000 */
[----:B------:R-:W-:-:S02]  /*12730*/  ISETP.GT.AND P2, PT, R15, 0x19, !P3 ;  /* 0x000000190f00780c */ /* 0x000fc40005f44270 */
[----:B------:R-:W-:Y:S02]  /*12740*/  LOP3.LUT R2, R2, 0xfffffff7, RZ, 0xc0, !PT ;  /* 0xfffffff702027812 */ /* 0x000fe400078ec0ff */
[----:B------:R-:W-:Y:S02]  /*12750*/  ISETP.LT.OR P2, PT, R14, 0x1a, P2 ;  /* 0x0000001a0e00780c */ /* 0x000fe40001741670 */
[----:B------:R-:W-:Y:S02]  /*12760*/  LOP3.LUT R17, R17, 0xfffffffb, RZ, 0xc0, !PT ;  /* 0xfffffffb11117812 */ /* 0x000fe400078ec0ff */
[----:B------:R-:W-:Y:S02]  /*12770*/  FSEL R197, R197, -INF , !P2 ;  /* 0xff800000c5c57808 */ /* 0x000fe40005000000 */
[----:B------:R-:W-:Y:S02]  /*12780*/  ISETP.GE.AND P2, PT, R11, 0x21, PT ;  /* 0x000000210b00780c */ /* 0x000fe40003f46270 */
[----:B------:R-:W-:-:S02]  /*12790*/  @P3 LOP3.LUT R2, R2, 0x8, RZ, 0xfc, !PT ;  /* 0x0000000802023812 */ /* 0x000fc400078efcff */
[----:B------:R-:W-:-:S04]  /*127a0*/  ISETP.GT.AND P3, PT, R15, 0x20, !P2 ;  /* 0x000000200f00780c */ /* 0x000fc80005764270 */
[----:B------:R-:W-:-:S04]  /*127b0*/  ISETP.LT.OR P3, PT, R14, 0x21, P3 ;  /* 0x000000210e00780c */ /* 0x000fc80001f61670 */
        /* <DEDUP_REMOVED lines=197> */
.L_x_1452:
[----:B------:R-:W-:-:S05]  /*13410*/  IMAD.U32 R11, RZ, RZ, UR52 ;  /* 0x00000034ff0b7e24 */ /* 0x000fca000f8e00ff */
[----:B------:R-:W-:-:S13]  /*13420*/  ISETP.NE.AND P6, PT, R11, 0x1, PT ;  /* 0x000000010b00780c */ /* 0x000fda0003fc5270 */
[----:B------:R-:W0:Y:S02]  /*13430*/  @P6 LDC.64 R8, c[0x0][0x9e8] ;  /* 0x00027a00ff086b82 */ /* 0x000e240000000a00 */
[----:B0-----:R-:W-:-:S05]  /*13440*/  @P6 IMAD.HI.U32 R8, R10, R8, RZ ;  /* 0x000000080a086227 */ /* 0x001fca00078e00ff */
[----:B------:R-:W-:-:S07]  /*13450*/  @P6 SHF.R.U32.HI R10, RZ, R9, R8 ;  /* 0x00000009ff0a6219 */ /* 0x000fce0000011608 */
.L_x_1453:
[----:B------:R-:W-:Y:S05]  /*13460*/  BSYNC B0 ;  /* 0x0000000000007941 */ /* 0x000fea0003800000 */
.L_x_1451:
[----:B------:R-:W-:-:S05]  /*13470*/  IMAD R7, R10, R11, R7 ;  /* 0x0000000b0a077224 */ /* 0x000fca00078e0207 */
[----:B------:R-:W-:Y:S02]  /*13480*/  VIMNMX R13, R13, R7, !PT ;  /* 0x000000070d0d7248 */ /* 0x000fe40007fe0100 */
[----:B------:R-:W-:-:S07]  /*13490*/  VIADDMNMX R12, R7, R11, R12, PT ;  /* 0x0000000b070c7246 */ /* 0x000fce000380010c */
.L_x_1450:
[----:B------:R-:W-:Y:S02]  /*134a0*/  ISETP.GT.AND P2, PT, R13, 0x20, !P2 ;  /* 0x000000200d00780c */ /* 0x000fe40005744270 */
[C---:B------:R-:W-:Y:S02]  /*134b0*/  LOP3.LUT P6, RZ, R17.reuse, 0x100000, RZ, 0xc0, !PT ;  /* 0x0010000011ff7812 */ /* 0x040fe400078cc0ff */
        /* <DEDUP_REMOVED lines=97> */
[----:B------:R-:W-:Y:S01]  /*13ad0*/  ISETP.GT.AND P3, PT, R13, 0x90, !P3 ;  /* 0x000000900d00780c */ /* 0x000fe20005f64270 */
[----:B------:R-:W0:Y:S01]  /*13ae0*/  SHFL.BFLY PT, R8, R7, 0x2, 0x1f ;  /* 0x0c401f0007087f89 */ /* 0x000e2200000e0000 */
[----:B------:R-:W-:Y:S02]  /*13af0*/  FSEL R166, R166, -INF , !P2 ;  /* 0xff800000a6a67808 */ /* 0x000fe40005000000 */
[----:B------:R-:W-:-:S02]  /*13b00*/  LOP3.LUT P2, RZ, R17, 0x1000, RZ, 0xc0, !PT ;  /* 0x0000100011ff7812 */ /* 0x000fc4000784c0ff */
[C---:B------:R-:W-:Y:S02]  /*13b10*/  ISETP.GT.AND P4, PT, R13.reuse, 0x91, !P4 ;  /* 0x000000910d00780c */ /* 0x040fe40006784270 */
[C---:B------:R-:W-:Y:S02]  /*13b20*/  ISETP.GT.AND P2, PT, R13.reuse, 0x59, !P2 ;  /* 0x000000590d00780c */ /* 0x040fe40005744270 */
[C---:B------:R-:W-:Y:S02]  /*13b30*/  ISETP.LT.OR P3, PT, R12.reuse, 0x91, P3 ;  /* 0x000000910c00780c */ /* 0x040fe40001f61670 */
[----:B------:R-:W-:Y:S02]  /*13b40*/  ISETP.LT.OR P2, PT, R12, 0x5a, P2 ;  /* 0x0000005a0c00780c */ /* 0x000fe40001741670 */
[----:B------:R-:W-:Y:S02]  /*13b50*/  ISETP.GT.AND P5, PT, R13, 0x98, !P5 ;  /* 0x000000980d00780c */ /* 0x000fe40006fa4270 */
[----:B------:R-:W-:-:S02]  /*13b60*/  FSEL R167, R167, -INF , !P2 ;  /* 0xff800000a7a77808 */ /* 0x000fc40005000000 */
[----:B------:R-:W-:Y:S02]  /*13b70*/  LOP3.LUT P2, RZ, R17, 0x800, RZ, 0xc0, !PT ;  /* 0x0000080011ff7812 */ /* 0x000fe4000784c0ff */
[----:B------:R-:W-:Y:S02]  /*13b80*/  ISETP.LT.OR P4, PT, R12, 0x92, P4 ;  /* 0x000000920c00780c */ /* 0x000fe40002781670 */
[----:B------:R-:W-:Y:S02]  /*13b90*/  ISETP.GT.AND P2, PT, R13, 0x60, !P2 ;  /* 0x000000600d00780c */ /* 0x000fe40005744270 */
[----:B------:R-:W-:Y:S02]  /*13ba0*/  FSEL R130, R130, -INF , !P3 ;  /* 0xff80000082827808 */ /* 0x000fe40005800000 */
[----:B------:R-:W-:Y:S02]  /*13bb0*/  ISETP.LT.OR P2, PT, R12, 0x61, P2 ;  /* 0x000000610c00780c */ /* 0x000fe40001741670 */
[----:B0-----:R-:W-:-:S02]  /*13bc0*/  FMNMX.FTZ R7, R7, R8, !PT ;  /* 0x0000000807077209 */ /* 0x001fc40007810000 */
[----:B------:R-:W-:Y:S02]  /*13bd0*/  FSEL R138, R138, -INF , !P2 ;  /* 0xff8000008a8a7808 */ /* 0x000fe40005000000 */
[----:B------:R-:W-:Y:S01]  /*13be0*/  LOP3.LUT P2, RZ, R17, 0x400, RZ, 0xc0, !PT ;  /* 0x0000040011ff7812 */ /* 0x000fe2000784c0ff */
[----:B------:R-:W0:Y:S01]  /*13bf0*/  SHFL.BFLY PT, R8, R7, 0x1, 0x1f ;  /* 0x0c201f0007087f89 */ /* 0x000e2200000e0000 */
[C---:B------:R-:W-:Y:S02]  /*13c00*/  ISETP.LT.OR P5, PT, R12.reuse, 0x99, P5 ;  /* 0x000000990c00780c */ /* 0x040fe40002fa1670 */
[----:B------:R-:W-:Y:S02]  /*13c10*/  ISETP.GT.AND P2, PT, R13, 0x61, !P2 ;  /* 0x000000610d00780c */ /* 0x000fe40005744270 */
[----:B------:R-:W-:Y:S02]  /*13c20*/  FSEL R131, R131, -INF , !P4 ;  /* 0xff80000083837808 */ /* 0x000fe40006000000 */
[----:B------:R-:W-:-:S02]  /*13c30*/  ISETP.LT.OR P2, PT, R12, 0x62, P2 ;  /* 0x000000620c00780c */ /* 0x000fc40001741670 */
[----:B------:R-:W-:Y:S02]  /*13c40*/  FSEL R134, R134, -INF , !P5 ;  /* 0xff80000086867808 */ /* 0x000fe40006800000 */
[----:B------:R-:W-:Y:S02]  /*13c50*/  FSEL R139, R139, -INF , !P2 ;  /* 0xff8000008b8b7808 */ /* 0x000fe40005000000 */
[----:B------:R-:W-:Y:S02]  /*13c60*/  ISETP.GT.AND P2, PT, R13, 0x68, !P6 ;  /* 0x000000680d00780c */ /* 0x000fe40007744270 */
[----:B------:R-:W-:Y:S02]  /*13c70*/  LOP3.LUT P6, RZ, R2, 0x2, RZ, 0xc0, !PT ;  /* 0x0000000202ff7812 */ /* 0x000fe400078cc0ff */
[----:B------:R-:W-:-:S04]  /*13c80*/  ISETP.LT.OR P2, PT, R12, 0x69, P2 ;  /* 0x000000690c00780c */ /* 0x000fc80001741670 */
[----:B------:R-:W-:Y:S02]  /*13c90*/  FSEL R142, R142, -INF , !P2 ;  /* 0xff8000008e8e7808 */ /* 0x000fe40005000000 */
[----:B------:R-:W-:Y:S02]  /*13ca0*/  LOP3.LUT P2, RZ, R17, 0x100, RZ, 0xc0, !PT ;  /* 0x0000010011ff7812 */ /* 0x000fe4000784c0ff */
[----:B0-----:R-:W-:Y:S02]  /*13cb0*/  FMNMX.FTZ R7, R7, R8, !PT ;  /* 0x0000000807077209 */ /* 0x001fe40007810000 */
        /* <DEDUP_REMOVED lines=43> */
[----:B------:R-:W-:-:S04]  /*13f70*/  FSETP.NEU.FTZ.AND P2, PT, R7, -INF , PT ;  /* 0xff8000000700780b */ /* 0x000fc80003f5d000 */
[----:B------:R-:W-:-:S05]  /*13f80*/  FSEL R8, R7, RZ, P2 ;  /* 0x000000ff07087208 */ /* 0x000fca0001000000 */
[----:B------:R-:W-:Y:S01]  /*13f90*/  FADD.FTZ R3, -R8, R3 ;  /* 0x0000000308037221 */ /* 0x000fe20000010100 */
[----:B------:R-:W-:-:S03]  /*13fa0*/  IMAD.U32 R8, RZ, RZ, UR40 ;  /* 0x00000028ff087e24 */ /* 0x000fc6000f8e00ff */
[----:B------:R-:W-:Y:S01]  /*13fb0*/  FMUL.FTZ R3, R3, UR40 ;  /* 0x0000002803037c20 */ /* 0x000fe20008410000 */
[----:B------:R-:W-:-:S05]  /*13fc0*/  FFMA.FTZ R8, R7, R8, -8 ;  /* 0xc100000007087423 */ /* 0x000fca0000010008 */
[----:B------:R-:W-:Y:S01]  /*13fd0*/  FSEL R8, R8, RZ, P2 ;  /* 0x000000ff08087208 */ /* 0x000fe20001000000 */
[----:B------:R-:W-:Y:S01]  /*13fe0*/  MUFU.EX2 R3, R3 ;  /* 0x0000000300037308 */ /* 0x000fe20000000800 */
[----:B------:R-:W-:Y:S02]  /*13ff0*/  ISETP.GT.AND P2, PT, R13, 0x19, !P6 ;  /* 0x000000190d00780c */ /* 0x000fe40007744270 */
[----:B------:R-:W-:Y:S01]  /*14000*/  LOP3.LUT P6, RZ, R17, 0x10000000, RZ, 0xc0, !PT ;  /* 0x1000000011ff7812 */ /* 0x000fe200078cc0ff */
[----:B------:R-:W-:-:S01]  /*14010*/  FFMA.FTZ R184, R184, UR40, -R8 ;  /* 0x00000028b8b87c23 */ /* 0x000fc20008010808 */
[----:B------:R-:W-:Y:S01]  /*14020*/  ISETP.LT.OR P2, PT, R12, 0x1a, P2 ;  /* 0x0000001a0c00780c */ /* 0x000fe20001741670 */
[----:B------:R-:W-:-:S01]  /*14030*/  FFMA.FTZ R185, R185, UR40, -R8 ;  /* 0x00000028b9b97c23 */ /* 0x000fc20008010808 */
[--C-:B------:R-:W-:Y:S01]  /*14040*/  FFMA.FTZ R188, R188, UR40, -R8.reuse ;  /* 0x00000028bcbc7c23 */ /* 0x100fe20008010808 */
[----:B------:R-:W-:-:S01]  /*14050*/  FFMA.FTZ R189, R189, UR40, -R8 ;  /* 0x00000028bdbd7c23 */ /* 0x000fc20008010808 */
[----:B------:R-:W-:Y:S01]  /*14060*/  FSEL R199, R199, -INF , !P2 ;  /* 0xff800000c7c77808 */ /* 0x000fe20005000000 */
[----:B------:R-:W0:Y:S01]  /*14070*/  MUFU.EX2 R184, R184 ;  /* 0x000000b800b87308 */ /* 0x000e220000000800 */
[----:B------:R-:W-:Y:S01]  /*14080*/  LOP3.LUT P2, RZ, R17, 0x1, RZ, 0xc0, !PT ;  /* 0x0000000111ff7812 */ /* 0x000fe2000784c0ff */
[--C-:B------:R-:W-:Y:S01]  /*14090*/  FFMA.FTZ R192, R192, UR40, -R8.reuse ;  /* 0x00000028c0c07c23 */ /* 0x100fe20008010808 */
[----:B------:R-:W-:-:S01]  /*140a0*/  FFMA.FTZ R193, R193, UR40, -R8 ;  /* 0x00000028c1c17c23 */ /* 0x000fc20008010808 */
[--C-:B------:R-:W-:Y:S01]  /*140b0*/  FFMA.FTZ R196, R196, UR40, -R8.reuse ;  /* 0x00000028c4c47c23 */ /* 0x100fe20008010808 */
[----:B------:R-:W-:Y:S01]  /*140c0*/  ISETP.GT.AND P2, PT, R13, RZ, !P2 ;  /* 0x000000ff0d00720c */ /* 0x000fe20005744270 */
[--C-:B------:R-:W-:Y:S01]  /*140d0*/  FFMA.FTZ R197, R197, UR40, -R8.reuse ;  /* 0x00000028c5c57c23 */ /* 0x100fe20008010808 */
[----:B------:R-:W-:-:S01]  /*140e0*/  FFMA.FTZ R168, R168, UR40, -R8 ;  /* 0x00000028a8a87c23 */ /* 0x000fc20008010808 */
[----:B------:R-:W1:Y:S01]  /*140f0*/  MUFU.EX2 R185, R185 ;  /* 0x000000b900b97308 */ /* 0x000e620000000800 */
[----:B------:R-:W-:Y:S01]  /*14100*/  ISETP.LT.OR P2, PT, R12, 0x1, P2 ;  /* 0x000000010c00780c */ /* 0x000fe20001741670 */
[--C-:B------:R-:W-:Y:S01]  /*14110*/  FFMA.FTZ R169, R169, UR40, -R8.reuse ;  /* 0x00000028a9a97c23 */ /* 0x100fe20008010808 */
[----:B------:R-:W-:-:S01]  /*14120*/  FFMA.FTZ R172, R172, UR40, -R8 ;  /* 0x00000028acac7c23 */ /* 0x000fc20008010808 */
[--C-:B------:R-:W-:Y:S01]  /*14130*/  FFMA.FTZ R173, R173, UR40, -R8.reuse ;  /* 0x00000028adad7c23 */ /* 0x100fe20008010808 */
[----:B------:R-:W-:Y:S01]  /*14140*/  FSEL R186, R186, -INF , !P2 ;  /* 0xff800000baba7808 */ /* 0x000fe20005000000 */
[----:B------:R-:W-:Y:S01]  /*14150*/  FFMA.FTZ R176, R176, UR40, -R8 ;  /* 0x00000028b0b07c23 */ /* 0x000fe20008010808 */
[----:B------:R-:W-:Y:S01]  /*14160*/  LOP3.LUT P2, RZ, R17, 0x8000000, RZ, 0xc0, !PT ;  /* 0x0800000011ff7812 */ /* 0x000fe2000784c0ff */
[----:B------:R-:W-:Y:S01]  /*14170*/  MUFU.EX2 R188, R188 ;  /* 0x000000bc00bc7308 */ /* 0x000fe20000000800 */
[----:B------:R-:W-:Y:S01]  /*14180*/  FMNMX.FTZ R9, R186, R0, !PT ;  /* 0x00000000ba097209 */ /* 0x000fe20007810000 */
[----:B0-----:R-:W-:Y:S01]  /*14190*/  FFMA.FTZ R6, R3, R6, R184 ;  /* 0x0000000603067223 */ /* 0x001fe200000100b8 */
[----:B------:R-:W-:Y:S01]  /*141a0*/  ISETP.GT.AND P2, PT, R13, 0x80, !P2 ;  /* 0x000000800d00780c */ /* 0x000fe20005744270 */
[--C-:B------:R-:W-:Y:S01]  /*141b0*/  FFMA.FTZ R177, R177, UR40, -R8.reuse ;  /* 0x00000028b1b17c23 */ /* 0x100fe20008010808 */
[----:B------:R-:W-:Y:S01]  /*141c0*/  FMNMX.FTZ R9, R187, R9, !PT ;  /* 0x00000009bb097209 */ /* 0x000fe20007810000 */
[----:B------:R-:W-:Y:S01]  /*141d0*/  FFMA.FTZ R180, R180, UR40, -R8 ;  /* 0x00000028b4b47c23 */ /* 0x000fe20008010808 */
[----:B------:R-:W-:Y:S01]  /*141e0*/  ISETP.LT.OR P2, PT, R12, 0x81, P2 ;  /* 0x000000810c00780c */ /* 0x000fe20001741670 */
[----:B------:R-:W-:Y:S01]  /*141f0*/  MUFU.EX2 R189, R189 ;  /* 0x000000bd00bd7308 */ /* 0x000fe20000000800 */
[----:B------:R-:W-:Y:S01]  /*14200*/  FMNMX.FTZ R9, R190, R9, !PT ;  /* 0x00000009be097209 */ /* 0x000fe20007810000 */
[----:B-1----:R-:W-:Y:S01]  /*14210*/  FADD.FTZ R6, R185, R6 ;  /* 0x00000006b9067221 */ /* 0x002fe20000010000 */
[----:B------:R-:W-:Y:S01]  /*14220*/  FSEL R122, R122, -INF , !P2 ;  /* 0xff8000007a7a7808 */ /* 0x000fe20005000000 */
[--C-:B------:R-:W-:Y:S01]  /*14230*/  FFMA.FTZ R181, R181, UR40, -R8.reuse ;  /* 0x00000028b5b57c23 */ /* 0x100fe20008010808 */
[----:B------:R-:W-:Y:S01]  /*14240*/  FMNMX.FTZ R9, R191, R9, !PT ;  /* 0x00000009bf097209 */ /* 0x000fe20007810000 */
[--C-:B------:R-:W-:Y:S01]  /*14250*/  FFMA.FTZ R152, R152, UR40, -R8.reuse ;  /* 0x0000002898987c23 */ /* 0x100fe20008010808 */
[----:B------:R-:W-:Y:S01]  /*14260*/  LOP3.LUT P2, RZ, R17, 0x4000000, RZ, 0xc0, !PT ;  /* 0x0400000011ff7812 */ /* 0x000fe2000784c0ff */
[----:B------:R-:W-:Y:S01]  /*14270*/  MUFU.EX2 R192, R192 ;  /* 0x000000c000c07308 */ /* 0x000fe20000000800 */
[----:B------:R-:W-:Y:S01]  /*14280*/  FMNMX.FTZ R9, R194, R9, !PT ;  /* 0x00000009c2097209 */ /* 0x000fe20007810000 */
[--C-:B------:R-:W-:Y:S01]  /*14290*/  FFMA.FTZ R153, R153, UR40, -R8.reuse ;  /* 0x0000002899997c23 */ /* 0x100fe20008010808 */
[----:B------:R-:W-:Y:S01]  /*142a0*/  ISETP.GT.AND P2, PT, R13, 0x81, !P2 ;  /* 0x000000810d00780c */ /* 0x000fe20005744270 */
[--C-:B------:R-:W-:Y:S01]  /*142b0*/  FFMA.FTZ R156, R156, UR40, -R8.reuse ;  /* 0x000000289c9c7c23 */ /* 0x100fe20008010808 */
[----:B------:R-:W-:Y:S01]  /*142c0*/  FMNMX.FTZ R9, R195, R9, !PT ;  /* 0x00000009c3097209 */ /* 0x000fe20007810000 */
[--C-:B------:R-:W-:Y:S01]  /*142d0*/  FFMA.FTZ R157, R157, UR40, -R8.reuse ;  /* 0x000000289d9d7c23 */ /* 0x100fe20008010808 */
[----:B------:R-:W-:Y:S01]  /*142e0*/  ISETP.LT.OR P2, PT, R12, 0x82, P2 ;  /* 0x000000820c00780c */ /* 0x000fe20001741670 */
[----:B------:R-:W-:Y:S01]  /*142f0*/  MUFU.EX2 R193, R193 ;  /* 0x000000c100c17308 */ /* 0x000fe20000000800 */
[----:B------:R-:W-:Y:S01]  /*14300*/  FMNMX.FTZ R9, R198, R9, !PT ;  /* 0x00000009c6097209 */ /* 0x000fe20007810000 */
[--C-:B------:R-:W-:Y:S01]  /*14310*/  FFMA.FTZ R160, R160, UR40, -R8.reuse ;  /* 0x00000028a0a07c23 */ /* 0x100fe20008010808 */
        /* <DEDUP_REMOVED lines=44> */
[----:B------:R-:W-:Y:S01]  /*145e0*/  FSEL R135, R135, -INF , !P2 ;  /* 0xff80000087877808 */ /* 0x000fe20005000000 */
[----:B------:R-:W-:Y:S01]  /*145f0*/  MUFU.EX2 R173, R173 ;  /* 0x000000ad00ad7308 */ /* 0x000fe20000000800 */
[----:B------:R-:W-:Y:S01]  /*14600*/  FMNMX.FTZ R9, R158, R9, !PT ;  /* 0x000000099e097209 */ /* 0x000fe20007810000 */
[--C-:B------:R-:W-:Y:S01]  /*14610*/  FFMA.FTZ R132, R132, UR40, -R8.reuse ;  /* 0x0000002884847c23 */ /* 0x100fe20008010808 */
[----:B------:R-:W-:-:S02]  /*14620*/  FFMA.FTZ R8, R133, UR40, -R8 ;  /* 0x0000002885087c23 */ /* 0x000fc40008010808 */
        /* <DEDUP_REMOVED lines=31> */
[----:B------:R-:W-:Y:S02]  /*14820*/  MUFU.EX2 R164, R164 ;  /* 0x000000a400a47308 */ /* 0x000fe40000000800 */
[----:B------:R-:W0:Y:S06]  /*14830*/  SHFL.BFLY PT, R10, R9, 0x2, 0x1f ;  /* 0x0c401f00090a7f89 */ /* 0x000e2c00000e0000 */
[----:B------:R-:W-:Y:S08]  /*14840*/  MUFU.EX2 R165, R165 ;  /* 0x000000a500a57308 */ /* 0x000ff00000000800 */
[----:B------:R-:W-:Y:S08]  /*14850*/  MUFU.EX2 R136, R136 ;  /* 0x0000008800887308 */ /* 0x000ff00000000800 */
[----:B------:R-:W-:Y:S01]  /*14860*/  MUFU.EX2 R137, R137 ;  /* 0x0000008900897308 */ /* 0x000fe20000000800 */
[----:B0-----:R-:W-:-:S05]  /*14870*/  FMNMX.FTZ R9, R9, R10, !PT ;  /* 0x0000000a09097209 */ /* 0x001fca0007810000 */
[----:B------:R-:W0:Y:S02]  /*14880*/  SHFL.BFLY PT, R10, R9, 0x1, 0x1f ;  /* 0x0c201f00090a7f89 */ /* 0x000e2400000e0000 */
[----:B------:R-:W-:Y:S08]  /*14890*/  MUFU.EX2 R140, R140 ;  /* 0x0000008c008c7308 */ /* 0x000ff00000000800 */
[----:B------:R-:W-:Y:S08]  /*148a0*/  MUFU.EX2 R141, R141 ;  /* 0x0000008d008d7308 */ /* 0x000ff00000000800 */
[----:B------:R-:W-:Y:S01]  /*148b0*/  MUFU.EX2 R144, R144 ;  /* 0x0000009000907308 */ /* 0x000fe20000000800 */
[----:B0-----:R-:W-:-:S07]  /*148c0*/  FMNMX.FTZ R9, R9, R10, !PT ;  /* 0x0000000a09097209 */ /* 0x001fce0007810000 */
[----:B------:R-:W-:Y:S01]  /*148d0*/  MUFU.EX2 R145, R145 ;  /* 0x0000009100917308 */ /* 0x000fe20000000800 */
[----:B------:R-:W-:-:S04]  /*148e0*/  FSETP.NEU.FTZ.AND P2, PT, R9, -INF , PT ;  /* 0xff8000000900780b */ /* 0x000fc80003f5d000 */
[----:B------:R-:W-:-:S03]  /*148f0*/  FSEL R10, R9, RZ, P2 ;  /* 0x000000ff090a7208 */ /* 0x000fc60001000000 */
[----:B------:R-:W-:Y:S02]  /*14900*/  MUFU.EX2 R148, R148 ;  /* 0x0000009400947308 */ /* 0x000fe40000000800 */
[----:B------:R-:W-:-:S01]  /*14910*/  FADD.FTZ R0, -R10, R0 ;  /* 0x000000000a007221 */ /* 0x000fc20000010100 */
[----:B------:R-:W-:-:S03]  /*14920*/  IMAD.U32 R10, RZ, RZ, UR40 ;  /* 0x00000028ff0a7e24 */ /* 0x000fc6000f8e00ff */
[----:B------:R-:W-:Y:S01]  /*14930*/  FMUL.FTZ R0, R0, UR40 ;  /* 0x0000002800007c20 */ /* 0x000fe20008410000 */
[----:B------:R-:W-:-:S01]  /*14940*/  FFMA.FTZ R10, R9, R10, -8 ;  /* 0xc1000000090a7423 */ /* 0x000fc2000001000a */
[----:B------:R-:W-:Y:S04]  /*14950*/  MUFU.EX2 R149, R149 ;  /* 0x0000009500957308 */ /* 0x000fe80000000800 */
[----:B------:R-:W-:-:S04]  /*14960*/  FSEL R10, R10, RZ, P2 ;  /* 0x000000ff0a0a7208 */ /* 0x000fc80001000000 */
        /* <DEDUP_REMOVED lines=58> */
[----:B------:R-:W-:Y:S01]  /*14d10*/  FADD.FTZ R5, R168, R5 ;  /* 0x00000005a8057221 */ /* 0x000fe20000010000 */
[----:B------:R-:W-:-:S03]  /*14d20*/  FFMA.FTZ R10, R135, UR40, -R10 ;  /* 0x00000028870a7c23 */ /* 0x000fc6000801080a */
[----:B------:R-:W-:Y:S02]  /*14d30*/  FADD.FTZ R5, R169, R5 ;  /* 0x00000005a9057221 */ /* 0x000fe40000010000 */
        /* <DEDUP_REMOVED lines=104> */
[----:B-1----:R-:W-:-:S03]  /*153c0*/  FADD.FTZ R6, R8, R5 ;  /* 0x0000000508067221 */ /* 0x002fc60000010000 */
[----:B--2---:R-:W-:Y:S01]  /*153d0*/  FADD.FTZ R5, R10, R11 ;  /* 0x0000000b0a057221 */ /* 0x004fe20000010000 */
[----:B------:R-:W-:Y:S06]  /*153e0*/  @!P0 BRA `(.L_x_1454) ;  /* 0x0000000000048947 */ /* 0x000fec0003800000 */
[----:B------:R-:W-:Y:S01]  /*153f0*/  BPT.TRAP 0x1 ;  /* 0x000000040000795c */ /* 0x000fe20000300000 */
.L_x_1454:
[----:B------:R-:W-:Y:S01]  /*15400*/  ULEA UR6, UR49, UR38, 0x3 ;  /* 0x0000002631067291 */ /* 0x000fe2000f8e183f */
[----:B------:R-:W-:Y:S01]  /*15410*/  ISETP.GT.AND P2, PT, R4, UR57, PT ;  /* 0x0000003904007c0c */ /* 0x000fe2000bf44270 */
[----:B------:R-:W-:Y:S01]  /*15420*/  UMOV UR45, UR55 ;  /* 0x00000037002d7c82 */ /* 0x000fe20008000000 */
[----:B------:R-:W-:Y:S01]  /*15430*/  F2FP.SATFINITE.E4M3.F32.PACK_AB_MERGE_C R188, R189, R188, RZ ;  /* 0x000000bcbdbc723e */ /* 0x000fe200048070ff */
[----:B------:R-:W-:Y:S01]  /*15440*/  UIADD3 UR6, UR6, 0x33460, URZ ;  /* 0x0003346006067890 */ /* 0x000fe2000fffe03f */
[----:B------:R-:W-:Y:S01]  /*15450*/  F2FP.SATFINITE.E4M3.F32.PACK_AB_MERGE_C R190, R191, R190, RZ ;  /* 0x000000bebfbe723e */ /* 0x000fe200048070ff */
[----:B------:R-:W-:Y:S01]  /*15460*/  UMOV UR49, UR56 ;  /* 0x0000003800317c82 */ /* 0x000fe20008000000 */
[----:B------:R-:W-:Y:S01]  /*15470*/  F2FP.SATFINITE.E4M3.F32.PACK_AB_MERGE_C R188, R185, R184, R188 ;  /* 0x000000b8b9bc723e */ /* 0x000fe200048070bc */
        /* <DEDUP_REMOVED lines=140> */
[----:B------:R-:W-:Y:S01]  /*15d40*/  IMAD.MOV.U32 R0, RZ, RZ, R9 ;  /* 0x000000ffff007224 */ /* 0x000fe200078e0009 */
[----:B------:R-:W-:Y:S01]  /*15d50*/  UMOV UR49, UR56 ;  /* 0x0000003800317c82 */ /* 0x000fe20008000000 */
[----:B------:R-:W-:Y:S01]  /*15d60*/  IMAD.MOV.U32 R3, RZ, RZ, R7 ;  /* 0x000000ffff037224 */ /* 0x000fe200078e0007 */
[----:B------:R-:W-:-:S06]  /*15d70*/  UMOV UR45, UR55 ;  /* 0x00000037002d7c82 */ /* 0x000fcc0008000000 */
.L_x_1437:
        /* <DEDUP_REMOVED lines=25> */
.L_x_1457:
[----:B------:R-:W-:-:S11]  /*15f10*/  UISETP.NE.AND UP2, UPT, UR11, 0x1, UPT ;  /* 0x000000010b00788c */ /* 0x000fd6000bf45270 */
[----:B------:R-:W-:Y:S02]  /*15f20*/  @UP2 ULDC.64 UR14, c[0x0][0x9e8] ;  /* 0x00027a00000e2ab9 */ /* 0x000fe40000000a00 */
[----:B------:R-:W-:-:S04]  /*15f30*/  UIMAD.WIDE.U32 UR6, UR10, UR14, URZ ;  /* 0x0000000e0a0672a5 */ /* 0x000fc8000f8e003f */
[----:B------:R-:W-:-:S12]  /*15f40*/  @UP2 USHF.R.U32.HI UR10, URZ, UR15, UR7 ;  /* 0x0000000f3f0a2299 */ /* 0x000fd80008011607 */
.L_x_1458:
[----:B------:R-:W-:-:S04]  /*15f50*/  UIMAD UR10, UR10, UR11, URZ ;  /* 0x0000000b0a0a72a4 */ /* 0x000fc8000f8e023f */
[----:B------:R-:W-:-:S04]  /*15f60*/  UISETP.LT.AND UP2, UPT, UR53, UR10, UPT ;  /* 0x0000000a3500728c */ /* 0x000fc8000bf41270 */
[----:B------:R-:W-:-:S12]  /*15f70*/  USEL UR53, UR53, UR10, !UP2 ;  /* 0x0000000a35357287 */ /* 0x000fd8000d000000 */
.L_x_1456:
        /* <DEDUP_REMOVED lines=12> */
.L_x_1469:
[----:B------:R-:W-:Y:S01]  /*16040*/  ISETP.NE.AND P3, PT, RZ, UR44, PT ;  /* 0x0000002cff007c0c */ /* 0x000fe2000bf65270 */
[----:B------:R-:W-:-:S04]  /*16050*/  UISETP.NE.AND UP2, UPT, UR53, 0x1, UPT ;  /* 0x000000013500788c */ /* 0x000fc8000bf45270 */
[----:B------:R-:W-:-:S04]  /*16060*/  USEL UR45, URZ, 0x1, UP2 ;  /* 0x000000013f2d7887 */ /* 0x000fc80009000000 */
[----:B------:R-:W-:-:S04]  /*16070*/  ULOP3.LUT UR45, UR54, UR45, URZ, 0x3c, !UPT ;  /* 0x0000002d362d7292 */ /* 0x000fc8000f8e3c3f */
[----:B0-----:R-:W-:Y:S08]  /*16080*/  @P3 BRA `(.L_x_1460) ;  /* 0x0000000000383947 */ /* 0x001ff00003800000 */
[----:B------:R-:W-:Y:S05]  /*16090*/  @!P0 BRA `(.L_x_1461) ;  /* 0x0000000000048947 */ /* 0x000fea0003800000 */
[----:B------:R-:W-:Y:S01]  /*160a0*/  BPT.TRAP 0x1 ;  /* 0x000000040000795c */ /* 0x000fe20000300000 */
.L_x_1461:
        /* <DEDUP_REMOVED lines=9> */
.L_x_1462:
[----:B-1----:R-:W-:Y:S05]  /*16140*/  @P2 BRA `(.L_x_1460) ;  /* 0x0000000000082947 */ /* 0x002fea0003800000 */
[----:B------:R-:W1:Y:S02]  /*16150*/  SYNCS.PHASECHK.TRANS64.TRYWAIT P2, [UR6+0x33430], R0 ;  /* 0x03343000ff0075a7 */ /* 0x000e640008040146 */
[----:B-1----:R-:W-:Y:S05]  /*16160*/  @!P2 BRA `(.L_x_1463) ;  /* 0x0000016000a0a947 */ /* 0x002fea0003800000 */
.L_x_1460:
        /* <DEDUP_REMOVED lines=192> */
.L_x_1465:
[----:B------:R-:W-:Y:S01]  /*16d70*/  ULEA UR6, UR53, UR38, 0x3 ;  /* 0x0000002635067291 */ /* 0x000fe2000f8e183f */
[----:B------:R-:W-:-:S05]  /*16d80*/  IMAD.U32 R0, RZ, RZ, UR54 ;  /* 0x00000036ff007e24 */ /* 0x000fca000f8e00ff */
[----:B------:R-:W-:-:S04]  /*16d90*/  SHF.L.U32 R0, R0, 0x1f, RZ ;  /* 0x0000001f00007819 */ /* 0x000fc800000006ff */
[----:B------:R0:W1:Y:S01]  /*16da0*/  SYNCS.PHASECHK.TRANS64.TRYWAIT P2, [UR6+0x33450], R0 ;  /* 0x03345000ff0075a7 */ /* 0x0000620008040146 */
[----:B------:R-:W-:Y:S05]  /*16db0*/  @!P0 BRA `(.L_x_1466) ;  /* 0x0000000000048947 */ /* 0x000fea0003800000 */
[----:B------:R-:W-:Y:S01]  /*16dc0*/  BPT.TRAP 0x1 ;  /* 0x000000040000795c */ /* 0x000fe20000300000 */
.L_x_1466:
[----:B-1----:R-:W-:Y:S05]  /*16dd0*/  @P2 BRA `(.L_x_1464) ;  /* 0x0000000000082947 */ /* 0x002fea0003800000 */
[----:B------:R-:W1:Y:S02]  /*16de0*/  SYNCS.PHASECHK.TRANS64.TRYWAIT P2, [UR6+0x33450], R0 ;  /* 0x03345000ff0075a7 */ /* 0x000e640008040146 */
[----:B-1----:R-:W-:Y:S05]  /*16df0*/  @!P2 BRA `(.L_x_1467) ;  /* 0x000001540094a947 */ /* 0x002fea0003800000 */
.L_x_1464:
[----:B------:R-:W-:Y:S01]  /*16e00*/  UIADD3 UR6, UR38, 0x200, URZ ;  /* 0x0000020026067890 */ /* 0x000fe2000fffe03f */
[----:B------:R-:W-:Y:S01]  /*16e10*/  WARPGROUP.ARRIVE ;  /* 0x00000000000079c5 */ /* 0x000fe20000000000 */
[----:B------:R-:W-:Y:S01]  /*16e20*/  UMOV UR7, 0xc0000010 ;  /* 0xc000001000077882 */ /* 0x000fe20000000000 */
[----:B-1----:R-:W-:Y:S01]  /*16e30*/  FMNMX.FTZ R3, R184, R7, !PT ;  /* 0x00000007b8037209 */ /* 0x002fe20007810000 */
[----:B------:R-:W-:Y:S01]  /*16e40*/  USHF.R.U32.HI UR6, URZ, 0x4, UR6 ;  /* 0x000000043f067899 */ /* 0x000fe20008011606 */
[----:B0-----:R-:W-:Y:S02]  /*16e50*/  FMNMX.FTZ R0, R186, R8, !PT ;  /* 0x00000008ba007209 */ /* 0x001fe40007810000 */
        /* <DEDUP_REMOVED lines=89> */
[----:B0-----:R-:W-:-:S02]  /*173f0*/  FMNMX.FTZ R3, R3, R10, !PT ;  /* 0x0000000a03037209 */ /* 0x001fc40007810000 */
[----:B-1----:R-:W-:-:S03]  /*17400*/  FMNMX.FTZ R0, R0, R9, !PT ;  /* 0x0000000900007209 */ /* 0x002fc60007810000 */
[----:B------:R-:W0:Y:S04]  /*17410*/  SHFL.BFLY PT, R10, R3, 0x1, 0x1f ;  /* 0x0c201f00030a7f89 */ /* 0x000e2800000e0000 */
[----:B------:R-:W1:Y:S01]  /*17420*/  SHFL.BFLY PT, R9, R0, 0x1, 0x1f ;  /* 0x0c201f0000097f89 */ /* 0x000e6200000e0000 */
[----:B0-----:R-:W-:Y:S02]  /*17430*/  FMNMX.FTZ R3, R3, R10, !PT ;  /* 0x0000000a03037209 */ /* 0x001fe40007810000 */
[----:B-1----:R-:W-:-:S03]  /*17440*/  FMNMX.FTZ R0, R0, R9, !PT ;  /* 0x0000000900007209 */ /* 0x002fc60007810000 */
[----:B------:R-:W-:-:S04]  /*17450*/  FADD.FTZ R7, -R3, R7 ;  /* 0x0000000703077221 */ /* 0x000fc80000010100 */
[----:B------:R-:W-:Y:S01]  /*17460*/  FMUL.FTZ R9, R7, UR40 ;  /* 0x0000002807097c20 */ /* 0x000fe20008410000 */
[----:B------:R-:W-:-:S01]  /*17470*/  FADD.FTZ R7, -R0, R8 ;  /* 0x0000000800077221 */ /* 0x000fc20000010100 */
[----:B------:R-:W-:Y:S02]  /*17480*/  WARPGROUP.DEPBAR.LE gsb0, 0x0 ;  /* 0x00008000000079c5 */ /* 0x000fe40000010000 */
[----:B------:R-:W-:Y:S01]  /*17490*/  WARPGROUP.ARRIVE ;  /* 0x00000000000079c5 */ /* 0x000fe20000000000 */
[----:B------:R0:W-:Y:S01]  /*174a0*/  MUFU.EX2 R8, R9 ;  /* 0x0000000900087308 */ /* 0x0001e20000000800 */
[----:B------:R-:W-:-:S04]  /*174b0*/  FMUL.FTZ R7, R7, UR40 ;  /* 0x0000002807077c20 */ /* 0x000fc80008410000 */
[----:B------:R-:W-:Y:S01]  /*174c0*/  QGMMA.64x192x32.F32.E4M3.E4M3 R24, R212, gdesc[UR4], R24, gsb0 ;  /* 0x02e00004d4187df3 */ /* 0x000fe20008000818 */
[----:B------:R-:W-:Y:S01]  /*174d0*/  UIADD3 UR6, UR10, 0x300, URZ ;  /* 0x000003000a067890 */ /* 0x000fe2000fffe03f */
[----:B------:R-:W-:Y:S01]  /*174e0*/  UMOV UR7, 0xc0000010 ;  /* 0xc000001000077882 */ /* 0x000fe20000000000 */
[----:B0-----:R-:W-:Y:S01]  /*174f0*/  IMAD.U32 R9, RZ, RZ, UR40 ;  /* 0x00000028ff097e24 */ /* 0x001fe2000f8e00ff */
[----:B------:R-:W-:Y:S03]  /*17500*/  MUFU.EX2 R7, R7 ;  /* 0x0000000700077308 */ /* 0x000fe60000000800 */
[----:B------:R-:W-:-:S04]  /*17510*/  FFMA.FTZ R9, R3, R9, -8 ;  /* 0xc100000003097423 */ /* 0x000fc80000010009 */
        /* <DEDUP_REMOVED lines=40> */
[----:B------:R-:W-:Y:S01]  /*177a0*/  IMAD.U32 R133, RZ, RZ, UR40 ;  /* 0x00000028ff857e24 */ /* 0x000fe2000f8e00ff */
[----:B------:R-:W0:Y:S01]  /*177b0*/  MUFU.EX2 R10, R10 ;  /* 0x0000000a000a7308 */ /* 0x000e220000000800 */
[----:B------:R-:W-:-:S02]  /*177c0*/  IADD3 R192, -R220, 0xb, RZ ;  /* 0x0000000bdcc07810 */ /* 0x000fc40007ffe1ff */
[----:B------:R-:W-:-:S04]  /*177d0*/  FFMA.FTZ R133, R0, R133, -8 ;  /* 0xc100000000857423 */ /* 0x000fc80000010085 */
        /* <DEDUP_REMOVED lines=9> */
[----:B------:R-:W-:Y:S01]  /*17870*/  FFMA.FTZ R170, R170, UR40, -R133 ;  /* 0x00000028aaaa7c23 */ /* 0x000fe20008010885 */
[----:B0-----:R-:W-:-:S01]  /*17880*/  FFMA.FTZ R6, R8, R6, R10 ;  /* 0x0000000608067223 */ /* 0x001fc2000001000a */
        /* <DEDUP_REMOVED lines=36> */
[----:B------:R-:W-:Y:S01]  /*17ad0*/  FFMA.FTZ R133, R135, UR40, -R133 ;  /* 0x0000002887857c23 */ /* 0x000fe20008010885 */
[----:B------:R-:W-:-:S01]  /*17ae0*/  FADD.FTZ R6, R11, R6 ;  /* 0x000000060b067221 */ /* 0x000fc20000010000 */
[----:B-1----:R-:W-:Y:S01]  /*17af0*/  FADD.FTZ R135, R184, R5 ;  /* 0x00000005b8877221 */ /* 0x002fe20000010000 */
[----:B------:R-:W-:Y:S01]  /*17b00*/  IMAD.U32 R191, RZ, RZ, UR49 ;  /* 0x00000031ffbf7e24 */ /* 0x000fe2000f8e00ff */
[----:B------:R-:W1:Y:S01]  /*17b10*/  MUFU.EX2 R186, R186 ;  /* 0x000000ba00ba7308 */ /* 0x000e620000000800 */
[----:B--2---:R-:W-:-:S01]  /*17b20*/  FADD.FTZ R5, R12, R6 ;  /* 0x000000060c057221 */ /* 0x004fc20000010000 */
[----:B0-----:R-:W-:-:S02]  /*17b30*/  FADD.FTZ R6, R185, R135 ;  /* 0x00000087b9067221 */ /* 0x001fc40000010000 */
[----:B------:R-:W-:-:S04]  /*17b40*/  @!P1 LEA R191, R191, UR38, 0x3 ;  /* 0x00000026bfbf9c11 */ /* 0x000fc8000f8e18ff */
[----:B------:R-:W0:Y:S01]  /*17b50*/  MUFU.EX2 R14, R14 ;  /* 0x0000000e000e7308 */ /* 0x000e220000000800 */
[----:B---3--:R-:W-:-:S01]  /*17b60*/  FADD.FTZ R5, R13, R5 ;  /* 0x000000050d057221 */ /* 0x008fc20000010000 */
[----:B------:R-:W-:-:S05]  /*17b70*/  @!P1 VIADD R191, R191, 0x33440 ;  /* 0x00033440bfbf9836 */ /* 0x000fca0000000000 */
[----:B------:R-:W-:Y:S01]  /*17b80*/  @!P1 PRMT R191, RZ, 0x654, R191 ;  /* 0x00000654ffbf9816 */ /* 0x000fe200000000bf */
        /* <DEDUP_REMOVED lines=27> */
[----:B------:R-:W-:-:S03]  /*17d40*/  UMOV UR7, 0xc0000010 ;  /* 0xc000001000077882 */ /* 0x000fc60000000000 */
[----:B------:R-:W0:Y:S08]  /*17d50*/  MUFU.EX2 R169, R169 ;  /* 0x000000a900a97308 */ /* 0x000e300000000800 */
        /* <DEDUP_REMOVED lines=107> */
[----:B------:R-:W-:Y:S02]  /*18410*/  WARPGROUP.DEPBAR.LE gsb0, 0x0 ;  /* 0x00008000000079c5 */ /* 0x000fe40000010000 */
[----:B------:R-:W-:-:S04]  /*18420*/  WARPGROUP.ARRIVE ;  /* 0x00000000000079c5 */ /* 0x000fc80000000000 */
[----:B------:R-:W2:Y:S01]  /*18430*/  MUFU.EX2 R128, R128 ;  /* 0x0000008000807308 */ /* 0x000ea20000000800 */
[----:B-1----:R-:W-:-:S01]  /*18440*/  FADD.FTZ R5, R125, R5 ;  /* 0x000000057d057221 */ /* 0x002fc20000010000 */
[----:B------:R-:W-:Y:S01]  /*18450*/  QGMMA.64x192x32.F32.E4M3.E4M3 R24, R200, gdesc[UR4], R24, gsb0 ;  /* 0x02e00004c8187df3 */ /* 0x000fe20008000818 */
[----:B0-----:R-:W-:-:S05]  /*18460*/  FADD.FTZ R6, R127, R6 ;  /* 0x000000067f067221 */ /* 0x001fca0000010000 */
[----:B------:R-:W0:Y:S08]  /*18470*/  MUFU.EX2 R130, R130 ;  /* 0x0000008200827308 */ /* 0x000e300000000800 */
        /* <DEDUP_REMOVED lines=11> */
[----:B-1----:R-:W-:-:S01]  /*18530*/  FADD.FTZ R135, R134, R6 ;  /* 0x0000000686877221 */ /* 0x002fc20000010000 */
[----:B--2---:R-:W-:-:S03]  /*18540*/  FADD.FTZ R6, R9, R5 ;  /* 0x0000000509067221 */ /* 0x004fc60000010000 */
[----:B0-----:R-:W-:Y:S01]  /*18550*/  FADD.FTZ R5, R133, R135 ;  /* 0x0000008785057221 */ /* 0x001fe20000010000 */
[----:B------:R-:W-:Y:S02]  /*18560*/  WARPGROUP.DEPBAR.LE gsb0, 0x0 ;  /* 0x00008000000079c5 */ /* 0x000fe40000010000 */
[----:B------:R0:W-:Y:S06]  /*18570*/  BAR.ARV R192, 0x100 ;  /* 0x000400c00000751d */ /* 0x0001ec0000002000 */
[----:B------:R0:W-:Y:S01]  /*18580*/  @!P1 SYNCS.ARRIVE.TRANS64.RED.A1T0 RZ, [R191+URZ], RZ ;  /* 0x000000ffbfff99a7 */ /* 0x0001e2000810043f */
[----:B------:R-:W-:Y:S05]  /*18590*/  @!P0 BRA `(.L_x_1468) ;  /* 0x0000000000048947 */ /* 0x000fea0003800000 */
[----:B------:R-:W-:Y:S01]  /*185a0*/  BPT.TRAP 0x1 ;  /* 0x000000040000795c */ /* 0x000fe20000300000 */
.L_x_1468:
        /* <DEDUP_REMOVED lines=148> */
.L_x_1459:
        /* <DEDUP_REMOVED lines=9> */
.L_x_1488:
[----:B------:R-:W-:Y:S01]  /*18f80*/  ISETP.NE.AND P3, PT, RZ, UR44, PT ;  /* 0x0000002cff007c0c */ /* 0x000fe2000bf65270 */
[----:B------:R-:W-:-:S04]  /*18f90*/  UISETP.NE.AND UP2, UPT, UR55, 0x1, UPT ;  /* 0x000000013700788c */ /* 0x000fc8000bf45270 */
[----:B------:R-:W-:-:S04]  /*18fa0*/  USEL UR45, URZ, 0x1, UP2 ;  /* 0x000000013f2d7887 */ /* 0x000fc80009000000 */
[----:B------:R-:W-:-:S04]  /*18fb0*/  ULOP3.LUT UR45, UR56, UR45, URZ, 0x3c, !UPT ;  /* 0x0000002d382d7292 */ /* 0x000fc8000f8e3c3f */
[----:B------:R-:W-:Y:S08]  /*18fc0*/  @P3 BRA `(.L_x_1471) ;  /* 0x0000000000383947 */ /* 0x000ff00003800000 */
[----:B------:R-:W-:Y:S05]  /*18fd0*/  @!P0 BRA `(.L_x_1472) ;  /* 0x0000000000048947 */ /* 0x000fea0003800000 */
[----:B------:R-:W-:Y:S01]  /*18fe0*/  BPT.TRAP 0x1 ;  /* 0x000000040000795c */ /* 0x000fe20000300000 */
.L_x_1472:
[----:B------:R-:W-:Y:S01]  /*18ff0*/  UIADD3 UR6, UR55, 0x1, URZ ;  /* 0x0000000137067890 */ /* 0x000fe2000fffe03f */
[----:B------:R-:W-:-:S03]  /*19000*/  IMAD.U32 R0, RZ, RZ, UR45 ;  /* 0x0000002dff007e24 */ /* 0x000fc6000f8e00ff */
[----:B------:R-:W-:Y:S02]  /*19010*/  UISETP.NE.AND UP2, UPT, UR6, 0x2, UPT ;  /* 0x000000020600788c */ /* 0x000fe4000bf45270 */
[----:B------:R-:W-:Y:S02]  /*19020*/  SHF.L.U32 R0, R0, 0x1f, RZ ;  /* 0x0000001f00007819 */ /* 0x000fe400000006ff */
[----:B------:R-:W-:-:S04]  /*19030*/  USEL UR6, UR6, URZ, UP2 ;  /* 0x0000003f06067287 */ /* 0x000fc80009000000 */
[----:B------:R-:W-:-:S09]  /*19040*/  ULEA UR6, UR6, UR38, 0x3 ;  /* 0x0000002606067291 */ /* 0x000fd2000f8e183f */
[----:B------:R1:W2:Y:S01]  /*19050*/  SYNCS.PHASECHK.TRANS64.TRYWAIT P2, [UR6+0x33430], R0 ;  /* 0x03343000ff0075a7 */ /* 0x0002a20008040146 */
[----:B------:R-:W-:Y:S05]  /*19060*/  @!P0 BRA `(.L_x_1473) ;  /* 0x0000000000048947 */ /* 0x000fea0003800000 */
[----:B------:R-:W-:Y:S01]  /*19070*/  BPT.TRAP 0x1 ;  /* 0x000000040000795c */ /* 0x000fe20000300000 */
.L_x_1473:
[----:B--2---:R-:W-:Y:S05]  /*19080*/  @P2 BRA `(.L_x_1471) ;  /* 0x0000000000082947 */ /* 0x004fea0003800000 */
[----:B------:R-:W2:Y:S02]  /*19090*/  SYNCS.PHASECHK.TRANS64.TRYWAIT P2, [UR6+0x33430], R0 ;  /* 0x03343000ff0075a7 */ /* 0x000ea40008040146 */
[----:B--2---:R-:W-:Y:S05]  /*190a0*/  @!P2 BRA `(.L_x_1474) ;  /* 0x000001340000a947 */ /* 0x004fea0003800000 */
.L_x_1471:
[----:B--2---:R-:W2:Y:S01]  /*190b0*/  S2R R3, SR_TID.X ;  /* 0x0000000000037919 */ /* 0x004ea20000002100 */
        /* <DEDUP_REMOVED lines=25> */
[----:B-1----:R-:W-:-:S05]  /*19250*/  VIADD R0, R3, 0x8 ;  /* 0x0000000803007836 */ /* 0x002fca0000000000 */
[----:B------:R1:W-:Y:S06]  /*19260*/  BAR.SYNC.DEFER_BLOCKING R0, 0x100 ;  /* 0x000400000000751d */ /* 0x0003ec0000010000 */
[----:B0-----:R-:W-:-:S06]  /*19270*/  WARPGROUP.ARRIVE ;  /* 0x00000000000079c5 */ /* 0x001fcc0000000000 */
        /* <DEDUP_REMOVED lines=160> */
[----:B-1----:R-:W-:Y:S05]  /*19c80*/  @P3 BRA `(.L_x_1475) ;  /* 0x00000000002c3947 */ /* 0x002fea0003800000 */
[----:B------:R-:W-:Y:S05]  /*19c90*/  @!P0 BRA `(.L_x_1476) ;  /* 0x0000000000048947 */ /* 0x000fea0003800000 */
[----:B------:R-:W-:Y:S01]  /*19ca0*/  BPT.TRAP 0x1 ;  /* 0x000000040000795c */ /* 0x000fe20000300000 */
.L_x_1476:
[----:B------:R-:W-:Y:S01]  /*19cb0*/  ULEA UR6, UR55, UR38, 0x3 ;  /* 0x0000002637067291 */ /* 0x000fe2000f8e183f */
[----:B------:R-:W-:-:S05]  /*19cc0*/  IMAD.U32 R0, RZ, RZ, UR56 ;  /* 0x00000038ff007e24 */ /* 0x000fca000f8e00ff */
[----:B------:R-:W-:-:S04]  /*19cd0*/  SHF.L.U32 R0, R0, 0x1f, RZ ;  /* 0x0000001f00007819 */ /* 0x000fc800000006ff */
[----:B------:R0:W1:Y:S01]  /*19ce0*/  SYNCS.PHASECHK.TRANS64.TRYWAIT P2, [UR6+0x33450], R0 ;  /* 0x03345000ff0075a7 */ /* 0x0000620008040146 */
[----:B------:R-:W-:Y:S05]  /*19cf0*/  @!P0 BRA `(.L_x_1477) ;  /* 0x0000000000048947 */ /* 0x000fea0003800000 */
[----:B------:R-:W-:Y:S01]  /*19d00*/  BPT.TRAP 0x1 ;  /* 0x000000040000795c */ /* 0x000fe20000300000 */
.L_x_1477:
[----:B-1----:R-:W-:Y:S05]  /*19d10*/  @P2 BRA `(.L_x_1475) ;  /* 0x0000000000082947 */ /* 0x002fea0003800000 */
[----:B------:R-:W1:Y:S02]  /*19d20*/  SYNCS.PHASECHK.TRANS64.TRYWAIT P2, [UR6+0x33450], R0 ;  /* 0x03345000ff0075a7 */ /* 0x000e640008040146 */
[----:B-1----:R-:W-:Y:S05]  /*19d30*/  @!P2 BRA `(.L_x_1478) ;  /* 0x0000012400f4a947 */ /* 0x002fea0003800000 */
.L_x_1475:
[----:B------:R-:W-:Y:S01]  /*19d40*/  UIADD3 UR6, UR38, 0x200, URZ ;  /* 0x0000020026067890 */ /* 0x000fe2000fffe03f */
[----:B------:R-:W-:Y:S01]  /*19d50*/  WARPGROUP.ARRIVE ;  /* 0x00000000000079c5 */ /* 0x000fe20000000000 */
[----:B------:R-:W-:Y:S01]  /*19d60*/  UMOV UR7, 0xc0000010 ;  /* 0xc000001000077882 */ /* 0x000fe20000000000 */
[----:B------:R-:W-:Y:S01]  /*19d70*/  PLOP3.LUT P2, PT, PT, PT, UP0, 0x80, 0x0 ;  /* 0x000000000000781c */ /* 0x000fe20003f4f008 */
[----:B------:R-:W-:-:S03]  /*19d80*/  USHF.R.U32.HI UR6, URZ, 0x4, UR6 ;  /* 0x000000043f067899 */ /* 0x000fc60008011606 */
[----:B------:R-:W2:Y:S01]  /*19d90*/  S2R R9, SR_TID.X ;  /* 0x0000000000097919 */ /* 0x000ea20000002100 */
[----:B------:R-:W-:Y:S01]  /*19da0*/  PLOP3.LUT P3, PT, PT, PT, UP0, 0x80, 0x0 ;  /* 0x000000000000781c */ /* 0x000fe20003f6f008 */
[----:B-1----:R-:W-:Y:S01]  /*19db0*/  VIADD R3, R224, UR39 ;  /* 0x00000027e0037c36 */ /* 0x002fe20008000000 */
[----:B------:R-:W-:Y:S01]  /*19dc0*/  ULOP3.LUT UR6, UR6, 0x3fff, URZ, 0xc0, !UPT ;  /* 0x00003fff06067892 */ /* 0x000fe2000f8ec03f */
[----:B0-----:R-:W-:Y:S02]  /*19dd0*/  IMAD.U32 R0, RZ, RZ, UR54 ;  /* 0x00000036ff007e24 */ /* 0x001fe4000f8e00ff */
        /* <DEDUP_REMOVED lines=60> */
.L_x_1481:
[----:B------:R-:W-:-:S05]  /*1a1a0*/  IMAD.U32 R20, RZ, RZ, UR49 ;  /* 0x00000031ff147e24 */ /* 0x000fca000f8e00ff */
[----:B------:R-:W-:-:S13]  /*1a1b0*/  ISETP.NE.AND P2, PT, R20, 0x1, PT ;  /* 0x000000011400780c */ /* 0x000fda0003f45270 */
[----:B------:R-:W0:Y:S02]  /*1a1c0*/  @P2 LDC.64 R8, c[0x0][0x9e8] ;  /* 0x00027a00ff082b82 */ /* 0x000e240000000a00 */
[----:B0-----:R-:W-:-:S05]  /*1a1d0*/  @P2 IMAD.HI.U32 R8, R19, R8, RZ ;  /* 0x0000000813082227 */ /* 0x001fca00078e00ff */
[----:B------:R-:W-:-:S07]  /*1a1e0*/  @P2 SHF.R.U32.HI R19, RZ, R9, R8 ;  /* 0x00000009ff132219 */ /* 0x000fce0000011608 */
.L_x_1482:
[----:B------:R-:W-:Y:S05]  /*1a1f0*/  BSYNC B0 ;  /* 0x0000000000007941 */ /* 0x000fea0003800000 */
.L_x_1480:
[----:B------:R-:W-:-:S05]  /*1a200*/  IMAD R19, R19, R20, R0 ;  /* 0x0000001413137224 */ /* 0x000fca00078e0200 */
[----:B------:R-:W-:Y:S02]  /*1a210*/  VIMNMX R15, R15, R19, !PT ;  /* 0x000000130f0f7248 */ /* 0x000fe40007fe0100 */
[----:B------:R-:W-:-:S07]  /*1a220*/  VIADDMNMX R14, R19, R20, R14, PT ;  /* 0x00000014130e7246 */ /* 0x000fce000380010e */
.L_x_1479:
        /* <DEDUP_REMOVED lines=249> */
.L_x_1485:
[----:B------:R-:W-:-:S05]  /*1b1c0*/  IMAD.U32 R11, RZ, RZ, UR49 ;  /* 0x00000031ff0b7e24 */ /* 0x000fca000f8e00ff */
[----:B------:R-:W-:-:S13]  /*1b1d0*/  ISETP.NE.AND P6, PT, R11, 0x1, PT ;  /* 0x000000010b00780c */ /* 0x000fda0003fc5270 */
[----:B------:R-:W0:Y:S02]  /*1b1e0*/  @P6 LDC.64 R8, c[0x0][0x9e8] ;  /* 0x00027a00ff086b82 */ /* 0x000e240000000a00 */
[----:B0-----:R-:W-:-:S05]  /*1b1f0*/  @P6 IMAD.HI.U32 R8, R3, R8, RZ ;  /* 0x0000000803086227 */ /* 0x001fca00078e00ff */
[----:B------:R-:W-:-:S07]  /*1b200*/  @P6 SHF.R.U32.HI R3, RZ, R9, R8 ;  /* 0x00000009ff036219 */ /* 0x000fce0000011608 */
.L_x_1486:
[----:B------:R-:W-:Y:S05]  /*1b210*/  BSYNC B0 ;  /* 0x0000000000007941 */ /* 0x000fea0003800000 */
.L_x_1484:
[----:B------:R-:W-:-:S05]  /*1b220*/  IMAD R0, R3, R11, R0 ;  /* 0x0000000b03007224 */ /* 0x000fca00078e0200 */
[----:B------:R-:W-:Y:S02]  /*1b230*/  VIMNMX R13, R13, R0, !PT ;  /* 0x000000000d0d7248 */ /* 0x000fe40007fe0100 */
[----:B------:R-:W-:-:S07]  /*1b240*/  VIADDMNMX R12, R0, R11, R12, PT ;  /* 0x0000000b000c7246 */ /* 0x000fce000380010c */
.L_x_1483:
        /* <DEDUP_REMOVED lines=129> */
[----:B0-----:R-:W-:Y:S01]  /*1ba60*/  FMNMX.FTZ R3, R3, R0, !PT ;  /* 0x0000000003037209 */ /* 0x001fe20007810000 */
[----:B------:R-:W-:Y:S01]  /*1ba70*/  IMAD.U32 R0, RZ, RZ, UR40 ;  /* 0x00000028ff007e24 */ /* 0x000fe2000f8e00ff */
        /* <DEDUP_REMOVED lines=45> */
[----:B------:R-:W-:Y:S02]  /*1bd50*/  FSEL R8, R3, RZ, P2 ;  /* 0x000000ff03087208 */ /* 0x000fe40001000000 */
[----:B------:R-:W-:Y:S02]  /*1bd60*/  FSEL R0, R0, RZ, P2 ;  /* 0x000000ff00007208 */ /* 0x000fe40001000000 */
[----:B------:R-:W-:Y:S01]  /*1bd70*/  ISETP.GT.AND P2, PT, R13, 0x19, !P6 ;  /* 0x000000190d00780c */ /* 0x000fe20007744270 */
[----:B------:R-:W-:-:S01]  /*1bd80*/  FADD.FTZ R8, -R8, R10 ;  /* 0x0000000a08087221 */ /* 0x000fc20000010100 */
[----:B------:R-:W-:Y:S01]  /*1bd90*/  LOP3.LUT P6, RZ, R17, 0x10000000, RZ, 0xc0, !PT ;  /* 0x1000000011ff7812 */ /* 0x000fe200078cc0ff */
[----:B------:R-:W-:-:S01]  /*1bda0*/  FFMA.FTZ R184, R184, UR40, -R0 ;  /* 0x00000028b8b87c23 */ /* 0x000fc20008010800 */
[----:B------:R-:W-:Y:S01]  /*1bdb0*/  ISETP.LT.OR P2, PT, R12, 0x1a, P2 ;  /* 0x0000001a0c00780c */ /* 0x000fe20001741670 */
[----:B------:R-:W-:-:S01]  /*1bdc0*/  FFMA.FTZ R185, R185, UR40, -R0 ;  /* 0x00000028b9b97c23 */ /* 0x000fc20008010800 */
[--C-:B------:R-:W-:Y:S01]  /*1bdd0*/  FFMA.FTZ R188, R188, UR40, -R0.reuse ;  /* 0x00000028bcbc7c23 */ /* 0x100fe20008010800 */
[----:B------:R-:W-:-:S01]  /*1bde0*/  FFMA.FTZ R189, R189, UR40, -R0 ;  /* 0x00000028bdbd7c23 */ /* 0x000fc20008010800 */
[----:B------:R-:W-:Y:S01]  /*1bdf0*/  FSEL R199, R199, -INF , !P2 ;  /* 0xff800000c7c77808 */ /* 0x000fe20005000000 */
[----:B------:R-:W-:-:S01]  /*1be00*/  FFMA.FTZ R192, R192, UR40, -R0 ;  /* 0x00000028c0c07c23 */ /* 0x000fc20008010800 */
[----:B------:R-:W-:Y:S01]  /*1be10*/  LOP3.LUT P2, RZ, R17, 0x1, RZ, 0xc0, !PT ;  /* 0x0000000111ff7812 */ /* 0x000fe2000784c0ff */
[----:B------:R-:W-:-:S01]  /*1be20*/  FFMA.FTZ R193, R193, UR40, -R0 ;  /* 0x00000028c1c17c23 */ /* 0x000fc20008010800 */
[--C-:B------:R-:W-:Y:S01]  /*1be30*/  FFMA.FTZ R196, R196, UR40, -R0.reuse ;  /* 0x00000028c4c47c23 */ /* 0x100fe20008010800 */
[----:B------:R-:W-:-:S01]  /*1be40*/  FFMA.FTZ R197, R197, UR40, -R0 ;  /* 0x00000028c5c57c23 */ /* 0x000fc20008010800 */
[----:B------:R-:W-:Y:S01]  /*1be50*/  ISETP.GT.AND P2, PT, R13, RZ, !P2 ;  /* 0x000000ff0d00720c */ /* 0x000fe20005744270 */
[----:B------:R-:W-:-:S01]  /*1be60*/  FFMA.FTZ R168, R168, UR40, -R0 ;  /* 0x00000028a8a87c23 */ /* 0x000fc20008010800 */
[--C-:B------:R-:W-:Y:S01]  /*1be70*/  FFMA.FTZ R169, R169, UR40, -R0.reuse ;  /* 0x00000028a9a97c23 */ /* 0x100fe20008010800 */
[----:B------:R-:W-:-:S01]  /*1be80*/  FFMA.FTZ R172, R172, UR40, -R0 ;  /* 0x00000028acac7c23 */ /* 0x000fc20008010800 */
[----:B------:R-:W-:Y:S01]  /*1be90*/  ISETP.LT.OR P2, PT, R12, 0x1, P2 ;  /* 0x000000010c00780c */ /* 0x000fe20001741670 */
[----:B------:R-:W-:-:S01]  /*1bea0*/  FFMA.FTZ R173, R173, UR40, -R0 ;  /* 0x00000028adad7c23 */ /* 0x000fc20008010800 */
[--C-:B------:R-:W-:Y:S01]  /*1beb0*/  FFMA.FTZ R176, R176, UR40, -R0.reuse ;  /* 0x00000028b0b07c23 */ /* 0x100fe20008010800 */
[----:B------:R-:W-:-:S01]  /*1bec0*/  FFMA.FTZ R177, R177, UR40, -R0 ;  /* 0x00000028b1b17c23 */ /* 0x000fc20008010800 */
[----:B------:R-:W-:Y:S01]  /*1bed0*/  FSEL R186, R186, -INF , !P2 ;  /* 0xff800000baba7808 */ /* 0x000fe20005000000 */
        /* <DEDUP_REMOVED lines=26> */
[----:B------:R-:W-:Y:S01]  /*1c080*/  FMNMX.FTZ R0, R186, R7, !PT ;  /* 0x00000007ba007209 */ /* 0x000fe20007810000 */
[----:B------:R-:W-:Y:S01]  /*1c090*/  FMUL.FTZ R8, R8, UR40 ;  /* 0x0000002808087c20 */ /* 0x000fe20008410000 */
[----:B------:R-:W-:Y:S01]  /*1c0a0*/  LOP3.LUT P2, RZ, R17, 0x8000000, RZ, 0xc0, !PT ;  /* 0x0800000011ff7812 */ /* 0x000fe2000784c0ff */
[----:B------:R-:W-:Y:S01]  /*1c0b0*/  MUFU.EX2 R184, R184 ;  /* 0x000000b800b87308 */ /* 0x000fe20000000800 */
[----:B------:R-:W-:-:S02]  /*1c0c0*/  FMNMX.FTZ R0, R187, R0, !PT ;  /* 0x00000000bb007209 */ /* 0x000fc40007810000 */
[----:B------:R-:W-:Y:S02]  /*1c0d0*/  ISETP.GT.AND P2, PT, R13, 0x80, !P2 ;  /* 0x000000800d00780c */ /* 0x000fe40005744270 */
[----:B------:R-:W-:Y:S02]  /*1c0e0*/  FMNMX.FTZ R0, R190, R0, !PT ;  /* 0x00000000be007209 */ /* 0x000fe40007810000 */
[----:B------:R-:W-:Y:S01]  /*1c0f0*/  ISETP.LT.OR P2, PT, R12, 0x81, P2 ;  /* 0x000000810c00780c */ /* 0x000fe20001741670 */
[----:B------:R-:W0:Y:S01]  /*1c100*/  MUFU.EX2 R8, R8 ;  /* 0x0000000800087308 */ /* 0x000e220000000800 */
[----:B------:R-:W-:Y:S02]  /*1c110*/  FMNMX.FTZ R0, R191, R0, !PT ;  /* 0x00000000bf007209 */ /* 0x000fe40007810000 */
[----:B------:R-:W-:Y:S02]  /*1c120*/  FSEL R122, R122, -INF , !P2 ;  /* 0xff8000007a7a7808 */ /* 0x000fe40005000000 */
[----:B------:R-:W-:-:S02]  /*1c130*/  FMNMX.FTZ R0, R194, R0, !PT ;  /* 0x00000000c2007209 */ /* 0x000fc40007810000 */
[----:B------:R-:W-:Y:S01]  /*1c140*/  LOP3.LUT P2, RZ, R17, 0x4000000, RZ, 0xc0, !PT ;  /* 0x0400000011ff7812 */ /* 0x000fe2000784c0ff */
[----:B------:R-:W1:Y:S01]  /*1c150*/  MUFU.EX2 R185, R185 ;  /* 0x000000b900b97308 */ /* 0x000e620000000800 */
[----:B------:R-:W-:Y:S02]  /*1c160*/  FMNMX.FTZ R0, R195, R0, !PT ;  /* 0x00000000c3007209 */ /* 0x000fe40007810000 */
[----:B------:R-:W-:Y:S02]  /*1c170*/  ISETP.GT.AND P2, PT, R13, 0x81, !P2 ;  /* 0x000000810d00780c */ /* 0x000fe40005744270 */
[----:B------:R-:W-:Y:S02]  /*1c180*/  FMNMX.FTZ R0, R198, R0, !PT ;  /* 0x00000000c6007209 */ /* 0x000fe40007810000 */
[----:B------:R-:W-:Y:S01]  /*1c190*/  ISETP.LT.OR P2, PT, R12, 0x82, P2 ;  /* 0x000000820c00780c */ /* 0x000fe20001741670 */
[----:B------:R-:W-:Y:S01]  /*1c1a0*/  MUFU.EX2 R188, R188 ;  /* 0x000000bc00bc7308 */ /* 0x000fe20000000800 */
[----:B------:R-:W-:Y:S01]  /*1c1b0*/  FMNMX.FTZ R0, R199, R0, !PT ;  /* 0x00000000c7007209 */ /* 0x000fe20007810000 */
[----:B0-----:R-:W-:Y:S01]  /*1c1c0*/  FFMA.FTZ R6, R8, R6, R184 ;  /* 0x0000000608067223 */ /* 0x001fe200000100b8 */
[----:B------:R-:W-:-:S02]  /*1c1d0*/  FSEL R123, R123, -INF , !P2 ;  /* 0xff8000007b7b7808 */ /* 0x000fc40005000000 */
[----:B------:R-:W-:Y:S02]  /*1c1e0*/  FMNMX.FTZ R0, R170, R0, !PT ;  /* 0x00000000aa007209 */ /* 0x000fe40007810000 */
[----:B------:R-:W-:Y:S01]  /*1c1f0*/  LOP3.LUT P2, RZ, R17, 0x2000000, RZ, 0xc0, !PT ;  /* 0x0200000011ff7812 */ /* 0x000fe2000784c0ff */
[----:B------:R-:W-:Y:S01]  /*1c200*/  MUFU.EX2 R189, R189 ;  /* 0x000000bd00bd7308 */ /* 0x000fe20000000800 */
[----:B------:R-:W-:Y:S01]  /*1c210*/  FMNMX.FTZ R0, R171, R0, !PT ;  /* 0x00000000ab007209 */ /* 0x000fe20007810000 */
[----:B-1----:R-:W-:Y:S01]  /*1c220*/  FADD.FTZ R6, R185, R6 ;  /* 0x00000006b9067221 */ /* 0x002fe20000010000 */
[----:B------:R-:W-:Y:S02]  /*1c230*/  ISETP.GT.AND P2, PT, R13, 0x88, !P2 ;  /* 0x000000880d00780c */ /* 0x000fe40005744270 */
[----:B------:R-:W-:Y:S02]  /*1c240*/  FMNMX.FTZ R0, R174, R0, !PT ;  /* 0x00000000ae007209 */ /* 0x000fe40007810000 */
[----:B------:R-:W-:Y:S01]  /*1c250*/  ISETP.LT.OR P2, PT, R12, 0x89, P2 ;  /* 0x000000890c00780c */ /* 0x000fe20001741670 */
[----:B------:R-:W-:Y:S01]  /*1c260*/  MUFU.EX2 R192, R192 ;  /* 0x000000c000c07308 */ /* 0x000fe20000000800 */
[----:B------:R-:W-:-:S02]  /*1c270*/  FMNMX.FTZ R0, R175, R0, !PT ;  /* 0x00000000af007209 */ /* 0x000fc40007810000 */
[----:B------:R-:W-:Y:S02]  /*1c280*/  FSEL R126, R126, -INF , !P2 ;  /* 0xff8000007e7e7808 */ /* 0x000fe40005000000 */
[----:B------:R-:W-:Y:S02]  /*1c290*/  FMNMX.FTZ R0, R178, R0, !PT ;  /* 0x00000000b2007209 */ /* 0x000fe40007810000 */
[----:B------:R-:W-:Y:S01]  /*1c2a0*/  LOP3.LUT P2, RZ, R17, 0x1000000, RZ, 0xc0, !PT ;  /* 0x0100000011ff7812 */ /* 0x000fe2000784c0ff */
[----:B------:R-:W-:Y:S01]  /*1c2b0*/  MUFU.EX2 R193, R193 ;  /* 0x000000c100c17308 */ /* 0x000fe20000000800 */
[----:B------:R-:W-:Y:S02]  /*1c2c0*/  FMNMX.FTZ R0, R179, R0, !PT ;  /* 0x00000000b3007209 */ /* 0x000fe40007810000 */
[----:B------:R-:W-:Y:S02]  /*1c2d0*/  ISETP.GT.AND P2, PT, R13, 0x89, !P2 ;  /* 0x000000890d00780c */ /* 0x000fe40005744270 */
[----:B------:R-:W-:-:S02]  /*1c2e0*/  FMNMX.FTZ R0, R182, R0, !PT ;  /* 0x00000000b6007209 */ /* 0x000fc40007810000 */
[----:B------:R-:W-:Y:S01]  /*1c2f0*/  ISETP.LT.OR P2, PT, R12, 0x8a, P2 ;  /* 0x0000008a0c00780c */ /* 0x000fe20001741670 */
[----:B------:R-:W-:Y:S01]  /*1c300*/  MUFU.EX2 R196, R196 ;  /* 0x000000c400c47308 */ /* 0x000fe20000000800 */
[----:B------:R-:W-:Y:S02]  /*1c310*/  FMNMX.FTZ R0, R183, R0, !PT ;  /* 0x00000000b7007209 */ /* 0x000fe40007810000 */
[----:B------:R-:W-:Y:S02]  /*1c320*/  FSEL R127, R127, -INF , !P2 ;  /* 0xff8000007f7f7808 */ /* 0x000fe40005000000 */
[----:B------:R-:W-:Y:S02]  /*1c330*/  FMNMX.FTZ R0, R154, R0, !PT ;  /* 0x000000009a007209 */ /* 0x000fe40007810000 */
[----:B------:R-:W-:Y:S01]  /*1c340*/  ISETP.GT.AND P2, PT, R13, 0x99, !P6 ;  /* 0x000000990d00780c */ /* 0x000fe20007744270 */
[----:B------:R-:W-:Y:S01]  /*1c350*/  MUFU.EX2 R197, R197 ;  /* 0x000000c500c57308 */ /* 0x000fe20000000800 */
[----:B------:R-:W-:-:S02]  /*1c360*/  FMNMX.FTZ R0, R155, R0, !PT ;  /* 0x000000009b007209 */ /* 0x000fc40007810000 */
[----:B------:R-:W-:Y:S02]  /*1c370*/  ISETP.LT.OR P2, PT, R12, 0x9a, P2 ;  /* 0x0000009a0c00780c */ /* 0x000fe40001741670 */
[----:B------:R-:W-:Y:S02]  /*1c380*/  FMNMX.FTZ R0, R158, R0, !PT ;  /* 0x000000009e007209 */ /* 0x000fe40007810000 */
[----:B------:R-:W-:Y:S01]  /*1c390*/  FSEL R135, R135, -INF , !P2 ;  /* 0xff80000087877808 */ /* 0x000fe20005000000 */
        /* <DEDUP_REMOVED lines=31> */
[----:B------:R-:W-:-:S05]  /*1c590*/  FMNMX.FTZ R0, R135, R0, !PT ;  /* 0x0000000087007209 */ /* 0x000fca0007810000 */
[----:B------:R-:W0:Y:S02]  /*1c5a0*/  SHFL.BFLY PT, R9, R0, 0x2, 0x1f ;  /* 0x0c401f0000097f89 */ /* 0x000e2400000e0000 */
[----:B------:R-:W-:Y:S08]  /*1c5b0*/  MUFU.EX2 R157, R157 ;  /* 0x0000009d009d7308 */ /* 0x000ff00000000800 */
[----:B------:R-:W-:Y:S08]  /*1c5c0*/  MUFU.EX2 R160, R160 ;  /* 0x000000a000a07308 */ /* 0x000ff00000000800 */
[----:B------:R-:W-:Y:S01]  /*1c5d0*/  MUFU.EX2 R161, R161 ;  /* 0x000000a100a17308 */ /* 0x000fe20000000800 */
[----:B0-----:R-:W-:-:S07]  /*1c5e0*/  FMNMX.FTZ R0, R0, R9, !PT ;  /* 0x0000000900007209 */ /* 0x001fce0007810000 */
[----:B------:R-:W-:Y:S01]  /*1c5f0*/  MUFU.EX2 R164, R164 ;  /* 0x000000a400a47308 */ /* 0x000fe20000000800 */
[----:B------:R-:W0:Y:S07]  /*1c600*/  SHFL.BFLY PT, R9, R0, 0x1, 0x1f ;  /* 0x0c201f0000097f89 */ /* 0x000e2e00000e0000 */
[----:B------:R-:W-:Y:S08]  /*1c610*/  MUFU.EX2 R165, R165 ;  /* 0x000000a500a57308 */ /* 0x000ff00000000800 */
[----:B------:R-:W-:Y:S08]  /*1c620*/  MUFU.EX2 R136, R136 ;  /* 0x0000008800887308 */ /* 0x000ff00000000800 */
[----:B------:R-:W-:Y:S01]  /*1c630*/  MUFU.EX2 R137, R137 ;  /* 0x0000008900897308 */ /* 0x000fe20000000800 */
[----:B0-----:R-:W-:-:S04]  /*1c640*/  FMNMX.FTZ R0, R0, R9, !PT ;  /* 0x0000000900007209 */ /* 0x001fc80007810000 */
[----:B------:R-:W-:-:S03]  /*1c650*/  FSETP.NEU.FTZ.AND P2, PT, R0, -INF , PT ;  /* 0xff8000000000780b */ /* 0x000fc60003f5d000 */
[----:B------:R-:W-:Y:S01]  /*1c660*/  MUFU.EX2 R140, R140 ;  /* 0x0000008c008c7308 */ /* 0x000fe20000000800 */
[----:B------:R-:W-:-:S05]  /*1c670*/  FSEL R9, R0, RZ, P2 ;  /* 0x000000ff00097208 */ /* 0x000fca0001000000 */
[----:B------:R-:W-:Y:S01]  /*1c680*/  FADD.FTZ R7, -R9, R7 ;  /* 0x0000000709077221 */ /* 0x000fe20000010100 */
[----:B------:R-:W-:Y:S01]  /*1c690*/  IMAD.U32 R9, RZ, RZ, UR40 ;  /* 0x00000028ff097e24 */ /* 0x000fe2000f8e00ff */
[----:B------:R-:W-:Y:S02]  /*1c6a0*/  MUFU.EX2 R141, R141 ;  /* 0x0000008d008d7308 */ /* 0x000fe40000000800 */
[----:B------:R-:W-:Y:S01]  /*1c6b0*/  FMUL.FTZ R7, R7, UR40 ;  /* 0x0000002807077c20 */ /* 0x000fe20008410000 */
[----:B------:R-:W-:-:S05]  /*1c6c0*/  FFMA.FTZ R9, R0, R9, -8 ;  /* 0xc100000000097423 */ /* 0x000fca0000010009 */
[----:B------:R-:W-:Y:S01]  /*1c6d0*/  FSEL R9, R9, RZ, P2 ;  /* 0x000000ff09097208 */ /* 0x000fe20001000000 */
[----:B------:R-:W-:Y:S04]  /*1c6e0*/  MUFU.EX2 R7, R7 ;  /* 0x0000000700077308 */ /* 0x000fe80000000800 */
[----:B------:R-:W-:-:S01]  /*1c6f0*/  FFMA.FTZ R186, R186, UR40, -R9 ;  /* 0x00000028baba7c23 */ /* 0x000fc20008010809 */
[--C-:B------:R-:W-:Y:S01]  /*1c700*/  FFMA.FTZ R187, R187, UR40, -R9.reuse ;  /* 0x00000028bbbb7c23 */ /* 0x100fe20008010809 */
[----:B------:R-:W-:-:S01]  /*1c710*/  FFMA.FTZ R190, R190, UR40, -R9 ;  /* 0x00000028bebe7c23 */ /* 0x000fc20008010809 */
[--C-:B------:R-:W-:Y:S01]  /*1c720*/  FFMA.FTZ R191, R191, UR40, -R9.reuse ;  /* 0x00000028bfbf7c23 */ /* 0x100fe20008010809 */
[----:B------:R-:W-:-:S01]  /*1c730*/  FFMA.FTZ R194, R194, UR40, -R9 ;  /* 0x00000028c2c27c23 */ /* 0x000fc20008010809 */
[--C-:B------:R-:W-:Y:S01]  /*1c740*/  FFMA.FTZ R195, R195, UR40, -R9.reuse ;  /* 0x00000028c3c37c23 */ /* 0x100fe20008010809 */
        /* <DEDUP_REMOVED lines=51> */
[----:B------:R-:W-:-:S01]  /*1ca80*/  FFMA.FTZ R134, R134, UR40, -R9 ;  /* 0x0000002886867c23 */ /* 0x000fc20008010809 */
[----:B------:R-:W-:-:S02]  /*1ca90*/  FFMA.FTZ R9, R135, UR40, -R9 ;  /* 0x0000002887097c23 */ /* 0x000fc40008010809 */
[----:B------:R-:W-:-:S02]  /*1caa0*/  FADD.FTZ R5, R169, R5 ;  /* 0x00000005a9057221 */ /* 0x000fc40000010000 */
        /* <DEDUP_REMOVED lines=110> */
[----:B------:R-:W-:Y:S06]  /*1d190*/  @!P0 BRA `(.L_x_1487) ;  /* 0x0000000000048947 */ /* 0x000fec0003800000 */
[----:B------:R-:W-:Y:S01]  /*1d1a0*/  BPT.TRAP 0x1 ;  /* 0x000000040000795c */ /* 0x000fe20000300000 */
.L_x_1487:
        /* <DEDUP_REMOVED lines=144> */
[----:B------:R-:W-:Y:S02]  /*1dab0*/  IMAD.MOV.U32 R7, RZ, RZ, R0 ;  /* 0x000000ffff077224 */ /* 0x000fe400078e0000 */
[----:B------:R-:W-:Y:S02]  /*1dac0*/  IMAD.MOV.U32 R10, RZ, RZ, R3 ;  /* 0x000000ffff0a7224 */ /* 0x000fe400078e0003 */
[----:B------:R-:W-:Y:S01]  /*1dad0*/  IMAD.MOV.U32 R216, RZ, RZ, R188 ;  /* 0x000000ffffd87224 */ /* 0x000fe200078e00bc */
[----:B------:R-:W-:Y:S06]  /*1dae0*/  @P2 BRA `(.L_x_1488) ;  /* 0xffffffb400242947 */ /* 0x000fec000383ffff */
[----:B------:R-:W-:-:S05]  /*1daf0*/  UMOV UR49, UR54 ;  /* 0x0000003600317c82 */ /* 0x000fca0008000000 */
.L_x_1470:
[----:B------:R-:W-:Y:S06]  /*1db00*/  BAR.ARV 0x8, 0x180 ;  /* 0x0206000000007b1d */ /* 0x000fec0000002000 */
[----:B------:R-:W-:Y:S05]  /*1db10*/  @!P0 BRA `(.L_x_1489) ;  /* 0x0000000000048947 */ /* 0x000fea0003800000 */
[----:B------:R-:W-:Y:S01]  /*1db20*/  BPT.TRAP 0x1 ;  /* 0x000000040000795c */ /* 0x000fe20000300000 */
.L_x_1489:
[----:B------:R-:W-:Y:S01]  /*1db30*/  ULEA UR5, UR49, UR38, 0x3 ;  /* 0x0000002631057291 */ /* 0x000fe2000f8e183f */
[----:B------:R-:W-:-:S05]  /*1db40*/  IMAD.U32 R4, RZ, RZ, UR45 ;  /* 0x0000002dff047e24 */ /* 0x000fca000f8e00ff */
[----:B------:R-:W-:-:S04]  /*1db50*/  SHF.L.U32 R4, R4, 0x1f, RZ ;  /* 0x0000001f04047819 */ /* 0x000fc800000006ff */
[----:B------:R1:W2:Y:S01]  /*1db60*/  SYNCS.PHASECHK.TRANS64.TRYWAIT P1, [UR5+0x33450], R4 ;  /* 0x03345004ff0075a7 */ /* 0x0002a20008020145 */
[----:B------:R-:W-:Y:S05]  /*1db70*/  @!P0 BRA `(.L_x_1490) ;  /* 0x0000000000048947 */ /* 0x000fea0003800000 */
[----:B------:R-:W-:Y:S01]  /*1db80*/  BPT.TRAP 0x1 ;  /* 0x000000040000795c */ /* 0x000fe20000300000 */
.L_x_1490:
[----:B--2---:R-:W-:Y:S05]  /*1db90*/  @P1 BRA `(.L_x_1491) ;  /* 0x0000000000081947 */ /* 0x004fea0003800000 */
[----:B------:R-:W2:Y:S02]  /*1dba0*/  SYNCS.PHASECHK.TRANS64.TRYWAIT P1, [UR5+0x33450], R4 ;  /* 0x03345004ff0075a7 */ /* 0x000ea40008020145 */
[----:B--2---:R-:W-:Y:S05]  /*1dbb0*/  @!P1 BRA `(.L_x_1492) ;  /* 0x000000e8006c9947 */ /* 0x004fea0003800000 */
.L_x_1491:
[----:B------:R-:W-:Y:S01]  /*1dbc0*/  UIADD3 UR38, UR38, 0x200, URZ ;  /* 0x0000020026267890 */ /* 0x000fe2000fffe03f */
[----:B------:R-:W-:Y:S01]  /*1dbd0*/  WARPGROUP.ARRIVE ;  /* 0x00000000000079c5 */ /* 0x000fe20000000000 */
[----:B------:R-:W-:Y:S01]  /*1dbe0*/  UMOV UR7, 0xc0000010 ;  /* 0xc000001000077882 */ /* 0x000fe20000000000 */
[----:B------:R-:W3:Y:S01]  /*1dbf0*/  LDC.64 R8, c[0x0][0x9a0] ;  /* 0x00026800ff087b82 */ /* 0x000ee20000000a00 */
[----:B------:R-:W-:-:S04]  /*1dc00*/  USHF.R.U32.HI UR38, URZ, 0x4, UR38 ;  /* 0x000000043f267899 */ /* 0x000fc80008011626 */
[----:B------:R-:W-:-:S04]  /*1dc10*/  ULOP3.LUT UR38, UR38, 0x3fff, URZ, 0xc0, !UPT ;  /* 0x00003fff26267892 */ /* 0x000fc8000f8ec03f */
[----:B------:R-:W-:-:S04]  /*1dc20*/  ULOP3.LUT UR4, UR38, 0x10000, URZ, 0xfc, !UPT ;  /* 0x0001000026047892 */ /* 0x000fc8000f8efc3f */
[----:B------:R-:W-:-:S07]  /*1dc30*/  UIMAD UR4, UR49, 0x780, UR4 ;  /* 0x00000780310478a4 */ /* 0x000fce000f8e0204 */
[----:B------:R-:W-:Y:S02]  /*1dc40*/  UMOV UR6, UR4 ;  /* 0x0000000400067c82 */ /* 0x000fe40008000000 */
[----:B------:R-:W-:Y:S01]  /*1dc50*/  QGMMA.64x192x32.F32.E4M3.E4M3 R24, R216, gdesc[UR4], R24, gsb0 ;  /* 0x02e00004d8187df3 */ /* 0x000fe20008000818 */
[----:B------:R-:W-:Y:S01]  /*1dc60*/  UIADD3 UR6, UR4, 0x180, URZ ;  /* 0x0000018004067890 */ /* 0x000fe2000fffe03f */
[----:B---3--:R-:W-:Y:S01]  /*1dc70*/  ISETP.NE.U32.AND P1, PT, R8, RZ, PT ;  /* 0x000000ff0800720c */ /* 0x008fe20003f25070 */
[----:B------:R-:W-:-:S03]  /*1dc80*/  UMOV UR7, 0xc0000010 ;  /* 0xc000001000077882 */ /* 0x000fc60000000000 */
[----:B------:R-:W-:-:S13]  /*1dc90*/  ISETP.NE.AND.EX P1, PT, R9, RZ, PT, P1 ;  /* 0x000000ff0900720c */ /* 0x000fda0003f25310 */
[----:B------:R-:W1:Y:S01]  /*1dca0*/  @P1 LDC.64 R10, c[0x0][0x9c8] ;  /* 0x00027200ff0a1b82 */ /* 0x000e620000000a00 */
[----:B--2---:R-:W-:-:S07]  /*1dcb0*/  @P1 SHF.R.S32.HI R7, RZ, 0x1f, R223 ;  /* 0x0000001fff071819 */ /* 0x004fce00000114df */
[----:B------:R-:W2:Y:S01]  /*1dcc0*/  @P1 LDC.64 R12, c[0x0][0x9d0] ;  /* 0x00027400ff0c1b82 */ /* 0x000ea20000000a00 */
[----:B-1----:R-:W-:-:S04]  /*1dcd0*/  @P1 IMAD R4, R7, R10, RZ ;  /* 0x0000000a07041224 */ /* 0x002fc800078e02ff */
[C---:B------:R-:W-:Y:S02]  /*1dce0*/  @P1 IMAD R7, R223.reuse, R11, R4 ;  /* 0x0000000bdf071224 */ /* 0x040fe400078e0204 */
[----:B------:R-:W-:-:S04]  /*1dcf0*/  @P1 IMAD.WIDE.U32 R10, R223, R10, RZ ;  /* 0x0000000adf0a1225 */ /* 0x000fc800078e00ff */
[----:B------:R-:W-:Y:S02]  /*1dd00*/  @P1 IMAD.IADD R11, R11, 0x1, R7 ;  /* 0x000000010b0b1824 */ /* 0x000fe400078e0207 */
[----:B------:R-:W-:Y:S02]  /*1dd10*/  IMAD.MOV.U32 R7, RZ, RZ, 0x3f800000 ;  /* 0x3f800000ff077424 */ /* 0x000fe400078e00ff */
[----:B--2---:R-:W-:-:S04]  /*1dd20*/  @P1 IMAD.WIDE.U32 R10, R225, R12, R10 ;  /* 0x0000000ce10a1225 */ /* 0x004fc800078e000a */
[----:B------:R-:W-:Y:S01]  /*1dd30*/  @P1 IMAD R13, R225, R13, R11 ;  /* 0x0000000de10d1224 */ /* 0x000fe200078e020b */
[----:B------:R-:W-:-:S04]  /*1dd40*/  @P1 LEA R8, P2, R10, R8, 0x2 ;  /* 0x000000080a081211 */ /* 0x000fc800078410ff */
        /* <DEDUP_REMOVED lines=20> */
[----:B---3--:R-:W-:-:S01]  /*1de90*/  FADD.FTZ R11, R11, R6 ;  /* 0x000000060b0b7221 */ /* 0x008fc20000010000 */
[----:B----4-:R-:W-:-:S04]  /*1dea0*/  FADD.FTZ R10, R10, R5 ;  /* 0x000000050a0a7221 */ /* 0x010fc80000010000 */
[----:B------:R-:W3:Y:S04]  /*1deb0*/  SHFL.BFLY PT, R4, R11, 0x1, 0x1f ;  /* 0x0c201f000b047f89 */ /* 0x000ee800000e0000 */
[----:B-1----:R-:W1:Y:S01]  /*1dec0*/  SHFL.BFLY PT, R9, R10, 0x1, 0x1f ;  /* 0x0c201f000a097f89 */ /* 0x002e6200000e0000 */
[----:B------:R-:W-:Y:S02]  /*1ded0*/  IMAD.MOV.U32 R6, RZ, RZ, RZ ;  /* 0x000000ffff067224 */ /* 0x000fe400078e00ff */
[----:B---3--:R-:W-:Y:S01]  /*1dee0*/  FADD.FTZ R8, R11, R4 ;  /* 0x000000040b087221 */ /* 0x008fe20000010000 */
[----:B-1----:R-:W-:-:S04]  /*1def0*/  FADD.FTZ R12, R10, R9 ;  /* 0x000000090a0c7221 */ /* 0x002fc80000010000 */
[C---:B------:R-:W-:Y:S01]  /*1df00*/  FSETP.NE.FTZ.AND P1, PT, R8.reuse, RZ, PT ;  /* 0x000000ff0800720b */ /* 0x040fe20003f35000 */
[----:B------:R-:W-:Y:S01]  /*1df10*/  FMUL.FTZ R13, R8, 0.00390625 ;  /* 0x3b800000080d7820 */ /* 0x000fe20000410000 */
[----:B------:R-:W-:-:S04]  /*1df20*/  FMUL.FTZ R14, R12, 0.00390625 ;  /* 0x3b8000000c0e7820 */ /* 0x000fc80000410000 */
[----:B------:R-:W-:Y:S02]  /*1df30*/  FSETP.NE.FTZ.AND P2, PT, R13, RZ, PT ;  /* 0x000000ff0d00720b */ /* 0x000fe40003f55000 */
[----:B------:R-:W-:-:S05]  /*1df40*/  FSETP.NE.FTZ.AND P3, PT, R14, RZ, PT ;  /* 0x000000ff0e00720b */ /* 0x000fca0003f75000 */
[----:B------:R-:W-:Y:S01]  /*1df50*/  @P1 MUFU.RCP R6, R8 ;  /* 0x0000000800061308 */ /* 0x000fe20000001000 */
[----:B------:R-:W-:Y:S01]  /*1df60*/  FSETP.NE.FTZ.AND P1, PT, R12, RZ, PT ;  /* 0x000000ff0c00720b */ /* 0x000fe20003f35000 */
[----:B------:R-:W-:-:S06]  /*1df70*/  IMAD.MOV.U32 R10, RZ, RZ, RZ ;  /* 0x000000ffff0a7224 */ /* 0x000fcc00078e00ff */
[----:B------:R-:W1:Y:S08]  /*1df80*/  @P3 MUFU.LG2 R11, R14 ;  /* 0x0000000e000b3308 */ /* 0x000e700000000c00 */
[----:B------:R-:W3:Y:S08]  /*1df90*/  @P2 MUFU.LG2 R9, R13 ;  /* 0x0000000d00092308 */ /* 0x000ef00000000c00 */
[----:B------:R-:W4:Y:S01]  /*1dfa0*/  @P1 MUFU.RCP R10, R12 ;  /* 0x0000000c000a1308 */ /* 0x000f220000001000 */
[----:B------:R-:W-:Y:S01]  /*1dfb0*/  IMAD.U32 R16, RZ, RZ, UR40 ;  /* 0x00000028ff107e24 */ /* 0x000fe2000f8e00ff */
[----:B------:R-:W-:-:S02]  /*1dfc0*/  WARPGROUP.DEPBAR.LE gsb0, 0x0 ;  /* 0x00008000000079c5 */ /* 0x000fc40000010000 */
[----:B------:R-:W-:-:S06]  /*1dfd0*/  WARPGROUP.ARRIVE ;  /* 0x00000000000079c5 */ /* 0x000fcc0000000000 */
[----:B------:R-:W-:Y:S01]  /*1dfe0*/  QGMMA.64x192x32.F32.E4M3.E4M3 R24, R200, gdesc[UR4], R24, gsb0 ;  /* 0x02e00004c8187df3 */ /* 0x000fe20008000818 */
[----:B------:R-:W-:Y:S02]  /*1dff0*/  IMAD.U32 R15, RZ, RZ, UR40 ;  /* 0x00000028ff0f7e24 */ /* 0x000fe4000f8e00ff */
[----:B------:R-:W-:Y:S01]  /*1e000*/  @P3 FMUL.FTZ R16, R16, 0.69314718246459960938 ;  /* 0x3f31721810103820 */ /* 0x000fe20000410000 */
[----:B-1----:R-:W-:Y:S01]  /*1e010*/  @P3 FMUL.FTZ R11, R11, 0.69314718246459960938 ;  /* 0x3f3172180b0b3820 */ /* 0x002fe20000410000 */
[----:B---3--:R-:W-:Y:S01]  /*1e020*/  @P2 FMUL.FTZ R9, R9, 0.69314718246459960938 ;  /* 0x3f31721809092820 */ /* 0x008fe20000410000 */
[----:B------:R-:W-:Y:S01]  /*1e030*/  @P2 FMUL.FTZ R8, R15, 0.69314718246459960938 ;  /* 0x3f3172180f082820 */ /* 0x000fe20000410000 */
[----:B------:R-:W-:Y:S02]  /*1e040*/  IMAD.MOV.U32 R5, RZ, RZ, -0x800000 ;  /* 0xff800000ff057424 */ /* 0x000fe400078e00ff */
[----:B------:R-:W-:-:S01]  /*1e050*/  @P3 FFMA.FTZ R5, R16, R0, R11 ;  /* 0x0000000010053223 */ /* 0x000fc2000001000b */
[----:B------:R-:W-:-:S02]  /*1e060*/  IMAD.MOV.U32 R4, RZ, RZ, -0x800000 ;  /* 0xff800000ff047424 */ /* 0x000fc400078e00ff */
[----:B------:R-:W-:-:S01]  /*1e070*/  @P2 FFMA.FTZ R4, R8, R3, R9 ;  /* 0x0000000308042223 */ /* 0x000fc20000010009 */
[-C--:B--2---:R-:W-:Y:S01]  /*1e080*/  FMUL.FTZ R6, R6, R7.reuse ;  /* 0x0000000706067220 */ /* 0x084fe20000410000 */
[----:B----4-:R-:W-:Y:S01]  /*1e090*/  FMUL.FTZ R0, R10, R7 ;  /* 0x000000070a007220 */ /* 0x010fe20000410000 */
[----:B------:R-:W-:Y:S02]  /*1e0a0*/  WARPGROUP.DEPBAR.LE gsb0, 0x0 ;  /* 0x00008000000079c5 */ /* 0x000fe40000010000 */
[----:B------:R-:W-:Y:S05]  /*1e0b0*/  @!P0 BRA `(.L_x_1493) ;  /* 0x0000000000048947 */ /* 0x000fea0003800000 */
[----:B------:R-:W-:Y:S01]  /*1e0c0*/  BPT.TRAP 0x1 ;  /* 0x000000040000795c */ /* 0x000fe20000300000 */
.L_x_1493:
        /* <DEDUP_REMOVED lines=106> */
.L_x_1391:
[----:B------:R-:W1:Y:S08]  /*1e770*/  S2UR UR37, SR_CgaCtaId ;  /* 0x00000000002579c3 */ /* 0x000e700000008800 */
[----:B------:R-:W-:Y:S01]  /*1e780*/  BAR.SYNC.DEFER_BLOCKING 0x5, 0x180 ;  /* 0x0146000000007b1d */ /* 0x000fe20000010000 */
[----:B------:R-:W-:-:S05]  /*1e790*/  ISETP.NE.AND P1, PT, R226, RZ, PT ;  /* 0x000000ffe200720c */ /* 0x000fca0003f25270 */
[----:B------:R-:W-:Y:S01]  /*1e7a0*/  UMOV UR38, 0x400 ;  /* 0x0000040000267882 */ /* 0x000fe20000000000 */
[----:B------:R-:W-:Y:S07]  /*1e7b0*/  BSSY B0, `(.L_x_1494) ;  /* 0x00004cd000007945 */ /* 0x000fee0003800000 */
[----:B------:R-:W2:Y:S01]  /*1e7c0*/  @!P1 LDC R226, c[0x0][0xad4] ;  /* 0x0002b500ffe29b82 */ /* 0x000ea20000000800 */
[----:B-1----:R-:W-:-:S09]  /*1e7d0*/  ULEA UR38, UR37, UR38, 0x18 ;  /* 0x0000002625267291 */ /* 0x002fd2000f8ec03f */
[----:B------:R-:W1:Y:S02]  /*1e7e0*/  LDS.128 R220, [UR38+0x334d0] ;  /* 0x0334d026ffdc7984 */ /* 0x000e640008000c00 */
[----:B-1----:R-:W-:Y:S01]  /*1e7f0*/  R2UR UR4, R221 ;  /* 0x00000000dd0472ca */ /* 0x002fe200000e0000 */
[----:B------:R-:W-:Y:S06]  /*1e800*/  BAR.ARV 0x4, 0x180 ;  /* 0x0106000000007b1d */ /* 0x000fec0000002000 */
[----:B--2---:R-:W-:Y:S08]  /*1e810*/  @P0 BRA `(.L_x_1495) ;  /* 0x0000003c00e00947 */ /* 0x004ff00003800000 */
[----:B------:R-:W1:Y:S01]  /*1e820*/  S2R R16, SR_TID.X ;  /* 0x0000000000107919 */ /* 0x000e620000002100 */
[----:B------:R-:W-:Y:S01]  /*1e830*/  ULDC.64 UR6, c[0x4][0x38] ;  /* 0x01000e0000067ab9 */ /* 0x000fe20000000a00 */
[----:B-1----:R-:W-:-:S05]  /*1e840*/  IMAD.SHL.U32 R0, R16, 0x4, RZ ;  /* 0x0000000410007824 */ /* 0x002fca00078e00ff */
[----:B------:R-:W-:Y:S01]  /*1e850*/  LOP3.LUT R0, R0, 0xc, RZ, 0xc0, !PT ;  /* 0x0000000c00007812 */ /* 0x000fe200078ec0ff */
[----:B------:R-:W-:Y:S03]  /*1e860*/  BAR.SYNC.DEFER_BLOCKING 0x1, 0x100 ;  /* 0x0044000000007b1d */ /* 0x000fe60000010000 */
[----:B------:R-:W-:-:S05]  /*1e870*/  IADD3 R6, P0, R0, UR6, RZ ;  /* 0x0000000600067c10 */ /* 0x000fca000ff1e0ff */
[----:B------:R-:W-:Y:S01]  /*1e880*/  IMAD.X R7, RZ, RZ, UR7, P0 ;  /* 0x00000007ff077e24 */ /* 0x000fe200080e06ff */
[----:B------:R-:W-:Y:S02]  /*1e890*/  LOP3.LUT P0, R0, R16, 0x3, RZ, 0xc0, !PT ;  /* 0x0000000310007812 */ /* 0x000fe4000780c0ff */
[----:B------:R-:W2:Y:S04]  /*1e8a0*/  LDL R16, [R1+0x3a0] ;  /* 0x0003a00001107983 */ /* 0x000ea80000100800 */
[----:B------:R1:W3:Y:S01]  /*1e8b0*/  LDG.E.CONSTANT R30, desc[UR50][R6.64] ;  /* 0x00000032061e7981 */ /* 0x0002e2000c1e9900 */
[----:B------:R-:W4:Y:S01]  /*1e8c0*/  S2UR UR5, SR_SWINHI ;  /* 0x00000000000579c3 */ /* 0x000f220000002f00 */
[----:B------:R-:W-:-:S04]  /*1e8d0*/  ISETP.EQ.OR P0, PT, R0, 0x3, !P0 ;  /* 0x000000030000780c */ /* 0x000fc80004702670 */
        /* <DEDUP_REMOVED lines=8> */
[----:B------:R-:W-:Y:S01]  /*1e960*/  SEL R73, R76, R77, P0 ;  /* 0x0000004d4c497207 */ /* 0x000fe20000000000 */
[----:B------:R-:W-:Y:S01]  /*1e970*/  UMOV UR6, UR38 ;  /* 0x0000002600067c82 */ /* 0x000fe20008000000 */
[----:B----4-:R-:W-:Y:S01]  /*1e980*/  UMOV UR7, UR5 ;  /* 0x0000000500077c82 */ /* 0x010fe20008000000 */
[----:B-1----:R-:W-:Y:S02]  /*1e990*/  IMAD.U32 R6, RZ, RZ, UR6 ;  /* 0x00000006ff067e24 */ /* 0x002fe4000f8e00ff */
[----:B------:R-:W-:Y:S01]  /*1e9a0*/  IMAD.U32 R7, RZ, RZ, UR7 ;  /* 0x00000007ff077e24 */ /* 0x000fe2000f8e00ff */
        /* <DEDUP_REMOVED lines=87> */
[----:B--2---:R-:W-:-:S03]  /*1ef20*/  IMAD.WIDE R32, R16, 0x2, R6 ;  /* 0x0000000210207825 */ /* 0x004fc600078e0206 */
[C---:B------:R-:W-:Y:S02]  /*1ef30*/  IADD3 R143, P3, R32.reuse, 0x8060, RZ ;  /* 0x00008060208f7810 */ /* 0x040fe40007f7e0ff */
[C---:B------:R-:W-:Y:S02]  /*1ef40*/  IADD3 R119, P5, R32.reuse, 0x8020, RZ ;  /* 0x0000802020777810 */ /* 0x040fe40007fbe0ff */
[C---:B------:R-:W-:Y:S01]  /*1ef50*/  LOP3.LUT R3, R32.reuse, 0x380, RZ, 0xc0, !PT ;  /* 0x0000038020037812 */ /* 0x040fe200078ec0ff */
[----:B------:R-:W-:Y:S01]  /*1ef60*/  IMAD.X R41, RZ, RZ, R33, P3 ;  /* 0x000000ffff297224 */ /* 0x000fe200018e0621 */
[C---:B------:R-:W-:Y:S02]  /*1ef70*/  IADD3 R14, P4, R32.reuse, 0x8040, RZ ;  /* 0x00008040200e7810 */ /* 0x040fe40007f9e0ff */
[C---:B------:R-:W-:Y:S02]  /*1ef80*/  IADD3 R105, P1, R32.reuse, 0x8000, RZ ;  /* 0x0000800020697810 */ /* 0x040fe40007f3e0ff */
[----:B------:R-:W-:-:S02]  /*1ef90*/  IADD3 R99, P2, R32, 0x4060, RZ ;  /* 0x0000406020637810 */ /* 0x000fc40007f5e0ff */
[----:B------:R-:W-:Y:S02]  /*1efa0*/  IADD3 R10, P3, R32, 0x4040, RZ ;  /* 0x00004040200a7810 */ /* 0x000fe40007f7e0ff */
[----:B------:R-:W-:Y:S02]  /*1efb0*/  LOP3.LUT R0, R119, 0x380, RZ, 0xc0, !PT ;  /* 0x0000038077007812 */ /* 0x000fe400078ec0ff */
[----:B------:R-:W-:Y:S01]  /*1efc0*/  SHF.R.U64 R3, R3, 0x3, RZ ;  /* 0x0000000303037819 */ /* 0x000fe200000012ff */
[--C-:B------:R-:W-:Y:S01]  /*1efd0*/  IMAD.X R37, RZ, RZ, R33.reuse, P4 ;  /* 0x000000ffff257224 */ /* 0x100fe200020e0621 */
[----:B------:R-:W-:Y:S01]  /*1efe0*/  LOP3.LUT R12, R14, 0x380, RZ, 0xc0, !PT ;  /* 0x000003800e0c7812 */ /* 0x000fe200078ec0ff */
[--C-:B------:R-:W-:Y:S01]  /*1eff0*/  IMAD.X R29, RZ, RZ, R33.reuse, P5 ;  /* 0x000000ffff1d7224 */ /* 0x100fe200028e0621 */
[C---:B------:R-:W-:Y:S01]  /*1f000*/  IADD3 R95, P4, R32.reuse, 0x4020, RZ ;  /* 0x00004020205f7810 */ /* 0x040fe20007f9e0ff */
[--C-:B------:R-:W-:Y:S01]  /*1f010*/  IMAD.X R27, RZ, RZ, R33.reuse, P1 ;  /* 0x000000ffff1b7224 */ /* 0x100fe200008e0621 */
[C---:B------:R-:W-:Y:S01]  /*1f020*/  IADD3 R19, P5, R32.reuse, 0x20, RZ ;  /* 0x0000002020137810 */ /* 0x040fe20007fbe0ff */
[--C-:B------:R-:W-:Y:S01]  /*1f030*/  IMAD.X R25, RZ, RZ, R33.reuse, P2 ;  /* 0x000000ffff197224 */ /* 0x100fe200010e0621 */
[C---:B------:R-:W-:Y:S01]  /*1f040*/  IADD3 R8, P1, R32.reuse, 0x40, RZ ;  /* 0x0000004020087810 */ /* 0x040fe20007f3e0ff */
[----:B------:R-:W-:Y:S01]  /*1f050*/  IMAD.X R141, RZ, RZ, R33, P3 ;  /* 0x000000ffff8d7224 */ /* 0x000fe200018e0621 */
[----:B------:R-:W-:-:S02]  /*1f060*/  IADD3 R59, P2, R32, 0x4000, RZ ;  /* 0x00004000203b7810 */ /* 0x000fc40007f5e0ff */
[----:B------:R-:W-:Y:S02]  /*1f070*/  IADD3 R57, P3, R32, 0x60, RZ ;  /* 0x0000006020397810 */ /* 0x000fe40007f7e0ff */
[----:B------:R-:W-:Y:S02]  /*1f080*/  SHF.R.U64 R0, R0, 0x3, RZ ;  /* 0x0000000300007819 */ /* 0x000fe400000012ff */
[----:B------:R-:W-:Y:S02]  /*1f090*/  LOP3.LUT R32, R3, R32, RZ, 0x3c, !PT ;  /* 0x0000002003207212 */ /* 0x000fe400078e3cff */
[----:B------:R-:W-:Y:S02]  /*1f0a0*/  SHF.R.U64 R3, R12, 0x3, RZ ;  /* 0x000000030c037819 */ /* 0x000fe400000012ff */
[----:B------:R-:W-:Y:S02]  /*1f0b0*/  LOP3.LUT R28, R0, R119, RZ, 0x3c, !PT ;  /* 0x00000077001c7212 */ /* 0x000fe400078e3cff */
[----:B------:R-:W-:-:S02]  /*1f0c0*/  LOP3.LUT R0, R95, 0x380, RZ, 0xc0, !PT ;  /* 0x000003805f007812 */ /* 0x000fc400078ec0ff */
[----:B------:R-:W-:Y:S02]  /*1f0d0*/  LOP3.LUT R36, R3, R14, RZ, 0x3c, !PT ;  /* 0x0000000e03247212 */ /* 0x000fe400078e3cff */
[----:B------:R-:W-:Y:S02]  /*1f0e0*/  LOP3.LUT R3, R10, 0x380, RZ, 0xc0, !PT ;  /* 0x000003800a037812 */ /* 0x000fe400078ec0ff */
[----:B------:R-:W-:Y:S02]  /*1f0f0*/  SHF.R.U64 R0, R0, 0x3, RZ ;  /* 0x0000000300007819 */ /* 0x000fe400000012ff */
[----:B------:R-:W-:Y:S02]  /*1f100*/  LOP3.LUT R14, R105, 0x380, RZ, 0xc0, !PT ;  /* 0x00000380690e7812 */ /* 0x000fe400078ec0ff */
[----:B------:R-:W-:Y:S02]  /*1f110*/  SHF.R.U64 R3, R3, 0x3, RZ ;  /* 0x0000000303037819 */ /* 0x000fe400000012ff */
[----:B------:R-:W-:-:S02]  /*1f120*/  LOP3.LUT R20, R0, R95, RZ, 0x3c, !PT ;  /* 0x0000005f00147212 */ /* 0x000fc400078e3cff */
[----:B------:R-:W-:Y:S02]  /*1f130*/  LOP3.LUT R16, R143, 0x380, RZ, 0xc0, !PT ;  /* 0x000003808f107812 */ /* 0x000fe400078ec0ff */
[----:B------:R-:W-:Y:S02]  /*1f140*/  LOP3.LUT R0, R19, 0x380, RZ, 0xc0, !PT ;  /* 0x0000038013007812 */ /* 0x000fe400078ec0ff */
[----:B------:R-:W-:Y:S02]  /*1f150*/  LOP3.LUT R12, R99, 0x380, RZ, 0xc0, !PT ;  /* 0x00000380630c7812 */ /* 0x000fe400078ec0ff */
[----:B------:R-:W-:Y:S02]  /*1f160*/  SHF.R.U64 R14, R14, 0x3, RZ ;  /* 0x000000030e0e7819 */ /* 0x000fe400000012ff */
[----:B------:R-:W-:Y:S02]  /*1f170*/  LOP3.LUT R140, R3, R10, RZ, 0x3c, !PT ;  /* 0x0000000a038c7212 */ /* 0x000fe400078e3cff */
[----:B------:R-:W-:-:S02]  /*1f180*/  LOP3.LUT R3, R8, 0x380, RZ, 0xc0, !PT ;  /* 0x0000038008037812 */ /* 0x000fc400078ec0ff */
[----:B------:R-:W-:Y:S02]  /*1f190*/  SHF.R.U64 R16, R16, 0x3, RZ ;  /* 0x0000000310107819 */ /* 0x000fe400000012ff */
[----:B------:R-:W-:Y:S02]  /*1f1a0*/  SHF.R.U64 R0, R0, 0x3, RZ ;  /* 0x0000000300007819 */ /* 0x000fe400000012ff */
[----:B------:R-:W-:Y:S02]  /*1f1b0*/  SHF.R.U64 R12, R12, 0x3, RZ ;  /* 0x000000030c0c7819 */ /* 0x000fe400000012ff */
[----:B------:R-:W-:Y:S02]  /*1f1c0*/  LOP3.LUT R26, R14, R105, RZ, 0x3c, !PT ;  /* 0x000000690e1a7212 */ /* 0x000fe400078e3cff */
[----:B------:R-:W-:Y:S02]  /*1f1d0*/  LOP3.LUT R10, R59, 0x380, RZ, 0xc0, !PT ;  /* 0x000003803b0a7812 */ /* 0x000fe400078ec0ff */
[----:B------:R-:W-:Y:S01]  /*1f1e0*/  SHF.R.U64 R3, R3, 0x3, RZ ;  /* 0x0000000303037819 */ /* 0x000fe200000012ff */
[--C-:B------:R-:W-:Y:S01]  /*1f1f0*/  IMAD.X R15, RZ, RZ, R33.reuse, P5 ;  /* 0x000000ffff0f7224 */ /* 0x100fe200028e0621 */
[----:B------:R-:W-:Y:S01]  /*1f200*/  LOP3.LUT R40, R16, R143, RZ, 0x3c, !PT ;  /* 0x0000008f10287212 */ /* 0x000fe200078e3cff */
[----:B------:R-:W-:Y:S01]  /*1f210*/  IMAD.X R13, RZ, RZ, R33, P1 ;  /* 0x000000ffff0d7224 */ /* 0x000fe200008e0621 */
[----:B------:R-:W-:-:S02]  /*1f220*/  LOP3.LUT R14, R0, R19, RZ, 0x3c, !PT ;  /* 0x00000013000e7212 */ /* 0x000fc400078e3cff */
[----:B------:R-:W-:Y:S02]  /*1f230*/  LOP3.LUT R24, R12, R99, RZ, 0x3c, !PT ;  /* 0x000000630c187212 */ /* 0x000fe400078e3cff */
[----:B------:R-:W-:Y:S02]  /*1f240*/  LOP3.LUT R16, R57, 0x380, RZ, 0xc0, !PT ;  /* 0x0000038039107812 */ /* 0x000fe400078ec0ff */
[----:B------:R-:W-:Y:S02]  /*1f250*/  SHF.R.U64 R10, R10, 0x3, RZ ;  /* 0x000000030a0a7819 */ /* 0x000fe400000012ff */
[----:B------:R-:W-:Y:S01]  /*1f260*/  MOV R0, R26 ;  /* 0x0000001a00007202 */ /* 0x000fe20000000f00 */
[----:B------:R-:W-:Y:S01]  /*1f270*/  IMAD.X R21, RZ, RZ, R33, P4 ;  /* 0x000000ffff157224 */ /* 0x000fe200020e0621 */
[----:B------:R-:W-:Y:S02]  /*1f280*/  LOP3.LUT R12, R3, R8, RZ, 0x3c, !PT ;  /* 0x00000008030c7212 */ /* 0x000fe400078e3cff */
[----:B---3--:R-:W-:-:S02]  /*1f290*/  LOP3.LUT R27, R30, 0x2, RZ, 0x3c, !PT ;  /* 0x000000021e1b7812 */ /* 0x008fc400078e3cff */
[----:B------:R-:W-:Y:S02]  /*1f2a0*/  SHF.R.U64 R16, R16, 0x3, RZ ;  /* 0x0000000310107819 */ /* 0x000fe400000012ff */
[----:B------:R-:W-:Y:S02]  /*1f2b0*/  LOP3.LUT R10, R10, R59, RZ, 0x3c, !PT ;  /* 0x0000003b0a0a7212 */ /* 0x000fe400078e3cff */
[----:B------:R-:W-:Y:S02]  /*1f2c0*/  MOV R58, R14 ;  /* 0x0000000e003a7202 */ /* 0x000fe40000000f00 */
[----:B------:R-:W-:Y:S01]  /*1f2d0*/  MOV R59, R12 ;  /* 0x0000000c003b7202 */ /* 0x000fe20000000f00 */
[----:B------:R-:W-:Y:S01]  /*1f2e0*/  SHFL.IDX PT, R14, R35, R30, 0x1c1f ;  /* 0x001c1f1e230e7589 */ /* 0x000fe200000e0000 */
[----:B------:R-:W-:Y:S01]  /*1f2f0*/  MOV R140, R140 ;  /* 0x0000008c008c7202 */ /* 0x000fe20000000f00 */
[----:B------:R-:W-:Y:S01]  /*1f300*/  IMAD.X R9, RZ, RZ, R33, P3 ;  /* 0x000000ffff097224 */ /* 0x000fe200018e0621 */
[----:B------:R-:W-:Y:S01]  /*1f310*/  MOV R141, R20 ;  /* 0x00000014008d7202 */ /* 0x000fe20000000f00 */
[----:B------:R-:W1:Y:S01]  /*1f320*/  SHFL.IDX PT, R13, R38, R27, 0x1c1f ;  /* 0x001c1f1b260d7589 */ /* 0x000e6200000e0000 */
[----:B------:R-:W-:-:S02]  /*1f330*/  LOP3.LUT R8, R16, R57, RZ, 0x3c, !PT ;  /* 0x0000003910087212 */ /* 0x000fc400078e3cff */
[----:B------:R-:W-:Y:S01]  /*1f340*/  MOV R22, R24 ;  /* 0x0000001800167202 */ /* 0x000fe20000000f00 */
[----:B------:R-:W-:Y:S04]  /*1f350*/  SHFL.IDX PT, R15, R43, R30, 0x1c1f ;  /* 0x001c1f1e2b0f7589 */ /* 0x000fe800000e0000 */
[----:B------:R-:W2:Y:S01]  /*1f360*/  SHFL.IDX PT, R20, R46, R27, 0x1c1f ;  /* 0x001c1f1b2e147589 */ /* 0x000ea200000e0000 */
[----:B------:R-:W-:Y:S01]  /*1f370*/  IMAD.X R11, RZ, RZ, R33, P2 ;  /* 0x000000ffff0b7224 */ /* 0x000fe200010e0621 */
[----:B------:R-:W-:Y:S02]  /*1f380*/  MOV R19, R28 ;  /* 0x0000001c00137202 */ /* 0x000fe40000000f00 */
[----:B------:R-:W-:Y:S01]  /*1f390*/  SHFL.IDX PT, R24, R117, R30, 0x1c1f ;  /* 0x001c1f1e75187589 */ /* 0x000fe200000e0000 */
[----:B------:R-:W-:-:S03]  /*1f3a0*/  MOV R143, R8 ;  /* 0x00000008008f7202 */ /* 0x000fc60000000f00 */
[----:B------:R-:W3:Y:S04]  /*1f3b0*/  SHFL.IDX PT, R21, R104, R27, 0x1c1f ;  /* 0x001c1f1b68157589 */ /* 0x000ee800000e0000 */
[----:B------:R-:W-:Y:S04]  /*1f3c0*/  SHFL.IDX PT, R25, R127, R30, 0x1c1f ;  /* 0x001c1f1e7f197589 */ /* 0x000fe800000e0000 */
[----:B------:R-:W4:Y:S01]  /*1f3d0*/  SHFL.IDX PT, R26, R31, R27, 0x1c1f ;  /* 0x001c1f1b1f1a7589 */ /* 0x000f2200000e0000 */
[----:B------:R-:W-:-:S03]  /*1f3e0*/  MOV R3, R40 ;  /* 0x0000002800037202 */ /* 0x000fc60000000f00 */
[----:B------:R-:W-:Y:S01]  /*1f3f0*/  SHFL.IDX PT, R28, R51, R30, 0x1c1f ;  /* 0x001c1f1e331c7589 */ /* 0x000fe200000e0000 */
[----:B------:R-:W-:-:S03]  /*1f400*/  MOV R16, R36 ;  /* 0x0000002400107202 */ /* 0x000fc60000000f00 */
[----:B------:R-:W-:Y:S01]  /*1f410*/  SHFL.IDX PT, R99, R61, R30, 0x1c1f ;  /* 0x001c1f1e3d637589 */ /* 0x000fe200000e0000 */
[----:B------:R-:W-:-:S03]  /*1f420*/  MOV R142, R10 ;  /* 0x0000000a008e7202 */ /* 0x000fc60000000f00 */
[----:B------:R-:W-:Y:S04]  /*1f430*/  SHFL.IDX PT, R105, R77, R30, 0x1c1f ;  /* 0x001c1f1e4d697589 */ /* 0x000fe800000e0000 */
[----:B------:R-:W-:Y:S04]  /*1f440*/  SHFL.IDX PT, R136, R109, R30, 0x1c1f ;  /* 0x001c1f1e6d887589 */ /* 0x000fe800000e0000 */
[----:B------:R-:W-:Y:S04]  /*1f450*/  SHFL.IDX PT, R8, R113, R30, 0x1c1f ;  /* 0x001c1f1e71087589 */ /* 0x000fe800000e0000 */
[----:B------:R-:W0:Y:S04]  /*1f460*/  SHFL.IDX PT, R29, R54, R27, 0x1c1f ;  /* 0x001c1f1b361d7589 */ /* 0x000e2800000e0000 */
[----:B------:R-:W-:Y:S04]  /*1f470*/  SHFL.IDX PT, R134, R60, R27, 0x1c1f ;  /* 0x001c1f1b3c867589 */ /* 0x000fe800000e0000 */
[----:B------:R-:W-:Y:S01]  /*1f480*/  SHFL.IDX PT, R51, R108, R27, 0x1c1f ;  /* 0x001c1f1b6c337589 */ /* 0x000fe200000e0000 */
[----:B------:R-:W-:-:S03]  /*1f490*/  MOV R57, R32 ;  /* 0x0000002000397202 */ /* 0x000fc60000000f00 */
        /* <DEDUP_REMOVED lines=12> */
[----:B------:R-:W0:Y:S04]  /*1f560*/  SHFL.IDX PT, R60, R34, R27, 0x1c1f ;  /* 0x001c1f1b223c7589 */ /* 0x000e2800000e0000 */
[----:B------:R-:W0:Y:S04]  /*1f570*/  SHFL.IDX PT, R108, R82, R27, 0x1c1f ;  /* 0x001c1f1b526c7589 */ /* 0x000e2800000e0000 */
[----:B------:R-:W-:Y:S04]  /*1f580*/  SHFL.IDX PT, R67, R67, R30, 0x1c1f ;  /* 0x001c1f1e43437589 */ /* 0x000fe800000e0000 */
[----:B------:R-:W-:Y:S04]  /*1f590*/  SHFL.IDX PT, R120, R93, R30, 0x1c1f ;  /* 0x001c1f1e5d787589 */ /* 0x000fe800000e0000 */
        /* <DEDUP_REMOVED lines=40> */
[----:B------:R-:W0:Y:S04]  /*1f820*/  SHFL.IDX PT, R124, R124, R27, 0x1c1f ;  /* 0x001c1f1b7c7c7589 */ /* 0x000e2800000e0000 */
        /* <DEDUP_REMOVED lines=13> */
[----:B------:R-:W0:Y:S04]  /*1f900*/  SHFL.IDX PT, R80, R55, R27, 0x1c1f ;  /* 0x001c1f1b37507589 */ /* 0x000e2800000e0000 */
[----:B------:R-:W0:Y:S04]  /*1f910*/  SHFL.IDX PT, R42, R102, R27, 0x1c1f ;  /* 0x001c1f1b662a7589 */ /* 0x000e2800000e0000 */
[----:B------:R-:W-:Y:S04]  /*1f920*/  SHFL.IDX PT, R53, R53, R30, 0x1c1f ;  /* 0x001c1f1e35357589 */ /* 0x000fe800000e0000 */
[----:B------:R-:W-:Y:S04]  /*1f930*/  SHFL.IDX PT, R149, R149, R30, 0x1c1f ;  /* 0x001c1f1e95957589 */ /* 0x000fe800000e0000 */
[----:B------:R-:W0:Y:S04]  /*1f940*/  SHFL.IDX PT, R56, R56, R27, 0x1c1f ;  /* 0x001c1f1b38387589 */ /* 0x000e2800000e0000 */
[----:B------:R-:W0:Y:S04]  /*1f950*/  SHFL.IDX PT, R92, R66, R27, 0x1c1f ;  /* 0x001c1f1b425c7589 */ /* 0x000e2800000e0000 */
[----:B------:R-:W-:Y:S04]  /*1f960*/  SHFL.IDX PT, R153, R153, R30, 0x1c1f ;  /* 0x001c1f1e99997589 */ /* 0x000fe800000e0000 */
[----:B------:R0:W-:Y:S04]  /*1f970*/  SHFL.IDX PT, R132, R103, R30, 0x1c1f ;  /* 0x001c1f1e67847589 */ /* 0x0001e800000e0000 */
[----:B------:R-:W0:Y:S04]  /*1f980*/  SHFL.IDX PT, R100, R74, R27, 0x1c1f ;  /* 0x001c1f1b4a647589 */ /* 0x000e2800000e0000 */
[----:B------:R0:W0:Y:S01]  /*1f990*/  SHFL.IDX PT, R47, R106, R27, 0x1c1f ;  /* 0x001c1f1b6a2f7589 */ /* 0x00002200000e0000 */
[----:B-1----:R-:W-:-:S02]  /*1f9a0*/  SEL R12, R14, R13, P0 ;  /* 0x0000000d0e0c7207 */ /* 0x002fc40000000000 */
[----:B------:R-:W-:Y:S02]  /*1f9b0*/  SEL R14, R13, R14, P0 ;  /* 0x0000000e0d0e7207 */ /* 0x000fe40000000000 */
[----:B--2---:R-:W-:Y:S02]  /*1f9c0*/  SEL R13, R15, R20, P0 ;  /* 0x000000140f0d7207 */ /* 0x004fe40000000000 */
[----:B------:R-:W-:Y:S02]  /*1f9d0*/  SEL R15, R20, R15, P0 ;  /* 0x0000000f140f7207 */ /* 0x000fe40000000000 */
[----:B---3--:R-:W-:Y:S02]  /*1f9e0*/  SEL R20, R24, R21, P0 ;  /* 0x0000001518147207 */ /* 0x008fe40000000000 */
[----:B------:R-:W-:Y:S02]  /*1f9f0*/  SEL R24, R21, R24, P0 ;  /* 0x0000001815187207 */ /* 0x000fe40000000000 */
[----:B----4-:R-:W-:-:S02]  /*1fa00*/  SEL R21, R25, R26, P0 ;  /* 0x0000001a19157207 */ /* 0x010fc40000000000 */
[----:B------:R-:W-:Y:S02]  /*1fa10*/  SEL R25, R26, R25, P0 ;  /* 0x000000191a197207 */ /* 0x000fe40000000000 */
[----:B0-----:R-:W-:Y:S02]  /*1fa20*/  SEL R26, R28, R29, P0 ;  /* 0x0000001d1c1a7207 */ /* 0x001fe40000000000 */
        /* <DEDUP_REMOVED lines=81> */
[----:B------:R-:W-:Y:S01]  /*1ff40*/  SEL R123, R43, R42, P0 ;  /* 0x0000002a2b7b7207 */ /* 0x000fe20000000000 */
[----:B------:R-:W0:Y:S01]  /*1ff50*/  LDC.64 R138, c[0x0][0xc00] ;  /* 0x00030000ff8a7b82 */ /* 0x000e220000000a00 */
[----:B------:R-:W-:-:S02]  /*1ff60*/  SEL R125, R42, R43, P0 ;  /* 0x0000002b2a7d7207 */ /* 0x000fc40000000000 */
[----:B------:R-:W-:Y:S02]  /*1ff70*/  F2FP.BF16.F32.PACK_AB R36, R27, R26 ;  /* 0x0000001a1b24723e */ /* 0x000fe400000010ff */
[----:B------:R-:W-:Y:S02]  /*1ff80*/  F2FP.BF16.F32.PACK_AB R37, R31, R30 ;  /* 0x0000001e1f25723e */ /* 0x000fe400000010ff */
[----:B------:R-:W-:Y:S02]  /*1ff90*/  F2FP.BF16.F32.PACK_AB R38, R29, R28 ;  /* 0x0000001c1d26723e */ /* 0x000fe400000010ff */
[----:B------:R-:W-:Y:S02]  /*1ffa0*/  F2FP.BF16.F32.PACK_AB R39, R61, R60 ;  /* 0x0000003c3d27723e */ /* 0x000fe400000010ff */
[----:B------:R-:W-:Y:S02]  /*1ffb0*/  SEL R78, R53, R56, P0 ;  /* 0x00000038354e7207 */ /* 0x000fe40000000000 */
[----:B------:R-:W-:-:S02]  /*1ffc0*/  SEL R80, R56, R53, P0 ;  /* 0x0000003538507207 */ /* 0x000fc40000000000 */
[----:B------:R-:W-:Y:S02]  /*1ffd0*/  SEL R90, R149, R92, P0 ;  /* 0x0000005c955a7207 */ /* 0x000fe40000000000 */
[----:B------:R-:W-:Y:S02]  /*1ffe0*/  F2FP.BF16.F32.PACK_AB R40, R63, R62 ;  /* 0x0000003e3f28723e */ /* 0x000fe400000010ff */
[----:B------:R-:W-:Y:S02]  /*1fff0*/  F2FP.BF16.F32.PACK_AB R41, R67, R66 ;  /* 0x000000424329723e */ /* 0x000fe400000010ff */
[----:B------:R-:W-:Y:S02]  /*20000*/  F2FP.BF16.F32.PACK_AB R42, R65, R64 ;  /* 0x00000040412a723e */ /* 0x000fe400000010ff */
[----:B------:R-:W-:Y:S02]  /*20010*/  F2FP.BF16.F32.PACK_AB R43, R69, R68 ;  /* 0x00000044452b723e */ /* 0x000fe400000010ff */
[----:B------:R-:W-:-:S02]  /*20020*/  SEL R92, R92, R149, P0 ;  /* 0x000000955c5c7207 */ /* 0x000fc40000000000 */
[----:B------:R-:W-:Y:S02]  /*20030*/  SEL R98, R153, R100, P0 ;  /* 0x0000006499627207 */ /* 0x000fe40000000000 */
[----:B------:R-:W-:Y:S01]  /*20040*/  SEL R130, R132, R47, P0 ;  /* 0x0000002f84827207 */ /* 0x000fe20000000000 */
[----:B------:R1:W-:Y:S01]  /*20050*/  STSM.16.M88.4 [R57], R32 ;  /* 0x0000002039007844 */ /* 0x0003e20000000200 */
[----:B------:R-:W-:Y:S02]  /*20060*/  SEL R100, R100, R153, P0 ;  /* 0x0000009964647207 */ /* 0x000fe40000000000 */
[----:B------:R-:W-:Y:S01]  /*20070*/  SEL R132, R47, R132, P0 ;  /* 0x000000842f847207 */ /* 0x000fe20000000000 */
[----:B------:R2:W-:Y:S01]  /*20080*/  STSM.16.M88.4 [R58], R36 ;  /* 0x000000243a007844 */ /* 0x0005e20000000200 */
[----:B------:R-:W-:Y:S02]  /*20090*/  F2FP.BF16.F32.PACK_AB R44, R71, R70 ;  /* 0x00000046472c723e */ /* 0x000fe400000010ff */
[----:B------:R-:W-:-:S02]  /*200a0*/  F2FP.BF16.F32.PACK_AB R45, R75, R74 ;  /* 0x0000004a4b2d723e */ /* 0x000fc400000010ff */
[----:B------:R-:W-:Y:S02]  /*200b0*/  F2FP.BF16.F32.PACK_AB R46, R73, R72 ;  /* 0x00000048492e723e */ /* 0x000fe400000010ff */
[----:B------:R-:W-:Y:S01]  /*200c0*/  F2FP.BF16.F32.PACK_AB R47, R77, R76 ;  /* 0x0000004c4d2f723e */ /* 0x000fe200000010ff */
[----:B------:R3:W-:Y:S01]  /*200d0*/  STSM.16.M88.4 [R59], R40 ;  /* 0x000000283b007844 */ /* 0x0007e20000000200 */
[----:B------:R-:W-:Y:S02]  /*200e0*/  F2FP.BF16.F32.PACK_AB R48, R79, R78 ;  /* 0x0000004e4f30723e */ /* 0x000fe400000010ff */
        /* <DEDUP_REMOVED lines=8> */
[----:B-1----:R-:W-:-:S02]  /*20170*/  F2FP.BF16.F32.PACK_AB R57, R99, R98 ;  /* 0x000000626339723e */ /* 0x002fc400000010ff */
[----:B--2---:R-:W-:Y:S02]  /*20180*/  F2FP.BF16.F32.PACK_AB R58, R97, R96 ;  /* 0x00000060613a723e */ /* 0x004fe400000010ff */
[----:B---3--:R-:W-:Y:S01]  /*20190*/  F2FP.BF16.F32.PACK_AB R59, R101, R100 ;  /* 0x00000064653b723e */ /* 0x008fe200000010ff */
[----:B------:R-:W-:Y:S01]  /*201a0*/  STSM.16.M88.4 [R143], R44 ;  /* 0x0000002c8f007844 */ /* 0x000fe20000000200 */
[----:B------:R-:W-:Y:S02]  /*201b0*/  F2FP.BF16.F32.PACK_AB R32, R103, R102 ;  /* 0x000000666720723e */ /* 0x000fe400000010ff */
[----:B------:R-:W-:Y:S02]  /*201c0*/  F2FP.BF16.F32.PACK_AB R33, R107, R106 ;  /* 0x0000006a6b21723e */ /* 0x000fe400000010ff */
[----:B------:R-:W-:Y:S02]  /*201d0*/  F2FP.BF16.F32.PACK_AB R34, R105, R104 ;  /* 0x000000686922723e */ /* 0x000fe400000010ff */
[----:B------:R-:W-:Y:S01]  /*201e0*/  F2FP.BF16.F32.PACK_AB R35, R109, R108 ;  /* 0x0000006c6d23723e */ /* 0x000fe200000010ff */
[----:B------:R1:W-:Y:S01]  /*201f0*/  STSM.16.M88.4 [R142], R48 ;  /* 0x000000308e007844 */ /* 0x0003e20000000200 */
[----:B------:R-:W-:-:S02]  /*20200*/  F2FP.BF16.F32.PACK_AB R36, R111, R110 ;  /* 0x0000006e6f24723e */ /* 0x000fc400000010ff */
[----:B------:R-:W-:Y:S01]  /*20210*/  F2FP.BF16.F32.PACK_AB R37, R115, R114 ;  /* 0x000000727325723e */ /* 0x000fe200000010ff */
[----:B------:R-:W-:Y:S01]  /*20220*/  STSM.16.M88.4 [R141], R52 ;  /* 0x000000348d007844 */ /* 0x000fe20000000200 */
[----:B------:R-:W-:Y:S02]  /*20230*/  F2FP.BF16.F32.PACK_AB R38, R113, R112 ;  /* 0x000000707126723e */ /* 0x000fe400000010ff */
[----:B------:R-:W-:Y:S01]  /*20240*/  F2FP.BF16.F32.PACK_AB R39, R117, R116 ;  /* 0x000000747527723e */ /* 0x000fe200000010ff */
[----:B------:R-:W-:Y:S01]  /*20250*/  STSM.16.M88.4 [R140], R56 ;  /* 0x000000388c007844 */ /* 0x000fe20000000200 */
[----:B------:R-:W-:Y:S02]  /*20260*/  F2FP.BF16.F32.PACK_AB R40, R119, R118 ;  /* 0x000000767728723e */ /* 0x000fe400000010ff */
[----:B------:R-:W-:Y:S01]  /*20270*/  F2FP.BF16.F32.PACK_AB R41, R123, R122 ;  /* 0x0000007a7b29723e */ /* 0x000fe200000010ff */
[----:B------:R2:W-:Y:S01]  /*20280*/  STSM.16.M88.4 [R22], R32 ;  /* 0x0000002016007844 */ /* 0x0005e20000000200 */
[----:B------:R-:W-:-:S02]  /*20290*/  F2FP.BF16.F32.PACK_AB R42, R121, R120 ;  /* 0x00000078792a723e */ /* 0x000fc400000010ff */
[----:B------:R-:W-:Y:S01]  /*202a0*/  F2FP.BF16.F32.PACK_AB R43, R125, R124 ;  /* 0x0000007c7d2b723e */ /* 0x000fe200000010ff */
[----:B-1----:R-:W1:Y:S01]  /*202b0*/  LDC.64 R48, c[0x0][0xc00] ;  /* 0x00030000ff307b82 */ /* 0x002e620000000a00 */
[----:B------:R-:W-:Y:S02]  /*202c0*/  F2FP.BF16.F32.PACK_AB R44, R127, R126 ;  /* 0x0000007e7f2c723e */ /* 0x000fe400000010ff */
[----:B------:R-:W-:Y:S02]  /*202d0*/  F2FP.BF16.F32.PACK_AB R45, R131, R130 ;  /* 0x00000082832d723e */ /* 0x000fe400000010ff */
[----:B------:R-:W-:Y:S02]  /*202e0*/  F2FP.BF16.F32.PACK_AB R46, R129, R128 ;  /* 0x00000080812e723e */ /* 0x000fe400000010ff */
[----:B------:R-:W-:Y:S01]  /*202f0*/  F2FP.BF16.F32.PACK_AB R47, R133, R132 ;  /* 0x00000084852f723e */ /* 0x000fe200000010ff */
[----:B------:R3:W-:Y:S01]  /*20300*/  STSM.16.M88.4 [R0], R36 ;  /* 0x0000002400007844 */ /* 0x0007e20000000200 */
[----:B--2---:R-:W-:-:S02]  /*20310*/  F2FP.BF16.F32.PACK_AB R32, R135, R134 ;  /* 0x000000868720723e */ /* 0x004fc400000010ff */
[----:B------:R-:W-:Y:S02]  /*20320*/  F2FP.BF16.F32.PACK_AB R33, R9, R8 ;  /* 0x000000080921723e */ /* 0x000fe400000010ff */
[----:B------:R-:W-:Y:S02]  /*20330*/  F2FP.BF16.F32.PACK_AB R34, R137, R136 ;  /* 0x000000888922723e */ /* 0x000fe400000010ff */
[----:B------:R-:W-:Y:S01]  /*20340*/  F2FP.BF16.F32.PACK_AB R35, R11, R10 ;  /* 0x0000000a0b23723e */ /* 0x000fe200000010ff */
[----:B------:R-:W-:Y:S04]  /*20350*/  STSM.16.M88.4 [R19], R40 ;  /* 0x0000002813007844 */ /* 0x000fe80000000200 */
[----:B------:R2:W-:Y:S04]  /*20360*/  STSM.16.M88.4 [R16], R44 ;  /* 0x0000002c10007844 */ /* 0x0005e80000000200 */
[----:B------:R4:W-:Y:S01]  /*20370*/  STSM.16.M88.4 [R3], R32 ;  /* 0x0000002003007844 */ /* 0x0009e20000000200 */
[----:B0-----:R-:W-:-:S04]  /*20380*/  ISETP.NE.U32.AND P0, PT, R138, RZ, PT ;  /* 0x000000ff8a00720c */ /* 0x001fc80003f05070 */
[----:B------:R-:W-:Y:S01]  /*20390*/  ISETP.NE.AND.EX P0, PT, R139, RZ, PT, P0 ;  /* 0x000000ff8b00720c */ /* 0x000fe20003f05300 */
[----:B---3--:R-:W-:Y:S02]  /*203a0*/  IMAD.MOV.U32 R0, RZ, RZ, RZ ;  /* 0x000000ffff007224 */ /* 0x008fe400078e00ff */
[----:B-1----:R-:W-:Y:S01]  /*203b0*/  IMAD.WIDE R36, R227, 0x4, R48 ;  /* 0x00000004e3247825 */ /* 0x002fe200078e0230 */
[----:B------:R-:W-:Y:S08]  /*203c0*/  BAR.SYNC.DEFER_BLOCKING 0x1, 0x100 ;  /* 0x0044000000007b1d */ /* 0x000ff00000010000 */
[----:B--2---:R-:W0:Y:S08]  /*203d0*/  LDC R16, c[0x0][0xbe8] ;  /* 0x0002fa00ff107b82 */ /* 0x004e300000000800 */
[----:B----4-:R-:W1:Y:S01]  /*203e0*/  LDC.64 R32, c[0x0][0xc08] ;  /* 0x00030200ff207b82 */ /* 0x010e620000000a00 */
[----:B------:R-:W-:Y:S01]  /*203f0*/  ULDC UR5, c[0x0][0xa88] ;  /* 0x0002a20000057ab9 */ /* 0x000fe20000000800 */
[----:B------:R-:W-:-:S02]  /*20400*/  ISETP.GT.AND P4, PT, R226, 0x1, PT ;  /* 0x00000001e200780c */ /* 0x000fc40003f84270 */
[----:B------:R-:W-:-:S04]  /*20410*/  ISETP.NE.U32.AND P2, PT, R138, RZ, PT ;  /* 0x000000ff8a00720c */ /* 0x000fc80003f45070 */
[----:B------:R-:W2:Y:S01]  /*20420*/  LDC.64 R40, c[0x0][0xba8] ;  /* 0x0002ea00ff287b82 */ /* 0x000ea20000000a00 */
[----:B------:R-:W3:Y:S01]  /*20430*/  @P0 LDG.E R0, desc[UR50][R36.64] ;  /* 0x0000003224000981 */ /* 0x000ee2000c1e1900 */
[----:B-1----:R-:W-:-:S04]  /*20440*/  ISETP.NE.U32.AND P1, PT, R32, RZ, PT ;  /* 0x000000ff2000720c */ /* 0x002fc80003f25070 */
[----:B------:R-:W-:Y:S01]  /*20450*/  ISETP.NE.AND.EX P1, PT, R33, RZ, PT, P1 ;  /* 0x000000ff2100720c */ /* 0x000fe20003f25310 */
[----:B------:R-:W-:Y:S02]  /*20460*/  IMAD.MOV.U32 R42, RZ, RZ, 0x9b8 ;  /* 0x000009b8ff2a7424 */ /* 0x000fe400078e00ff */
[----:B------:R-:W-:Y:S01]  /*20470*/  IMAD.U32 R49, RZ, RZ, UR5 ;  /* 0x00000005ff317e24 */ /* 0x000fe2000f8e00ff */
[----:B0-----:R-:W-:Y:S02]  /*20480*/  ISETP.NE.AND P3, PT, R16, 0x1, PT ;  /* 0x000000011000780c */ /* 0x001fe40003f65270 */
[----:B------:R-:W-:Y:S01]  /*20490*/  SHF.R.S32.HI R19, RZ, 0x1f, R227 ;  /* 0x0000001fff137819 */ /* 0x000fe200000114e3 */
[----:B------:R-:W-:Y:S01]  /*204a0*/  VIADD R45, R224, UR39 ;  /* 0x00000027e02d7c36 */ /* 0x000fe20008000000 */
[----:B------:R-:W-:Y:S01]  /*204b0*/  ISETP.NE.AND.EX P2, PT, R139, RZ, PT, P2 ;  /* 0x000000ff8b00720c */ /* 0x000fe20003f45320 */
[----:B--2---:R-:W0:Y:S08]  /*204c0*/  @!P4 LDC R40, c[0x0][0xb50] ;  /* 0x0002d400ff28cb82 */ /* 0x004e300000000800 */
[----:B------:R-:W1:Y:S01]  /*204d0*/  @P1 LDC.64 R32, c[0x0][0xc08] ;  /* 0x00030200ff201b82 */ /* 0x000e620000000a00 */
[----:B------:R-:W-:-:S07]  /*204e0*/  SEL R42, R42, 0x978, P4 ;  /* 0x000009782a2a7807 */ /* 0x000fce0002000000 */
[----:B------:R2:W4:Y:S08]  /*204f0*/  LDC.64 R34, c[0x0][R42+0x218] ;  /* 0x000086002a227b82 */ /* 0x0005300000000a00 */
[----:B------:R-:W0:Y:S01]  /*20500*/  @P3 LDC R44, c[0x0][0xbec] ;  /* 0x0002fb00ff2c3b82 */ /* 0x000e220000000800 */
[----:B-1----:R-:W-:-:S07]  /*20510*/  @P1 IMAD.WIDE R32, R227, 0x4, R32 ;  /* 0x00000004e3201825 */ /* 0x002fce00078e0220 */
[----:B------:R-:W1:Y:S01]  /*20520*/  @P3 LDC R53, c[0x0][0xbf0] ;  /* 0x0002fc00ff353b82 */ /* 0x000e620000000800 */
[----:B------:R2:W5:Y:S01]  /*20530*/  @P1 LDG.E R49, desc[UR50][R32.64] ;  /* 0x0000003220311981 */ /* 0x000562000c1e1900 */
[----:B------:R-:W-:-:S06]  /*20540*/  SEL R47, R233, RZ, P4 ;  /* 0x000000ffe92f7207 */ /* 0x000fcc0002000000 */
[----:B------:R-:W3:Y:S08]  /*20550*/  @!P4 LDC R41, c[0x0][0xb54] ;  /* 0x0002d500ff29cb82 */ /* 0x000ef00000000800 */
[----:B--2---:R2:W4:Y:S01]  /*20560*/  LDC.64 R32, c[0x0][R42+0x220] ;  /* 0x000088002a207b82 */ /* 0x0045220000000a00 */
[----:B------:R-:W-:-:S07]  /*20570*/  SEL R3, R227, RZ, !P2 ;  /* 0x000000ffe3037207 */ /* 0x000fce0005000000 */
[----:B------:R2:W1:Y:S01]  /*20580*/  LDC.64 R38, c[0x0][R42+0x228] ;  /* 0x00008a002a267b82 */ /* 0x0004620000000a00 */
[----:B------:R-:W-:-:S07]  /*20590*/  SEL R19, R19, RZ, !P2 ;  /* 0x000000ff13137207 */ /* 0x000fce0005000000 */
[----:B--2---:R-:W2:Y:S01]  /*205a0*/  LDC.64 R42, c[0x0][R42+0x210] ;  /* 0x000084002a2a7b82 */ /* 0x004ea20000000a00 */
[----:B----4-:R-:W-:-:S04]  /*205b0*/  IMAD R22, R33, R3, RZ ;  /* 0x0000000321167224 */ /* 0x010fc800078e02ff */
[----:B------:R-:W-:Y:S02]  /*205c0*/  IMAD R51, R32, R19, R22 ;  /* 0x0000001320337224 */ /* 0x000fe400078e0216 */
[-C--:B------:R-:W-:Y:S02]  /*205d0*/  IMAD R19, R35, R225.reuse, RZ ;  /* 0x000000e123137224 */ /* 0x080fe400078e02ff */
[----:B------:R-:W-:-:S04]  /*205e0*/  IMAD.WIDE.U32 R34, R34, R225, RZ ;  /* 0x000000e122227225 */ /* 0x000fc800078e00ff */
[----:B------:R-:W-:-:S04]  /*205f0*/  IMAD.WIDE.U32 R32, R32, R3, RZ ;  /* 0x0000000320207225 */ /* 0x000fc800078e00ff */
[----:B0-----:R-:W-:-:S04]  /*20600*/  @P3 IMAD.HI.U32 R22, R45, R44, RZ ;  /* 0x0000002c2d163227 */ /* 0x001fc800078e00ff */
[----:B------:R-:W-:Y:S02]  /*20610*/  IMAD.IADD R46, R35, 0x1, R19 ;  /* 0x00000001232e7824 */ /* 0x000fe400078e0213 */
[----:B------:R-:W-:Y:S02]  /*20620*/  IMAD.IADD R35, R33, 0x1, R51 ;  /* 0x0000000121237824 */ /* 0x000fe400078e0233 */
[----:B------:R-:W-:Y:S01]  /*20630*/  IMAD.MOV.U32 R33, RZ, RZ, R45 ;  /* 0x000000ffff217224 */ /* 0x000fe200078e002d */
[----:B-1----:R-:W-:Y:S01]  /*20640*/  @P3 SHF.R.U32.HI R33, RZ, R53, R22 ;  /* 0x00000035ff213219 */ /* 0x002fe20000011616 */
[-C--:B------:R-:W-:Y:S02]  /*20650*/  IMAD R51, R39, R47.reuse, RZ ;  /* 0x0000002f27337224 */ /* 0x080fe400078e02ff */
[----:B------:R-:W-:Y:S01]  /*20660*/  IMAD.WIDE.U32 R38, R38, R47, RZ ;  /* 0x0000002f26267225 */ /* 0x000fe200078e00ff */
[----:B------:R-:W-:-:S03]  /*20670*/  SHF.R.S32.HI R22, RZ, 0x1f, R33 ;  /* 0x0000001fff167819 */ /* 0x000fc60000011421 */
[----:B------:R-:W-:Y:S01]  /*20680*/  IMAD.IADD R51, R39, 0x1, R51 ;  /* 0x0000000127337824 */ /* 0x000fe200078e0233 */
[--C-:B---3--:R-:W-:Y:S02]  /*20690*/  IADD3 R32, P2, P5, R32, R34, R0.reuse ;  /* 0x0000002220207210 */ /* 0x108fe40007d5e000 */
[----:B------:R-:W-:Y:S01]  /*206a0*/  SHF.R.S32.HI R19, RZ, 0x1f, R0 ;  /* 0x0000001fff137819 */ /* 0x000fe20000011400 */
[----:B------:R-:W-:-:S03]  /*206b0*/  IMAD.MOV R34, RZ, RZ, -R33 ;  /* 0x000000ffff227224 */ /* 0x000fc600078e0a21 */
[----:B------:R-:W-:Y:S02]  /*206c0*/  IADD3.X R35, R35, R46, R19, P2, P5 ;  /* 0x0000002e23237210 */ /* 0x000fe400017ea413 */
[----:B------:R-:W-:Y:S01]  /*206d0*/  IADD3 R38, P2, P5, R33, R32, R38 ;  /* 0x0000002021267210 */ /* 0x000fe20007d5e026 */
[----:B------:R-:W-:-:S03]  /*206e0*/  IMAD R33, R16, R34, R45 ;  /* 0x0000002210217224 */ /* 0x000fc600078e022d */
[----:B------:R-:W-:Y:S01]  /*206f0*/  IADD3.X R39, R22, R35, R51, P2, P5 ;  /* 0x0000002316277210 */ /* 0x000fe200017ea433 */
[-C--:B--2---:R-:W-:Y:S01]  /*20700*/  IMAD R22, R43, R33.reuse, RZ ;  /* 0x000000212b167224 */ /* 0x084fe200078e02ff */
[----:B------:R-:W-:Y:S01]  /*20710*/  SHF.R.S32.HI R35, RZ, 0x1f, R33 ;  /* 0x0000001fff237819 */ /* 0x000fe20000011421 */
[----:B------:R-:W-:-:S04]  /*20720*/  IMAD.WIDE.U32 R38, R42, R33, R38 ;  /* 0x000000212a267225 */ /* 0x000fc800078e0026 */
[----:B------:R-:W-:Y:S01]  /*20730*/  IMAD R35, R42, R35, R22 ;  /* 0x000000232a237224 */ /* 0x000fe200078e0216 */
[----:B------:R-:W-:-:S03]  /*20740*/  LEA R40, P2, R38, R40, 0x2 ;  /* 0x0000002826287211 */ /* 0x000fc600078410ff */
[----:B------:R-:W-:-:S05]  /*20750*/  IMAD.IADD R22, R39, 0x1, R35 ;  /* 0x0000000127167824 */ /* 0x000fca00078e0223 */
[----:B------:R-:W-:Y:S01]  /*20760*/  LEA.HI.X R41, R38, R41, R22, 0x2, P2 ;  /* 0x0000002926297211 */ /* 0x000fe200010f1416 */
[----:B------:R-:W-:Y:S06]  /*20770*/  @P1 BRA `(.L_x_1496) ;  /* 0x0000000000101947 */ /* 0x000fec0003800000 */
[----:B------:R-:W-:Y:S05]  /*20780*/  @!P0 BRA `(.L_x_1496) ;  /* 0x00000000000c8947 */ /* 0x000fea0003800000 */
[----:B------:R-:W2:Y:S04]  /*20790*/  LDG.E R22, desc[UR50][R36.64] ;  /* 0x0000003224167981 */ /* 0x000ea8000c1e1900 */
[----:B-----5:R-:W2:Y:S02]  /*207a0*/  LDG.E R49, desc[UR50][R36.64+0x4] ;  /* 0x0000043224317981 */ /* 0x020ea4000c1e1900 */
[----:B--2---:R-:W-:-:S07]  /*207b0*/  IMAD.IADD R49, R49, 0x1, -R22 ;  /* 0x0000000131317824 */ /* 0x004fce00078e0a16 */
.L_x_1496:
[----:B------:R-:W2:Y:S04]  /*207c0*/  LDL R22, [R1+0x39c] ;  /* 0x00039c0001167983 */ /* 0x000ea80000100800 */
[----:B------:R-:W3:Y:S04]  /*207d0*/  LDL R36, [R1+0x394] ;  /* 0x0003940001247983 */ /* 0x000ee80000100800 */
[----:B------:R-:W-:Y:S04]  /*207e0*/  SHFL.IDX PT, R32, R40, RZ, 0x1c1f ;  /* 0x001c1fff28207589 */ /* 0x000fe800000e0000 */
[----:B------:R-:W0:Y:S04]  /*207f0*/  SHFL.IDX PT, R33, R41, RZ, 0x1c1f ;  /* 0x001c1fff29217589 */ /* 0x000e2800000e0000 */
[----:B------:R-:W-:Y:S04]  /*20800*/  SHFL.IDX PT, R34, R40, 0x1, 0x1c1f ;  /* 0x003c1f0028227f89 */ /* 0x000fe800000e0000 */
[----:B------:R-:W1:Y:S01]  /*20810*/  SHFL.IDX PT, R35, R41, 0x1, 0x1c1f ;  /* 0x003c1f0029237f89 */ /* 0x000e6200000e0000 */
[----:B--2---:R-:W-:-:S02]  /*20820*/  VIADD R37, R22, UR39 ;  /* 0x0000002716257c36 */ /* 0x004fc40008000000 */
[----:B-----5:R-:W-:Y:S01]  /*20830*/  IMAD R22, R49, R16, RZ ;  /* 0x0000001031167224 */ /* 0x020fe200078e02ff */
[----:B---3--:R-:W-:Y:S01]  /*20840*/  LOP3.LUT P0, RZ, R36, 0x3, RZ, 0xc0, !PT ;  /* 0x0000000324ff7812 */ /* 0x008fe2000780c0ff */
[----:B------:R-:W-:-:S03]  /*20850*/  VIADD R39, R37, 0x8 ;  /* 0x0000000825277836 */ /* 0x000fc60000000000 */
[-C--:B------:R-:W-:Y:S02]  /*20860*/  ISETP.GE.OR P1, PT, R37, R22.reuse, P0 ;  /* 0x000000162500720c */ /* 0x080fe40000726670 */
[----:B------:R-:W-:-:S11]  /*20870*/  ISETP.GE.OR P0, PT, R39, R22, P0 ;  /* 0x000000162700720c */ /* 0x000fd60000706670 */
[----:B0-----:R0:W-:Y:S04]  /*20880*/  @!P1 ST.E desc[UR50][R32.64], R4 ;  /* 0x0000000420009985 */ /* 0x0011e8000c101932 */
[----:B-1----:R0:W-:Y:S01]  /*20890*/  @!P0 ST.E desc[UR50][R34.64], R5 ;  /* 0x0000000522008985 */ /* 0x0021e2000c101932 */
[----:B------:R-:W-:Y:S05]  /*208a0*/  @P4 BRA `(.L_x_1497) ;  /* 0x0000000c003c4947 */ /* 0x000fea0003800000 */
[----:B------:R-:W2:Y:S01]  /*208b0*/  LDL R139, [R1+0x32c] ;  /* 0x00032c00018b7983 */ /* 0x000ea20000100800 */
[----:B------:R-:W1:Y:S01]  /*208c0*/  @P3 LDC R64, c[0x0][0xbec] ;  /* 0x0002fb00ff403b82 */ /* 0x000e620000000800 */
[----:B------:R-:W-:Y:S02]  /*208d0*/  ULDC.64 UR6, c[0x0][0xaa0] ;  /* 0x0002a80000067ab9 */ /* 0x000fe40000000a00 */
[----:B------:R-:W0:Y:S05]  /*208e0*/  LDL R138, [R1+0x320] ;  /* 0x00032000018a7983 */ /* 0x000e2a0000100800 */
[----:B------:R-:W3:Y:S01]  /*208f0*/  @P3 LDC R21, c[0x0][0xbf0] ;  /* 0x0002fc00ff153b82 */ /* 0x000ee20000000800 */
[----:B------:R-:W-:-:S02]  /*20900*/  IMAD R19, R19, UR6, RZ ;  /* 0x0000000613137c24 */ /* 0x000fc4000f8e02ff */
[----:B------:R-:W-:-:S04]  /*20910*/  IMAD.WIDE.U32 R60, R0, UR6, RZ ;  /* 0x00000006003c7c25 */ /* 0x000fc8000f8e00ff */
[----:B------:R-:W-:Y:S01]  /*20920*/  IMAD R19, R0, UR7, R19 ;  /* 0x0000000700137c24 */ /* 0x000fe2000f8e0213 */
[----:B------:R-:W-:-:S03]  /*20930*/  ULDC.64 UR6, c[0x0][0xae8] ;  /* 0x0002ba0000067ab9 */ /* 0x000fc60000000a00 */
[----:B------:R-:W-:Y:S01]  /*20940*/  IMAD.IADD R61, R61, 0x1, R19 ;  /* 0x000000013d3d7824 */ /* 0x000fe200078e0213 */
[----:B------:R-:W-:Y:S01]  /*20950*/  SHF.R.S32.HI R62, RZ, 0x1f, R3 ;  /* 0x0000001fff3e7819 */ /* 0x000fe20000011403 */
[----:B------:R-:W-:-:S04]  /*20960*/  IMAD.WIDE.U32 R60, R225, UR6, R60 ;  /* 0x00000006e13c7c25 */ /* 0x000fc8000f8e003c */
[----:B------:R-:W-:Y:S01]  /*20970*/  IMAD R61, R225, UR7, R61 ;  /* 0x00000007e13d7c24 */ /* 0x000fe2000f8e023d */
[----:B------:R-:W-:Y:S02]  /*20980*/  ULDC.64 UR6, c[0x0][0xaf0] ;  /* 0x0002bc0000067ab9 */ /* 0x000fe40000000a00 */
[----:B------:R-:W-:Y:S02]  /*20990*/  IMAD R62, R62, UR6, RZ ;  /* 0x000000063e3e7c24 */ /* 0x000fe4000f8e02ff */
[----:B------:R-:W-:Y:S01]  /*209a0*/  IMAD.WIDE.U32 R60, R3, UR6, R60 ;  /* 0x00000006033c7c25 */ /* 0x000fe2000f8e003c */
[----:B------:R-:W-:-:S04]  /*209b0*/  UIADD3 UR5, UR38, 0x33420, URZ ;  /* 0x0003342026057890 */ /* 0x000fc8000fffe03f */
[----:B------:R-:W-:Y:S01]  /*209c0*/  UPRMT UR5, URZ, 0x654, UR5 ;  /* 0x000006543f057896 */ /* 0x000fe20008000005 */
[----:B------:R-:W-:Y:S01]  /*209d0*/  BSSY B1, `(.L_x_1498) ;  /* 0x0000084000017945 */ /* 0x000fe20003800000 */
[----:B--2---:R-:W-:-:S04]  /*209e0*/  IMAD.SHL.U32 R20, R139, 0x8, RZ ;  /* 0x000000088b147824 */ /* 0x004fc800078e00ff */
[----:B0-----:R-:W-:-:S04]  /*209f0*/  IMAD R5, R138, 0x40, R20 ;  /* 0x000000408a057824 */ /* 0x001fc800078e0214 */
        /* <DEDUP_REMOVED lines=10> */
[----:B------:R-:W-:Y:S01]  /*20aa0*/  IADD3 R37, P2, R6, 0x6000, RZ ;  /* 0x0000600006257810 */ /* 0x000fe20007f5e0ff */
[----:B------:R-:W-:Y:S01]  /*20ab0*/  IMAD R0, R139, 0x20, R138 ;  /* 0x000000208b007824 */ /* 0x000fe200078e028a */
[----:B------:R-:W-:Y:S02]  /*20ac0*/  LOP3.LUT R12, R13, 0x380, RZ, 0xc0, !PT ;  /* 0x000003800d0c7812 */ /* 0x000fe400078ec0ff */
[----:B------:R-:W-:Y:S02]  /*20ad0*/  LOP3.LUT R24, R25, 0x380, RZ, 0xc0, !PT ;  /* 0x0000038019187812 */ /* 0x000fe400078ec0ff */
[----:B------:R-:W-:-:S02]  /*20ae0*/  LOP3.LUT R28, R29, 0x380, RZ, 0xc0, !PT ;  /* 0x000003801d1c7812 */ /* 0x000fc400078ec0ff */
[----:B------:R-:W-:Y:S02]  /*20af0*/  LOP3.LUT R32, R33, 0x380, RZ, 0xc0, !PT ;  /* 0x0000038021207812 */ /* 0x000fe400078ec0ff */
[----:B------:R-:W-:Y:S01]  /*20b00*/  LOP3.LUT R36, R37, 0x380, RZ, 0xc0, !PT ;  /* 0x0000038025247812 */ /* 0x000fe200078ec0ff */
[----:B------:R-:W-:Y:S01]  /*20b10*/  VIADD R63, R0, UR39 ;  /* 0x00000027003f7c36 */ /* 0x000fe20008000000 */
[----:B------:R-:W-:Y:S02]  /*20b20*/  SHF.R.U64 R12, R12, 0x3, RZ ;  /* 0x000000030c0c7819 */ /* 0x000fe400000012ff */
[----:B------:R-:W-:Y:S02]  /*20b30*/  SHF.R.U64 R24, R24, 0x3, RZ ;  /* 0x0000000318187819 */ /* 0x000fe400000012ff */
[----:B------:R-:W-:Y:S02]  /*20b40*/  SHF.R.U64 R28, R28, 0x3, RZ ;  /* 0x000000031c1c7819 */ /* 0x000fe400000012ff */
[----:B------:R-:W-:-:S02]  /*20b50*/  SHF.R.U64 R32, R32, 0x3, RZ ;  /* 0x0000000320207819 */ /* 0x000fc400000012ff */
[----:B------:R-:W-:Y:S01]  /*20b60*/  SHF.R.U64 R36, R36, 0x3, RZ ;  /* 0x0000000324247819 */ /* 0x000fe200000012ff */
[----:B-1----:R-:W-:Y:S01]  /*20b70*/  @P3 IMAD.HI.U32 R0, R63, R64, RZ ;  /* 0x000000403f003227 */ /* 0x002fe200078e00ff */
[----:B------:R-:W-:Y:S02]  /*20b80*/  LOP3.LUT R12, R12, R13, RZ, 0x3c, !PT ;  /* 0x0000000d0c0c7212 */ /* 0x000fe400078e3cff */
        /* <DEDUP_REMOVED lines=8> */
[C---:B------:R-:W-:Y:S01]  /*20c10*/  IADD3 R41, P4, R6.reuse, 0x7000, RZ ;  /* 0x0000700006297810 */ /* 0x040fe20007f9e0ff */
[----:B------:R-:W-:Y:S01]  /*20c20*/  IMAD.X R37, RZ, RZ, R7, P2 ;  /* 0x000000ffff257224 */ /* 0x000fe200010e0607 */
[C---:B------:R-:W-:Y:S01]  /*20c30*/  IADD3 R45, P5, R6.reuse, 0x8000, RZ ;  /* 0x00008000062d7810 */ /* 0x040fe20007fbe0ff */
[----:B------:R-:W-:Y:S01]  /*20c40*/  IMAD.MOV.U32 R19, RZ, RZ, R63 ;  /* 0x000000ffff137224 */ /* 0x000fe200078e003f */
[C---:B------:R-:W-:Y:S01]  /*20c50*/  IADD3 R49, P0, R6.reuse, 0x9000, RZ ;  /* 0x0000900006317810 */ /* 0x040fe20007f1e0ff */
[----:B------:R-:W5:Y:S01]  /*20c60*/  LD.E.128 R12, desc[UR50][R12.64] ;  /* 0x000000320c0c7980 */ /* 0x000f62000c101d00 */
[----:B------:R-:W-:-:S02]  /*20c70*/  IADD3 R53, P1, R6, 0xa000, RZ ;  /* 0x0000a00006357810 */ /* 0x000fc40007f3e0ff */
[C---:B------:R-:W-:Y:S01]  /*20c80*/  IADD3 R5, P2, R6.reuse, 0xb000, RZ ;  /* 0x0000b00006057810 */ /* 0x040fe20007f5e0ff */
[----:B------:R-:W5:Y:S01]  /*20c90*/  LD.E.128 R24, desc[UR50][R24.64] ;  /* 0x0000003218187980 */ /* 0x000f62000c101d00 */
[----:B------:R-:W-:Y:S02]  /*20ca0*/  LOP3.LUT R40, R41, 0x380, RZ, 0xc0, !PT ;  /* 0x0000038029287812 */ /* 0x000fe400078ec0ff */
[----:B------:R-:W-:Y:S01]  /*20cb0*/  LOP3.LUT R44, R45, 0x380, RZ, 0xc0, !PT ;  /* 0x000003802d2c7812 */ /* 0x000fe200078ec0ff */
[----:B------:R-:W-:Y:S01]  /*20cc0*/  IMAD.X R57, RZ, RZ, R7, P2 ;  /* 0x000000ffff397224 */ /* 0x000fe200010e0607 */
[----:B------:R-:W-:Y:S01]  /*20cd0*/  LOP3.LUT R48, R49, 0x380, RZ, 0xc0, !PT ;  /* 0x0000038031307812 */ /* 0x000fe200078ec0ff */
[----:B------:R-:W5:Y:S01]  /*20ce0*/  LD.E.128 R28, desc[UR50][R28.64] ;  /* 0x000000321c1c7980 */ /* 0x000f62000c101d00 */
[----:B------:R-:W-:Y:S02]  /*20cf0*/  LOP3.LUT R52, R53, 0x380, RZ, 0xc0, !PT ;  /* 0x0000038035347812 */ /* 0x000fe400078ec0ff */
[----:B---3--:R-:W-:Y:S01]  /*20d00*/  @P3 SHF.R.U32.HI R19, RZ, R21, R0 ;  /* 0x00000015ff133219 */ /* 0x008fe20000011600 */
[----:B------:R-:W5:Y:S01]  /*20d10*/  LD.E.128 R32, desc[UR50][R32.64] ;  /* 0x0000003220207980 */ /* 0x000f62000c101d00 */
[----:B------:R-:W-:-:S02]  /*20d20*/  LOP3.LUT R11, R6, 0x380, RZ, 0xc0, !PT ;  /* 0x00000380060b7812 */ /* 0x000fc400078ec0ff */
[----:B------:R-:W-:Y:S01]  /*20d30*/  LOP3.LUT R4, R5, 0x380, RZ, 0xc0, !PT ;  /* 0x0000038005047812 */ /* 0x000fe200078ec0ff */
[----:B------:R-:W-:Y:S01]  /*20d40*/  IMAD R21, R3, UR7, R62 ;  /* 0x0000000703157c24 */ /* 0x000fe2000f8e023e */
[----:B------:R-:W-:Y:S01]  /*20d50*/  SHF.R.U64 R40, R40, 0x3, RZ ;  /* 0x0000000328287819 */ /* 0x000fe200000012ff */
[--C-:B------:R-:W-:Y:S01]  /*20d60*/  IMAD.MOV R3, RZ, RZ, -R19.reuse ;  /* 0x000000ffff037224 */ /* 0x100fe200078e0a13 */
[----:B------:R-:W-:Y:S01]  /*20d70*/  SHF.R.U64 R44, R44, 0x3, RZ ;  /* 0x000000032c2c7819 */ /* 0x000fe200000012ff */
[----:B------:R-:W-:Y:S01]  /*20d80*/  ULDC.64 UR6, c[0x0][0xae0] ;  /* 0x0002b80000067ab9 */ /* 0x000fe20000000a00 */
[----:B------:R-:W-:Y:S01]  /*20d90*/  SHF.R.U64 R48, R48, 0x3, RZ ;  /* 0x0000000330307819 */ /* 0x000fe200000012ff */
[----:B------:R-:W5:Y:S01]  /*20da0*/  LD.E.128 R36, desc[UR50][R36.64] ;  /* 0x0000003224247980 */ /* 0x000f62000c101d00 */
[----:B------:R-:W-:Y:S02]  /*20db0*/  SHF.R.U64 R52, R52, 0x3, RZ ;  /* 0x0000000334347819 */ /* 0x000fe400000012ff */
[----:B------:R-:W-:-:S02]  /*20dc0*/  SHF.R.S32.HI R0, RZ, 0x1f, R19 ;  /* 0x0000001fff007819 */ /* 0x000fc40000011413 */
[----:B------:R-:W-:Y:S02]  /*20dd0*/  SHF.R.U64 R11, R11, 0x3, RZ ;  /* 0x000000030b0b7819 */ /* 0x000fe400000012ff */
[----:B------:R-:W-:Y:S01]  /*20de0*/  SHF.R.U64 R4, R4, 0x3, RZ ;  /* 0x0000000304047819 */ /* 0x000fe200000012ff */
[----:B------:R-:W-:Y:S01]  /*20df0*/  IMAD R0, R0, UR6, RZ ;  /* 0x0000000600007c24 */ /* 0x000fe2000f8e02ff */
        /* <DEDUP_REMOVED lines=9> */
[----:B------:R-:W-:Y:S01]  /*20e90*/  IMAD R3, R16, R3, R63 ;  /* 0x0000000310037224 */ /* 0x000fe200078e023f */
[----:B------:R-:W-:Y:S01]  /*20ea0*/  LOP3.LUT R56, R4, R5, RZ, 0x3c, !PT ;  /* 0x0000000504387212 */ /* 0x000fe200078e3cff */
[----:B------:R-:W-:Y:S01]  /*20eb0*/  IMAD.IADD R61, R61, 0x1, R21 ;  /* 0x000000013d3d7824 */ /* 0x000fe200078e0215 */
[----:B------:R-:W5:Y:S01]  /*20ec0*/  LD.E.128 R8, desc[UR50][R8.64] ;  /* 0x0000003208087980 */ /* 0x000f62000c101d00 */
[C---:B------:R-:W-:Y:S01]  /*20ed0*/  IMAD R21, R19.reuse, UR7, R0 ;  /* 0x0000000713157c24 */ /* 0x040fe2000f8e0200 */
[----:B------:R-:W-:Y:S01]  /*20ee0*/  SHF.R.S32.HI R0, RZ, 0x1f, R3 ;  /* 0x0000001fff007819 */ /* 0x000fe20000011403 */
[----:B------:R-:W-:Y:S01]  /*20ef0*/  IMAD.WIDE.U32 R60, R19, UR6, R60 ;  /* 0x00000006133c7c25 */ /* 0x000fe2000f8e003c */
[----:B------:R-:W5:Y:S01]  /*20f00*/  LD.E.128 R4, desc[UR50][R6.64] ;  /* 0x0000003206047980 */ /* 0x000f62000c101d00 */
[----:B------:R-:W-:-:S03]  /*20f10*/  ULDC.64 UR6, c[0x0][0xad8] ;  /* 0x0002b60000067ab9 */ /* 0x000fc60000000a00 */
        /* <DEDUP_REMOVED lines=16> */
[C---:B------:R-:W-:Y:S01]  /*21020*/  ISETP.GE.AND P2, PT, R67.reuse, R22, PT ;  /* 0x000000164300720c */ /* 0x040fe20003f46270 */
[----:B------:R-:W-:Y:S02]  /*21030*/  ULDC.64 UR6, c[0x0][0xa80] ;  /* 0x0002a00000067ab9 */ /* 0x000fe40000000a00 */
[----:B------:R-:W-:Y:S01]  /*21040*/  VIADD R3, R67, 0x40 ;  /* 0x0000004043037836 */ /* 0x000fe20000000000 */
[----:B------:R-:W-:-:S04]  /*21050*/  LEA R0, P3, R60, UR6, 0x1 ;  /* 0x000000063c007c11 */ /* 0x000fc8000f8608ff */
        /* <DEDUP_REMOVED lines=8> */
[----:B------:R-:W-:-:S03]  /*210e0*/  ISETP.GE.AND P1, PT, R19, R22, PT ;  /* 0x000000161300720c */ /* 0x000fc60003f26270 */
[----:B------:R0:W2:Y:S01]  /*210f0*/  SHFL.IDX PT, R3, R16, RZ, 0x181f ;  /* 0x00181fff10037589 */ /* 0x0000a200000e0000 */
[----:B------:R-:W-:Y:S02]  /*21100*/  SHF.R.S32.HI R21, RZ, 0x1f, R20 ;  /* 0x0000001fff157819 */ /* 0x000fe40000011414 */
[----:B------:R-:W-:Y:S02]  /*21110*/  SHF.R.S32.HI R19, RZ, 0x1f, R68 ;  /* 0x0000001fff137819 */ /* 0x000fe40000011444 */
[----:B------:R-:W-:Y:S01]  /*21120*/  SHF.R.S32.HI R69, RZ, 0x1f, R66 ;  /* 0x0000001fff457819 */ /* 0x000fe20000011442 */
[----:B------:R-:W-:Y:S06]  /*21130*/  @P2 BRA `(.L_x_1499) ;  /* 0x0000000000342947 */ /* 0x000fec0003800000 */
[----:B------:R-:W-:Y:S02]  /*21140*/  ULDC UR5, c[0x0][0xac8] ;  /* 0x0002b20000057ab9 */ /* 0x000fe40000000800 */
[----:B------:R-:W-:Y:S02]  /*21150*/  ISETP.GE.AND P4, PT, R20, UR5, PT ;  /* 0x0000000514007c0c */ /* 0x000fe4000bf86270 */
[----:B------:R-:W-:Y:S02]  /*21160*/  ISETP.GE.AND P3, PT, R68, UR5, PT ;  /* 0x0000000544007c0c */ /* 0x000fe4000bf66270 */
[----:B------:R-:W-:-:S09]  /*21170*/  ISETP.GE.AND P2, PT, R66, UR5, PT ;  /* 0x0000000542007c0c */ /* 0x000fd2000bf46270 */
[----:B-1----:R-:W-:-:S04]  /*21180*/  @!P4 LEA R60, P5, R20, R65, 0x1 ;  /* 0x00000041143cc211 */ /* 0x002fc800078a08ff */
[----:B--2---:R-:W-:Y:S02]  /*21190*/  @!P4 LEA.HI.X R61, R20, R3, R21, 0x1, P5 ;  /* 0x00000003143dc211 */ /* 0x004fe400028f0c15 */
[----:B------:R-:W-:-:S03]  /*211a0*/  @!P3 LEA R62, P5, R68, R65, 0x1 ;  /* 0x00000041443eb211 */ /* 0x000fc600078a08ff */
[----:B-----5:R3:W-:Y:S01]  /*211b0*/  @!P4 ST.E.128 desc[UR50][R60.64], R4 ;  /* 0x000000043c00c985 */ /* 0x0207e2000c101d32 */
[----:B------:R-:W-:Y:S02]  /*211c0*/  @!P3 LEA.HI.X R63, R68, R3, R19, 0x1, P5 ;  /* 0x00000003443fb211 */ /* 0x000fe400028f0c13 */
[----:B------:R-:W-:-:S03]  /*211d0*/  @!P2 LEA R64, P5, R66, R65, 0x1 ;  /* 0x000000414240a211 */ /* 0x000fc600078a08ff */
[----:B------:R3:W-:Y:S01]  /*211e0*/  @!P3 ST.E.128 desc[UR50][R62.64], R28 ;  /* 0x0000001c3e00b985 */ /* 0x0007e2000c101d32 */
[----:B------:R-:W-:-:S05]  /*211f0*/  @!P2 LEA.HI.X R65, R66, R3, R69, 0x1, P5 ;  /* 0x000000034241a211 */ /* 0x000fca00028f0c45 */
[----:B------:R3:W-:Y:S04]  /*21200*/  @!P2 ST.E.128 desc[UR50][R64.64], R44 ;  /* 0x0000002c4000a985 */ /* 0x0007e8000c101d32 */
.L_x_1499:
[----:B------:R-:W-:Y:S05]  /*21210*/  BSYNC B1 ;  /* 0x0000000000017941 */ /* 0x000fea0003800000 */
.L_x_1498:
[----:B--2---:R2:W4:Y:S01]  /*21220*/  SHFL.IDX PT, R3, R16, 0x1, 0x181f ;  /* 0x00381f0010037f89 */ /* 0x00452200000e0000 */
[----:B------:R-:W-:Y:S03]  /*21230*/  BSSY B1, `(.L_x_1500) ;  /* 0x0000010000017945 */ /* 0x000fe60003800000 */
[----:B---3-5:R2:W3:Y:S01]  /*21240*/  SHFL.IDX PT, R29, R0, 0x1, 0x181f ;  /* 0x00381f00001d7f89 */ /* 0x0284e200000e0000 */
[----:B------:R-:W-:Y:S05]  /*21250*/  @P1 BRA `(.L_x_1501) ;  /* 0x0000000000341947 */ /* 0x000fea0003800000 */
[----:B------:R-:W-:Y:S02]  /*21260*/  ULDC UR5, c[0x0][0xac8] ;  /* 0x0002b20000057ab9 */ /* 0x000fe40000000800 */
[----:B------:R-:W-:Y:S02]  /*21270*/  ISETP.GE.AND P3, PT, R20, UR5, PT ;  /* 0x0000000514007c0c */ /* 0x000fe4000bf66270 */
[----:B------:R-:W-:Y:S02]  /*21280*/  ISETP.GE.AND P2, PT, R68, UR5, PT ;  /* 0x0000000544007c0c */ /* 0x000fe4000bf46270 */
[----:B------:R-:W-:-:S09]  /*21290*/  ISETP.GE.AND P1, PT, R66, UR5, PT ;  /* 0x0000000542007c0c */ /* 0x000fd2000bf26270 */
[-C--:B---3--:R-:W-:Y:S02]  /*212a0*/  @!P3 LEA R4, P5, R20, R29.reuse, 0x1 ;  /* 0x0000001d1404b211 */ /* 0x088fe400078a08ff */
[----:B------:R-:W-:Y:S02]  /*212b0*/  @!P2 LEA R6, P4, R68, R29, 0x1 ;  /* 0x0000001d4406a211 */ /* 0x000fe400078808ff */
[----:B----4-:R-:W-:Y:S02]  /*212c0*/  @!P3 LEA.HI.X R5, R20, R3, R21, 0x1, P5 ;  /* 0x000000031405b211 */ /* 0x010fe400028f0c15 */
[----:B------:R-:W-:Y:S02]  /*212d0*/  @!P1 LEA R28, P5, R66, R29, 0x1 ;  /* 0x0000001d421c9211 */ /* 0x000fe400078a08ff */
[-C--:B------:R-:W-:Y:S01]  /*212e0*/  @!P2 LEA.HI.X R7, R68, R3.reuse, R19, 0x1, P4 ;  /* 0x000000034407a211 */ /* 0x080fe200020f0c13 */
[----:B------:R3:W-:Y:S01]  /*212f0*/  @!P3 ST.E.128 desc[UR50][R4.64], R8 ;  /* 0x000000080400b985 */ /* 0x0007e2000c101d32 */
[----:B------:R-:W-:-:S03]  /*21300*/  @!P1 LEA.HI.X R29, R66, R3, R69, 0x1, P5 ;  /* 0x00000003421d9211 */ /* 0x000fc600028f0c45 */
[----:B------:R3:W-:Y:S04]  /*21310*/  @!P2 ST.E.128 desc[UR50][R6.64], R32 ;  /* 0x000000200600a985 */ /* 0x0007e8000c101d32 */
[----:B------:R3:W-:Y:S02]  /*21320*/  @!P1 ST.E.128 desc[UR50][R28.64], R48 ;  /* 0x000000301c009985 */ /* 0x0007e4000c101d32 */
.L_x_1501:
[----:B------:R-:W-:Y:S05]  /*21330*/  BSYNC B1 ;  /* 0x0000000000017941 */ /* 0x000fea0003800000 */
.L_x_1500:
[----:B----4-:R4:W0:Y:S01]  /*21340*/  SHFL.IDX PT, R3, R16, 0x2, 0x181f ;  /* 0x00581f0010037f89 */ /* 0x01082200000e0000 */
[----:B------:R-:W-:Y:S03]  /*21350*/  BSSY B1, `(.L_x_1502) ;  /* 0x0000010000017945 */ /* 0x000fe60003800000 */
[----:B---3--:R4:W3:Y:S01]  /*21360*/  SHFL.IDX PT, R9, R0, 0x2, 0x181f ;  /* 0x00581f0000097f89 */ /* 0x0088e200000e0000 */
        /* <DEDUP_REMOVED lines=14> */
.L_x_1503:
[----:B------:R-:W-:Y:S05]  /*21450*/  BSYNC B1 ;  /* 0x0000000000017941 */ /* 0x000fea0003800000 */
.L_x_1502:
[----:B0-----:R-:W-:Y:S01]  /*21460*/  VIADD R5, R67, 0x60 ;  /* 0x0000006043057836 */ /* 0x001fe20000000000 */
[----:B------:R0:W0:Y:S04]  /*21470*/  SHFL.IDX PT, R3, R16, 0x3, 0x181f ;  /* 0x00781f0010037f89 */ /* 0x00002800000e0000 */
[----:B------:R-:W-:Y:S01]  /*21480*/  ISETP.GE.AND P0, PT, R5, R22, PT ;  /* 0x000000160500720c */ /* 0x000fe20003f06270 */
[----:B---3--:R3:W0:-:S12]  /*21490*/  SHFL.IDX PT, R9, R0, 0x3, 0x181f ;  /* 0x00781f0000097f89 */ /* 0x00861800000e0000 */
[----:B---3--:R-:W-:Y:S05]  /*214a0*/  @P0 BRA `(.L_x_1504) ;  /* 0x0000001c00f40947 */ /* 0x008fea0003800000 */
[----:B------:R-:W-:Y:S02]  /*214b0*/  ULDC UR5, c[0x0][0xac8] ;  /* 0x0002b20000057ab9 */ /* 0x000fe40000000800 */
[----:B------:R-:W-:Y:S02]  /*214c0*/  ISETP.GE.AND P2, PT, R20, UR5, PT ;  /* 0x0000000514007c0c */ /* 0x000fe4000bf46270 */
[----:B------:R-:W-:-:S11]  /*214d0*/  ISETP.GE.AND P3, PT, R68, UR5, PT ;  /* 0x0000000544007c0c */ /* 0x000fd6000bf66270 */
[-C--:B0-----:R-:W-:Y:S02]  /*214e0*/  @!P2 LEA R4, P0, R20, R9.reuse, 0x1 ;  /* 0x000000091404a211 */ /* 0x081fe400078008ff */
[----:B------:R-:W-:Y:S02]  /*214f0*/  @!P3 LEA R6, P1, R68, R9, 0x1 ;  /* 0x000000094406b211 */ /* 0x000fe400078208ff */
[-C--:B------:R-:W-:Y:S02]  /*21500*/  @!P2 LEA.HI.X R5, R20, R3.reuse, R21, 0x1, P0 ;  /* 0x000000031405a211 */ /* 0x080fe400000f0c15 */
        /* <DEDUP_REMOVED lines=9> */
.L_x_1497:
[----:B------:R1:W5:Y:S01]  /*215a0*/  LDL R159, [R1+0x384] ;  /* 0x00038400019f7983 */ /* 0x0003620000100800 */
[----:B------:R-:W2:Y:S01]  /*215b0*/  @P3 LDC R6, c[0x0][0xbec] ;  /* 0x0002fb00ff063b82 */ /* 0x000ea20000000800 */
[----:B------:R-:W-:Y:S01]  /*215c0*/  ULDC.64 UR6, c[0x0][0xb08] ;  /* 0x0002c20000067ab9 */ /* 0x000fe20000000a00 */
[----:B------:R-:W-:Y:S01]  /*215d0*/  ULDC.64 UR8, c[0x0][0xb30] ;  /* 0x0002cc0000087ab9 */ /* 0x000fe20000000a00 */
[----:B------:R1:W5:Y:S04]  /*215e0*/  LDL R158, [R1+0x304] ;  /* 0x00030400019e7983 */ /* 0x0003680000100800 */
        /* <DEDUP_REMOVED lines=37> */
[----:B------:R1:W5:Y:S01]  /*21840*/  LDL R38, [R1+0x308] ;  /* 0x0003080001267983 */ /* 0x0003620000100800 */
[----:B------:R-:W-:Y:S01]  /*21850*/  IMAD R19, R19, UR6, RZ ;  /* 0x0000000613137c24 */ /* 0x000fe2000f8e02ff */
[----:B0-----:R-:W0:Y:S01]  /*21860*/  @P3 LDC R33, c[0x0][0xbf0] ;  /* 0x0002fc00ff213b82 */ /* 0x001e220000000800 */
[C---:B------:R-:W-:Y:S01]  /*21870*/  IMAD.WIDE.U32 R4, R0.reuse, UR6, RZ ;  /* 0x0000000600047c25 */ /* 0x040fe2000f8e00ff */
[----:B------:R-:W-:Y:S01]  /*21880*/  UIADD3 UR5, UR38, 0x33420, URZ ;  /* 0x0003342026057890 */ /* 0x000fe2000fffe03f */
[----:B------:R-:W-:Y:S01]  /*21890*/  ISETP.GE.AND P0, PT, R37, R22, PT ;  /* 0x000000162500720c */ /* 0x000fe20003f06270 */
[----:B------:R-:W-:Y:S01]  /*218a0*/  BSSY B1, `(.L_x_1505) ;  /* 0x0000088000017945 */ /* 0x000fe20003800000 */
[----:B------:R-:W-:Y:S01]  /*218b0*/  IMAD R19, R0, UR7, R19 ;  /* 0x0000000700137c24 */ /* 0x000fe2000f8e0213 */
[----:B------:R-:W-:Y:S01]  /*218c0*/  ULDC.64 UR6, c[0x0][0xb38] ;  /* 0x0002ce0000067ab9 */ /* 0x000fe20000000a00 */
[----:B------:R-:W-:Y:S01]  /*218d0*/  SHF.R.S32.HI R0, RZ, 0x1f, R3 ;  /* 0x0000001fff007819 */ /* 0x000fe20000011403 */
[----:B--2---:R-:W-:Y:S01]  /*218e0*/  @P3 IMAD.HI.U32 R6, R45, R6, RZ ;  /* 0x000000062d063227 */ /* 0x004fe200078e00ff */
[----:B------:R-:W-:-:S03]  /*218f0*/  UPRMT UR5, URZ, 0x654, UR5 ;  /* 0x000006543f057896 */ /* 0x000fc60008000005 */
[----:B------:R-:W-:Y:S02]  /*21900*/  IMAD.IADD R5, R5, 0x1, R19 ;  /* 0x0000000105057824 */ /* 0x000fe400078e0213 */
[----:B------:R-:W-:-:S04]  /*21910*/  IMAD.WIDE.U32 R4, R225, UR6, R4 ;  /* 0x00000006e1047c25 */ /* 0x000fc8000f8e0004 */
[----:B------:R-:W-:Y:S01]  /*21920*/  SYNCS.ARRIVE.TRANS64.RED.A1T0 RZ, [UR5], RZ ;  /* 0x000000ffffff79a7 */ /* 0x000fe20008100405 */
[----:B------:R-:W-:Y:S01]  /*21930*/  IMAD R5, R225, UR7, R5 ;  /* 0x00000007e1057c24 */ /* 0x000fe2000f8e0205 */
[----:B------:R-:W-:Y:S02]  /*21940*/  ULDC.64 UR6, c[0x0][0xb40] ;  /* 0x0002d00000067ab9 */ /* 0x000fe40000000a00 */
[----:B------:R-:W-:Y:S02]  /*21950*/  IMAD R0, R0, UR6, RZ ;  /* 0x0000000600007c24 */ /* 0x000fe4000f8e02ff */
[----:B------:R-:W-:-:S04]  /*21960*/  IMAD.WIDE.U32 R4, R3, UR6, R4 ;  /* 0x0000000603047c25 */ /* 0x000fc8000f8e0004 */
[----:B------:R-:W-:Y:S01]  /*21970*/  IMAD R7, R3, UR7, R0 ;  /* 0x0000000703077c24 */ /* 0x000fe2000f8e0200 */
[----:B------:R-:W-:Y:S01]  /*21980*/  ULDC.64 UR6, c[0x0][0xb48] ;  /* 0x0002d20000067ab9 */ /* 0x000fe20000000a00 */
[----:B------:R-:W-:Y:S01]  /*21990*/  IMAD.MOV.U32 R3, RZ, RZ, R45 ;  /* 0x000000ffff037224 */ /* 0x000fe200078e002d */
[----:B0-----:R-:W-:Y:S01]  /*219a0*/  @P3 SHF.R.U32.HI R3, RZ, R33, R6 ;  /* 0x00000021ff033219 */ /* 0x001fe20000011606 */
[----:B------:R-:W-:-:S03]  /*219b0*/  IMAD.IADD R5, R5, 0x1, R7 ;  /* 0x0000000105057824 */ /* 0x000fc600078e0207 */
[--C-:B------:R-:W-:Y:S01]  /*219c0*/  SHF.R.S32.HI R0, RZ, 0x1f, R3.reuse ;  /* 0x0000001fff007819 */ /* 0x100fe20000011403 */
[----:B------:R-:W-:Y:S02]  /*219d0*/  IMAD.MOV R7, RZ, RZ, -R3 ;  /* 0x000000ffff077224 */ /* 0x000fe400078e0a03 */
[----:B------:R-:W-:-:S04]  /*219e0*/  IMAD.WIDE.U32 R4, R233, UR6, R4 ;  /* 0x00000006e9047c25 */ /* 0x000fc8000f8e0004 */
[----:B------:R-:W-:Y:S02]  /*219f0*/  IMAD R7, R16, R7, R45 ;  /* 0x0000000710077224 */ /* 0x000fe400078e022d */
[----:B------:R-:W-:Y:S02]  /*21a00*/  IMAD R0, R0, UR8, RZ ;  /* 0x0000000800007c24 */ /* 0x000fe4000f8e02ff */
[----:B------:R-:W-:Y:S01]  /*21a10*/  IMAD R5, R233, UR7, R5 ;  /* 0x00000007e9057c24 */ /* 0x000fe2000f8e0205 */
[----:B------:R-:W-:Y:S01]  /*21a20*/  ULDC.64 UR6, c[0x0][0xb28] ;  /* 0x0002ca0000067ab9 */ /* 0x000fe20000000a00 */
        /* <DEDUP_REMOVED lines=11> */
[----:B------:R1:W0:Y:S04]  /*21ae0*/  SHFL.IDX PT, R4, R0, RZ, 0x1c1f ;  /* 0x001c1fff00047589 */ /* 0x00022800000e0000 */
[----:B------:R1:W2:Y:S01]  /*21af0*/  SHFL.IDX PT, R5, R3, RZ, 0x1c1f ;  /* 0x001c1fff03057589 */ /* 0x0002a200000e0000 */
[----:B------:R-:W-:Y:S05]  /*21b00*/  @P0 BRA `(.L_x_1506) ;  /* 0x0000000400840947 */ /* 0x000fea0003800000 */
[----:B------:R-:W-:Y:S02]  /*21b10*/  ULDC UR5, c[0x0][0xac8] ;  /* 0x0002b20000057ab9 */ /* 0x000fe40000000800 */
[----:B------:R-:W-:Y:S02]  /*21b20*/  ISETP.GE.AND P0, PT, R23, UR5, PT ;  /* 0x0000000517007c0c */ /* 0x000fe4000bf06270 */
[----:B-----5:R-:W-:Y:S02]  /*21b30*/  ISETP.GE.AND P2, PT, R158, UR5, PT ;  /* 0x000000059e007c0c */ /* 0x020fe4000bf46270 */
[----:B------:R-:W-:Y:S02]  /*21b40*/  ISETP.GE.AND P3, PT, R156, UR5, PT ;  /* 0x000000059c007c0c */ /* 0x000fe4000bf66270 */
[----:B------:R-:W-:-:S07]  /*21b50*/  ISETP.GE.AND P1, PT, R154, UR5, PT ;  /* 0x000000059a007c0c */ /* 0x000fce000bf26270 */
[----:B0-2---:R-:W-:Y:S02]  /*21b60*/  @!P0 IMAD.WIDE R6, R23, 0x4, R4 ;  /* 0x0000000417068825 */ /* 0x005fe400078e0204 */
[-C--:B------:R-:W-:Y:S02]  /*21b70*/  @!P2 LEA R32, P4, R158, R4.reuse, 0x2 ;  /* 0x000000049e20a211 */ /* 0x080fe400078810ff */
[----:B------:R-:W-:Y:S01]  /*21b80*/  @!P3 LEA R34, P5, R156, R4, 0x2 ;  /* 0x000000049c22b211 */ /* 0x000fe200078a10ff */
[----:B------:R0:W-:Y:S01]  /*21b90*/  @!P0 ST.E.64 desc[UR50][R6.64], R12 ;  /* 0x0000000c06008985 */ /* 0x0001e2000c101b32 */
[-C--:B------:R-:W-:Y:S02]  /*21ba0*/  @!P2 LEA.HI.X R33, R158, R5.reuse, R159, 0x2, P4 ;  /* 0x000000059e21a211 */ /* 0x080fe400020f149f */
[----:B------:R-:W-:Y:S02]  /*21bb0*/  ISETP.GE.AND P0, PT, R152, UR5, PT ;  /* 0x0000000598007c0c */ /* 0x000fe4000bf06270 */
[----:B------:R-:W-:Y:S01]  /*21bc0*/  @!P3 LEA.HI.X R35, R156, R5, R157, 0x2, P5 ;  /* 0x000000059c23b211 */ /* 0x000fe200028f149d */
[----:B------:R2:W-:Y:S01]  /*21bd0*/  @!P2 ST.E.64 desc[UR50][R32.64], R14 ;  /* 0x0000000e2000a985 */ /* 0x0005e2000c101b32 */
[----:B------:R-:W-:-:S02]  /*21be0*/  ISETP.GE.AND P2, PT, R150, UR5, PT ;  /* 0x0000000596007c0c */ /* 0x000fc4000bf46270 */
[----:B------:R-:W-:Y:S01]  /*21bf0*/  @!P1 LEA R36, P4, R154, R4, 0x2 ;  /* 0x000000049a249211 */ /* 0x000fe200078810ff */
[----:B------:R3:W-:Y:S01]  /*21c00*/  @!P3 ST.E.64 desc[UR50][R34.64], R26 ;  /* 0x0000001a2200b985 */ /* 0x0007e2000c101b32 */
[----:B------:R-:W-:Y:S02]  /*21c10*/  ISETP.GE.AND P3, PT, R148, UR5, PT ;  /* 0x0000000594007c0c */ /* 0x000fe4000bf66270 */
[----:B------:R-:W-:-:S03]  /*21c20*/  @!P1 LEA.HI.X R37, R154, R5, R155, 0x2, P4 ;  /* 0x000000059a259211 */ /* 0x000fc600020f149b */
[-C--:B------:R-:W-:Y:S02]  /*21c30*/  @!P0 LEA R40, P5, R152, R4.reuse, 0x2 ;  /* 0x0000000498288211 */ /* 0x080fe400078a10ff */
[----:B------:R4:W-:Y:S01]  /*21c40*/  @!P1 ST.E.64 desc[UR50][R36.64], R28 ;  /* 0x0000001c24009985 */ /* 0x0009e2000c101b32 */
[----:B------:R-:W-:Y:S02]  /*21c50*/  ISETP.GE.AND P1, PT, R146, UR5, PT ;  /* 0x0000000592007c0c */ /* 0x000fe4000bf26270 */
[-C--:B------:R-:W-:Y:S02]  /*21c60*/  @!P0 LEA.HI.X R41, R152, R5.reuse, R153, 0x2, P5 ;  /* 0x0000000598298211 */ /* 0x080fe400028f1499 */
[-C--:B0-----:R-:W-:Y:S02]  /*21c70*/  @!P2 LEA R6, P4, R150, R4.reuse, 0x2 ;  /* 0x000000049606a211 */ /* 0x081fe400078810ff */
[----:B------:R-:W-:Y:S01]  /*21c80*/  @!P3 LEA R12, P5, R148, R4, 0x2 ;  /* 0x00000004940cb211 */ /* 0x000fe200078a10ff */
[----:B------:R-:W-:Y:S01]  /*21c90*/  @!P0 ST.E.64 desc[UR50][R40.64], R62 ;  /* 0x0000003e28008985 */ /* 0x000fe2000c101b32 */
[----:B------:R-:W-:-:S02]  /*21ca0*/  @!P2 LEA.HI.X R7, R150, R5, R151, 0x2, P4 ;  /* 0x000000059607a211 */ /* 0x000fc400020f1497 */
[----:B------:R-:W-:Y:S02]  /*21cb0*/  ISETP.GE.AND P0, PT, R144, UR5, PT ;  /* 0x0000000590007c0c */ /* 0x000fe4000bf06270 */
[-C--:B------:R-:W-:Y:S01]  /*21cc0*/  @!P3 LEA.HI.X R13, R148, R5.reuse, R149, 0x2, P5 ;  /* 0x00000005940db211 */ /* 0x080fe200028f1495 */
[----:B------:R0:W-:Y:S01]  /*21cd0*/  @!P2 ST.E.64 desc[UR50][R6.64], R64 ;  /* 0x000000400600a985 */ /* 0x0001e2000c101b32 */
[----:B------:R-:W-:Y:S02]  /*21ce0*/  ISETP.GE.AND P2, PT, R142, UR5, PT ;  /* 0x000000058e007c0c */ /* 0x000fe4000bf46270 */
[----:B--2---:R-:W-:Y:S01]  /*21cf0*/  @!P1 LEA R14, P4, R146, R4, 0x2 ;  /* 0x00000004920e9211 */ /* 0x004fe200078810ff */
[----:B------:R2:W-:Y:S01]  /*21d00*/  @!P3 ST.E.64 desc[UR50][R12.64], R70 ;  /* 0x000000460c00b985 */ /* 0x0005e2000c101b32 */
[----:B------:R-:W-:Y:S02]  /*21d10*/  ISETP.GE.AND P3, PT, R140, UR5, PT ;  /* 0x000000058c007c0c */ /* 0x000fe4000bf66270 */
[----:B------:R-:W-:-:S03]  /*21d20*/  @!P1 LEA.HI.X R15, R146, R5, R147, 0x2, P4 ;  /* 0x00000005920f9211 */ /* 0x000fc600020f1493 */
[-C--:B---3--:R-:W-:Y:S02]  /*21d30*/  @!P0 LEA R26, P5, R144, R4.reuse, 0x2 ;  /* 0x00000004901a8211 */ /* 0x088fe400078a10ff */
[----:B------:R3:W-:Y:S01]  /*21d40*/  @!P1 ST.E.64 desc[UR50][R14.64], R72 ;  /* 0x000000480e009985 */ /* 0x0007e2000c101b32 */
[----:B------:R-:W-:Y:S02]  /*21d50*/  ISETP.GE.AND P1, PT, R138, UR5, PT ;  /* 0x000000058a007c0c */ /* 0x000fe4000bf26270 */
[-C--:B------:R-:W-:Y:S02]  /*21d60*/  @!P0 LEA.HI.X R27, R144, R5.reuse, R145, 0x2, P5 ;  /* 0x00000005901b8211 */ /* 0x080fe400028f1491 */
[-C--:B----4-:R-:W-:Y:S02]  /*21d70*/  @!P2 LEA R28, P4, R142, R4.reuse, 0x2 ;  /* 0x000000048e1ca211 */ /* 0x090fe400078810ff */
[----:B0-----:R-:W-:Y:S01]  /*21d80*/  @!P3 LEA R6, P5, R140, R4, 0x2 ;  /* 0x000000048c06b211 */ /* 0x001fe200078a10ff */
[----:B------:R0:W-:Y:S01]  /*21d90*/  @!P0 ST.E.64 desc[UR50][R26.64], R78 ;  /* 0x0000004e1a008985 */ /* 0x0001e2000c101b32 */
        /* <DEDUP_REMOVED lines=9> */
[CC--:B---3--:R-:W-:Y:S02]  /*21e30*/  @!P0 LEA R14, P5, R58.reuse, R4.reuse, 0x2 ;  /* 0x000000043a0e8211 */ /* 0x0c8fe400078a10ff */
[----:B------:R3:W-:Y:S01]  /*21e40*/  @!P1 ST.E.64 desc[UR50][R12.64], R88 ;  /* 0x000000580c009985 */ /* 0x0007e2000c101b32 */
[----:B------:R-:W-:Y:S02]  /*21e50*/  ISETP.GE.AND P1, PT, R237, UR5, PT ;  /* 0x00000005ed007c0c */ /* 0x000fe4000bf26270 */
[-C--:B------:R-:W-:Y:S02]  /*21e60*/  @!P0 LEA.HI.X R15, R58, R5.reuse, R59, 0x2, P5 ;  /* 0x000000053a0f8211 */ /* 0x080fe400028f143b */
[-C--:B0-----:R-:W-:Y:S02]  /*21e70*/  @!P2 LEA R26, P4, R56, R4.reuse, 0x2 ;  /* 0x00000004381aa211 */ /* 0x081fe400078810ff */
[----:B----4-:R-:W-:Y:S01]  /*21e80*/  @!P3 LEA R28, P5, R54, R4, 0x2 ;  /* 0x00000004361cb211 */ /* 0x010fe200078a10ff */
[----:B------:R0:W-:Y:S01]  /*21e90*/  @!P0 ST.E.64 desc[UR50][R14.64], R94 ;  /* 0x0000005e0e008985 */ /* 0x0001e2000c101b32 */
[----:B------:R-:W-:-:S02]  /*21ea0*/  @!P2 LEA.HI.X R27, R56, R5, R57, 0x2, P4 ;  /* 0x00000005381ba211 */ /* 0x000fc400020f1439 */
[----:B------:R-:W-:Y:S02]  /*21eb0*/  ISETP.GE.AND P0, PT, R236, UR5, PT ;  /* 0x00000005ec007c0c */ /* 0x000fe4000bf06270 */
[-C--:B------:R-:W-:Y:S01]  /*21ec0*/  @!P3 LEA.HI.X R29, R54, R5.reuse, R55, 0x2, P5 ;  /* 0x00000005361db211 */ /* 0x080fe200028f1437 */
[----:B------:R4:W-:Y:S01]  /*21ed0*/  @!P2 ST.E.64 desc[UR50][R26.64], R96 ;  /* 0x000000601a00a985 */ /* 0x0009e2000c101b32 */
[----:B------:R-:W-:Y:S02]  /*21ee0*/  ISETP.GE.AND P2, PT, R235, UR5, PT ;  /* 0x00000005eb007c0c */ /* 0x000fe4000bf46270 */
[C---:B--2---:R-:W-:Y:S01]  /*21ef0*/  @!P1 LEA R6, P4, R237.reuse, R4, 0x2 ;  /* 0x00000004ed069211 */ /* 0x044fe200078810ff */
[----:B------:R2:W-:Y:S01]  /*21f00*/  @!P3 ST.E.64 desc[UR50][R28.64], R102 ;  /* 0x000000661c00b985 */ /* 0x0005e2000c101b32 */
[----:B------:R-:W-:Y:S02]  /*21f10*/  ISETP.GE.AND P3, PT, R234, UR5, PT ;  /* 0x00000005ea007c0c */ /* 0x000fe4000bf66270 */
[----:B------:R-:W-:-:S03]  /*21f20*/  @!P1 LEA.HI.X R7, R237, R5, R53, 0x2, P4 ;  /* 0x00000005ed079211 */ /* 0x000fc600020f1435 */
[-C--:B---3--:R-:W-:Y:S02]  /*21f30*/  @!P0 LEA R12, P5, R236, R4.reuse, 0x2 ;  /* 0x00000004ec0c8211 */ /* 0x088fe400078a10ff */
[----:B------:R3:W-:Y:S01]  /*21f40*/  @!P1 ST.E.64 desc[UR50][R6.64], R104 ;  /* 0x0000006806009985 */ /* 0x0007e2000c101b32 */
[----:B------:R-:W-:Y:S02]  /*21f50*/  ISETP.GE.AND P1, PT, R48, UR5, PT ;  /* 0x0000000530007c0c */ /* 0x000fe4000bf26270 */
[-C--:B------:R-:W-:Y:S02]  /*21f60*/  @!P0 LEA.HI.X R13, R236, R5.reuse, R52, 0x2, P5 ;  /* 0x00000005ec0d8211 */ /* 0x080fe400028f1434 */
[CC--:B0-----:R-:W-:Y:S02]  /*21f70*/  @!P2 LEA R14, P4, R235.reuse, R4.reuse, 0x2 ;  /* 0x00000004eb0ea211 */ /* 0x0c1fe400078810ff */
[----:B----4-:R-:W-:Y:S01]  /*21f80*/  @!P3 LEA R26, P5, R234, R4, 0x2 ;  /* 0x00000004ea1ab211 */ /* 0x010fe200078a10ff */
[----:B------:R-:W-:Y:S01]  /*21f90*/  @!P0 ST.E.64 desc[UR50][R12.64], R110 ;  /* 0x0000006e0c008985 */ /* 0x000fe2000c101b32 */
[----:B------:R-:W-:-:S02]  /*21fa0*/  @!P2 LEA.HI.X R15, R235, R5, R51, 0x2, P4 ;  /* 0x00000005eb0fa211 */ /* 0x000fc400020f1433 */
[----:B------:R-:W-:Y:S02]  /*21fb0*/  ISETP.GE.AND P0, PT, R46, UR5, PT ;  /* 0x000000052e007c0c */ /* 0x000fe4000bf06270 */
[-C--:B------:R-:W-:Y:S01]  /*21fc0*/  @!P3 LEA.HI.X R27, R234, R5.reuse, R50, 0x2, P5 ;  /* 0x00000005ea1bb211 */ /* 0x080fe200028f1432 */
[----:B------:R0:W-:Y:S01]  /*21fd0*/  @!P2 ST.E.64 desc[UR50][R14.64], R112 ;  /* 0x000000700e00a985 */ /* 0x0001e2000c101b32 */
[C---:B--2---:R-:W-:Y:S02]  /*21fe0*/  @!P1 LEA R28, P2, R48.reuse, R4, 0x2 ;  /* 0x00000004301c9211 */ /* 0x044fe400078410ff */
[----:B------:R-:W-:Y:S01]  /*21ff0*/  ISETP.GE.AND P4, PT, R43, UR5, PT ;  /* 0x000000052b007c0c */ /* 0x000fe2000bf86270 */
[----:B------:R2:W-:Y:S01]  /*22000*/  @!P3 ST.E.64 desc[UR50][R26.64], R118 ;  /* 0x000000761a00b985 */ /* 0x0005e2000c101b32 */
[----:B------:R-:W-:Y:S02]  /*22010*/  @!P1 LEA.HI.X R29, R48, R5, R49, 0x2, P2 ;  /* 0x00000005301d9211 */ /* 0x000fe400010f1431 */
[----:B------:R-:W-:-:S02]  /*22020*/  ISETP.GE.AND P2, PT, R232, UR5, PT ;  /* 0x00000005e8007c0c */ /* 0x000fc4000bf46270 */
[----:B------:R-:W-:Y:S01]  /*22030*/  ISETP.GE.AND P3, PT, R38, UR5, PT ;  /* 0x0000000526007c0c */ /* 0x000fe2000bf66270 */
[----:B------:R4:W-:Y:S01]  /*22040*/  @!P1 ST.E.64 desc[UR50][R28.64], R120 ;  /* 0x000000781c009985 */ /* 0x0009e2000c101b32 */
[C---:B---3--:R-:W-:Y:S02]  /*22050*/  @!P0 LEA R6, P5, R46.reuse, R4, 0x2 ;  /* 0x000000042e068211 */ /* 0x048fe400078a10ff */
[----:B0-----:R-:W-:Y:S02]  /*22060*/  SHF.R.S32.HI R15, RZ, 0x1f, R232 ;  /* 0x0000001fff0f7819 */ /* 0x001fe400000114e8 */
[----:B------:R-:W-:-:S05]  /*22070*/  @!P0 LEA.HI.X R7, R46, R5, R47, 0x2, P5 ;  /* 0x000000052e078211 */ /* 0x000fca00028f142f */
[-C--:B--2---:R-:W-:Y:S01]  /*22080*/  @!P2 LEA R26, P5, R232, R4.reuse, 0x2 ;  /* 0x00000004e81aa211 */ /* 0x084fe200078a10ff */
[----:B------:R4:W-:Y:S01]  /*22090*/  @!P0 ST.E.64 desc[UR50][R6.64], R126 ;  /* 0x0000007e06008985 */ /* 0x0009e2000c101b32 */
[CC--:B------:R-:W-:Y:S02]  /*220a0*/  @!P4 LEA R12, P0, R43.reuse, R4.reuse, 0x2 ;  /* 0x000000042b0cc211 */ /* 0x0c0fe400078010ff */
[----:B------:R-:W-:Y:S02]  /*220b0*/  @!P3 LEA R14, P1, R38, R4, 0x2 ;  /* 0x00000004260eb211 */ /* 0x000fe400078210ff */
[-C--:B------:R-:W-:Y:S02]  /*220c0*/  @!P4 LEA.HI.X R13, R43, R5.reuse, R44, 0x2, P0 ;  /* 0x000000052b0dc211 */ /* 0x080fe400000f142c */
[-C--:B------:R-:W-:Y:S02]  /*220d0*/  @!P2 LEA.HI.X R27, R232, R5.reuse, R15, 0x2, P5 ;  /* 0x00000005e81ba211 */ /* 0x080fe400028f140f */
[----:B------:R-:W-:Y:S01]  /*220e0*/  @!P3 LEA.HI.X R15, R38, R5, R42, 0x2, P1 ;  /* 0x00000005260fb211 */ /* 0x000fe200008f142a */
[----:B------:R4:W-:Y:S04]  /*220f0*/  @!P4 ST.E.64 desc[UR50][R12.64], R128 ;  /* 0x000000800c00c985 */ /* 0x0009e8000c101b32 */
[----:B------:R4:W-:Y:S04]  /*22100*/  @!P3 ST.E.64 desc[UR50][R14.64], R134 ;  /* 0x000000860e00b985 */ /* 0x0009e8000c101b32 */
[----:B------:R4:W-:Y:S02]  /*22110*/  @!P2 ST.E.64 desc[UR50][R26.64], R136 ;  /* 0x000000881a00a985 */ /* 0x0009e4000c101b32 */
.L_x_1506:
[----:B------:R-:W-:Y:S05]  /*22120*/  BSYNC B1 ;  /* 0x0000000000017941 */ /* 0x000fea0003800000 */
.L_x_1505:
[----:B------:R-:W-:Y:S01]  /*22130*/  ISETP.GE.AND P0, PT, R39, R22, PT ;  /* 0x000000162700720c */ /* 0x000fe20003f06270 */
[----:B--2---:R2:W3:Y:S04]  /*22140*/  SHFL.IDX PT, R5, R3, 0x1, 0x1c1f ;  /* 0x003c1f0003057f89 */ /* 0x0044e800000e0000 */
[----:B0-----:R2:W0:Y:S08]  /*22150*/  SHFL.IDX PT, R4, R0, 0x1, 0x1c1f ;  /* 0x003c1f0000047f89 */ /* 0x00143000000e0000 */
[----:B--2---:R-:W-:Y:S05]  /*22160*/  @P0 BRA `(.L_x_1504) ;  /* 0x0000001000c40947 */ /* 0x004fea0003800000 */
[----:B------:R-:W-:Y:S02]  /*22170*/  ULDC UR5, c[0x0][0xac8] ;  /* 0x0002b20000057ab9 */ /* 0x000fe40000000800 */
[----:B------:R-:W-:Y:S02]  /*22180*/  ISETP.GE.AND P3, PT, R23, UR5, PT ;  /* 0x0000000517007c0c */ /* 0x000fe4000bf66270 */
[----:B-----5:R-:W-:Y:S02]  /*22190*/  ISETP.GE.AND P0, PT, R158, UR5, PT ;  /* 0x000000059e007c0c */ /* 0x020fe4000bf06270 */
[----:B------:R-:W-:Y:S02]  /*221a0*/  ISETP.GE.AND P1, PT, R156, UR5, PT ;  /* 0x000000059c007c0c */ /* 0x000fe4000bf26270 */
[----:B------:R-:W-:-:S07]  /*221b0*/  ISETP.GE.AND P2, PT, R154, UR5, PT ;  /* 0x000000059a007c0c */ /* 0x000fce000bf46270 */
[----:B0--34-:R-:W-:Y:S02]  /*221c0*/  @!P3 IMAD.WIDE R6, R23, 0x4, R4 ;  /* 0x000000041706b825 */ /* 0x019fe400078e0204 */
        /* <DEDUP_REMOVED lines=13> */
[----:B------:R-:W-:Y:S01]  /*222a0*/  @!P2 ST.E.64 desc[UR50][R26.64], R60 ;  /* 0x0000003c1a00a985 */ /* 0x000fe2000c101b32 */
[----:B------:R-:W-:Y:S02]  /*222b0*/  ISETP.GE.AND P2, PT, R146, UR5, PT ;  /* 0x0000000592007c0c */ /* 0x000fe4000bf46270 */
[-C--:B------:R-:W-:Y:S02]  /*222c0*/  @!P3 LEA.HI.X R29, R152, R5.reuse, R153, 0x2, P5 ;  /* 0x00000005981db211 */ /* 0x080fe400028f1499 */
[-C--:B0-----:R-:W-:Y:S02]  /*222d0*/  @!P0 LEA R6, P4, R150, R4.reuse, 0x2 ;  /* 0x0000000496068211 */ /* 0x081fe400078810ff */
[----:B--2---:R-:W-:Y:S01]  /*222e0*/  @!P1 LEA R12, P5, R148, R4, 0x2 ;  /* 0x00000004940c9211 */ /* 0x004fe200078a10ff */
[----:B------:R-:W-:Y:S01]  /*222f0*/  @!P3 ST.E.64 desc[UR50][R28.64], R66 ;  /* 0x000000421c00b985 */ /* 0x000fe2000c101b32 */
[----:B------:R-:W-:-:S02]  /*22300*/  @!P0 LEA.HI.X R7, R150, R5, R151, 0x2, P4 ;  /* 0x0000000596078211 */ /* 0x000fc400020f1497 */
[----:B------:R-:W-:Y:S02]  /*22310*/  ISETP.GE.AND P3, PT, R144, UR5, PT ;  /* 0x0000000590007c0c */ /* 0x000fe4000bf66270 */
[-C--:B------:R-:W-:Y:S01]  /*22320*/  @!P1 LEA.HI.X R13, R148, R5.reuse, R149, 0x2, P5 ;  /* 0x00000005940d9211 */ /* 0x080fe200028f1495 */
[----:B------:R0:W-:Y:S01]  /*22330*/  @!P0 ST.E.64 desc[UR50][R6.64], R68 ;  /* 0x0000004406008985 */ /* 0x0001e2000c101b32 */
[----:B------:R-:W-:Y:S02]  /*22340*/  ISETP.GE.AND P0, PT, R142, UR5, PT ;  /* 0x000000058e007c0c */ /* 0x000fe4000bf06270 */
[----:B---3--:R-:W-:Y:S01]  /*22350*/  @!P2 LEA R14, P4, R146, R4, 0x2 ;  /* 0x00000004920ea211 */ /* 0x008fe200078810ff */
[----:B------:R2:W-:Y:S01]  /*22360*/  @!P1 ST.E.64 desc[UR50][R12.64], R74 ;  /* 0x0000004a0c009985 */ /* 0x0005e2000c101b32 */
[----:B------:R-:W-:Y:S02]  /*22370*/  ISETP.GE.AND P1, PT, R140, UR5, PT ;  /* 0x000000058c007c0c */ /* 0x000fe4000bf26270 */
[----:B------:R-:W-:-:S02]  /*22380*/  @!P2 LEA.HI.X R15, R146, R5, R147, 0x2, P4 ;  /* 0x00000005920fa211 */ /* 0x000fc400020f1493 */
[----:B------:R-:W-:Y:S02]  /*22390*/  ISETP.GE.AND P4, PT, R58, UR5, PT ;  /* 0x000000053a007c0c */ /* 0x000fe4000bf86270 */
[-C--:B------:R-:W-:Y:S01]  /*223a0*/  @!P3 LEA R20, P5, R144, R4.reuse, 0x2 ;  /* 0x000000049014b211 */ /* 0x080fe200078a10ff */
[----:B------:R3:W-:Y:S01]  /*223b0*/  @!P2 ST.E.64 desc[UR50][R14.64], R76 ;  /* 0x0000004c0e00a985 */ /* 0x0007e2000c101b32 */
[----:B------:R-:W-:Y:S02]  /*223c0*/  ISETP.GE.AND P2, PT, R138, UR5, PT ;  /* 0x000000058a007c0c */ /* 0x000fe4000bf46270 */
[----:B------:R-:W-:Y:S02]  /*223d0*/  @!P3 LEA.HI.X R21, R144, R5, R145, 0x2, P5 ;  /* 0x000000059015b211 */ /* 0x000fe400028f1491 */
[----:B------:R-:W-:-:S03]  /*223e0*/  @!P0 LEA R24, P5, R142, R4, 0x2 ;  /* 0x000000048e188211 */ /* 0x000fc600078a10ff */
[----:B------:R4:W-:Y:S01]  /*223f0*/  @!P3 ST.E.64 desc[UR50][R20.64], R82 ;  /* 0x000000521400b985 */ /* 0x0009e2000c101b32 */
[----:B------:R-:W-:Y:S02]  /*22400*/  @!P0 LEA.HI.X R25, R142, R5, R143, 0x2, P5 ;  /* 0x000000058e198211 */ /* 0x000fe400028f148f */
[----:B0-----:R-:W-:-:S03]  /*22410*/  @!P1 LEA R6, P3, R140, R4, 0x2 ;  /* 0x000000048c069211 */ /* 0x001fc600078610ff */
[----:B------:R0:W-:Y:S01]  /*22420*/  @!P0 ST.E.64 desc[UR50][R24.64], R84 ;  /* 0x0000005418008985 */ /* 0x0001e2000c101b32 */
[-C--:B------:R-:W-:Y:S02]  /*22430*/  @!P1 LEA.HI.X R7, R140, R5.reuse, R141, 0x2, P3 ;  /* 0x000000058c079211 */ /* 0x080fe400018f148d */
[----:B------:R-:W-:Y:S02]  /*22440*/  ISETP.GE.AND P0, PT, R56, UR5, PT ;  /* 0x0000000538007c0c */ /* 0x000fe4000bf06270 */
[-C--:B--2---:R-:W-:Y:S01]  /*22450*/  @!P2 LEA R12, P3, R138, R4.reuse, 0x2 ;  /* 0x000000048a0ca211 */ /* 0x084fe200078610ff */
[----:B------:R2:W-:Y:S01]  /*22460*/  @!P1 ST.E.64 desc[UR50][R6.64], R90 ;  /* 0x0000005a06009985 */ /* 0x0005e2000c101b32 */
[----:B------:R-:W-:Y:S02]  /*22470*/  ISETP.GE.AND P1, PT, R54, UR5, PT ;  /* 0x0000000536007c0c */ /* 0x000fe4000bf26270 */
[----:B------:R-:W-:Y:S02]  /*22480*/  @!P2 LEA.HI.X R13, R138, R5, R139, 0x2, P3 ;  /* 0x000000058a0da211 */ /* 0x000fe400018f148b */
[----:B---3--:R-:W-:-:S03]  /*22490*/  @!P4 LEA R14, P5, R58, R4, 0x2 ;  /* 0x000000043a0ec211 */ /* 0x008fc600078a10ff */
[----:B------:R3:W-:Y:S01]  /*224a0*/  @!P2 ST.E.64 desc[UR50][R12.64], R92 ;  /* 0x0000005c0c00a985 */ /* 0x0007e2000c101b32 */
[-C--:B------:R-:W-:Y:S02]  /*224b0*/  @!P4 LEA.HI.X R15, R58, R5.reuse, R59, 0x2, P5 ;  /* 0x000000053a0fc211 */ /* 0x080fe400028f143b */
[----:B------:R-:W-:Y:S02]  /*224c0*/  ISETP.GE.AND P2, PT, R237, UR5, PT ;  /* 0x00000005ed007c0c */ /* 0x000fe4000bf46270 */
[-C--:B----4-:R-:W-:Y:S01]  /*224d0*/  @!P0 LEA R20, P3, R56, R4.reuse, 0x2 ;  /* 0x0000000438148211 */ /* 0x090fe200078610ff */
[----:B------:R4:W-:Y:S01]  /*224e0*/  @!P4 ST.E.64 desc[UR50][R14.64], R98 ;  /* 0x000000620e00c985 */ /* 0x0009e2000c101b32 */
[----:B------:R-:W-:Y:S02]  /*224f0*/  ISETP.GE.AND P4, PT, R236, UR5, PT ;  /* 0x00000005ec007c0c */ /* 0x000fe4000bf86270 */
[----:B------:R-:W-:Y:S02]  /*22500*/  @!P0 LEA.HI.X R21, R56, R5, R57, 0x2, P3 ;  /* 0x0000000538158211 */ /* 0x000fe400018f1439 */
[----:B0-----:R-:W-:-:S02]  /*22510*/  @!P1 LEA R24, P5, R54, R4, 0x2 ;  /* 0x0000000436189211 */ /* 0x001fc400078a10ff */
[----:B------:R-:W-:Y:S01]  /*22520*/  ISETP.GE.AND P3, PT, R235, UR5, PT ;  /* 0x00000005eb007c0c */ /* 0x000fe2000bf66270 */
[----:B------:R0:W-:Y:S01]  /*22530*/  @!P0 ST.E.64 desc[UR50][R20.64], R100 ;  /* 0x0000006414008985 */ /* 0x0001e2000c101b32 */
[----:B------:R-:W-:Y:S02]  /*22540*/  @!P1 LEA.HI.X R25, R54, R5, R55, 0x2, P5 ;  /* 0x0000000536199211 */ /* 0x000fe400028f1437 */
[----:B--2---:R-:W-:-:S03]  /*22550*/  @!P2 LEA R6, P0, R237, R4, 0x2 ;  /* 0x00000004ed06a211 */ /* 0x004fc600078010ff */
[----:B------:R2:W-:Y:S01]  /*22560*/  @!P1 ST.E.64 desc[UR50][R24.64], R106 ;  /* 0x0000006a18009985 */ /* 0x0005e2000c101b32 */
[-C--:B------:R-:W-:Y:S02]  /*22570*/  @!P2 LEA.HI.X R7, R237, R5.reuse, R53, 0x2, P0 ;  /* 0x00000005ed07a211 */ /* 0x080fe400000f1435 */
[-C--:B---3--:R-:W-:Y:S02]  /*22580*/  @!P4 LEA R12, P1, R236, R4.reuse, 0x2 ;  /* 0x00000004ec0cc211 */ /* 0x088fe400078210ff */
[----:B------:R-:W-:Y:S01]  /*22590*/  ISETP.GE.AND P0, PT, R234, UR5, PT ;  /* 0x00000005ea007c0c */ /* 0x000fe2000bf06270 */
[----:B------:R3:W-:Y:S01]  /*225a0*/  @!P2 ST.E.64 desc[UR50][R6.64], R108 ;  /* 0x0000006c0600a985 */ /* 0x0007e2000c101b32 */
[----:B------:R-:W-:Y:S02]  /*225b0*/  @!P4 LEA.HI.X R13, R236, R5, R52, 0x2, P1 ;  /* 0x00000005ec0dc211 */ /* 0x000fe400008f1434 */
[----:B------:R-:W-:Y:S02]  /*225c0*/  ISETP.GE.AND P1, PT, R48, UR5, PT ;  /* 0x0000000530007c0c */ /* 0x000fe4000bf26270 */
[----:B----4-:R-:W-:Y:S01]  /*225d0*/  @!P3 LEA R14, P5, R235, R4, 0x2 ;  /* 0x00000004eb0eb211 */ /* 0x010fe200078a10ff */
[----:B------:R4:W-:Y:S01]  /*225e0*/  @!P4 ST.E.64 desc[UR50][R12.64], R114 ;  /* 0x000000720c00c985 */ /* 0x0009e2000c101b32 */
[----:B------:R-:W-:-:S02]  /*225f0*/  ISETP.GE.AND P4, PT, R46, UR5, PT ;  /* 0x000000052e007c0c */ /* 0x000fc4000bf86270 */
[-C--:B------:R-:W-:Y:S02]  /*22600*/  @!P3 LEA.HI.X R15, R235, R5.reuse, R51, 0x2, P5 ;  /* 0x00000005eb0fb211 */ /* 0x080fe400028f1433 */
[----:B------:R-:W-:Y:S02]  /*22610*/  ISETP.GE.AND P5, PT, R43, UR5, PT ;  /* 0x000000052b007c0c */ /* 0x000fe4000bfa6270 */
[-C--:B0-----:R-:W-:Y:S01]  /*22620*/  @!P0 LEA R20, P2, R234, R4.reuse, 0x2 ;  /* 0x00000004ea148211 */ /* 0x081fe200078410ff */
[----:B------:R0:W-:Y:S01]  /*22630*/  @!P3 ST.E.64 desc[UR50][R14.64], R116 ;  /* 0x000000740e00b985 */ /* 0x0001e2000c101b32 */
[----:B------:R-:W-:Y:S02]  /*22640*/  ISETP.GE.AND P3, PT, R38, UR5, PT ;  /* 0x0000000526007c0c */ /* 0x000fe4000bf66270 */
[----:B------:R-:W-:Y:S02]  /*22650*/  @!P0 LEA.HI.X R21, R234, R5, R50, 0x2, P2 ;  /* 0x00000005ea158211 */ /* 0x000fe400010f1432 */
[----:B--2---:R-:W-:-:S03]  /*22660*/  @!P1 LEA R24, P2, R48, R4, 0x2 ;  /* 0x0000000430189211 */ /* 0x004fc600078410ff */
[----:B------:R0:W-:Y:S01]  /*22670*/  @!P0 ST.E.64 desc[UR50][R20.64], R122 ;  /* 0x0000007a14008985 */ /* 0x0001e2000c101b32 */
[----:B------:R-:W-:Y:S02]  /*22680*/  @!P1 LEA.HI.X R25, R48, R5, R49, 0x2, P2 ;  /* 0x0000000530199211 */ /* 0x000fe400010f1431 */
[----:B---3--:R-:W-:-:S03]  /*22690*/  @!P4 LEA R6, P0, R46, R4, 0x2 ;  /* 0x000000042e06c211 */ /* 0x008fc600078010ff */
[----:B------:R0:W-:Y:S01]  /*226a0*/  @!P1 ST.E.64 desc[UR50][R24.64], R124 ;  /* 0x0000007c18009985 */ /* 0x0001e2000c101b32 */
[CC--:B----4-:R-:W-:Y:S02]  /*226b0*/  @!P5 LEA R12, P1, R43.reuse, R4.reuse, 0x2 ;  /* 0x000000042b0cd211 */ /* 0x0d0fe400078210ff */
[----:B------:R-:W-:Y:S02]  /*226c0*/  @!P3 LEA R26, P2, R38, R4, 0x2 ;  /* 0x00000004261ab211 */ /* 0x000fe400078410ff */
        /* <DEDUP_REMOVED lines=8> */
[----:B------:R-:W-:Y:S02]  /*22750*/  LEA R4, P0, R232, R4, 0x2 ;  /* 0x00000004e8047211 */ /* 0x000fe400078010ff */
[----:B-1----:R-:W-:-:S04]  /*22760*/  SHF.R.S32.HI R3, RZ, 0x1f, R232 ;  /* 0x0000001fff037819 */ /* 0x002fc800000114e8 */
[----:B------:R-:W-:-:S05]  /*22770*/  LEA.HI.X R5, R232, R5, R3, 0x2, P0 ;  /* 0x00000005e8057211 */ /* 0x000fca00000f1403 */
[----:B------:R1:W-:Y:S01]  /*22780*/  ST.E.64 desc[UR50][R4.64], R10 ;  /* 0x0000000a04007985 */ /* 0x0003e2000c101b32 */
[----:B------:R-:W-:Y:S05]  /*22790*/  BRA `(.L_x_1504) ;  /* 0x0000000c00387947 */ /* 0x000fea0003800000 */
.L_x_1495:
[----:B------:R-:W1:Y:S01]  /*227a0*/  LDC.64 R8, c[0x0][0xc08] ;  /* 0x00030200ff087b82 */ /* 0x000e620000000a00 */
[----:B------:R-:W-:-:S07]  /*227b0*/  IMAD.MOV.U32 R3, RZ, RZ, RZ ;  /* 0x000000ffff037224 */ /* 0x000fce00078e00ff */
[----:B------:R-:W2:Y:S08]  /*227c0*/  LDC.64 R6, c[0x0][0xc00] ;  /* 0x00030000ff067b82 */ /* 0x000eb00000000a00 */
[----:B------:R-:W3:Y:S01]  /*227d0*/  LDC.64 R4, c[0x0][0xc00] ;  /* 0x00030000ff047b82 */ /* 0x000ee20000000a00 */
[----:B-1----:R-:W-:-:S04]  /*227e0*/  ISETP.NE.U32.AND P0, PT, R8, RZ, PT ;  /* 0x000000ff0800720c */ /* 0x002fc80003f05070 */
[----:B------:R-:W-:Y:S02]  /*227f0*/  ISETP.NE.AND.EX P1, PT, R9, RZ, PT, P0 ;  /* 0x000000ff0900720c */ /* 0x000fe40003f25300 */
[----:B--2---:R-:W-:-:S04]  /*22800*/  ISETP.NE.U32.AND P0, PT, R6, RZ, PT ;  /* 0x000000ff0600720c */ /* 0x004fc80003f05070 */
[----:B------:R-:W-:Y:S01]  /*22810*/  ISETP.NE.AND.EX P0, PT, R7, RZ, PT, P0 ;  /* 0x000000ff0700720c */ /* 0x000fe20003f05300 */
[----:B------:R-:W-:Y:S01]  /*22820*/  ULDC UR5, c[0x0][0xa88] ;  /* 0x0002a20000057ab9 */ /* 0x000fe20000000800 */
[----:B---3--:R-:W-:-:S05]  /*22830*/  IMAD.WIDE R4, R227, 0x4, R4 ;  /* 0x00000004e3047825 */ /* 0x008fca00078e0204 */
[----:B------:R-:W1:Y:S01]  /*22840*/  @P1 LDC.64 R6, c[0x0][0xc08] ;  /* 0x00030200ff061b82 */ /* 0x000e620000000a00 */
[----:B------:R-:W-:-:S05]  /*22850*/  IMAD.U32 R0, RZ, RZ, UR5 ;  /* 0x00000005ff007e24 */ /* 0x000fca000f8e00ff */
[----:B------:R2:W5:Y:S01]  /*22860*/  @P0 LDG.E R3, desc[UR50][R4.64] ;  /* 0x0000003204030981 */ /* 0x000562000c1e1900 */
[----:B-1----:R-:W-:-:S05]  /*22870*/  @P1 IMAD.WIDE R6, R227, 0x4, R6 ;  /* 0x00000004e3061825 */ /* 0x002fca00078e0206 */
[----:B------:R2:W5:Y:S01]  /*22880*/  @P1 LDG.E R0, desc[UR50][R6.64] ;  /* 0x0000003206001981 */ /* 0x000562000c1e1900 */
[----:B------:R-:W-:Y:S02]  /*22890*/  ISETP.GT.AND P3, PT, R228, 0x7f, PT ;  /* 0x0000007fe400780c */ /* 0x000fe40003f64270 */
[----:B------:R-:W-:Y:S02]  /*228a0*/  ISETP.GT.AND P2, PT, R226, 0x1, PT ;  /* 0x00000001e200780c */ /* 0x000fe40003f44270 */
[----:B------:R-:W-:Y:S01]  /*228b0*/  SHF.R.S32.HI R20, RZ, 0x1f, R227 ;  /* 0x0000001fff147819 */ /* 0x000fe200000114e3 */
[----:B------:R-:W-:Y:S10]  /*228c0*/  @P1 BRA `(.L_x_1507) ;  /* 0x0000000000101947 */ /* 0x000ff40003800000 */
[----:B------:R-:W-:Y:S05]  /*228d0*/  @!P0 BRA `(.L_x_1507) ;  /* 0x00000000000c8947 */ /* 0x000fea0003800000 */
[----:B--2---:R-:W2:Y:S04]  /*228e0*/  LDG.E R7, desc[UR50][R4.64] ;  /* 0x0000003204077981 */ /* 0x004ea8000c1e1900 */
[----:B-----5:R-:W2:Y:S02]  /*228f0*/  LDG.E R0, desc[UR50][R4.64+0x4] ;  /* 0x0000043204007981 */ /* 0x020ea4000c1e1900 */
[----:B--2---:R-:W-:-:S07]  /*22900*/  IMAD.IADD R0, R0, 0x1, -R7 ;  /* 0x0000000100007824 */ /* 0x004fce00078e0a07 */
.L_x_1507:
[----:B------:R-:W-:Y:S01]  /*22910*/  BSSY B1, `(.L_x_1508) ;  /* 0x0000037000017945 */ /* 0x000fe20003800000 */
[----:B------:R-:W-:Y:S02]  /*22920*/  SEL R19, R227, RZ, !P0 ;  /* 0x000000ffe3137207 */ /* 0x000fe40004000000 */
[----:B------:R-:W-:Y:S02]  /*22930*/  SEL R20, R20, RZ, !P0 ;  /* 0x000000ff14147207 */ /* 0x000fe40004000000 */
[----:B-----5:R-:W-:Y:S01]  /*22940*/  SHF.R.S32.HI R16, RZ, 0x1f, R3 ;  /* 0x0000001fff107819 */ /* 0x020fe20000011403 */
[----:B------:R-:W-:Y:S06]  /*22950*/  @P3 BRA `(.L_x_1509) ;  /* 0x0000000000c83947 */ /* 0x000fec0003800000 */
[----:B--2---:R-:W1:Y:S01]  /*22960*/  S2R R5, SR_TID.X ;  /* 0x0000000000057919 */ /* 0x004e620000002100 */
[----:B------:R-:W2:Y:S01]  /*22970*/  LDC R25, c[0x0][0xbe8] ;  /* 0x0002fa00ff197b82 */ /* 0x000ea20000000800 */
[----:B------:R-:W-:Y:S02]  /*22980*/  IMAD.U32 R21, RZ, RZ, UR39 ;  /* 0x00000027ff157e24 */ /* 0x000fe4000f8e00ff */
[----:B--2---:R-:W-:-:S03]  /*22990*/  IMAD R4, R0, R25, RZ ;  /* 0x0000001900047224 */ /* 0x004fc600078e02ff */
[----:B-1----:R-:W-:-:S04]  /*229a0*/  IADD3 R21, R21, -0x80, R5 ;  /* 0xffffff8015157810 */ /* 0x002fc80007ffe005 */
[----:B------:R-:W-:-:S13]  /*229b0*/  ISETP.GE.AND P0, PT, R21, R4, PT ;  /* 0x000000041500720c */ /* 0x000fda0003f06270 */
[----:B------:R-:W-:Y:S05]  /*229c0*/  @P0 BRA `(.L_x_1509) ;  /* 0x0000000000ac0947 */ /* 0x000fea0003800000 */
[----:B------:R-:W-:Y:S01]  /*229d0*/  ISETP.NE.AND P0, PT, R25, 0x1, PT ;  /* 0x000000011900780c */ /* 0x000fe20003f05270 */
[----:B------:R-:W-:Y:S01]  /*229e0*/  IMAD.MOV.U32 R4, RZ, RZ, 0x9b8 ;  /* 0x000009b8ff047424 */ /* 0x000fe200078e00ff */
[----:B------:R-:W-:Y:S01]  /*229f0*/  ISETP.GT.AND P3, PT, R226, 0x1, PT ;  /* 0x00000001e200780c */ /* 0x000fe20003f64270 */
[----:B------:R-:W1:Y:S01]  /*22a00*/  LDC.64 R26, c[0x0][0xba8] ;  /* 0x0002ea00ff1a7b82 */ /* 0x000e620000000a00 */
[----:B------:R-:W-:Y:S02]  /*22a10*/  IMAD.MOV.U32 R15, RZ, RZ, R21 ;  /* 0x000000ffff0f7224 */ /* 0x000fe400078e0015 */
[----:B------:R-:W-:Y:S02]  /*22a20*/  SEL R22, R4, 0x978, P3 ;  /* 0x0000097804167807 */ /* 0x000fe40001800000 */
[----:B------:R-:W-:-:S03]  /*22a30*/  SEL R233, R233, RZ, P3 ;  /* 0x000000ffe9e97207 */ /* 0x000fc60001800000 */
[----:B------:R-:W2:Y:S08]  /*22a40*/  LDC.64 R8, c[0x0][R22+0x220] ;  /* 0x0000880016087b82 */ /* 0x000eb00000000a00 */
[----:B------:R-:W3:Y:S08]  /*22a50*/  @P0 LDC R14, c[0x0][0xbec] ;  /* 0x0002fb00ff0e0b82 */ /* 0x000ef00000000800 */
[----:B------:R-:W4:Y:S08]  /*22a60*/  LDC.64 R4, c[0x0][R22+0x218] ;  /* 0x0000860016047b82 */ /* 0x000f300000000a00 */
[----:B------:R-:W5:Y:S01]  /*22a70*/  @P0 LDC R31, c[0x0][0xbf0] ;  /* 0x0002fc00ff1f0b82 */ /* 0x000f620000000800 */
[----:B--2---:R-:W-:-:S04]  /*22a80*/  IMAD R9, R9, R19, RZ ;  /* 0x0000001309097224 */ /* 0x004fc800078e02ff */
[----:B------:R-:W-:-:S03]  /*22a90*/  IMAD R9, R8, R20, R9 ;  /* 0x0000001408097224 */ /* 0x000fc600078e0209 */
[----:B------:R-:W2:Y:S01]  /*22aa0*/  LDC.64 R10, c[0x0][R22+0x228] ;  /* 0x00008a00160a7b82 */ /* 0x000ea20000000a00 */
[----:B---3--:R-:W-:-:S07]  /*22ab0*/  @P0 IMAD.HI.U32 R14, R21, R14, RZ ;  /* 0x0000000e150e0227 */ /* 0x008fce00078e00ff */
[----:B------:R-:W3:Y:S01]  /*22ac0*/  LDC.64 R6, c[0x0][R22+0x210] ;  /* 0x0000840016067b82 */ /* 0x000ee20000000a00 */
[-C--:B----4-:R-:W-:Y:S02]  /*22ad0*/  IMAD R29, R5, R225.reuse, RZ ;  /* 0x000000e1051d7224 */ /* 0x090fe400078e02ff */
[----:B------:R-:W-:-:S04]  /*22ae0*/  IMAD.WIDE.U32 R12, R4, R225, RZ ;  /* 0x000000e1040c7225 */ /* 0x000fc800078e00ff */
[----:B------:R-:W-:Y:S01]  /*22af0*/  IMAD.WIDE.U32 R4, R8, R19, RZ ;  /* 0x0000001308047225 */ /* 0x000fe200078e00ff */
[----:B-----5:R-:W-:Y:S01]  /*22b00*/  @P0 SHF.R.U32.HI R15, RZ, R31, R14 ;  /* 0x0000001fff0f0219 */ /* 0x020fe2000001160e */
[----:B-1----:R-:W1:Y:S02]  /*22b10*/  @!P3 LDC R26, c[0x0][0xb50] ;  /* 0x0002d400ff1abb82 */ /* 0x002e640000000800 */
[----:B------:R-:W-:Y:S01]  /*22b20*/  IMAD.IADD R13, R29, 0x1, R13 ;  /* 0x000000011d0d7824 */ /* 0x000fe200078e020d */
[----:B------:R-:W-:Y:S01]  /*22b30*/  IADD3 R12, P0, P1, R4, R12, R3 ;  /* 0x0000000c040c7210 */ /* 0x000fe2000791e003 */
[----:B------:R-:W-:Y:S02]  /*22b40*/  IMAD.MOV R8, RZ, RZ, -R15 ;  /* 0x000000ffff087224 */ /* 0x000fe400078e0a0f */
[----:B------:R-:W-:Y:S02]  /*22b50*/  IMAD.IADD R14, R5, 0x1, R9 ;  /* 0x00000001050e7824 */ /* 0x000fe400078e0209 */
[-C--:B--2---:R-:W-:Y:S01]  /*22b60*/  IMAD.WIDE.U32 R4, R10, R233.reuse, RZ ;  /* 0x000000e90a047225 */ /* 0x084fe200078e00ff */
[----:B------:R-:W2:Y:S03]  /*22b70*/  @!P3 LDC R27, c[0x0][0xb54] ;  /* 0x0002d500ff1bbb82 */ /* 0x000ea60000000800 */
[----:B------:R-:W-:-:S02]  /*22b80*/  IMAD R11, R11, R233, RZ ;  /* 0x000000e90b0b7224 */ /* 0x000fc400078e02ff */
[----:B------:R-:W-:Y:S01]  /*22b90*/  IMAD R9, R25, R8, R21 ;  /* 0x0000000819097224 */ /* 0x000fe200078e0215 */
[----:B------:R-:W-:Y:S01]  /*22ba0*/  IADD3.X R8, R14, R13, R16, P0, P1 ;  /* 0x0000000d0e087210 */ /* 0x000fe200007e2410 */
[----:B------:R-:W-:Y:S01]  /*22bb0*/  IMAD.IADD R5, R11, 0x1, R5 ;  /* 0x000000010b057824 */ /* 0x000fe200078e0205 */
[----:B------:R-:W-:Y:S01]  /*22bc0*/  IADD3 R4, P0, P1, R15, R12, R4 ;  /* 0x0000000c0f047210 */ /* 0x000fe2000791e004 */
[----:B---3--:R-:W-:Y:S01]  /*22bd0*/  IMAD R7, R7, R9, RZ ;  /* 0x0000000907077224 */ /* 0x008fe200078e02ff */
[----:B------:R-:W-:Y:S02]  /*22be0*/  SHF.R.S32.HI R15, RZ, 0x1f, R15 ;  /* 0x0000001fff0f7819 */ /* 0x000fe4000001140f */
[----:B------:R-:W-:Y:S02]  /*22bf0*/  SHF.R.S32.HI R11, RZ, 0x1f, R9 ;  /* 0x0000001fff0b7819 */ /* 0x000fe40000011409 */
[----:B------:R-:W-:-:S03]  /*22c00*/  IADD3.X R5, R15, R8, R5, P0, P1 ;  /* 0x000000080f057210 */ /* 0x000fc600007e2405 */
[C---:B------:R-:W-:Y:S02]  /*22c10*/  IMAD R7, R6.reuse, R11, R7 ;  /* 0x0000000b06077224 */ /* 0x040fe400078e0207 */
[----:B------:R-:W-:-:S04]  /*22c20*/  IMAD.WIDE.U32 R4, R6, R9, R4 ;  /* 0x0000000906047225 */ /* 0x000fc800078e0004 */
[----:B------:R-:W-:Y:S01]  /*22c30*/  IMAD.IADD R5, R5, 0x1, R7 ;  /* 0x0000000105057824 */ /* 0x000fe200078e0207 */
[----:B-1----:R-:W-:-:S04]  /*22c40*/  LEA R6, P0, R4, R26, 0x2 ;  /* 0x0000001a04067211 */ /* 0x002fc800078010ff */
[----:B--2---:R-:W-:Y:S01]  /*22c50*/  LEA.HI.X R7, R4, R27, R5, 0x2, P0 ;  /* 0x0000001b04077211 */ /* 0x004fe200000f1405 */
[----:B------:R-:W-:-:S05]  /*22c60*/  IMAD.MOV.U32 R5, RZ, RZ, -0x800000 ;  /* 0xff800000ff057424 */ /* 0x000fca00078e00ff */
[----:B------:R1:W-:Y:S03]  /*22c70*/  STG.E desc[UR50][R6.64], R5 ;  /* 0x0000000506007986 */ /* 0x0003e6000c101932 */
.L_x_1509:
[----:B------:R-:W-:Y:S05]  /*22c80*/  BSYNC B1 ;  /* 0x0000000000017941 */ /* 0x000fea0003800000 */
.L_x_1508:
[----:B------:R-:W-:Y:S05]  /*22c90*/  @P2 BRA `(.L_x_1504) ;  /* 0x0000000400f82947 */ /* 0x000fea0003800000 */
[----:B------:R-:W3:Y:S01]  /*22ca0*/  LDL R12, [R1+0x320] ;  /* 0x00032000010c7983 */ /* 0x000ee20000100800 */
[----:B------:R-:W4:Y:S01]  /*22cb0*/  LDC R11, c[0x0][0xbe8] ;  /* 0x0002fa00ff0b7b82 */ /* 0x000f220000000800 */
[----:B------:R-:W-:Y:S01]  /*22cc0*/  ULDC.64 UR6, c[0x0][0xaa0] ;  /* 0x0002a80000067ab9 */ /* 0x000fe20000000a00 */
[----:B------:R-:W-:Y:S01]  /*22cd0*/  ULDC.64 UR8, c[0x0][0xaf0] ;  /* 0x0002bc0000087ab9 */ /* 0x000fe20000000a00 */
[----:B------:R-:W3:Y:S01]  /*22ce0*/  LDL R10, [R1+0x32c] ;  /* 0x00032c00010a7983 */ /* 0x000ee20000100800 */
[----:B--2---:R-:W-:Y:S01]  /*22cf0*/  IMAD R4, R16, UR6, RZ ;  /* 0x0000000610047c24 */ /* 0x004fe2000f8e02ff */
[----:B------:R-:W-:Y:S03]  /*22d00*/  BSSY B1, `(.L_x_1510) ;  /* 0x0000041000017945 */ /* 0x000fe60003800000 */
[C---:B-1----:R-:W-:Y:S02]  /*22d10*/  IMAD R7, R3.reuse, UR7, R4 ;  /* 0x0000000703077c24 */ /* 0x042fe4000f8e0204 */
[----:B------:R-:W-:Y:S01]  /*22d20*/  IMAD.WIDE.U32 R4, R3, UR6, RZ ;  /* 0x0000000603047c25 */ /* 0x000fe2000f8e00ff */
[----:B------:R-:W-:-:S03]  /*22d30*/  ULDC.64 UR6, c[0x0][0xae8] ;  /* 0x0002ba0000067ab9 */ /* 0x000fc60000000a00 */
[----:B------:R-:W-:Y:S02]  /*22d40*/  IMAD.IADD R5, R5, 0x1, R7 ;  /* 0x0000000105057824 */ /* 0x000fe400078e0207 */
[----:B------:R-:W-:Y:S02]  /*22d50*/  IMAD R7, R20, UR8, RZ ;  /* 0x0000000814077c24 */ /* 0x000fe4000f8e02ff */
[----:B------:R-:W-:-:S04]  /*22d60*/  IMAD.WIDE.U32 R4, R225, UR6, R4 ;  /* 0x00000006e1047c25 */ /* 0x000fc8000f8e0004 */
[----:B------:R-:W-:Y:S01]  /*22d70*/  IMAD R5, R225, UR7, R5 ;  /* 0x00000007e1057c24 */ /* 0x000fe2000f8e0205 */
[----:B------:R-:W-:Y:S01]  /*22d80*/  ULDC.64 UR6, c[0x0][0xae0] ;  /* 0x0002b80000067ab9 */ /* 0x000fe20000000a00 */
[----:B----4-:R-:W-:Y:S01]  /*22d90*/  ISETP.NE.AND P0, PT, R11, 0x1, PT ;  /* 0x000000010b00780c */ /* 0x010fe20003f05270 */
[C---:B------:R-:W-:Y:S02]  /*22da0*/  IMAD R7, R19.reuse, UR9, R7 ;  /* 0x0000000913077c24 */ /* 0x040fe4000f8e0207 */
[----:B------:R-:W-:-:S04]  /*22db0*/  IMAD.WIDE.U32 R4, R19, UR8, R4 ;  /* 0x0000000813047c25 */ /* 0x000fc8000f8e0004 */
[----:B------:R-:W-:-:S06]  /*22dc0*/  IMAD.IADD R5, R5, 0x1, R7 ;  /* 0x0000000105057824 */ /* 0x000fcc00078e0207 */
[----:B------:R-:W1:Y:S08]  /*22dd0*/  @P0 LDC R6, c[0x0][0xbec] ;  /* 0x0002fb00ff060b82 */ /* 0x000e700000000800 */
[----:B------:R-:W2:Y:S01]  /*22de0*/  @P0 LDC R13, c[0x0][0xbf0] ;  /* 0x0002fc00ff0d0b82 */ /* 0x000ea20000000800 */
[----:B---3--:R-:W-:-:S04]  /*22df0*/  IMAD R3, R10, 0x20, R12 ;  /* 0x000000200a037824 */ /* 0x008fc800078e020c */
[----:B------:R-:W-:-:S04]  /*22e00*/  VIADD R9, R3, UR39 ;  /* 0x0000002703097c36 */ /* 0x000fc80008000000 */
[----:B-1----:R-:W-:-:S04]  /*22e10*/  @P0 IMAD.HI.U32 R6, R9, R6, RZ ;  /* 0x0000000609060227 */ /* 0x002fc800078e00ff */
[----:B------:R-:W-:Y:S01]  /*22e20*/  IMAD.MOV.U32 R3, RZ, RZ, R9 ;  /* 0x000000ffff037224 */ /* 0x000fe200078e0009 */
[----:B--2---:R-:W-:Y:S01]  /*22e30*/  @P0 SHF.R.U32.HI R3, RZ, R13, R6 ;  /* 0x0000000dff030219 */ /* 0x004fe20000011606 */
[----:B------:R-:W-:-:S03]  /*22e40*/  VIADD R13, R12, UR39 ;  /* 0x000000270c0d7c36 */ /* 0x000fc60008000000 */
[--C-:B------:R-:W-:Y:S01]  /*22e50*/  SHF.R.S32.HI R6, RZ, 0x1f, R3.reuse ;  /* 0x0000001fff067819 */ /* 0x100fe20000011403 */
[----:B------:R-:W-:Y:S02]  /*22e60*/  IMAD.MOV R8, RZ, RZ, -R3 ;  /* 0x000000ffff087224 */ /* 0x000fe400078e0a03 */
[----:B------:R-:W-:-:S04]  /*22e70*/  IMAD.WIDE.U32 R4, R3, UR6, R4 ;  /* 0x0000000603047c25 */ /* 0x000fc8000f8e0004 */
[----:B------:R-:W-:Y:S02]  /*22e80*/  IMAD R6, R6, UR6, RZ ;  /* 0x0000000606067c24 */ /* 0x000fe4000f8e02ff */
[----:B------:R-:W-:Y:S02]  /*22e90*/  IMAD R7, R11, R8, R9 ;  /* 0x000000080b077224 */ /* 0x000fe400078e0209 */
[----:B------:R-:W-:Y:S01]  /*22ea0*/  IMAD R9, R3, UR7, R6 ;  /* 0x0000000703097c24 */ /* 0x000fe2000f8e0206 */
[----:B------:R-:W-:Y:S01]  /*22eb0*/  ULDC.64 UR6, c[0x0][0xad8] ;  /* 0x0002b60000067ab9 */ /* 0x000fe20000000a00 */
[----:B------:R-:W-:Y:S01]  /*22ec0*/  IMAD R8, R0, R11, RZ ;  /* 0x0000000b00087224 */ /* 0x000fe200078e02ff */
[----:B------:R-:W-:Y:S01]  /*22ed0*/  SHF.R.S32.HI R3, RZ, 0x1f, R7 ;  /* 0x0000001fff037819 */ /* 0x000fe20000011407 */
[----:B------:R-:W-:Y:S02]  /*22ee0*/  IMAD.IADD R5, R5, 0x1, R9 ;  /* 0x0000000105057824 */ /* 0x000fe400078e0209 */
[C---:B------:R-:W-:Y:S01]  /*22ef0*/  VIADD R0, R13.reuse, 0x20 ;  /* 0x000000200d007836 */ /* 0x040fe20000000000 */
[----:B------:R-:W-:Y:S01]  /*22f00*/  ISETP.GE.AND P2, PT, R13, R8, PT ;  /* 0x000000080d00720c */ /* 0x000fe20003f46270 */
[----:B------:R-:W-:-:S02]  /*22f10*/  IMAD R6, R3, UR6, RZ ;  /* 0x0000000603067c24 */ /* 0x000fc4000f8e02ff */
[----:B------:R-:W-:Y:S01]  /*22f20*/  VIADD R3, R13, 0x40 ;  /* 0x000000400d037836 */ /* 0x000fe20000000000 */
[-C--:B------:R-:W-:Y:S01]  /*22f30*/  ISETP.GE.AND P1, PT, R0, R8.reuse, PT ;  /* 0x000000080000720c */ /* 0x080fe20003f26270 */
[C---:B------:R-:W-:Y:S02]  /*22f40*/  IMAD R9, R7.reuse, UR7, R6 ;  /* 0x0000000707097c24 */ /* 0x040fe4000f8e0206 */
[----:B------:R-:W-:Y:S01]  /*22f50*/  IMAD.WIDE.U32 R4, R7, UR6, R4 ;  /* 0x0000000607047c25 */ /* 0x000fe2000f8e0004 */
[----:B------:R-:W-:Y:S01]  /*22f60*/  ISETP.GE.AND P0, PT, R3, R8, PT ;  /* 0x000000080300720c */ /* 0x000fe20003f06270 */
[----:B------:R-:W-:Y:S02]  /*22f70*/  ULDC.64 UR6, c[0x0][0xa80] ;  /* 0x0002a00000067ab9 */ /* 0x000fe40000000a00 */
[----:B------:R-:W-:Y:S01]  /*22f80*/  IMAD.IADD R3, R5, 0x1, R9 ;  /* 0x0000000105037824 */ /* 0x000fe200078e0209 */
[----:B------:R-:W-:Y:S01]  /*22f90*/  LEA R6, P3, R4, UR6, 0x1 ;  /* 0x0000000604067c11 */ /* 0x000fe2000f8608ff */
[----:B------:R-:W-:-:S03]  /*22fa0*/  IMAD.SHL.U32 R11, R10, 0x8, RZ ;  /* 0x000000080a0b7824 */ /* 0x000fc600078e00ff */
[----:B------:R-:W-:Y:S01]  /*22fb0*/  LEA.HI.X R7, R4, UR7, R3, 0x1, P3 ;  /* 0x0000000704077c11 */ /* 0x000fe200098f0c03 */
[C---:B------:R-:W-:Y:S01]  /*22fc0*/  VIADD R9, R11.reuse, 0x40 ;  /* 0x000000400b097836 */ /* 0x040fe20000000000 */
[----:B------:R1:W2:Y:S01]  /*22fd0*/  SHFL.IDX PT, R4, R6, RZ, 0x181f ;  /* 0x00181fff06047589 */ /* 0x0002a200000e0000 */
[----:B------:R-:W-:Y:S01]  /*22fe0*/  VIADD R15, R11, 0x80 ;  /* 0x000000800b0f7836 */ /* 0x000fe20000000000 */
[----:B------:R-:W-:Y:S02]  /*22ff0*/  SHF.R.S32.HI R12, RZ, 0x1f, R11 ;  /* 0x0000001fff0c7819 */ /* 0x000fe4000001140b */
[----:B------:R1:W3:Y:S01]  /*23000*/  SHFL.IDX PT, R0, R7, RZ, 0x181f ;  /* 0x00181fff07007589 */ /* 0x0002e200000e0000 */
[----:B------:R-:W-:Y:S02]  /*23010*/  SHF.R.S32.HI R10, RZ, 0x1f, R9 ;  /* 0x0000001fff0a7819 */ /* 0x000fe40000011409 */
[----:B------:R-:W-:Y:S01]  /*23020*/  SHF.R.S32.HI R14, RZ, 0x1f, R15 ;  /* 0x0000001fff0e7819 */ /* 0x000fe2000001140f */
[----:B------:R-:W-:Y:S06]  /*23030*/  @P2 BRA `(.L_x_1511) ;  /* 0x0000000000342947 */ /* 0x000fec0003800000 */
[----:B------:R-:W-:Y:S02]  /*23040*/  ULDC UR5, c[0x0][0xac8] ;  /* 0x0002b20000057ab9 */ /* 0x000fe40000000800 */
[----:B------:R-:W-:Y:S02]  /*23050*/  ISETP.GE.AND P4, PT, R11, UR5, PT ;  /* 0x000000050b007c0c */ /* 0x000fe4000bf86270 */
[----:B------:R-:W-:Y:S02]  /*23060*/  ISETP.GE.AND P3, PT, R9, UR5, PT ;  /* 0x0000000509007c0c */ /* 0x000fe4000bf66270 */
[----:B------:R-:W-:-:S09]  /*23070*/  ISETP.GE.AND P2, PT, R15, UR5, PT ;  /* 0x000000050f007c0c */ /* 0x000fd2000bf46270 */
[----:B--2---:R-:W-:-:S04]  /*23080*/  @!P4 LEA R20, P5, R11, R4, 0x1 ;  /* 0x000000040b14c211 */ /* 0x004fc800078a08ff */
[----:B---3--:R-:W-:Y:S02]  /*23090*/  @!P4 LEA.HI.X R21, R11, R0, R12, 0x1, P5 ;  /* 0x000000000b15c211 */ /* 0x008fe400028f0c0c */
[----:B------:R-:W-:-:S03]  /*230a0*/  @!P3 LEA R24, P5, R9, R4, 0x1 ;  /* 0x000000040918b211 */ /* 0x000fc600078a08ff */
[----:B------:R4:W-:Y:S01]  /*230b0*/  @!P4 ST.E.128 desc[UR50][R20.64], RZ ;  /* 0x000000ff1400c985 */ /* 0x0009e2000c101d32 */
[----:B------:R-:W-:Y:S02]  /*230c0*/  @!P3 LEA.HI.X R25, R9, R0, R10, 0x1, P5 ;  /* 0x000000000919b211 */ /* 0x000fe400028f0c0a */
[----:B------:R-:W-:-:S03]  /*230d0*/  @!P2 LEA R4, P5, R15, R4, 0x1 ;  /* 0x000000040f04a211 */ /* 0x000fc600078a08ff */
[----:B------:R4:W-:Y:S01]  /*230e0*/  @!P3 ST.E.128 desc[UR50][R24.64], RZ ;  /* 0x000000ff1800b985 */ /* 0x0009e2000c101d32 */
[----:B------:R-:W-:-:S05]  /*230f0*/  @!P2 LEA.HI.X R5, R15, R0, R14, 0x1, P5 ;  /* 0x000000000f05a211 */ /* 0x000fca00028f0c0e */
[----:B------:R4:W-:Y:S04]  /*23100*/  @!P2 ST.E.128 desc[UR50][R4.64], RZ ;  /* 0x000000ff0400a985 */ /* 0x0009e8000c101d32 */
.L_x_1511:
[----:B------:R-:W-:Y:S05]  /*23110*/  BSYNC B1 ;  /* 0x0000000000017941 */ /* 0x000fea0003800000 */
.L_x_1510:
[----:B---3--:R3:W0:Y:S01]  /*23120*/  SHFL.IDX PT, R0, R7, 0x1, 0x181f ;  /* 0x00381f0007007f89 */ /* 0x00862200000e0000 */
[----:B------:R-:W-:Y:S03]  /*23130*/  BSSY B1, `(.L_x_1512) ;  /* 0x0000010000017945 */ /* 0x000fe60003800000 */
[----:B--2-4-:R3:W2:Y:S01]  /*23140*/  SHFL.IDX PT, R4, R6, 0x1, 0x181f ;  /* 0x00381f0006047f89 */ /* 0x0146a200000e0000 */
[----:B------:R-:W-:Y:S05]  /*23150*/  @P1 BRA `(.L_x_1513) ;  /* 0x0000000000341947 */ /* 0x000fea0003800000 */
[----:B------:R-:W-:Y:S02]  /*23160*/  ULDC UR5, c[0x0][0xac8] ;  /* 0x0002b20000057ab9 */ /* 0x000fe40000000800 */
[----:B------:R-:W-:Y:S02]  /*23170*/  ISETP.GE.AND P3, PT, R11, UR5, PT ;  /* 0x000000050b007c0c */ /* 0x000fe4000bf66270 */
[----:B------:R-:W-:Y:S02]  /*23180*/  ISETP.GE.AND P2, PT, R9, UR5, PT ;  /* 0x0000000509007c0c */ /* 0x000fe4000bf46270 */
[----:B------:R-:W-:-:S09]  /*23190*/  ISETP.GE.AND P1, PT, R15, UR5, PT ;  /* 0x000000050f007c0c */ /* 0x000fd2000bf26270 */
[-C--:B--2---:R-:W-:Y:S02]  /*231a0*/  @!P3 LEA R20, P5, R11, R4.reuse, 0x1 ;  /* 0x000000040b14b211 */ /* 0x084fe400078a08ff */
[----:B------:R-:W-:Y:S02]  /*231b0*/  @!P2 LEA R24, P4, R9, R4, 0x1 ;  /* 0x000000040918a211 */ /* 0x000fe400078808ff */
[----:B0-----:R-:W-:Y:S02]  /*231c0*/  @!P3 LEA.HI.X R21, R11, R0, R12, 0x1, P5 ;  /* 0x000000000b15b211 */ /* 0x001fe400028f0c0c */
[----:B------:R-:W-:Y:S02]  /*231d0*/  @!P1 LEA R4, P5, R15, R4, 0x1 ;  /* 0x000000040f049211 */ /* 0x000fe400078a08ff */
[-C--:B------:R-:W-:Y:S01]  /*231e0*/  @!P2 LEA.HI.X R25, R9, R0.reuse, R10, 0x1, P4 ;  /* 0x000000000919a211 */ /* 0x080fe200020f0c0a */
[----:B------:R4:W-:Y:S01]  /*231f0*/  @!P3 ST.E.128 desc[UR50][R20.64], RZ ;  /* 0x000000ff1400b985 */ /* 0x0009e2000c101d32 */
[----:B------:R-:W-:-:S03]  /*23200*/  @!P1 LEA.HI.X R5, R15, R0, R14, 0x1, P5 ;  /* 0x000000000f059211 */ /* 0x000fc600028f0c0e */
[----:B------:R4:W-:Y:S04]  /*23210*/  @!P2 ST.E.128 desc[UR50][R24.64], RZ ;  /* 0x000000ff1800a985 */ /* 0x0009e8000c101d32 */
[----:B------:R4:W-:Y:S02]  /*23220*/  @!P1 ST.E.128 desc[UR50][R4.64], RZ ;  /* 0x000000ff04009985 */ /* 0x0009e4000c101d32 */
.L_x_1513:
[----:B------:R-:W-:Y:S05]  /*23230*/  BSYNC B1 ;  /* 0x0000000000017941 */ /* 0x000fea0003800000 */
.L_x_1512:
[----:B0-----:R0:W0:Y:S01]  /*23240*/  SHFL.IDX PT, R0, R7, 0x2, 0x181f ;  /* 0x00581f0007007f89 */ /* 0x00102200000e0000 */
[----:B------:R-:W-:Y:S03]  /*23250*/  BSSY B1, `(.L_x_1514) ;  /* 0x0000010000017945 */ /* 0x000fe60003800000 */
[----:B--2-4-:R2:W4:Y:S01]  /*23260*/  SHFL.IDX PT, R4, R6, 0x2, 0x181f ;  /* 0x00581f0006047f89 */ /* 0x01452200000e0000 */
        /* <DEDUP_REMOVED lines=14> */
.L_x_1515:
[----:B------:R-:W-:Y:S05]  /*23350*/  BSYNC B1 ;  /* 0x0000000000017941 */ /* 0x000fea0003800000 */
.L_x_1514:
[----:B------:R-:W-:Y:S01]  /*23360*/  VIADD R3, R13, 0x60 ;  /* 0x000000600d037836 */ /* 0x000fe20000000000 */
[----:B0-----:R0:W0:Y:S04]  /*23370*/  SHFL.IDX PT, R0, R7, 0x3, 0x181f ;  /* 0x00781f0007007f89 */ /* 0x00102800000e0000 */
[----:B------:R-:W-:Y:S01]  /*23380*/  ISETP.GE.AND P0, PT, R3, R8, PT ;  /* 0x000000080300720c */ /* 0x000fe20003f06270 */
[----:B----4-:R4:W0:-:S12]  /*23390*/  SHFL.IDX PT, R4, R6, 0x3, 0x181f ;  /* 0x00781f0006047f89 */ /* 0x01081800000e0000 */
[----:B----4-:R-:W-:Y:S05]  /*233a0*/  @P0 BRA `(.L_x_1504) ;  /* 0x0000000000340947 */ /* 0x010fea0003800000 */
[----:B------:R-:W-:Y:S02]  /*233b0*/  ULDC UR5, c[0x0][0xac8] ;  /* 0x0002b20000057ab9 */ /* 0x000fe40000000800 */
[----:B------:R-:W-:Y:S02]  /*233c0*/  ISETP.GE.AND P3, PT, R11, UR5, PT ;  /* 0x000000050b007c0c */ /* 0x000fe4000bf66270 */
[----:B------:R-:W-:Y:S02]  /*233d0*/  ISETP.GE.AND P4, PT, R9, UR5, PT ;  /* 0x0000000509007c0c */ /* 0x000fe4000bf86270 */
[----:B------:R-:W-:-:S09]  /*233e0*/  ISETP.GE.AND P5, PT, R15, UR5, PT ;  /* 0x000000050f007c0c */ /* 0x000fd2000bfa6270 */
[-C--:B0123--:R-:W-:Y:S02]  /*233f0*/  @!P3 LEA R6, P0, R11, R4.reuse, 0x1 ;  /* 0x000000040b06b211 */ /* 0x08ffe400078008ff */
        /* <DEDUP_REMOVED lines=8> */
.L_x_1504:
[----:B------:R-:W-:Y:S05]  /*23480*/  BSYNC B0 ;  /* 0x0000000000007941 */ /* 0x000fea0003800000 */
.L_x_1494:
[----:B------:R-:W-:Y:S02]  /*23490*/  ULDC UR5, c[0x0][0xc3c] ;  /* 0x00030f0000057ab9 */ /* 0x000fe40000000800 */
[----:B------:R-:W-:-:S13]  /*234a0*/  ISETP.GE.AND P0, PT, R223, UR5, PT ;  /* 0x00000005df007c0c */ /* 0x000fda000bf06270 */
[----:B------:R-:W-:Y:S05]  /*234b0*/  @!P0 BRA `(.L_x_1516) ;  /* 0xfffffde000b48947 */ /* 0x000fea000383ffff */
[----:B------:R-:W-:Y:S05]  /*234c0*/  EXIT ;  /* 0x000000000000794d */ /* 0x000fea0003800000 */
.L_x_1359:
        /* <DEDUP_REMOVED lines=14> */
[----:B0-----:R0:W-:Y:S01]  /*235b0*/  STL.128 [R1+0x2d0], R4 ;  /* 0x0002d00401007387 */ /* 0x0011e20000100c00 */
[----:B------:R-:W-:Y:S06]  /*235c0*/  BAR.ARV 0x4, 0x180 ;  /* 0x0106000000007b1d */ /* 0x000fec0000002000 */
[----:B------:R-:W-:Y:S05]  /*235d0*/  BRA `(.L_x_1518) ;  /* 0x0000000c00b47947 */ /* 0x000fea0003800000 */
.L_x_1517:
[----:B------:R-:W0:Y:S01]  /*235e0*/  S2R R0, SR_TID.X ;  /* 0x0000000000007919 */ /* 0x000e220000002100 */
[----:B------:R-:W-:Y:S01]  /*235f0*/  ULDC UR4, c[0x0][0xc3c] ;  /* 0x00030f0000047ab9 */ /* 0x000fe20000000800 */
[----:B------:R-:W1:Y:S01]  /*23600*/  S2UR UR6, SR_CTAID.X ;  /* 0x00000000000679c3 */ /* 0x000e620000002500 */
[----:B------:R-:W-:Y:S01]  /*23610*/  ULDC UR5, c[0x0][0xc38] ;  /* 0x00030e0000057ab9 */ /* 0x000fe20000000800 */
[----:B0-----:R-:W-:-:S04]  /*23620*/  LOP3.LUT R0, R0, 0x1f, RZ, 0xc0, !PT ;  /* 0x0000001f00007812 */ /* 0x001fc800078ec0ff */
[----:B------:R-:W-:-:S04]  /*23630*/  ISETP.NE.AND P0, PT, R0, 0x1f, PT ;  /* 0x0000001f0000780c */ /* 0x000fc80003f05270 */
[----:B------:R-:W-:-:S13]  /*23640*/  ISETP.GE.OR P1, PT, R0, UR4, !P0 ;  /* 0x0000000400007c0c */ /* 0x000fda000c726670 */
[----:B------:R-:W0:Y:S08]  /*23650*/  @!P1 LDC.64 R2, c[0x0][0xc80] ;  /* 0x00032000ff029b82 */ /* 0x000e300000000a00 */
[----:B------:R-:W2:Y:S01]  /*23660*/  @!P1 LDC.64 R4, c[0x0][0xc78] ;  /* 0x00031e00ff049b82 */ /* 0x000ea20000000a00 */
[----:B0-----:R-:W-:-:S05]  /*23670*/  @!P1 IMAD.WIDE.U32 R2, R0, 0x4, R2 ;  /* 0x0000000400029825 */ /* 0x001fca00078e0002 */
[----:B------:R2:W3:Y:S02]  /*23680*/  @!P1 LDG.E R6, desc[UR50][R2.64] ;  /* 0x0000003202069981 */ /* 0x0004e4000c1e1900 */
[----:B--2---:R-:W-:-:S04]  /*23690*/  @!P1 IMAD.WIDE.U32 R2, R0, 0x4, R4 ;  /* 0x0000000400029825 */ /* 0x004fc800078e0004 */
[----:B------:R-:W-:-:S06]  /*236a0*/  IMAD.MOV.U32 R5, RZ, RZ, RZ ;  /* 0x000000ffff057224 */ /* 0x000fcc00078e00ff */
        /* <DEDUP_REMOVED lines=25> */
[----:B------:R-:W-:Y:S01]  /*23840*/  IMAD.MOV.U32 R4, RZ, RZ, R7 ;  /* 0x000000ffff047224 */ /* 0x000fe200078e0007 */
[----:B-1----:R-:W-:-:S13]  /*23850*/  ISETP.GT.AND P6, PT, R7, UR6, PT ;  /* 0x0000000607007c0c */ /* 0x002fda000bfc4270 */
[----:B------:R-:W-:Y:S05]  /*23860*/  @P6 BRA `(.L_x_1519) ;  /* 0x0000000000a86947 */ /* 0x000fea0003800000 */
[----:B------:R-:W-:Y:S01]  /*23870*/  IMAD.MOV.U32 R7, RZ, RZ, R4 ;  /* 0x000000ffff077224 */ /* 0x000fe200078e0004 */
[----:B------:R-:W-:Y:S01]  /*23880*/  UMOV UR4, URZ ;  /* 0x0000003f00047c82 */ /* 0x000fe20008000000 */
[----:B------:R-:W-:-:S05]  /*23890*/  ULDC UR5, c[0x0][0xc38] ;  /* 0x00030e0000057ab9 */ /* 0x000fca0000000800 */
.L_x_1521:
        /* <DEDUP_REMOVED lines=38> */
[----:B------:R-:W-:-:S07]  /*23b00*/  IMAD.MOV.U32 R3, RZ, RZ, R2 ;  /* 0x000000ffff037224 */ /* 0x000fce00078e0002 */
.L_x_1519:
[----:B------:R-:W-:Y:S02]  /*23b10*/  IMAD.IADD R9, R7, 0x1, -R4 ;  /* 0x0000000107097824 */ /* 0x000fe400078e0a04 */
[----:B------:R-:W-:Y:S02]  /*23b20*/  IMAD.MOV.U32 R8, RZ, RZ, RZ ;  /* 0x000000ffff087224 */ /* 0x000fe400078e00ff */
[----:B------:R-:W-:-:S05]  /*23b30*/  IMAD R2, R3, UR5, R9 ;  /* 0x0000000503027c24 */ /* 0x000fca000f8e0209 */
[----:B------:R-:W-:-:S13]  /*23b40*/  ISETP.GT.AND P0, PT, R2, UR6, PT ;  /* 0x0000000602007c0c */ /* 0x000fda000bf04270 */
[----:B------:R-:W-:-:S04]  /*23b50*/  VOTE.ANY R2, PT, !P0 ;  /* 0x0000000000027806 */ /* 0x000fc800040e0100 */
[----:B------:R-:W0:Y:S01]  /*23b60*/  POPC R10, R2 ;  /* 0x00000002000a7309 */ /* 0x000e220000000000 */
[----:B------:R-:W-:Y:S01]  /*23b70*/  ISETP.NE.AND P0, PT, R2, RZ, PT ;  /* 0x000000ff0200720c */ /* 0x000fe20003f05270 */
[----:B0-----:R0:W1:Y:S04]  /*23b80*/  SHFL.IDX PT, R7, R5, R10, 0x1f ;  /* 0x00001f0a05077589 */ /* 0x00106800000e0000 */
[----:B------:R0:W2:Y:S08]  /*23b90*/  SHFL.IDX PT, R4, R6, R10, 0x1f ;  /* 0x00001f0a06047589 */ /* 0x0000b000000e0000 */
[----:B------:R-:W-:Y:S05]  /*23ba0*/  @!P0 BRA `(.L_x_1522) ;  /* 0x0000000000088947 */ /* 0x000fea0003800000 */
[----:B------:R-:W-:-:S06]  /*23bb0*/  VIADD R8, R10, 0xffffffff ;  /* 0xffffffff0a087836 */ /* 0x000fcc0000000000 */
[----:B------:R3:W4:Y:S02]  /*23bc0*/  SHFL.IDX PT, R8, R3, R8, 0x1f ;  /* 0x00001f0803087589 */ /* 0x00072400000e0000 */
.L_x_1522:
[----:B----4-:R-:W-:Y:S01]  /*23bd0*/  IMAD R2, R8, UR5, R9 ;  /* 0x0000000508027c24 */ /* 0x010fe2000f8e0209 */
[----:B-1----:R-:W-:Y:S01]  /*23be0*/  ISETP.NE.AND P0, PT, R7, 0x1, PT ;  /* 0x000000010700780c */ /* 0x002fe20003f05270 */
[----:B------:R-:W-:-:S03]  /*23bf0*/  VIADD R12, R10, UR4 ;  /* 0x000000040a0c7c36 */ /* 0x000fc60008000000 */
[----:B------:R1:W-:Y:S01]  /*23c00*/  STL [R1+0x2d0], R2 ;  /* 0x0002d00201007387 */ /* 0x0003e20000100800 */
[----:B0-----:R-:W-:-:S03]  /*23c10*/  IADD3 R5, -R2, UR6, RZ ;  /* 0x0000000602057c10 */ /* 0x001fc6000fffe1ff */
[----:B------:R1:W-:Y:S05]  /*23c20*/  STL [R1+0x2dc], R12 ;  /* 0x0002dc0c01007387 */ /* 0x0003ea0000100800 */
[----:B------:R-:W-:Y:S05]  /*23c30*/  @!P0 BRA `(.L_x_1523) ;  /* 0x0000000000e08947 */ /* 0x000fea0003800000 */
[-C--:B--2---:R-:W-:Y:S02]  /*23c40*/  IABS R6, R4.reuse ;  /* 0x0000000400067213 */ /* 0x084fe40000000000 */
[----:B------:R-:W-:Y:S02]  /*23c50*/  IABS R8, R7 ;  /* 0x0000000700087213 */ /* 0x000fe40000000000 */
[----:B------:R-:W0:Y:S08]  /*23c60*/  I2F.RP R9, R6 ;  /* 0x0000000600097306 */ /* 0x000e300000209400 */
[----:B------:R-:W2:Y:S08]  /*23c70*/  I2F.RP R10, R8 ;  /* 0x00000008000a7306 */ /* 0x000eb00000209400 */
[----:B0-----:R-:W1:Y:S08]  /*23c80*/  MUFU.RCP R9, R9 ;  /* 0x0000000900097308 */ /* 0x001e700000001000 */
[----:B--2---:R-:W-:Y:S01]  /*23c90*/  MUFU.RCP R10, R10 ;  /* 0x0000000a000a7308 */ /* 0x004fe20000001000 */
[----:B-1----:R-:W-:Y:S01]  /*23ca0*/  VIADD R2, R9, 0xffffffe ;  /* 0x0ffffffe09027836 */ /* 0x002fe20000000000 */
[----:B------:R-:W-:-:S06]  /*23cb0*/  IABS R9, R4 ;  /* 0x0000000400097213 */ /* 0x000fcc0000000000 */
[----:B---3--:R0:W1:Y:S02]  /*23cc0*/  F2I.FTZ.U32.TRUNC.NTZ R3, R2 ;  /* 0x0000000200037305 */ /* 0x008064000021f000 */
[----:B0-----:R-:W-:Y:S02]  /*23cd0*/  IMAD.MOV.U32 R2, RZ, RZ, RZ ;  /* 0x000000ffff027224 */ /* 0x001fe400078e00ff */
[----:B-1----:R-:W-:-:S04]  /*23ce0*/  IMAD.MOV R11, RZ, RZ, -R3 ;  /* 0x000000ffff0b7224 */ /* 0x002fc800078e0a03 */
[----:B------:R-:W-:-:S04]  /*23cf0*/  IMAD R11, R11, R6, RZ ;  /* 0x000000060b0b7224 */ /* 0x000fc800078e02ff */
[----:B------:R-:W-:Y:S01]  /*23d00*/  IMAD.HI.U32 R3, R3, R11, R2 ;  /* 0x0000000b03037227 */ /* 0x000fe200078e0002 */
[----:B------:R-:W-:-:S03]  /*23d10*/  IABS R2, R5 ;  /* 0x0000000500027213 */ /* 0x000fc60000000000 */
[----:B------:R-:W-:Y:S02]  /*23d20*/  IMAD.MOV R11, RZ, RZ, -R9 ;  /* 0x000000ffff0b7224 */ /* 0x000fe400078e0a09 */
[----:B------:R-:W-:-:S04]  /*23d30*/  IMAD.HI.U32 R9, R3, R2, RZ ;  /* 0x0000000203097227 */ /* 0x000fc800078e00ff */
[----:B------:R-:W-:Y:S02]  /*23d40*/  IMAD R11, R9, R11, R2 ;  /* 0x0000000b090b7224 */ /* 0x000fe400078e0202 */
[----:B------:R-:W-:Y:S02]  /*23d50*/  VIADD R3, R10, 0xffffffe ;  /* 0x0ffffffe0a037836 */ /* 0x000fe40000000000 */
[----:B------:R-:W-:Y:S01]  /*23d60*/  IMAD.MOV.U32 R2, RZ, RZ, RZ ;  /* 0x000000ffff027224 */ /* 0x000fe200078e00ff */
[----:B------:R-:W-:-:S03]  /*23d70*/  ISETP.GT.U32.AND P1, PT, R6, R11, PT ;  /* 0x0000000b0600720c */ /* 0x000fc60003f24070 */
[----:B------:R-:W0:Y:S10]  /*23d80*/  F2I.FTZ.U32.TRUNC.NTZ R3, R3 ;  /* 0x0000000300037305 */ /* 0x000e34000021f000 */
[----:B------:R-:W-:-:S02]  /*23d90*/  @!P1 IMAD.IADD R11, R11, 0x1, -R6 ;  /* 0x000000010b0b9824 */ /* 0x000fc400078e0a06 */
[----:B------:R-:W-:Y:S01]  /*23da0*/  @!P1 VIADD R9, R9, 0x1 ;  /* 0x0000000109099836 */ /* 0x000fe20000000000 */
[----:B------:R-:W-:Y:S02]  /*23db0*/  ISETP.NE.AND P1, PT, R4, RZ, PT ;  /* 0x000000ff0400720c */ /* 0x000fe40003f25270 */
[----:B------:R-:W-:Y:S01]  /*23dc0*/  ISETP.GE.U32.AND P0, PT, R11, R6, PT ;  /* 0x000000060b00720c */ /* 0x000fe20003f06070 */
[----:B0-----:R-:W-:-:S04]  /*23dd0*/  IMAD.MOV R11, RZ, RZ, -R3 ;  /* 0x000000ffff0b7224 */ /* 0x001fc800078e0a03 */
[----:B------:R-:W-:-:S04]  /*23de0*/  IMAD R11, R11, R8, RZ ;  /* 0x000000080b0b7224 */ /* 0x000fc800078e02ff */
[----:B------:R-:W-:Y:S01]  /*23df0*/  IMAD.HI.U32 R6, R3, R11, R2 ;  /* 0x0000000b03067227 */ /* 0x000fe200078e0002 */
[----:B------:R-:W-:-:S03]  /*23e00*/  LOP3.LUT R2, R5, R4, RZ, 0x3c, !PT ;  /* 0x0000000405027212 */ /* 0x000fc600078e3cff */
[----:B------:R-:W-:Y:S01]  /*23e10*/  @P0 VIADD R9, R9, 0x1 ;  /* 0x0000000109090836 */ /* 0x000fe20000000000 */
[----:B------:R-:W-:Y:S02]  /*23e20*/  ISETP.GE.AND P2, PT, R2, RZ, PT ;  /* 0x000000ff0200720c */ /* 0x000fe40003f46270 */
[----:B------:R-:W-:-:S05]  /*23e30*/  IABS R2, R7 ;  /* 0x0000000700027213 */ /* 0x000fca0000000000 */
[----:B------:R-:W-:-:S06]  /*23e40*/  IMAD.MOV R2, RZ, RZ, -R2 ;  /* 0x000000ffff027224 */ /* 0x000fcc00078e0a02 */
[----:B------:R-:W-:Y:S01]  /*23e50*/  @!P2 IMAD.MOV R9, RZ, RZ, -R9 ;  /* 0x000000ffff09a224 */ /* 0x000fe200078e0a09 */
[----:B------:R-:W-:-:S04]  /*23e60*/  @!P1 LOP3.LUT R9, RZ, R4, RZ, 0x33, !PT ;  /* 0x00000004ff099212 */ /* 0x000fc800078e33ff */
[----:B------:R-:W-:-:S05]  /*23e70*/  IABS R3, R9 ;  /* 0x0000000900037213 */ /* 0x000fca0000000000 */
        /* <DEDUP_REMOVED lines=20> */
.L_x_1523:
[----:B-1-3--:R-:W0:Y:S02]  /*23fc0*/  LDC.64 R2, c[0x0][0xc90] ;  /* 0x00032400ff027b82 */ /* 0x00ae240000000a00 */
[----:B0-----:R-:W-:-:S05]  /*23fd0*/  IMAD.WIDE R2, R12, 0x4, R2 ;  /* 0x000000040c027825 */ /* 0x001fca00078e0202 */
        /* <DEDUP_REMOVED lines=30> */
[----:B------:R-:W-:-:S04]  /*241c0*/  VIADDMNMX R7, R10, UR5, R7, PT ;  /* 0x000000050a077c46 */ /* 0x000fc8000b800107 */
        /* <DEDUP_REMOVED lines=28> */
.L_x_1524:
[----:B01----:R-:W-:-:S05]  /*24390*/  LOP3.LUT R3, RZ, R2, RZ, 0x33, !PT ;  /* 0x00000002ff037212 */ /* 0x003fca00078e33ff */
[----:B------:R-:W-:-:S05]  /*243a0*/  IMAD.IADD R2, R4, 0x1, R3 ;  /* 0x0000000104027824 */ /* 0x000fca00078e0203 */
[----:B------:R1:W-:Y:S01]  /*243b0*/  STL [R1+0x2d4], R2 ;  /* 0x0002d40201007387 */ /* 0x0003e20000100800 */
[----:B------:R-:W-:Y:S05]  /*243c0*/  BRA `(.L_x_1525) ;  /* 0x0000000000107947 */ /* 0x000fea0003800000 */
.L_x_1520:
[----:B------:R-:W-:Y:S01]  /*243d0*/  IMAD.U32 R2, RZ, RZ, UR6 ;  /* 0x00000006ff027e24 */ /* 0x000fe2000f8e00ff */
[----:B------:R0:W-:Y:S04]  /*243e0*/  STL [R1+0x2d4], RZ ;  /* 0x0002d4ff01007387 */ /* 0x0001e80000100800 */
[----:B------:R0:W-:Y:S04]  /*243f0*/  STL [R1+0x2d8], RZ ;  /* 0x0002d8ff01007387 */ /* 0x0001e80000100800 */
[----:B------:R0:W-:Y:S02]  /*24400*/  STL [R1+0x2d0], R2 ;  /* 0x0002d00201007387 */ /* 0x0001e40000100800 */
.L_x_1525:
[----:B------:R-:W2:Y:S04]  /*24410*/  LDL R4, [R1+0x2d0] ;  /* 0x0002d00001047983 */ /* 0x000ea80000100800 */
[----:B------:R-:W2:Y:S04]  /*24420*/  LDL R5, [R1+0x2d4] ;  /* 0x0002d40001057983 */ /* 0x000ea80000100800 */
[----:B------:R-:W2:Y:S04]  /*24430*/  LDL R6, [R1+0x2d8] ;  /* 0x0002d80001067983 */ /* 0x000ea80000100800 */
[----:B------:R-:W2:Y:S01]  /*24440*/  LDL R7, [R1+0x2dc] ;  /* 0x0002dc0001077983 */ /* 0x000ea20000100800 */
[----:B------:R-:W-:-:S13]  /*24450*/  ISETP.NE.AND P0, PT, R0, RZ, PT ;  /* 0x000000ff0000720c */ /* 0x000fda0003f05270 */
[----:B------:R-:W3:Y:S01]  /*24460*/  @!P0 S2R R3, SR_CgaCtaId ;  /* 0x0000000000038919 */ /* 0x000ee20000008800 */
[----:B------:R-:W-:-:S04]  /*24470*/  @!P0 MOV R0, 0x400 ;  /* 0x0000040000008802 */ /* 0x000fc80000000f00 */
[----:B---3--:R-:W-:-:S05]  /*24480*/  @!P0 LEA R0, R3, R0, 0x18 ;  /* 0x0000000003008211 */ /* 0x008fca00078ec0ff */
[----:B--2---:R2:W-:Y:S01]  /*24490*/  @!P0 STS.128 [R0+0x334d0], R4 ;  /* 0x0334d00400008388 */ /* 0x0045e20000000c00 */
[----:B------:R-:W-:Y:S06]  /*244a0*/  BAR.ARV 0x5, 0x180 ;  /* 0x0146000000007b1d */ /* 0x000fec0000002000 */
.L_x_1518:
[----:B--2---:R-:W2:Y:S01]  /*244b0*/  LDL R0, [R1+0x2dc] ;  /* 0x0002dc0001007983 */ /* 0x004ea20000100800 */
[----:B------:R-:W-:-:S03]  /*244c0*/  ULDC UR4, c[0x0][0xc3c] ;  /* 0x00030f0000047ab9 */ /* 0x000fc60000000800 */
[----:B------:R3:W-:Y:S04]  /*244d0*/  STL [R1+0x2e0], RZ ;  /* 0x0002e0ff01007387 */ /* 0x0007e80000100800 */
[----:B------:R3:W-:Y:S01]  /*244e0*/  STL [R1+0x320], RZ ;  /* 0x000320ff01007387 */ /* 0x0007e20000100800 */
[----:B--2---:R-:W-:Y:S01]  /*244f0*/  ISETP.GE.AND P0, PT, R0, UR4, PT ;  /* 0x0000000400007c0c */ /* 0x004fe2000bf06270 */
[----:B------:R-:W-:-:S05]  /*24500*/  IMAD.MOV.U32 R0, RZ, RZ, 0x1 ;  /* 0x00000001ff007424 */ /* 0x000fca00078e00ff */
[----:B------:R3:W-:Y:S07]  /*24510*/  STL [R1+0x2e8], R0 ;  /* 0x0002e80001007387 */ /* 0x0007ee0000100800 */
[----:B------:R-:W-:Y:S05]  /*24520*/  @P0 BRA `(.L_x_1526) ;  /* 0x0000007400640947 */ /* 0x000fea0003800000 */
[----:B------:R-:W2:Y:S01]  /*24530*/  S2R R10, SR_TID.X ;  /* 0x00000000000a7919 */ /* 0x000ea20000002100 */
[----:B------:R-:W4:Y:S01]  /*24540*/  S2UR UR5, SR_CgaCtaId ;  /* 0x00000000000579c3 */ /* 0x000f220000008800 */
[----:B------:R-:W-:Y:S01]  /*24550*/  UMOV UR4, 0x400 ;  /* 0x0000040000047882 */ /* 0x000fe20000000000 */
[----:B------:R-:W-:Y:S01]  /*24560*/  BSSY B7, `(.L_x_1526) ;  /* 0x0000755000077945 */ /* 0x000fe20003800000 */
[----:B------:R-:W-:Y:S01]  /*24570*/  STL [R1+0x320], RZ ;  /* 0x000320ff01007387 */ /* 0x000fe20000100800 */
[----:B------:R-:W-:Y:S01]  /*24580*/  ULDC.64 UR40, c[0x0][0x198] ;  /* 0x0000660000287ab9 */ /* 0x000fe20000000a00 */
[----:B------:R-:W-:Y:S02]  /*24590*/  ULOP3.LUT UR37, UR36, 0x1, URZ, 0xfc, !UPT ;  /* 0x0000000124257892 */ /* 0x000fe4000f8efc3f */
[----:B------:R-:W-:Y:S01]  /*245a0*/  STL [R1+0x2e4], RZ ;  /* 0x0002e4ff01007387 */ /* 0x000fe20000100800 */
[----:B------:R-:W-:Y:S01]  /*245b0*/  ULOP3.LUT UR39, UR36, 0x2, URZ, 0xfc, !UPT ;  /* 0x0000000224277892 */ /* 0x000fe2000f8efc3f */
[----:B------:R-:W-:-:S02]  /*245c0*/  ULDC UR38, c[0x0][0xc] ;  /* 0x0000030000267ab9 */ /* 0x000fc40000000800 */
[----:B------:R-:W-:Y:S01]  /*245d0*/  STL [R1+0x2e0], RZ ;  /* 0x0002e0ff01007387 */ /* 0x000fe20000100800 */
[----:B----4-:R-:W-:-:S06]  /*245e0*/  ULEA UR4, UR5, UR4, 0x18 ;  /* 0x0000000405047291 */ /* 0x010fcc000f8ec03f */
[----:B------:R-:W-:Y:S01]  /*245f0*/  IMAD.U32 R19, RZ, RZ, UR4 ;  /* 0x00000004ff137e24 */ /* 0x000fe2000f8e00ff */
[----:B--2---:R-:W-:Y:S01]  /*24600*/  SHF.R.U32.HI R3, RZ, 0x1, R10 ;  /* 0x00000001ff037819 */ /* 0x004fe2000001160a */
[C---:B0-----:R-:W-:Y:S01]  /*24610*/  IMAD.SHL.U32 R4, R10.reuse, 0x40, RZ ;  /* 0x000000400a047824 */ /* 0x041fe200078e00ff */
[C---:B------:R-:W-:Y:S01]  /*24620*/  LOP3.LUT R9, R10.reuse, 0x7f, RZ, 0xc0, !PT ;  /* 0x0000007f0a097812 */ /* 0x040fe200078ec0ff */
[----:B------:R-:W-:-:S03]  /*24630*/  IMAD.SHL.U32 R5, R10, 0x2, RZ ;  /* 0x000000020a057824 */ /* 0x000fc600078e00ff */
[----:B---3--:R-:W-:-:S04]  /*24640*/  LOP3.LUT R0, R4, 0x180, RZ, 0xc0, !PT ;  /* 0x0000018004007812 */ /* 0x008fc800078ec0ff */
[----:B------:R-:W-:Y:S01]  /*24650*/  LOP3.LUT R3, R0, 0x30, R3, 0xf8, !PT ;  /* 0x0000003000037812 */ /* 0x000fe200078ef803 */
[----:B------:R-:W-:-:S05]  /*24660*/  IMAD.SHL.U32 R0, R10, 0x10, RZ ;  /* 0x000000100a007824 */ /* 0x000fca00078e00ff */
[----:B-1----:R-:W-:-:S04]  /*24670*/  LOP3.LUT R2, R0, 0x1b0, RZ, 0xc0, !PT ;  /* 0x000001b000027812 */ /* 0x002fc800078ec0ff */
        /* <DEDUP_REMOVED lines=10> */
[----:B------:R-:W-:Y:S03]  /*24720*/  STL [R1+0x300], R5 ;  /* 0x0003000501007387 */ /* 0x000fe60000100800 */
[----:B------:R-:W-:-:S02]  /*24730*/  LOP3.LUT R6, R3, 0x80, RZ, 0xc0, !PT ;  /* 0x0000008003067812 */ /* 0x000fc400078ec0ff */
[----:B------:R-:W-:Y:S01]  /*24740*/  LOP3.LUT R8, R7, 0x60, R3, 0xf8, !PT ;  /* 0x0000006007087812 */ /* 0x000fe200078ef803 */
[----:B------:R-:W-:Y:S01]  /*24750*/  IMAD.SHL.U32 R7, R10, 0x4, RZ ;  /* 0x000000040a077824 */ /* 0x000fe200078e00ff */
[----:B------:R-:W-:-:S04]  /*24760*/  LOP3.LUT R6, R6, 0x10, R10, 0xf8, !PT ;  /* 0x0000001006067812 */ /* 0x000fc800078ef80a */
[----:B------:R-:W-:Y:S02]  /*24770*/  LOP3.LUT R6, R6, 0x10, R7, 0x78, !PT ;  /* 0x0000001006067812 */ /* 0x000fe400078e7807 */
[----:B------:R-:W-:-:S04]  /*24780*/  LOP3.LUT R7, R8, 0x100, R3, 0xf8, !PT ;  /* 0x0000010008077812 */ /* 0x000fc800078ef803 */
[----:B------:R-:W-:-:S05]  /*24790*/  LOP3.LUT R4, R7, R6, RZ, 0xfc, !PT ;  /* 0x0000000607047212 */ /* 0x000fca00078efcff */
[----:B------:R0:W-:Y:S02]  /*247a0*/  STL [R1+0x2fc], R4 ;  /* 0x0002fc0401007387 */ /* 0x0001e40000100800 */
[----:B0-----:R-:W-:-:S04]  /*247b0*/  SHF.R.U32.HI R4, RZ, 0x2, R9 ;  /* 0x00000002ff047819 */ /* 0x001fc80000011609 */
[----:B------:R-:W-:Y:S01]  /*247c0*/  LOP3.LUT R4, R4, 0x60, R3, 0xf8, !PT ;  /* 0x0000006004047812 */ /* 0x000fe200078ef803 */
[----:B------:R-:W-:Y:S02]  /*247d0*/  IMAD.IADD R3, R19, 0x1, R2 ;  /* 0x0000000113037824 */ /* 0x000fe400078e0202 */
[----:B------:R-:W-:-:S03]  /*247e0*/  IMAD.MOV.U32 R2, RZ, RZ, 0x1 ;  /* 0x00000001ff027424 */ /* 0x000fc600078e00ff */
[----:B------:R0:W-:Y:S04]  /*247f0*/  STL [R1+0x304], R3 ;  /* 0x0003040301007387 */ /* 0x0001e80000100800 */
[----:B------:R1:W-:Y:S01]  /*24800*/  STL [R1+0x2ec], R2 ;  /* 0x0002ec0201007387 */ /* 0x0003e20000100800 */
[----:B0-----:R-:W-:Y:S01]  /*24810*/  IMAD.MOV.U32 R3, RZ, RZ, 0x1 ;  /* 0x00000001ff037424 */ /* 0x001fe200078e00ff */
[----:B-1----:R-:W-:-:S04]  /*24820*/  LOP3.LUT R2, R0, 0x40, RZ, 0xfc, !PT ;  /* 0x0000004000027812 */ /* 0x002fc800078efcff */
[----:B------:R0:W-:Y:S01]  /*24830*/  STL [R1+0x2e8], R3 ;  /* 0x0002e80301007387 */ /* 0x0001e20000100800 */
[----:B------:R-:W-:-:S07]  /*24840*/  LOP3.LUT R0, R0, 0x80, RZ, 0xfc, !PT ;  /* 0x0000008000007812 */ /* 0x000fce00078efcff */
.L_x_1662:
[----:B--2---:R-:W2:Y:S01]  /*24850*/  LDL R14, [R1+0x2dc] ;  /* 0x0002dc00010e7983 */ /* 0x004ea20000100800 */
[----:B------:R-:W-:Y:S05]  /*24860*/  YIELD ;  /* 0x0000000000007946 */ /* 0x000fea0003800000 */
[----:B------:R-:W-:Y:S01]  /*24870*/  ULDC.64 UR4, c[0x0][0xa28] ;  /* 0x00028a0000047ab9 */ /* 0x000fe20000000a00 */
[----:B-1----:R-:W-:Y:S02]  /*24880*/  CS2R R6, SRZ ;  /* 0x0000000000067805 */ /* 0x002fe4000001ff00 */
[----:B------:R-:W-:Y:S01]  /*24890*/  ISETP.NE.U32.AND P0, PT, RZ, UR4, PT ;  /* 0x00000004ff007c0c */ /* 0x000fe2000bf05070 */
[----:B------:R-:W1:Y:S01]  /*248a0*/  LDC.64 R12, c[0x0][0xa00] ;  /* 0x00028000ff0c7b82 */ /* 0x000e620000000a00 */
[----:B------:R-:W-:Y:S01]  /*248b0*/  ULDC.64 UR6, c[0x0][0xa08] ;  /* 0x0002820000067ab9 */ /* 0x000fe20000000a00 */
[----:B------:R-:W-:Y:S01]  /*248c0*/  ULDC.64 UR8, c[0x0][0xa10] ;  /* 0x0002840000087ab9 */ /* 0x000fe20000000a00 */
[----:B------:R-:W-:Y:S01]  /*248d0*/  ISETP.NE.AND.EX P0, PT, RZ, UR5, PT, P0 ;  /* 0x00000005ff007c0c */ /* 0x000fe2000bf05300 */
[----:B------:R-:W-:-:S04]  /*248e0*/  ULDC.64 UR4, c[0x0][0xa18] ;  /* 0x0002860000047ab9 */ /* 0x000fc80000000a00 */
[----:B------:R-:W3:Y:S08]  /*248f0*/  LDC.64 R4, c[0x0][0xa08] ;  /* 0x00028200ff047b82 */ /* 0x000ef00000000a00 */
[----:B0-----:R-:W2:Y:S02]  /*24900*/  @P0 LDC.64 R2, c[0x0][0xa28] ;  /* 0x00028a00ff020b82 */ /* 0x001ea40000000a00 */
[----:B--2---:R-:W-:-:S05]  /*24910*/  @P0 IMAD.WIDE R2, R14, 0x4, R2 ;  /* 0x000000040e020825 */ /* 0x004fca00078e0202 */
[----:B------:R0:W5:Y:S01]  /*24920*/  @P0 LDG.E R6, desc[UR50][R2.64] ;  /* 0x0000003202060981 */ /* 0x000162000c1e1900 */
[----:B------:R-:W-:Y:S01]  /*24930*/  ISETP.NE.U32.AND P0, PT, RZ, UR4, PT ;  /* 0x00000004ff007c0c */ /* 0x000fe2000bf05070 */
[----:B-1----:R-:W-:Y:S01]  /*24940*/  IMAD.WIDE R12, R14, 0x4, R12 ;  /* 0x000000040e0c7825 */ /* 0x002fe200078e020c */
[----:B------:R-:W-:Y:S02]  /*24950*/  ISETP.NE.U32.AND P2, PT, RZ, UR6, PT ;  /* 0x00000006ff007c0c */ /* 0x000fe4000bf45070 */
[----:B------:R-:W-:Y:S01]  /*24960*/  ISETP.NE.AND.EX P0, PT, RZ, UR5, PT, P0 ;  /* 0x00000005ff007c0c */ /* 0x000fe2000bf05300 */
[----:B------:R-:W-:Y:S01]  /*24970*/  ULDC.64 UR4, c[0x0][0xa00] ;  /* 0x0002800000047ab9 */ /* 0x000fe20000000a00 */
[----:B------:R-:W-:Y:S01]  /*24980*/  ISETP.NE.U32.AND P4, PT, RZ, UR8, PT ;  /* 0x00000008ff007c0c */ /* 0x000fe2000bf85070 */
[----:B------:R-:W-:Y:S01]  /*24990*/  IMAD.MOV.U32 R8, RZ, RZ, RZ ;  /* 0x000000ffff087224 */ /* 0x000fe200078e00ff */
[----:B------:R-:W-:Y:S01]  /*249a0*/  ISETP.NE.U32.AND P1, PT, RZ, UR4, PT ;  /* 0x00000004ff007c0c */ /* 0x000fe2000bf25070 */
[----:B0-----:R-:W0:Y:S01]  /*249b0*/  LDC.64 R2, c[0x0][0xa10] ;  /* 0x00028400ff027b82 */ /* 0x001e220000000a00 */
[----:B------:R-:W-:-:S02]  /*249c0*/  IMAD.MOV.U32 R0, RZ, RZ, RZ ;  /* 0x000000ffff007224 */ /* 0x000fc400078e00ff */
[----:B------:R-:W-:Y:S01]  /*249d0*/  ISETP.NE.AND.EX P3, PT, RZ, UR5, PT, P1 ;  /* 0x00000005ff007c0c */ /* 0x000fe2000bf65310 */
[----:B---3--:R-:W-:-:S04]  /*249e0*/  IMAD.WIDE R4, R14, 0x4, R4 ;  /* 0x000000040e047825 */ /* 0x008fc800078e0204 */
[----:B------:R-:W1:Y:S01]  /*249f0*/  @P0 LDC.64 R10, c[0x0][0xa18] ;  /* 0x00028600ff0a0b82 */ /* 0x000e620000000a00 */
[----:B------:R-:W-:Y:S01]  /*24a00*/  ULDC UR4, c[0x0][0x288] ;  /* 0x0000a20000047ab9 */ /* 0x000fe20000000800 */
[----:B------:R-:W-:Y:S02]  /*24a10*/  ISETP.NE.AND.EX P1, PT, RZ, UR7, PT, P2 ;  /* 0x00000007ff007c0c */ /* 0x000fe4000bf25320 */
[----:B------:R-:W-:-:S04]  /*24a20*/  ISETP.NE.AND.EX P2, PT, RZ, UR9, PT, P4 ;  /* 0x00000009ff007c0c */ /* 0x000fc8000bf45340 */
[----:B------:R-:W2:Y:S07]  /*24a30*/  @P3 LDG.E R7, desc[UR50][R12.64] ;  /* 0x000000320c073981 */ /* 0x000eae000c1e1900 */
[----:B------:R-:W5:Y:S01]  /*24a40*/  @P1 LDG.E R8, desc[UR50][R4.64] ;  /* 0x0000003204081981 */ /* 0x000f62000c1e1900 */
[----:B0-----:R-:W-:-:S05]  /*24a50*/  IMAD.WIDE R2, R14, 0x4, R2 ;  /* 0x000000040e027825 */ /* 0x001fca00078e0202 */
[----:B------:R-:W5:Y:S01]  /*24a60*/  @P2 LDG.E R0, desc[UR50][R2.64] ;  /* 0x0000003202002981 */ /* 0x000f62000c1e1900 */
[----:B-1----:R-:W-:-:S03]  /*24a70*/  @P0 IMAD.WIDE R10, R14, 0x4, R10 ;  /* 0x000000040e0a0825 */ /* 0x002fc600078e020a */
        /* <DEDUP_REMOVED lines=12> */
[----:B--2---:R0:W-:Y:S01]  /*24b40*/  STL [R1+0x308], R7 ;  /* 0x0003080701007387 */ /* 0x0041e20000100800 */
[----:B------:R-:W-:Y:S02]  /*24b50*/  IMAD.MOV.U32 R15, RZ, RZ, R7 ;  /* 0x000000ffff0f7224 */ /* 0x000fe400078e0007 */
[----:B0-----:R-:W-:Y:S01]  /*24b60*/  IMAD.U32 R7, RZ, RZ, UR4 ;  /* 0x00000004ff077e24 */ /* 0x001fe2000f8e00ff */
[----:B------:R-:W-:Y:S06]  /*24b70*/  @P0 BRA `(.L_x_1527) ;  /* 0x0000000000140947 */ /* 0x000fec0003800000 */
[----:B------:R-:W-:Y:S05]  /*24b80*/  @!P3 BRA `(.L_x_1527) ;  /* 0x000000000010b947 */ /* 0x000fea0003800000 */
[----:B------:R-:W2:Y:S04]  /*24b90*/  LDG.E R9, desc[UR50][R12.64] ;  /* 0x000000320c097981 */ /* 0x000ea8000c1e1900 */
[----:B------:R-:W2:Y:S02]  /*24ba0*/  LDG.E R12, desc[UR50][R12.64+0x4] ;  /* 0x000004320c0c7981 */ /* 0x000ea4000c1e1900 */
[----:B--2---:R-:W-:-:S05]  /*24bb0*/  IMAD.IADD R15, R12, 0x1, -R9 ;  /* 0x000000010c0f7824 */ /* 0x004fca00078e0a09 */
[----:B------:R0:W-:Y:S02]  /*24bc0*/  STL [R1+0x308], R15 ;  /* 0x0003080f01007387 */ /* 0x0001e40000100800 */
.L_x_1527:
[----:B------:R-:W2:Y:S01]  /*24bd0*/  LDL.LU R12, [R1+0x2d8] ;  /* 0x0002d800010c7983 */ /* 0x000ea20000300800 */
[----:B-----5:R-:W-:Y:S01]  /*24be0*/  IMAD.IADD R8, R8, 0x1, R6 ;  /* 0x0000000108087824 */ /* 0x020fe200078e0206 */
[----:B------:R-:W-:Y:S02]  /*24bf0*/  ULDC.64 UR4, c[0x0][0xa20] ;  /* 0x0002880000047ab9 */ /* 0x000fe40000000a00 */
[----:B------:R-:W-:Y:S02]  /*24c00*/  ISETP.NE.U32.AND P0, PT, RZ, UR4, PT ;  /* 0x00000004ff007c0c */ /* 0x000fe4000bf05070 */
[----:B------:R1:W-:Y:S02]  /*24c10*/  STL [R1+0x2f4], R8 ;  /* 0x0002f40801007387 */ /* 0x0003e40000100800 */
[----:B------:R-:W-:Y:S02]  /*24c20*/  ISETP.NE.AND.EX P0, PT, RZ, UR5, PT, P0 ;  /* 0x00000005ff007c0c */ /* 0x000fe4000bf05300 */
[----:B--2---:R-:W-:-:S02]  /*24c30*/  LOP3.LUT R11, R12, 0xff000000, RZ, 0xc0, !PT ;  /* 0xff0000000c0b7812 */ /* 0x004fc400078ec0ff */
[C---:B------:R-:W-:Y:S02]  /*24c40*/  LOP3.LUT R9, R12.reuse, 0xff0000, RZ, 0xc0, !PT ;  /* 0x00ff00000c097812 */ /* 0x040fe400078ec0ff */
[----:B------:R-:W-:Y:S02]  /*24c50*/  SHF.R.U32.HI R11, RZ, 0x8, R11 ;  /* 0x00000008ff0b7819 */ /* 0x000fe4000001160b */
[----:B------:R-:W-:Y:S02]  /*24c60*/  LOP3.LUT R16, R12, 0xffff, RZ, 0xc0, !PT ;  /* 0x0000ffff0c107812 */ /* 0x000fe400078ec0ff */
[----:B------:R-:W-:-:S03]  /*24c70*/  LEA.HI R11, R9, R11, RZ, 0x10 ;  /* 0x0000000b090b7211 */ /* 0x000fc600078f80ff */
[----:B-1----:R-:W-:Y:S05]  /*24c80*/  @!P0 BRA `(.L_x_1528) ;  /* 0x0000000000108947 */ /* 0x002fea0003800000 */
[----:B------:R-:W1:Y:S02]  /*24c90*/  LDC.64 R4, c[0x0][0xa20] ;  /* 0x00028800ff047b82 */ /* 0x000e640000000a00 */
[----:B-1----:R-:W-:-:S05]  /*24ca0*/  IMAD.WIDE R4, R14, 0x4, R4 ;  /* 0x000000040e047825 */ /* 0x002fca00078e0204 */
[----:B------:R1:W5:Y:S01]  /*24cb0*/  LDG.E R7, desc[UR50][R4.64] ;  /* 0x0000003204077981 */ /* 0x000362000c1e1900 */
[----:B------:R-:W-:Y:S05]  /*24cc0*/  BRA `(.L_x_1529) ;  /* 0x0000000000107947 */ /* 0x000fea0003800000 */
.L_x_1528:
[----:B------:R-:W-:Y:S05]  /*24cd0*/  @!P1 BRA `(.L_x_1529) ;  /* 0x00000000000c9947 */ /* 0x000fea0003800000 */
[----:B------:R-:W2:Y:S04]  /*24ce0*/  LDG.E R7, desc[UR50][R4.64] ;  /* 0x0000003204077981 */ /* 0x000ea8000c1e1900 */
[----:B------:R-:W2:Y:S02]  /*24cf0*/  LDG.E R4, desc[UR50][R4.64+0x4] ;  /* 0x0000043204047981 */ /* 0x000ea4000c1e1900 */
[----:B--2---:R-:W-:-:S07]  /*24d00*/  IMAD.IADD R7, R4, 0x1, -R7 ;  /* 0x0000000104077824 */ /* 0x004fce00078e0a07 */
.L_x_1529:
[----:B------:R-:W2:Y:S04]  /*24d10*/  LDL.LU R8, [R1+0x2d4] ;  /* 0x0002d40001087983 */ /* 0x000ea80000300800 */
[----:B-1----:R-:W3:Y:S04]  /*24d20*/  @P2 LDG.E R4, desc[UR50][R2.64] ;  /* 0x0000003202042981 */ /* 0x002ee8000c1e1900 */
[----:B------:R1:W3:Y:S01]  /*24d30*/  @P2 LDG.E R2, desc[UR50][R2.64+0x4] ;  /* 0x0000043202022981 */ /* 0x0002e2000c1e1900 */
[----:B-----5:R-:W-:Y:S01]  /*24d40*/  IMAD.IADD R9, R7, 0x1, -R6 ;  /* 0x0000000107097824 */ /* 0x020fe200078e0a06 */
[----:B-1----:R-:W1:Y:S02]  /*24d50*/  LDC R3, c[0x0][0x448] ;  /* 0x00011200ff037b82 */ /* 0x002e640000000800 */
[----:B-1----:R-:W-:-:S13]  /*24d60*/  ISETP.NE.AND P1, PT, R3, 0x1, PT ;  /* 0x000000010300780c */ /* 0x002fda0003f25270 */
[----:B------:R-:W1:Y:S08]  /*24d70*/  @P1 LDC R3, c[0x0][0x44c] ;  /* 0x00011300ff031b82 */ /* 0x000e700000000800 */
[----:B------:R-:W4:Y:S01]  /*24d80*/  @P1 LDC R5, c[0x0][0x450] ;  /* 0x00011400ff051b82 */ /* 0x000f220000000800 */
[----:B--2---:R-:W-:-:S04]  /*24d90*/  IMAD.SHL.U32 R12, R8, 0x80, RZ ;  /* 0x00000080080c7824 */ /* 0x004fc800078e00ff */
[----:B------:R-:W-:Y:S01]  /*24da0*/  VIADD R7, R12, 0x7f ;  /* 0x0000007f0c077836 */ /* 0x000fe20000000000 */
[----:B------:R2:W-:Y:S01]  /*24db0*/  STL [R1+0x2f8], R12 ;  /* 0x0002f80c01007387 */ /* 0x0005e20000100800 */
[----:B---3--:R-:W-:Y:S02]  /*24dc0*/  @P2 IMAD.IADD R10, R2, 0x1, -R4 ;  /* 0x00000001020a2824 */ /* 0x008fe400078e0a04 */
[----:B-1----:R-:W-:-:S04]  /*24dd0*/  @P1 IMAD.HI.U32 R2, R7, R3, RZ ;  /* 0x0000000307021227 */ /* 0x002fc800078e00ff */
[----:B------:R-:W-:Y:S01]  /*24de0*/  IMAD.IADD R6, R9, 0x1, R10 ;  /* 0x0000000109067824 */ /* 0x000fe200078e020a */
[----:B----4-:R-:W-:-:S03]  /*24df0*/  @P1 SHF.R.U32.HI R7, RZ, R5, R2 ;  /* 0x00000005ff071219 */ /* 0x010fc60000011602 */
[C---:B------:R-:W-:Y:S01]  /*24e00*/  VIADD R2, R6.reuse, 0x9f ;  /* 0x0000009f06027836 */ /* 0x040fe20000000000 */
[----:B------:R-:W-:-:S03]  /*24e10*/  IADD3 R20, R6, 0x1, -R15 ;  /* 0x0000000106147810 */ /* 0x000fc60007ffe80f */
[----:B------:R-:W-:-:S04]  /*24e20*/  IMAD.HI R2, R2, 0x66666667, RZ ;  /* 0x6666666702027827 */ /* 0x000fc800078e02ff */
[----:B------:R-:W-:Y:S01]  /*24e30*/  IMAD.IADD R7, R20, 0x1, R7 ;  /* 0x0000000114077824 */ /* 0x000fe200078e0207 */
[----:B------:R-:W-:-:S04]  /*24e40*/  SHF.R.U32.HI R21, RZ, 0x1f, R2 ;  /* 0x0000001fff157819 */ /* 0x000fc80000011602 */
[----:B------:R-:W-:Y:S02]  /*24e50*/  LEA.HI.SX32 R21, R2, R21, 0x1a ;  /* 0x0000001502157211 */ /* 0x000fe400078fd2ff */
[----:B------:R-:W1:Y:S02]  /*24e60*/  LDC.64 R2, c[0x0][0x9e0] ;  /* 0x00027800ff027b82 */ /* 0x000e640000000a00 */
[----:B-1----:R-:W-:Y:S01]  /*24e70*/  ISETP.GE.AND P3, PT, R3, 0x1, PT ;  /* 0x000000010300780c */ /* 0x002fe20003f66270 */
[----:B------:R-:W-:-:S12]  /*24e80*/  IMAD.IADD R8, R7, 0x1, R2 ;  /* 0x0000000107087824 */ /* 0x000fd800078e0202 */
[----:B--2---:R-:W-:Y:S05]  /*24e90*/  @!P3 BRA `(.L_x_1530) ;  /* 0x000000000048b947 */ /* 0x004fea0003800000 */
[C---:B------:R-:W-:Y:S01]  /*24ea0*/  ISETP.GT.AND P0, PT, R7.reuse, RZ, PT ;  /* 0x000000ff0700720c */ /* 0x040fe20003f04270 */
[----:B------:R-:W-:Y:S01]  /*24eb0*/  BSSY B0, `(.L_x_1531) ;  /* 0x000000e000007945 */ /* 0x000fe20003800000 */
[----:B------:R-:W-:-:S11]  /*24ec0*/  VIADD R2, R7, 0xffffffff ;  /* 0xffffffff07027836 */ /* 0x000fd60000000000 */
        /* <DEDUP_REMOVED lines=8> */
.L_x_1532:
[----:B------:R-:W-:-:S13]  /*24f50*/  ISETP.NE.AND P0, PT, R3, 0x1, PT ;  /* 0x000000010300780c */ /* 0x000fda0003f05270 */
[----:B------:R-:W1:Y:S02]  /*24f60*/  @P0 LDC.64 R4, c[0x0][0x9e8] ;  /* 0x00027a00ff040b82 */ /* 0x000e640000000a00 */
[----:B-1----:R-:W-:-:S05]  /*24f70*/  @P0 IMAD.HI.U32 R4, R2, R4, RZ ;  /* 0x0000000402040227 */ /* 0x002fca00078e00ff */
[----:B------:R-:W-:-:S07]  /*24f80*/  @P0 SHF.R.U32.HI R2, RZ, R5, R4 ;  /* 0x00000005ff020219 */ /* 0x000fce0000011604 */
.L_x_1533:
[----:B------:R-:W-:Y:S05]  /*24f90*/  BSYNC B0 ;  /* 0x0000000000007941 */ /* 0x000fea0003800000 */
.L_x_1531:
[----:B------:R-:W-:-:S05]  /*24fa0*/  IMAD R2, R2, R3, R3 ;  /* 0x0000000302027224 */ /* 0x000fca00078e0203 */
[----:B------:R-:W-:-:S07]  /*24fb0*/  VIMNMX R8, R8, R2, PT ;  /* 0x0000000208087248 */ /* 0x000fce0003fe0100 */
.L_x_1530:
[----:B------:R-:W1:Y:S01]  /*24fc0*/  @P1 LDC R4, c[0x0][0x44c] ;  /* 0x00011300ff041b82 */ /* 0x000e620000000800 */
[----:B------:R-:W-:Y:S01]  /*24fd0*/  VIADD R8, R8, 0x9f ;  /* 0x0000009f08087836 */ /* 0x000fe20000000000 */
[----:B------:R-:W-:Y:S01]  /*24fe0*/  ULDC UR4, c[0x0][0x9dc] ;  /* 0x0002770000047ab9 */ /* 0x000fe20000000800 */
[----:B------:R-:W-:Y:S02]  /*24ff0*/  IMAD.MOV.U32 R2, RZ, RZ, R12 ;  /* 0x000000ffff027224 */ /* 0x000fe400078e000c */
[----:B------:R-:W-:-:S03]  /*25000*/  IMAD.HI R8, R8, 0x66666667, RZ ;  /* 0x6666666708087827 */ /* 0x000fc600078e02ff */
[----:B------:R-:W2:Y:S01]  /*25010*/  @P1 LDC R5, c[0x0][0x450] ;  /* 0x00011400ff051b82 */ /* 0x000ea20000000800 */
[----:B------:R-:W-:Y:S02]  /*25020*/  IMAD.IADD R18, R6, 0x1, -R15 ;  /* 0x0000000106127824 */ /* 0x000fe400078e0a0f */
[----:B-1----:R-:W-:-:S05]  /*25030*/  @P1 IMAD.HI.U32 R4, R12, R4, RZ ;  /* 0x000000040c041227 */ /* 0x002fca00078e00ff */
[----:B--2---:R-:W-:Y:S02]  /*25040*/  @P1 SHF.R.U32.HI R2, RZ, R5, R4 ;  /* 0x00000005ff021219 */ /* 0x004fe40000011604 */
[----:B------:R-:W-:-:S03]  /*25050*/  SHF.R.U32.HI R4, RZ, 0x1f, R8 ;  /* 0x0000001fff047819 */ /* 0x000fc60000011608 */
[----:B------:R-:W-:Y:S01]  /*25060*/  IMAD.IADD R2, R18, 0x1, R2 ;  /* 0x0000000112027824 */ /* 0x000fe200078e0202 */
[----:B------:R-:W-:-:S03]  /*25070*/  LEA.HI.SX32 R8, R8, R4, 0x1a ;  /* 0x0000000408087211 */ /* 0x000fc600078fd2ff */
[----:B------:R-:W-:Y:S01]  /*25080*/  VIADD R6, R2, -UR4 ;  /* 0x8000000402067c36 */ /* 0x000fe20008000000 */
[----:B------:R-:W-:Y:S01]  /*25090*/  VIMNMX R8, R21, R8, PT ;  /* 0x0000000815087248 */ /* 0x000fe20003fe0100 */
[----:B------:R-:W-:Y:S06]  /*250a0*/  @!P3 BRA `(.L_x_1534) ;  /* 0x000000000044b947 */ /* 0x000fec0003800000 */
[----:B------:R-:W-:Y:S01]  /*250b0*/  ISETP.GT.AND P0, PT, R2, -0x1, PT ;  /* 0xffffffff0200780c */ /* 0x000fe20003f04270 */
[----:B------:R-:W-:-:S12]  /*250c0*/  BSSY B0, `(.L_x_1535) ;  /* 0x000000d000007945 */ /* 0x000fd80003800000 */
        /* <DEDUP_REMOVED lines=8> */
.L_x_1536:
[----:B------:R-:W-:-:S13]  /*25150*/  ISETP.NE.AND P0, PT, R3, 0x1, PT ;  /* 0x000000010300780c */ /* 0x000fda0003f05270 */
[----:B------:R-:W1:Y:S02]  /*25160*/  @P0 LDC.64 R4, c[0x0][0x9e8] ;  /* 0x00027a00ff040b82 */ /* 0x000e640000000a00 */
[----:B-1----:R-:W-:-:S05]  /*25170*/  @P0 IMAD.HI.U32 R4, R2, R4, RZ ;  /* 0x0000000402040227 */ /* 0x002fca00078e00ff */
[----:B------:R-:W-:-:S07]  /*25180*/  @P0 SHF.R.U32.HI R2, RZ, R5, R4 ;  /* 0x00000005ff020219 */ /* 0x000fce0000011604 */
.L_x_1537:
[----:B------:R-:W-:Y:S05]  /*25190*/  BSYNC B0 ;  /* 0x0000000000007941 */ /* 0x000fea0003800000 */
.L_x_1535:
[----:B------:R-:W-:-:S05]  /*251a0*/  IMAD R2, R2, R3, RZ ;  /* 0x0000000302027224 */ /* 0x000fca00078e02ff */
[----:B------:R-:W-:-:S07]  /*251b0*/  VIMNMX R6, R6, R2, !PT ;  /* 0x0000000206067248 */ /* 0x000fce0007fe0100 */
.L_x_1534:
[----:B------:R-:W-:Y:S01]  /*251c0*/  IMAD.HI R6, R6, 0x66666667, RZ ;  /* 0x6666666706067827 */ /* 0x000fe200078e02ff */
[----:B------:R-:W-:Y:S01]  /*251d0*/  LOP3.LUT R13, R11, 0xff, RZ, 0xc0, !PT ;  /* 0x000000ff0b0d7812 */ /* 0x000fe200078ec0ff */
[----:B------:R-:W-:Y:S01]  /*251e0*/  BSSY B0, `(.L_x_1538) ;  /* 0x0000027000007945 */ /* 0x000fe20003800000 */
[----:B------:R-:W-:Y:S01]  /*251f0*/  SHF.R.U32.HI R4, RZ, 0x10, R11 ;  /* 0x00000010ff047819 */ /* 0x000fe2000001160b */
[----:B------:R-:W-:Y:S01]  /*25200*/  IMAD.MOV.U32 R2, RZ, RZ, RZ ;  /* 0x000000ffff027224 */ /* 0x000fe200078e00ff */
[----:B------:R-:W-:Y:S01]  /*25210*/  SHF.R.U32.HI R5, RZ, 0x1f, R6 ;  /* 0x0000001fff057819 */ /* 0x000fe20000011606 */
[----:B------:R1:W-:Y:S03]  /*25220*/  STL [R1+0x2d4], R13 ;  /* 0x0002d40d01007387 */ /* 0x0003e60000100800 */
[----:B------:R-:W-:-:S04]  /*25230*/  LEA.HI.SX32 R5, R6, R5, 0x1a ;  /* 0x0000000506057211 */ /* 0x000fc800078fd2ff */
[----:B------:R-:W-:-:S04]  /*25240*/  VIMNMX R5, RZ, R5, !PT ;  /* 0x00000005ff057248 */ /* 0x000fc80007fe0100 */
[----:B------:R-:W-:-:S13]  /*25250*/  ISETP.GT.AND P0, PT, R8, R5, PT ;  /* 0x000000050800720c */ /* 0x000fda0003f04270 */
[----:B-1----:R-:W-:Y:S05]  /*25260*/  @!P0 BRA `(.L_x_1539) ;  /* 0x0000000000788947 */ /* 0x002fea0003800000 */
[----:B------:R-:W-:Y:S01]  /*25270*/  ISETP.NE.AND P0, PT, R4, RZ, PT ;  /* 0x000000ff0400720c */ /* 0x000fe20003f05270 */
[----:B------:R-:W-:-:S03]  /*25280*/  ULDC UR4, c[0x0][0x9f0] ;  /* 0x00027c0000047ab9 */ /* 0x000fc60000000800 */
[----:B------:R-:W-:-:S04]  /*25290*/  SEL R6, R4, UR4, P0 ;  /* 0x0000000404067c07 */ /* 0x000fc80008000000 */
[----:B------:R-:W-:Y:S02]  /*252a0*/  IABS R7, R6 ;  /* 0x0000000600077213 */ /* 0x000fe40000000000 */
[----:B------:R-:W-:Y:S02]  /*252b0*/  IADD3 R11, R6, -0x1, R8 ;  /* 0xffffffff060b7810 */ /* 0x000fe40007ffe008 */
[----:B------:R-:W1:Y:S03]  /*252c0*/  I2F.RP R2, R7 ;  /* 0x0000000700027306 */ /* 0x000e660000209400 */
[----:B------:R-:W-:-:S05]  /*252d0*/  IMAD.IADD R11, R11, 0x1, -R5 ;  /* 0x000000010b0b7824 */ /* 0x000fca00078e0a05 */
[----:B-1----:R-:W1:Y:S02]  /*252e0*/  MUFU.RCP R2, R2 ;  /* 0x0000000200027308 */ /* 0x002e640000001000 */
[----:B-1----:R-:W-:-:S06]  /*252f0*/  VIADD R2, R2, 0xffffffe ;  /* 0x0ffffffe02027836 */ /* 0x002fcc0000000000 */
[----:B------:R1:W2:Y:S02]  /*25300*/  F2I.FTZ.U32.TRUNC.NTZ R3, R2 ;  /* 0x0000000200037305 */ /* 0x0002a4000021f000 */
[----:B-1----:R-:W-:-:S04]  /*25310*/  LOP3.LUT R2, R11, R6, RZ, 0x3c, !PT ;  /* 0x000000060b027212 */ /* 0x002fc800078e3cff */
[----:B------:R-:W-:Y:S01]  /*25320*/  ISETP.GE.AND P3, PT, R2, RZ, PT ;  /* 0x000000ff0200720c */ /* 0x000fe20003f66270 */
[----:B--2---:R-:W-:-:S04]  /*25330*/  IMAD.MOV R2, RZ, RZ, -R3 ;  /* 0x000000ffff027224 */ /* 0x004fc800078e0a03 */
[----:B------:R-:W-:Y:S02]  /*25340*/  IMAD R12, R2, R7, RZ ;  /* 0x00000007020c7224 */ /* 0x000fe400078e02ff */
[----:B------:R-:W-:-:S04]  /*25350*/  IMAD.MOV.U32 R2, RZ, RZ, RZ ;  /* 0x000000ffff027224 */ /* 0x000fc800078e00ff */
[----:B------:R-:W-:Y:S01]  /*25360*/  IMAD.HI.U32 R12, R3, R12, R2 ;  /* 0x0000000c030c7227 */ /* 0x000fe200078e0002 */
[----:B------:R-:W-:Y:S02]  /*25370*/  IABS R2, R6 ;  /* 0x0000000600027213 */ /* 0x000fe40000000000 */
[----:B------:R-:W-:-:S03]  /*25380*/  IABS R3, R11 ;  /* 0x0000000b00037213 */ /* 0x000fc60000000000 */
[----:B------:R-:W-:-:S04]  /*25390*/  IMAD.MOV R2, RZ, RZ, -R2 ;  /* 0x000000ffff027224 */ /* 0x000fc800078e0a02 */
        /* <DEDUP_REMOVED lines=10> */
[----:B------:R-:W-:-:S07]  /*25440*/  @!P1 LOP3.LUT R2, RZ, R6, RZ, 0x33, !PT ;  /* 0x00000006ff029212 */ /* 0x000fce00078e33ff */
.L_x_1539:
[----:B------:R-:W-:Y:S05]  /*25450*/  BSYNC B0 ;  /* 0x0000000000007941 */ /* 0x000fea0003800000 */
.L_x_1538:
[-C--:B------:R-:W-:Y:S01]  /*25460*/  IMAD R5, R13, R2.reuse, R5 ;  /* 0x000000020d057224 */ /* 0x080fe200078e0205 */
[----:B------:R-:W-:Y:S04]  /*25470*/  BSSY B0, `(.L_x_1540) ;  /* 0x0000161000007945 */ /* 0x000fe80003800000 */
[C---:B------:R-:W-:Y:S01]  /*25480*/  VIADDMNMX R8, R5.reuse, R2, R8, PT ;  /* 0x0000000205087246 */ /* 0x040fe20003800108 */
[----:B------:R-:W-:-:S04]  /*25490*/  IMAD R2, R5, 0xa0, -R9 ;  /* 0x000000a005027824 */ /* 0x000fc800078e0a09 */
[----:B------:R-:W-:Y:S01]  /*254a0*/  IMAD R9, R8, 0xa0, -R9 ;  /* 0x000000a008097824 */ /* 0x000fe200078e0a09 */
[----:B------:R-:W-:-:S04]  /*254b0*/  VIMNMX R2, RZ, R2, !PT ;  /* 0x00000002ff027248 */ /* 0x000fc80007fe0100 */
[----:B------:R-:W-:Y:S01]  /*254c0*/  VIMNMX R10, R9, R10, PT ;  /* 0x0000000a090a7248 */ /* 0x000fe20003fe0100 */
[----:B------:R-:W-:-:S03]  /*254d0*/  IMAD.WIDE.U32 R6, R2, -0x33333333, RZ ;  /* 0xcccccccd02067825 */ /* 0x000fc600078e00ff */
[----:B------:R-:W-:Y:S02]  /*254e0*/  ISETP.GT.AND P0, PT, R10, R2, PT ;  /* 0x000000020a00720c */ /* 0x000fe40003f04270 */
[----:B------:R-:W-:-:S11]  /*254f0*/  SHF.R.U32.HI R3, RZ, 0x7, R7 ;  /* 0x00000007ff037819 */ /* 0x000fd60000011607 */
[----:B------:R-:W-:Y:S02]  /*25500*/  @P0 VIADD R2, R10, 0x9f ;  /* 0x0000009f0a020836 */ /* 0x000fe40000000000 */
[----:B------:R-:W-:Y:S02]  /*25510*/  IMAD.MOV.U32 R10, RZ, RZ, R3 ;  /* 0x000000ffff0a7224 */ /* 0x000fe400078e0003 */
        /* <DEDUP_REMOVED lines=9> */
[----:B------:R-:W1:Y:S02]  /*255b0*/  S2R R5, SR_TID.X ;  /* 0x0000000000057919 */ /* 0x000e640000002100 */
[----:B-1----:R-:W-:-:S04]  /*255c0*/  SHF.R.U32.HI R5, RZ, 0x5, R5 ;  /* 0x00000005ff057819 */ /* 0x002fc80000011605 */
[----:B------:R-:W-:-:S05]  /*255d0*/  LOP3.LUT R5, R5, 0x3, RZ, 0xc0, !PT ;  /* 0x0000000305057812 */ /* 0x000fca00078ec0ff */
[----:B------:R1:W2:Y:S02]  /*255e0*/  SHFL.IDX PT, R14, R5, RZ, 0x1f ;  /* 0x00001fff050e7589 */ /* 0x0002a400000e0000 */
.L_x_1694:
[----:B--2---:R-:W-:Y:S02]  /*255f0*/  ISETP.NE.AND P0, PT, R14, RZ, PT ;  /* 0x000000ff0e00720c */ /* 0x004fe40003f05270 */
[----:B------:R-:W-:-:S11]  /*25600*/  PLOP3.LUT P6, PT, PT, PT, PT, 0x8, 0x0 ;  /* 0x000000000000781c */ /* 0x000fd60003fce170 */
[----:B------:R-:W-:Y:S05]  /*25610*/  @P0 BRA `(.L_x_1543) ;  /* 0x00000000000c0947 */ /* 0x000fea0003800000 */
[----:B------:R-:W-:-:S03]  /*25620*/  UMOV UR4, 0xffffffff ;  /* 0xffffffff00047882 */ /* 0x000fc60000000000 */
[----:B------:R-:W-:Y:S05]  /*25630*/  BRA.DIV UR4, `(.L_x_1544) ;  /* 0x0000007204187947 */ /* 0x000fea000b800000 */
[----:B------:R-:W-:-:S13]  /*25640*/  ELECT P6, URZ, PT ;  /* 0x00000000003f782f */ /* 0x000fda00038c0000 */
.L_x_1543:
[----:B-1----:R-:W2:Y:S01]  /*25650*/  LDL R5, [R1+0x320] ;  /* 0x0003200001057983 */ /* 0x002ea20000100800 */
[----:B------:R-:W-:Y:S01]  /*25660*/  BSSY B1, `(.L_x_1545) ;  /* 0x0000008000017945 */ /* 0x000fe20003800000 */
[----:B--2---:R-:W-:-:S05]  /*25670*/  VIADD R5, R5, 0x1 ;  /* 0x0000000105057836 */ /* 0x004fca0000000000 */
[----:B------:R-:W-:-:S04]  /*25680*/  LEA.HI R6, R5, R5, RZ, 0x1 ;  /* 0x0000000505067211 */ /* 0x000fc800078f08ff */
[----:B------:R-:W-:-:S05]  /*25690*/  LOP3.LUT R6, R6, 0xfffffffe, RZ, 0xc0, !PT ;  /* 0xfffffffe06067812 */ /* 0x000fca00078ec0ff */
[----:B------:R-:W-:-:S05]  /*256a0*/  IMAD.IADD R5, R5, 0x1, -R6 ;  /* 0x0000000105057824 */ /* 0x000fca00078e0a06 */
[----:B------:R-:W-:-:S04]  /*256b0*/  SHF.L.U32 R5, R5, 0x1f, RZ ;  /* 0x0000001f05057819 */ /* 0x000fc800000006ff */
[----:B------:R-:W1:Y:S02]  /*256c0*/  SYNCS.PHASECHK.TRANS64.TRYWAIT P0, [R19+URZ+0x33420], R5 ;  /* 0x03342005130075a7 */ /* 0x000e64000800017f */
[----:B-1----:R-:W-:Y:S05]  /*256d0*/  @!P0 BRA `(.L_x_1546) ;  /* 0x0000007000108947 */ /* 0x002fea0003800000 */
.L_x_1697:
[----:B------:R-:W-:Y:S05]  /*256e0*/  BSYNC B1 ;  /* 0x0000000000017941 */ /* 0x000fea0003800000 */
.L_x_1545:
[----:B------:R-:W-:Y:S04]  /*256f0*/  BSSY B1, `(.L_x_1547) ;  /* 0x000008f000017945 */ /* 0x000fe80003800000 */
[----:B------:R-:W-:Y:S05]  /*25700*/  @!P6 BRA `(.L_x_1548) ;  /* 0x000000080034e947 */ /* 0x000fea0003800000 */
[----:B------:R-:W2:Y:S04]  /*25710*/  LDL R7, [R1+0x2e4] ;  /* 0x0002e40001077983 */ /* 0x000ea80000100800 */
[----:B------:R-:W3:Y:S01]  /*25720*/  LDL R8, [R1+0x2ec] ;  /* 0x0002ec0001087983 */ /* 0x000ee20000100800 */
[----:B------:R-:W4:Y:S01]  /*25730*/  S2R R6, SR_TID.X ;  /* 0x0000000000067919 */ /* 0x000f220000002100 */
[----:B------:R-:W-:Y:S01]  /*25740*/  BSSY B2, `(.L_x_1549) ;  /* 0x0000007000027945 */ /* 0x000fe20003800000 */
[----:B----4-:R-:W-:-:S04]  /*25750*/  LOP3.LUT R6, R6, 0x7f, RZ, 0xc0, !PT ;  /* 0x0000007f06067812 */ /* 0x010fc800078ec0ff */
[----:B------:R-:W-:Y:S01]  /*25760*/  ISETP.NE.AND P1, PT, R6, RZ, PT ;  /* 0x000000ff0600720c */ /* 0x000fe20003f25270 */
[----:B--2---:R-:W-:Y:S01]  /*25770*/  IMAD R7, R7, 0x8, R19 ;  /* 0x0000000807077824 */ /* 0x004fe200078e0213 */
[----:B---3--:R-:W-:-:S04]  /*25780*/  SHF.L.U32 R11, R8, 0x1f, RZ ;  /* 0x0000001f080b7819 */ /* 0x008fc800000006ff */
[----:B------:R-:W2:Y:S02]  /*25790*/  SYNCS.PHASECHK.TRANS64.TRYWAIT P0, [R7+URZ+0x334a0], R11 ;  /* 0x0334a00b070075a7 */ /* 0x000ea4000800017f */
[----:B--2---:R-:W-:Y:S05]  /*257a0*/  @!P0 BRA `(.L_x_1550) ;  /* 0x0000006c00f08947 */ /* 0x004fea0003800000 */
.L_x_1698:
[----:B------:R-:W-:Y:S05]  /*257b0*/  BSYNC B2 ;  /* 0x0000000000027941 */ /* 0x000fea0003800000 */
.L_x_1549:
[----:B------:R-:W-:Y:S04]  /*257c0*/  BSSY B2, `(.L_x_1551) ;  /* 0x0000009000027945 */ /* 0x000fe80003800000 */
[----:B------:R-:W-:Y:S05]  /*257d0*/  @P1 BRA `(.L_x_1552) ;  /* 0x00000000001c1947 */ /* 0x000fea0003800000 */
[----:B-1----:R-:W1:Y:S02]  /*257e0*/  S2R R5, SR_TID.X ;  /* 0x0000000000057919 */ /* 0x002e640000002100 */
[----:B-1----:R-:W-:Y:S01]  /*257f0*/  LOP3.LUT R6, R5, 0x1f, RZ, 0xc0, !PT ;  /* 0x0000001f05067812 */ /* 0x002fe200078ec0ff */
[----:B------:R-:W-:-:S03]  /*25800*/  IMAD.MOV.U32 R5, RZ, RZ, 0x7800 ;  /* 0x00007800ff057424 */ /* 0x000fc600078e00ff */
[----:B------:R-:W-:Y:S01]  /*25810*/  ISETP.NE.AND P0, PT, R6, RZ, PT ;  /* 0x000000ff0600720c */ /* 0x000fe20003f05270 */
[----:B------:R3:W-:-:S12]  /*25820*/  SYNCS.ARRIVE.TRANS64 RZ, [R7+URZ+0x33490], R5 ;  /* 0x0334900507ff79a7 */ /* 0x0007d8000800003f */
[----:B---3--:R-:W-:Y:S05]  /*25830*/  @!P0 BRA `(.L_x_1552) ;  /* 0x0000000000048947 */ /* 0x008fea0003800000 */
[----:B------:R-:W-:Y:S01]  /*25840*/  BPT.TRAP 0x1 ;  /* 0x000000040000795c */ /* 0x000fe20000300000 */
.L_x_1552:
[----:B------:R-:W-:Y:S05]  /*25850*/  BSYNC B2 ;  /* 0x0000000000027941 */ /* 0x000fea0003800000 */
.L_x_1551:
[----:B-1----:R-:W3:Y:S01]  /*25860*/  LDL R5, [R1+0x2e4] ;  /* 0x0002e40001057983 */ /* 0x002ee20000100800 */
[----:B------:R-:W-:Y:S01]  /*25870*/  IMAD.MOV.U32 R6, RZ, RZ, RZ ;  /* 0x000000ffff067224 */ /* 0x000fe200078e00ff */
[----:B------:R-:W-:Y:S01]  /*25880*/  UIADD3 UR4, UP0, UR40, 0x570, URZ ;  /* 0x0000057028047890 */ /* 0x000fe2000ff1e03f */
[----:B------:R-:W-:Y:S01]  /*25890*/  PLOP3.LUT P0, PT, PT, PT, PT, 0x80, 0x0 ;  /* 0x000000000000781c */ /* 0x000fe20003f0f070 */
[----:B------:R-:W-:Y:S01]  /*258a0*/  UMOV UR6, 0x0 ;  /* 0x0000000000067882 */ /* 0x000fe20000000000 */
[----:B------:R-:W-:Y:S01]  /*258b0*/  UMOV UR7, 0x12f00000 ;  /* 0x12f0000000077882 */ /* 0x000fe20000000000 */
[----:B------:R-:W-:Y:S01]  /*258c0*/  R2UR UR10, R6 ;  /* 0x00000000060a72ca */ /* 0x000fe200000e0000 */
[----:B------:R-:W-:Y:S01]  /*258d0*/  IMAD R6, R10, 0xa0, R0 ;  /* 0x000000a00a067824 */ /* 0x000fe200078e0200 */
[----:B------:R-:W-:-:S03]  /*258e0*/  UIADD3.X UR5, URZ, UR41, URZ, UP0, !UPT ;  /* 0x000000293f057290 */ /* 0x000fc600087fe43f */
[----:B------:R-:W-:Y:S02]  /*258f0*/  VIADD R6, R6, 0xffffff60 ;  /* 0xffffff6006067836 */ /* 0x000fe40000000000 */
[----:B---3--:R-:W-:Y:S02]  /*25900*/  IMAD R9, R5, 0x7800, R19 ;  /* 0x0000780005097824 */ /* 0x008fe400078e0213 */
[----:B------:R-:W-:Y:S02]  /*25910*/  VIADD R5, R7, 0x33490 ;  /* 0x0003349007057836 */ /* 0x000fe40000000000 */
[----:B------:R-:W-:-:S07]  /*25920*/  VIADD R8, R9, 0x24200 ;  /* 0x0002420009087836 */ /* 0x000fce0000000000 */
.L_x_1553:
        /* <DEDUP_REMOVED lines=10> */
[----:B0-----:R-:W-:Y:S01]  /*259d0*/  IMAD.MOV.U32 R15, RZ, RZ, 0x40 ;  /* 0x00000040ff0f7424 */ /* 0x001fe200078e00ff */
[----:B------:R-:W-:Y:S01]  /*259e0*/  PLOP3.LUT P0, PT, PT, PT, PT, 0x80, 0x0 ;  /* 0x000000000000781c */ /* 0x000fe20003f0f070 */
[----:B------:R-:W-:Y:S01]  /*259f0*/  VIADD R8, R9, 0x26a00 ;  /* 0x00026a0009087836 */ /* 0x000fe20000000000 */
[----:B------:R-:W-:Y:S01]  /*25a00*/  UMOV UR6, 0x0 ;  /* 0x0000000000067882 */ /* 0x000fe20000000000 */
[----:B------:R-:W-:Y:S01]  /*25a10*/  UMOV UR7, 0x12f00000 ;  /* 0x12f0000000077882 */ /* 0x000fe20000000000 */
[----:B------:R-:W-:-:S15]  /*25a20*/  R2UR UR10, R15 ;  /* 0x000000000f0a72ca */ /* 0x000fde00000e0000 */
.L_x_1554:
        /* <DEDUP_REMOVED lines=16> */
.L_x_1555:
        /* <DEDUP_REMOVED lines=13> */
.L_x_1699:
[----:B------:R-:W-:Y:S05]  /*25c00*/  BSYNC B2 ;  /* 0x0000000000027941 */ /* 0x000fea0003800000 */
.L_x_1556:
[----:B------:R-:W-:Y:S01]  /*25c10*/  BSSY B2, `(.L_x_1558) ;  /* 0x000000b000027945 */ /* 0x000fe20003800000 */
[----:B------:R-:W-:Y:S02]  /*25c20*/  IMAD.MOV.U32 R12, RZ, RZ, 0x0 ;  /* 0x00000000ff0c7424 */ /* 0x000fe400078e00ff */
[----:B------:R-:W-:Y:S01]  /*25c30*/  IMAD.MOV.U32 R13, RZ, RZ, 0x12f00000 ;  /* 0x12f00000ff0d7424 */ /* 0x000fe200078e00ff */
[----:B------:R-:W-:Y:S06]  /*25c40*/  @P1 BRA `(.L_x_1559) ;  /* 0x00000000001c1947 */ /* 0x000fec0003800000 */
[----:B------:R-:W1:Y:S02]  /*25c50*/  S2R R5, SR_TID.X ;  /* 0x0000000000057919 */ /* 0x000e640000002100 */
[----:B-1----:R-:W-:Y:S01]  /*25c60*/  LOP3.LUT R8, R5, 0x1f, RZ, 0xc0, !PT ;  /* 0x0000001f05087812 */ /* 0x002fe200078ec0ff */
[----:B------:R-:W-:-:S03]  /*25c70*/  IMAD.MOV.U32 R5, RZ, RZ, 0x7800 ;  /* 0x00007800ff057424 */ /* 0x000fc600078e00ff */
[----:B------:R-:W-:Y:S01]  /*25c80*/  ISETP.NE.AND P0, PT, R8, RZ, PT ;  /* 0x000000ff0800720c */ /* 0x000fe20003f05270 */
[----:B------:R1:W-:-:S12]  /*25c90*/  SYNCS.ARRIVE.TRANS64 RZ, [R7+URZ+0x334b0], R5 ;  /* 0x0334b00507ff79a7 */ /* 0x0003d8000800003f */
[----:B-1----:R-:W-:Y:S05]  /*25ca0*/  @!P0 BRA `(.L_x_1559) ;  /* 0x0000000000048947 */ /* 0x002fea0003800000 */
[----:B------:R-:W-:Y:S01]  /*25cb0*/  BPT.TRAP 0x1 ;  /* 0x000000040000795c */ /* 0x000fe20000300000 */
.L_x_1559:
[----:B------:R-:W-:Y:S05]  /*25cc0*/  BSYNC B2 ;  /* 0x0000000000027941 */ /* 0x000fea0003800000 */
.L_x_1558:
[----:B------:R-:W-:Y:S01]  /*25cd0*/  R2UR UR6, R12 ;  /* 0x000000000c0672ca */ /* 0x000fe200000e0000 */
[----:B------:R-:W-:Y:S01]  /*25ce0*/  IMAD.MOV.U32 R5, RZ, RZ, RZ ;  /* 0x000000ffff057224 */ /* 0x000fe200078e00ff */
[----:B------:R-:W-:Y:S01]  /*25cf0*/  R2UR UR7, R13 ;  /* 0x000000000d0772ca */ /* 0x000fe200000e0000 */
[----:B------:R-:W-:Y:S01]  /*25d00*/  UIADD3 UR4, UP0, UR40, 0x670, URZ ;  /* 0x0000067028047890 */ /* 0x000fe2000ff1e03f */
[----:B------:R-:W-:Y:S01]  /*25d10*/  PLOP3.LUT P0, PT, PT, PT, PT, 0x80, 0x0 ;  /* 0x000000000000781c */ /* 0x000fe20003f0f070 */
[----:B0-2---:R-:W-:Y:S01]  /*25d20*/  VIADD R7, R7, 0x334b0 ;  /* 0x000334b007077836 */ /* 0x005fe20000000000 */
[----:B------:R-:W-:Y:S01]  /*25d30*/  R2UR UR10, R5 ;  /* 0x00000000050a72ca */ /* 0x000fe200000e0000 */
[----:B------:R-:W-:Y:S01]  /*25d40*/  VIADD R5, R9, 0xf200 ;  /* 0x0000f20009057836 */ /* 0x000fe20000000000 */
[----:B------:R-:W-:-:S13]  /*25d50*/  UIADD3.X UR5, URZ, UR41, URZ, UP0, !UPT ;  /* 0x000000293f057290 */ /* 0x000fda00087fe43f */
.L_x_1560:
        /* <DEDUP_REMOVED lines=15> */
.L_x_1561:
        /* <DEDUP_REMOVED lines=15> */
.L_x_1562:
        /* <DEDUP_REMOVED lines=10> */
.L_x_1548:
[----:B------:R-:W-:Y:S05]  /*25fe0*/  BSYNC B1 ;  /* 0x0000000000017941 */ /* 0x000fea0003800000 */
.L_x_1547:
[----:B-1----:R-:W2:Y:S04]  /*25ff0*/  LDL.LU R5, [R1+0x2e4] ;  /* 0x0002e40001057983 */ /* 0x002ea80000300800 */
[----:B------:R-:W3:Y:S01]  /*26000*/  LDL.LU R8, [R1+0x2ec] ;  /* 0x0002ec0001087983 */ /* 0x000ee20000300800 */
[----:B------:R-:W-:Y:S01]  /*26010*/  VIADD R10, R10, 0xfffffffe ;  /* 0xfffffffe0a0a7836 */ /* 0x000fe20000000000 */
[----:B------:R-:W-:-:S04]  /*26020*/  PLOP3.LUT P0, PT, PT, PT, PT, 0x8, 0x0 ;  /* 0x000000000000781c */ /* 0x000fc80003f0e170 */
[----:B------:R-:W-:Y:S01]  /*26030*/  ISETP.GE.AND P2, PT, R10, R3, PT ;  /* 0x000000030a00720c */ /* 0x000fe20003f46270 */
[----:B--2---:R-:W-:-:S05]  /*26040*/  VIADD R5, R5, 0x1 ;  /* 0x0000000105057836 */ /* 0x004fca0000000000 */
[----:B------:R-:W-:-:S04]  /*26050*/  ISETP.NE.AND P1, PT, R5, 0x2, PT ;  /* 0x000000020500780c */ /* 0x000fc80003f25270 */
[----:B------:R-:W-:Y:S02]  /*26060*/  SEL R6, RZ, 0x1, P1 ;  /* 0x00000001ff067807 */ /* 0x000fe40000800000 */
[----:B------:R-:W-:Y:S02]  /*26070*/  SEL R5, R5, RZ, P1 ;  /* 0x000000ff05057207 */ /* 0x000fe40000800000 */
[----:B---3--:R-:W-:-:S03]  /*26080*/  LOP3.LUT R8, R8, R6, RZ, 0x3c, !PT ;  /* 0x0000000608087212 */ /* 0x008fc600078e3cff */
[----:B------:R1:W-:Y:S04]  /*26090*/  STL [R1+0x2e4], R5 ;  /* 0x0002e40501007387 */ /* 0x0003e80000100800 */
[----:B------:R1:W-:Y:S01]  /*260a0*/  STL [R1+0x2ec], R8 ;  /* 0x0002ec0801007387 */ /* 0x0003e20000100800 */
[----:B------:R-:W-:Y:S05]  /*260b0*/  @!P2 BRA `(.L_x_1541) ;  /* 0x000000080070a947 */ /* 0x000fea0003800000 */
.L_x_1579:
[----:B------:R-:W-:Y:S05]  /*260c0*/  YIELD ;  /* 0x0000000000007946 */ /* 0x000fea0003800000 */
[----:B------:R-:W-:Y:S04]  /*260d0*/  BSSY B1, `(.L_x_1563) ;  /* 0x000008e000017945 */ /* 0x000fe80003800000 */
[----:B--2---:R-:W-:Y:S05]  /*260e0*/  @!P6 BRA `(.L_x_1564) ;  /* 0x000000080030e947 */ /* 0x004fea0003800000 */
[----:B------:R-:W2:Y:S04]  /*260f0*/  LDL R7, [R1+0x2e4] ;  /* 0x0002e40001077983 */ /* 0x000ea80000100800 */
[----:B------:R-:W3:Y:S01]  /*26100*/  LDL R6, [R1+0x2ec] ;  /* 0x0002ec0001067983 */ /* 0x000ee20000100800 */
[----:B-1----:R-:W1:Y:S01]  /*26110*/  S2R R5, SR_TID.X ;  /* 0x0000000000057919 */ /* 0x002e620000002100 */
[----:B------:R-:W-:Y:S01]  /*26120*/  BSSY B2, `(.L_x_1565) ;  /* 0x0000007000027945 */ /* 0x000fe20003800000 */
[----:B-1----:R-:W-:-:S04]  /*26130*/  LOP3.LUT R5, R5, 0x7f, RZ, 0xc0, !PT ;  /* 0x0000007f05057812 */ /* 0x002fc800078ec0ff */
[----:B------:R-:W-:Y:S01]  /*26140*/  ISETP.NE.AND P2, PT, R5, RZ, PT ;  /* 0x000000ff0500720c */ /* 0x000fe20003f45270 */
[----:B--2---:R-:W-:Y:S01]  /*26150*/  IMAD R9, R7, 0x8, R19 ;  /* 0x0000000807097824 */ /* 0x004fe200078e0213 */
[----:B---3--:R-:W-:-:S04]  /*26160*/  SHF.L.U32 R8, R6, 0x1f, RZ ;  /* 0x0000001f06087819 */ /* 0x008fc800000006ff */
[----:B------:R-:W1:Y:S02]  /*26170*/  SYNCS.PHASECHK.TRANS64.TRYWAIT P1, [R9+URZ+0x334a0], R8 ;  /* 0x0334a008090075a7 */ /* 0x000e64000802017f */
[----:B-1----:R-:W-:Y:S05]  /*26180*/  @!P1 BRA `(.L_x_1566) ;  /* 0x0000006400a09947 */ /* 0x002fea0003800000 */
.L_x_1700:
[----:B------:R-:W-:Y:S05]  /*26190*/  BSYNC B2 ;  /* 0x0000000000027941 */ /* 0x000fea0003800000 */
.L_x_1565:
[----:B------:R-:W-:Y:S04]  /*261a0*/  BSSY B2, `(.L_x_1567) ;  /* 0x0000009000027945 */ /* 0x000fe80003800000 */
[----:B------:R-:W-:Y:S05]  /*261b0*/  @P2 BRA `(.L_x_1568) ;  /* 0x00000000001c2947 */ /* 0x000fea0003800000 */
[----:B------:R-:W2:Y:S02]  /*261c0*/  S2R R5, SR_TID.X ;  /* 0x0000000000057919 */ /* 0x000ea40000002100 */
[----:B--2---:R-:W-:Y:S01]  /*261d0*/  LOP3.LUT R6, R5, 0x1f, RZ, 0xc0, !PT ;  /* 0x0000001f05067812 */ /* 0x004fe200078ec0ff */
[----:B------:R-:W-:-:S03]  /*261e0*/  IMAD.MOV.U32 R5, RZ, RZ, 0x7800 ;  /* 0x00007800ff057424 */ /* 0x000fc600078e00ff */
[----:B------:R-:W-:Y:S01]  /*261f0*/  ISETP.NE.AND P1, PT, R6, RZ, PT ;  /* 0x000000ff0600720c */ /* 0x000fe20003f25270 */
[----:B------:R2:W-:-:S12]  /*26200*/  SYNCS.ARRIVE.TRANS64 RZ, [R9+URZ+0x33490], R5 ;  /* 0x0334900509ff79a7 */ /* 0x0005d8000800003f */
[----:B--2---:R-:W-:Y:S05]  /*26210*/  @!P1 BRA `(.L_x_1568) ;  /* 0x0000000000049947 */ /* 0x004fea0003800000 */
[----:B------:R-:W-:Y:S01]  /*26220*/  BPT.TRAP 0x1 ;  /* 0x000000040000795c */ /* 0x000fe20000300000 */
.L_x_1568:
[----:B------:R-:W-:Y:S05]  /*26230*/  BSYNC B2 ;  /* 0x0000000000027941 */ /* 0x000fea0003800000 */
.L_x_1567:
        /* <DEDUP_REMOVED lines=12> */
.L_x_1569:
        /* <DEDUP_REMOVED lines=12> */
[----:B------:R-:W-:Y:S01]  /*263c0*/  UMOV UR6, 0x0 ;  /* 0x0000000000067882 */ /* 0x000fe20000000000 */
[----:B------:R-:W-:Y:S02]  /*263d0*/  UMOV UR7, 0x12f00000 ;  /* 0x12f0000000077882 */ /* 0x000fe40000000000 */
[----:B------:R-:W-:Y:S01]  /*263e0*/  R2UR UR10, R11 ;  /* 0x000000000b0a72ca */ /* 0x000fe200000e0000 */
[----:B------:R-:W-:-:S14]  /*263f0*/  VIADD R11, R7, 0x26a00 ;  /* 0x00026a00070b7836 */ /* 0x000fdc0000000000 */
.L_x_1570:
        /* <DEDUP_REMOVED lines=10> */
[----:B0-----:R-:W-:Y:S01]  /*264a0*/  IMAD.MOV.U32 R15, RZ, RZ, 0x80 ;  /* 0x00000080ff0f7424 */ /* 0x001fe200078e00ff */
[----:B------:R-:W-:Y:S01]  /*264b0*/  PLOP3.LUT P1, PT, PT, PT, PT, 0x80, 0x0 ;  /* 0x000000000000781c */ /* 0x000fe20003f2f070 */
[----:B------:R-:W-:Y:S01]  /*264c0*/  VIADD R11, R7, 0x29200 ;  /* 0x00029200070b7836 */ /* 0x000fe20000000000 */
[----:B------:R-:W-:Y:S01]  /*264d0*/  UMOV UR6, 0x0 ;  /* 0x0000000000067882 */ /* 0x000fe20000000000 */
[----:B------:R-:W-:Y:S01]  /*264e0*/  UMOV UR7, 0x12f00000 ;  /* 0x12f0000000077882 */ /* 0x000fe20000000000 */
[----:B------:R-:W-:-:S15]  /*264f0*/  R2UR UR10, R15 ;  /* 0x000000000f0a72ca */ /* 0x000fde00000e0000 */
.L_x_1571:
        /* <DEDUP_REMOVED lines=13> */
.L_x_1701:
[----:B------:R-:W-:Y:S05]  /*265d0*/  BSYNC B2 ;  /* 0x0000000000027941 */ /* 0x000fea0003800000 */
.L_x_1572:
        /* <DEDUP_REMOVED lines=11> */
.L_x_1575:
[----:B------:R-:W-:Y:S05]  /*26690*/  BSYNC B2 ;  /* 0x0000000000027941 */ /* 0x000fea0003800000 */
.L_x_1574:
        /* <DEDUP_REMOVED lines=8> */
.L_x_1576:
        /* <DEDUP_REMOVED lines=11> */
[----:B------:R-:W-:Y:S01]  /*267d0*/  R2UR UR6, R12 ;  /* 0x000000000c0672ca */ /* 0x000fe200000e0000 */
[----:B------:R-:W-:Y:S01]  /*267e0*/  VIADD R5, R7, 0x11a00 ;  /* 0x00011a0007057836 */ /* 0x000fe20000000000 */
[----:B------:R-:W-:Y:S02]  /*267f0*/  R2UR UR7, R13 ;  /* 0x000000000d0772ca */ /* 0x000fe400000e0000 */
[----:B------:R-:W-:Y:S02]  /*26800*/  R2UR UR10, R8 ;  /* 0x00000000080a72ca */ /* 0x000fe400000e0000 */
[----:B------:R-:W-:-:S13]  /*26810*/  PLOP3.LUT P1, PT, PT, PT, PT, 0x80, 0x0 ;  /* 0x000000000000781c */ /* 0x000fda0003f2f070 */
.L_x_1577:
        /* <DEDUP_REMOVED lines=15> */
.L_x_1578:
        /* <DEDUP_REMOVED lines=10> */
.L_x_1564:
[----:B------:R-:W-:Y:S05]  /*269b0*/  BSYNC B1 ;  /* 0x0000000000017941 */ /* 0x000fea0003800000 */
.L_x_1563:
[----:B-1----:R-:W2:Y:S04]  /*269c0*/  LDL.LU R5, [R1+0x2e4] ;  /* 0x0002e40001057983 */ /* 0x002ea80000300800 */
[----:B------:R-:W3:Y:S01]  /*269d0*/  LDL.LU R8, [R1+0x2ec] ;  /* 0x0002ec0001087983 */ /* 0x000ee20000300800 */
[C---:B------:R-:W-:Y:S01]  /*269e0*/  ISETP.GT.AND P2, PT, R10.reuse, R3, PT ;  /* 0x000000030a00720c */ /* 0x040fe20003f44270 */
[----:B------:R-:W-:Y:S02]  /*269f0*/  VIADD R10, R10, 0xffffffff ;  /* 0xffffffff0a0a7836 */ /* 0x000fe40000000000 */
[----:B--2---:R-:W-:-:S05]  /*26a00*/  VIADD R5, R5, 0x1 ;  /* 0x0000000105057836 */ /* 0x004fca0000000000 */
[----:B------:R-:W-:-:S04]  /*26a10*/  ISETP.NE.AND P1, PT, R5, 0x2, PT ;  /* 0x000000020500780c */ /* 0x000fc80003f25270 */
[----:B------:R-:W-:Y:S02]  /*26a20*/  SEL R6, RZ, 0x1, P1 ;  /* 0x00000001ff067807 */ /* 0x000fe40000800000 */
[----:B------:R-:W-:Y:S02]  /*26a30*/  SEL R5, R5, RZ, P1 ;  /* 0x000000ff05057207 */ /* 0x000fe40000800000 */
[----:B---3--:R-:W-:-:S03]  /*26a40*/  LOP3.LUT R8, R8, R6, RZ, 0x3c, !PT ;  /* 0x0000000608087212 */ /* 0x008fc600078e3cff */
[----:B------:R2:W-:Y:S04]  /*26a50*/  STL [R1+0x2e4], R5 ;  /* 0x0002e40501007387 */ /* 0x0005e80000100800 */
[----:B------:R2:W-:Y:S01]  /*26a60*/  STL [R1+0x2ec], R8 ;  /* 0x0002ec0801007387 */ /* 0x0005e20000100800 */
[----:B------:R-:W-:Y:S05]  /*26a70*/  @P2 BRA `(.L_x_1579) ;  /* 0xfffffff400902947 */ /* 0x000fea000383ffff */
.L_x_1541:
[----:B------:R-:W-:Y:S05]  /*26a80*/  BSYNC B0 ;  /* 0x0000000000007941 */ /* 0x000fea0003800000 */
.L_x_1540:
[----:B-12---:R-:W2:Y:S01]  /*26a90*/  LDL R8, [R1+0x2f8] ;  /* 0x0002f80001087983 */ /* 0x006ea20000100800 */
[----:B------:R-:W1:Y:S01]  /*26aa0*/  LDC R0, c[0x0][0x448] ;  /* 0x00011200ff007b82 */ /* 0x000e620000000800 */
[----:B------:R-:W-:Y:S07]  /*26ab0*/  @!P0 WARPSYNC.ALL ;  /* 0x0000000000008948 */ /* 0x000fee0003800000 */
[----:B------:R-:W-:Y:S01]  /*26ac0*/  @!P0 BAR.SYNC.DEFER_BLOCKING 0xc, 0x180 ;  /* 0x0306000000008b1d */ /* 0x000fe20000010000 */
[----:B-1----:R-:W-:-:S13]  /*26ad0*/  ISETP.NE.AND P1, PT, R0, 0x1, PT ;  /* 0x000000010000780c */ /* 0x002fda0003f25270 */
[----:B------:R-:W1:Y:S08]  /*26ae0*/  @P1 LDC R2, c[0x0][0x44c] ;  /* 0x00011300ff021b82 */ /* 0x000e700000000800 */
[----:B------:R-:W3:Y:S01]  /*26af0*/  @P1 LDC R3, c[0x0][0x450] ;  /* 0x00011400ff031b82 */ /* 0x000ee20000000800 */
[----:B--2---:R-:W-:-:S04]  /*26b00*/  VIADD R0, R8, 0x7f ;  /* 0x0000007f08007836 */ /* 0x004fc80000000000 */
[----:B-1----:R-:W-:-:S05]  /*26b10*/  @P1 IMAD.HI.U32 R2, R0, R2, RZ ;  /* 0x0000000200021227 */ /* 0x002fca00078e00ff */
[----:B---3--:R-:W-:Y:S02]  /*26b20*/  @P1 SHF.R.U32.HI R0, RZ, R3, R2 ;  /* 0x00000003ff001219 */ /* 0x008fe40000011602 */
[----:B------:R-:W1:Y:S03]  /*26b30*/  LDC.64 R2, c[0x0][0x9e0] ;  /* 0x00027800ff027b82 */ /* 0x000e660000000a00 */
[----:B------:R-:W-:Y:S01]  /*26b40*/  IMAD.IADD R0, R20, 0x1, R0 ;  /* 0x0000000114007824 */ /* 0x000fe200078e0200 */
[----:B-1----:R-:W-:-:S03]  /*26b50*/  ISETP.GE.AND P2, PT, R3, 0x1, PT ;  /* 0x000000010300780c */ /* 0x002fc60003f46270 */
[----:B------:R-:W-:-:S10]  /*26b60*/  IMAD.IADD R2, R0, 0x1, R2 ;  /* 0x0000000100027824 */ /* 0x000fd400078e0202 */
[----:B------:R-:W-:Y:S05]  /*26b70*/  @!P2 BRA `(.L_x_1580) ;  /* 0x000000000048a947 */ /* 0x000fea0003800000 */
        /* <DEDUP_REMOVED lines=11> */
.L_x_1582:
[----:B------:R-:W-:-:S13]  /*26c30*/  ISETP.NE.AND P0, PT, R3, 0x1, PT ;  /* 0x000000010300780c */ /* 0x000fda0003f05270 */
[----:B------:R-:W1:Y:S02]  /*26c40*/  @P0 LDC.64 R6, c[0x0][0x9e8] ;  /* 0x00027a00ff060b82 */ /* 0x000e640000000a00 */
[----:B-1----:R-:W-:-:S05]  /*26c50*/  @P0 IMAD.HI.U32 R6, R5, R6, RZ ;  /* 0x0000000605060227 */ /* 0x002fca00078e00ff */
[----:B------:R-:W-:-:S07]  /*26c60*/  @P0 SHF.R.U32.HI R5, RZ, R7, R6 ;  /* 0x00000007ff050219 */ /* 0x000fce0000011606 */
.L_x_1583:
[----:B------:R-:W-:Y:S05]  /*26c70*/  BSYNC B0 ;  /* 0x0000000000007941 */ /* 0x000fea0003800000 */
.L_x_1581:
[----:B------:R-:W-:-:S05]  /*26c80*/  IMAD R5, R5, R3, R3 ;  /* 0x0000000305057224 */ /* 0x000fca00078e0203 */
[----:B------:R-:W-:-:S07]  /*26c90*/  VIMNMX R2, R2, R5, PT ;  /* 0x0000000502027248 */ /* 0x000fce0003fe0100 */
.L_x_1580:
[----:B------:R-:W-:Y:S01]  /*26ca0*/  VIADD R2, R2, 0x9f ;  /* 0x0000009f02027836 */ /* 0x000fe20000000000 */
[----:B------:R-:W1:Y:S01]  /*26cb0*/  @P1 LDC R6, c[0x0][0x450] ;  /* 0x00011400ff061b82 */ /* 0x000e620000000800 */
[----:B------:R-:W-:Y:S01]  /*26cc0*/  IMAD.MOV.U32 R0, RZ, RZ, R8 ;  /* 0x000000ffff007224 */ /* 0x000fe200078e0008 */
[----:B------:R-:W-:Y:S01]  /*26cd0*/  ULDC UR4, c[0x0][0x9dc] ;  /* 0x0002770000047ab9 */ /* 0x000fe20000000800 */
[----:B------:R-:W-:-:S05]  /*26ce0*/  IMAD.HI R2, R2, 0x66666667, RZ ;  /* 0x6666666702027827 */ /* 0x000fca00078e02ff */
[----:B------:R-:W-:-:S04]  /*26cf0*/  SHF.R.U32.HI R5, RZ, 0x1f, R2 ;  /* 0x0000001fff057819 */ /* 0x000fc80000011602 */
[----:B------:R-:W-:Y:S02]  /*26d00*/  LEA.HI.SX32 R5, R2, R5, 0x1a ;  /* 0x0000000502057211 */ /* 0x000fe400078fd2ff */
[----:B------:R-:W2:Y:S02]  /*26d10*/  @P1 LDC R2, c[0x0][0x44c] ;  /* 0x00011300ff021b82 */ /* 0x000ea40000000800 */
[----:B------:R-:W-:Y:S01]  /*26d20*/  VIMNMX R5, R21, R5, PT ;  /* 0x0000000515057248 */ /* 0x000fe20003fe0100 */
[----:B--2---:R-:W-:-:S05]  /*26d30*/  @P1 IMAD.HI.U32 R2, R8, R2, RZ ;  /* 0x0000000208021227 */ /* 0x004fca00078e00ff */
[----:B-1----:R-:W-:-:S05]  /*26d40*/  @P1 SHF.R.U32.HI R0, RZ, R6, R2 ;  /* 0x00000006ff001219 */ /* 0x002fca0000011602 */
[----:B------:R-:W-:-:S04]  /*26d50*/  IMAD.IADD R0, R18, 0x1, R0 ;  /* 0x0000000112007824 */ /* 0x000fc800078e0200 */
[----:B------:R-:W-:Y:S01]  /*26d60*/  VIADD R2, R0, -UR4 ;  /* 0x8000000400027c36 */ /* 0x000fe20008000000 */
        /* <DEDUP_REMOVED lines=11> */
.L_x_1586:
[----:B------:R-:W-:-:S13]  /*26e20*/  ISETP.NE.AND P0, PT, R3, 0x1, PT ;  /* 0x000000010300780c */ /* 0x000fda0003f05270 */
[----:B------:R-:W1:Y:S02]  /*26e30*/  @P0 LDC.64 R6, c[0x0][0x9e8] ;  /* 0x00027a00ff060b82 */ /* 0x000e640000000a00 */
[----:B-1----:R-:W-:-:S05]  /*26e40*/  @P0 IMAD.HI.U32 R6, R0, R6, RZ ;  /* 0x0000000600060227 */ /* 0x002fca00078e00ff */
[----:B------:R-:W-:-:S07]  /*26e50*/  @P0 SHF.R.U32.HI R0, RZ, R7, R6 ;  /* 0x00000007ff000219 */ /* 0x000fce0000011606 */
.L_x_1587:
[----:B------:R-:W-:Y:S05]  /*26e60*/  BSYNC B0 ;  /* 0x0000000000007941 */ /* 0x000fea0003800000 */
.L_x_1585:
[----:B------:R-:W-:-:S05]  /*26e70*/  IMAD R0, R0, R3, RZ ;  /* 0x0000000300007224 */ /* 0x000fca00078e02ff */
[----:B------:R-:W-:-:S07]  /*26e80*/  VIMNMX R2, R2, R0, !PT ;  /* 0x0000000002027248 */ /* 0x000fce0007fe0100 */
.L_x_1584:
[----:B------:R-:W-:Y:S01]  /*26e90*/  ISETP.NE.AND P1, PT, R4, RZ, PT ;  /* 0x000000ff0400720c */ /* 0x000fe20003f25270 */
[----:B------:R-:W-:Y:S01]  /*26ea0*/  IMAD.HI R2, R2, 0x66666667, RZ ;  /* 0x6666666702027827 */ /* 0x000fe200078e02ff */
[----:B------:R-:W-:Y:S04]  /*26eb0*/  BSSY B0, `(.L_x_1588) ;  /* 0x0000023000007945 */ /* 0x000fe80003800000 */
[----:B------:R-:W-:-:S04]  /*26ec0*/  SHF.R.U32.HI R0, RZ, 0x1f, R2 ;  /* 0x0000001fff007819 */ /* 0x000fc80000011602 */
[----:B------:R-:W-:Y:S01]  /*26ed0*/  LEA.HI.SX32 R0, R2, R0, 0x1a ;  /* 0x0000000002007211 */ /* 0x000fe200078fd2ff */
[----:B------:R-:W-:Y:S02]  /*26ee0*/  IMAD.MOV.U32 R2, RZ, RZ, RZ ;  /* 0x000000ffff027224 */ /* 0x000fe400078e00ff */
[----:B------:R-:W1:Y:S01]  /*26ef0*/  @!P1 LDC R4, c[0x0][0x9f0] ;  /* 0x00027c00ff049b82 */ /* 0x000e620000000800 */
[----:B------:R-:W-:-:S04]  /*26f00*/  VIMNMX R0, RZ, R0, !PT ;  /* 0x00000000ff007248 */ /* 0x000fc80007fe0100 */
[----:B------:R-:W-:-:S13]  /*26f10*/  ISETP.GT.AND P0, PT, R5, R0, PT ;  /* 0x000000000500720c */ /* 0x000fda0003f04270 */
[----:B------:R-:W-:Y:S05]  /*26f20*/  @!P0 BRA `(.L_x_1589) ;  /* 0x00000000006c8947 */ /* 0x000fea0003800000 */
[----:B-1----:R-:W-:-:S04]  /*26f30*/  IABS R6, R4 ;  /* 0x0000000400067213 */ /* 0x002fc80000000000 */
[----:B------:R-:W1:Y:S08]  /*26f40*/  I2F.RP R2, R6 ;  /* 0x0000000600027306 */ /* 0x000e700000209400 */
[----:B-1----:R-:W1:Y:S02]  /*26f50*/  MUFU.RCP R2, R2 ;  /* 0x0000000200027308 */ /* 0x002e640000001000 */
[----:B-1----:R-:W-:-:S06]  /*26f60*/  VIADD R2, R2, 0xffffffe ;  /* 0x0ffffffe02027836 */ /* 0x002fcc0000000000 */
[----:B------:R-:W1:Y:S02]  /*26f70*/  F2I.FTZ.U32.TRUNC.NTZ R3, R2 ;  /* 0x0000000200037305 */ /* 0x000e64000021f000 */
[----:B-1----:R-:W-:-:S04]  /*26f80*/  IMAD.MOV R2, RZ, RZ, -R3 ;  /* 0x000000ffff027224 */ /* 0x002fc800078e0a03 */
[----:B------:R-:W-:Y:S02]  /*26f90*/  IMAD R7, R2, R6, RZ ;  /* 0x0000000602077224 */ /* 0x000fe400078e02ff */
[----:B------:R-:W-:-:S04]  /*26fa0*/  IMAD.MOV.U32 R2, RZ, RZ, RZ ;  /* 0x000000ffff027224 */ /* 0x000fc800078e00ff */
[----:B------:R-:W-:Y:S01]  /*26fb0*/  IMAD.HI.U32 R9, R3, R7, R2 ;  /* 0x0000000703097227 */ /* 0x000fe200078e0002 */
[----:B------:R-:W-:Y:S02]  /*26fc0*/  IADD3 R7, R4, -0x1, R5 ;  /* 0xffffffff04077810 */ /* 0x000fe40007ffe005 */
[----:B------:R-:W-:-:S03]  /*26fd0*/  IABS R2, R4 ;  /* 0x0000000400027213 */ /* 0x000fc60000000000 */
[----:B------:R-:W-:Y:S02]  /*26fe0*/  IMAD.IADD R7, R7, 0x1, -R0 ;  /* 0x0000000107077824 */ /* 0x000fe400078e0a00 */
[----:B------:R-:W-:-:S03]  /*26ff0*/  IMAD.MOV R2, RZ, RZ, -R2 ;  /* 0x000000ffff027224 */ /* 0x000fc600078e0a02 */
[----:B------:R-:W-:Y:S01]  /*27000*/  IABS R3, R7 ;  /* 0x0000000700037213 */ /* 0x000fe20000000000 */
[----:B------:R-:W-:Y:S01]  /*27010*/  IMAD.MOV.U32 R8, RZ, RZ, R2 ;  /* 0x000000ffff087224 */ /* 0x000fe200078e0002 */
        /* <DEDUP_REMOVED lines=12> */
.L_x_1589:
[----:B------:R-:W-:Y:S05]  /*270e0*/  BSYNC B0 ;  /* 0x0000000000007941 */ /* 0x000fea0003800000 */
.L_x_1588:
[----:B------:R-:W2:Y:S02]  /*270f0*/  LDL.LU R3, [R1+0x2d4] ;  /* 0x0002d40001037983 */ /* 0x000ea40000300800 */
[----:B--2---:R-:W-:-:S05]  /*27100*/  IMAD R0, R3, R2, R0 ;  /* 0x0000000203007224 */ /* 0x004fca00078e0200 */
        /* <DEDUP_REMOVED lines=11> */
[----:B-1----:R-:W1:Y:S01]  /*271c0*/  LDC.64 R4, c[0x0][0xc60] ;  /* 0x00031800ff047b82 */ /* 0x002e620000000a00 */
[----:B------:R-:W2:Y:S08]  /*271d0*/  FLO.U32 R0, UR4 ;  /* 0x0000000400007d00 */ /* 0x000eb000080e0000 */
        /* <DEDUP_REMOVED lines=8> */
[----:B------:R3:W-:Y:S01]  /*27260*/  STL [R1+0x2d0], R0 ;  /* 0x0002d00001007387 */ /* 0x0007e20000100800 */
[----:B------:R-:W-:Y:S05]  /*27270*/  BRA `(.L_x_1591) ;  /* 0x0000003400947947 */ /* 0x000fea0003800000 */
.L_x_1590:
        /* <DEDUP_REMOVED lines=8> */
[----:B-1----:R-:W-:Y:S02]  /*27300*/  IMAD.U32 R4, RZ, RZ, UR6 ;  /* 0x00000006ff047e24 */ /* 0x002fe4000f8e00ff */
        /* <DEDUP_REMOVED lines=11> */
.L_x_1593:
[----:B------:R-:W-:Y:S05]  /*273c0*/  BSYNC B6 ;  /* 0x0000000000067941 */ /* 0x000fea0003800000 */
.L_x_1592:
        /* <DEDUP_REMOVED lines=22> */
.L_x_1595:
[----:B------:R-:W-:Y:S05]  /*27530*/  BSYNC B6 ;  /* 0x0000000000067941 */ /* 0x000fea0003800000 */
.L_x_1594:
        /* <DEDUP_REMOVED lines=20> */
.L_x_1597:
[----:B------:R-:W-:Y:S05]  /*27680*/  BSYNC B6 ;  /* 0x0000000000067941 */ /* 0x000fea0003800000 */
.L_x_1596:
[----:B------:R-:W-:Y:S01]  /*27690*/  LOP3.LUT P6, RZ, R17, 0x1, RZ, 0xc0, !PT ;  /* 0x0000000111ff7812 */ /* 0x000fe200078cc0ff */
[----:B------:R-:W-:-:S12]  /*276a0*/  BSSY B6, `(.L_x_1598) ;  /* 0x0000012000067945 */ /* 0x000fd80003800000 */
        /* <DEDUP_REMOVED lines=17> */
.L_x_1599:
[----:B------:R-:W-:Y:S05]  /*277c0*/  BSYNC B6 ;  /* 0x0000000000067941 */ /* 0x000fea0003800000 */
.L_x_1598:
[----:B------:R-:W2:Y:S01]  /*277d0*/  LDL R18, [R1+0x2dc] ;  /* 0x0002dc0001127983 */ /* 0x000ea20000100800 */
[----:B------:R-:W-:Y:S02]  /*277e0*/  ULDC.64 UR4, c[0x0][0x9f8] ;  /* 0x00027e0000047ab9 */ /* 0x000fe40000000a00 */
[----:B------:R-:W-:-:S04]  /*277f0*/  ISETP.NE.U32.AND P0, PT, RZ, UR4, PT ;  /* 0x00000004ff007c0c */ /* 0x000fc8000bf05070 */
[----:B------:R-:W-:Y:S01]  /*27800*/  ISETP.NE.AND.EX P0, PT, RZ, UR5, PT, P0 ;  /* 0x00000005ff007c0c */ /* 0x000fe2000bf05300 */
[----:B------:R-:W-:-:S12]  /*27810*/  ULDC.64 UR4, c[0x0][0xa08] ;  /* 0x0002820000047ab9 */ /* 0x000fd80000000a00 */
[----:B------:R-:W3:Y:S01]  /*27820*/  @P0 LDC.64 R2, c[0x0][0x9f8] ;  /* 0x00027e00ff020b82 */ /* 0x000ee20000000a00 */
[----:B--2---:R-:W-:Y:S02]  /*27830*/  IMAD.MOV.U32 R8, RZ, RZ, R18 ;  /* 0x000000ffff087224 */ /* 0x004fe400078e0012 */
[----:B---3--:R-:W-:-:S05]  /*27840*/  @P0 IMAD.WIDE R2, R18, 0x4, R2 ;  /* 0x0000000412020825 */ /* 0x008fca00078e0202 */
[----:B------:R2:W3:Y:S02]  /*27850*/  @P0 LDG.E R8, desc[UR50][R2.64] ;  /* 0x0000003202080981 */ /* 0x0004e4000c1e1900 */
[----:B--2---:R-:W2:Y:S02]  /*27860*/  LDC.64 R2, c[0x0][0x418] ;  /* 0x00010600ff027b82 */ /* 0x004ea40000000a00 */
[----:B--2---:R-:W-:Y:S01]  /*27870*/  LOP3.LUT P0, RZ, R2, UR4, RZ, 0xfc, !PT ;  /* 0x0000000402ff7c12 */ /* 0x004fe2000f80fcff */
[----:B------:R-:W-:-:S03]  /*27880*/  UMOV UR4, 0xffffffff ;  /* 0xffffffff00047882 */ /* 0x000fc60000000000 */
[----:B------:R-:W-:Y:S02]  /*27890*/  LOP3.LUT P0, RZ, R3, UR5, RZ, 0xfc, P0 ;  /* 0x0000000503ff7c12 */ /* 0x000fe4000800fcff */
[----:B---3--:R-:W-:Y:S01]  /*278a0*/  SHF.R.S32.HI R9, RZ, 0x1f, R8 ;  /* 0x0000001fff097819 */ /* 0x008fe20000011408 */
[----:B------:R2:W-:Y:S01]  /*278b0*/  STL [R1+0x2d4], R8 ;  /* 0x0002d40801007387 */ /* 0x0005e20000100800 */
[----:B------:R-:W-:-:S03]  /*278c0*/  SEL R18, R8, RZ, !P0 ;  /* 0x000000ff08127207 */ /* 0x000fc60004000000 */
[----:B------:R2:W-:Y:S01]  /*278d0*/  STL [R1+0x2f0], R9 ;  /* 0x0002f00901007387 */ /* 0x0005e20000100800 */
[----:B------:R-:W-:Y:S05]  /*278e0*/  BRA.DIV UR4, `(.L_x_1600) ;  /* 0x0000004e04f07947 */ /* 0x000fea000b800000 */
[----:B------:R-:W3:Y:S02]  /*278f0*/  S2R R0, SR_TID.X ;  /* 0x0000000000007919 */ /* 0x000ee40000002100 */
[----:B---3--:R-:W-:-:S04]  /*27900*/  SHF.R.U32.HI R0, RZ, 0x5, R0 ;  /* 0x00000005ff007819 */ /* 0x008fc80000011600 */
[----:B------:R-:W-:-:S05]  /*27910*/  LOP3.LUT R0, R0, 0x3, RZ, 0xc0, !PT ;  /* 0x0000000300007812 */ /* 0x000fca00078ec0ff */
[----:B------:R3:W4:Y:S02]  /*27920*/  SHFL.IDX PT, R14, R0, RZ, 0x1f ;  /* 0x00001fff000e7589 */ /* 0x00072400000e0000 */
.L_x_1704:
[----:B----4-:R-:W-:Y:S02]  /*27930*/  ISETP.NE.AND P0, PT, R14, RZ, PT ;  /* 0x000000ff0e00720c */ /* 0x010fe40003f05270 */
[----:B------:R-:W-:Y:S02]  /*27940*/  PLOP3.LUT P1, PT, PT, PT, PT, 0x8, 0x0 ;  /* 0x000000000000781c */ /* 0x000fe40003f2e170 */
[----:B------:R-:W-:-:S11]  /*27950*/  LOP3.LUT R17, R17, 0xfffffffe, RZ, 0xc0, !PT ;  /* 0xfffffffe11117812 */ /* 0x000fd600078ec0ff */
[----:B------:R-:W-:Y:S01]  /*27960*/  @P1 LOP3.LUT R17, R17, 0x1, RZ, 0xfc, !PT ;  /* 0x0000000111111812 */ /* 0x000fe200078efcff */
[----:B------:R-:W-:Y:S06]  /*27970*/  @P0 BRA `(.L_x_1601) ;  /* 0x0000000400ac0947 */ /* 0x000fec0003800000 */
[----:B------:R-:W-:-:S03]  /*27980*/  UMOV UR4, 0xffffffff ;  /* 0xffffffff00047882 */ /* 0x000fc60000000000 */
[----:B------:R-:W-:Y:S05]  /*27990*/  BRA.DIV UR4, `(.L_x_1602) ;  /* 0x0000004e04f87947 */ /* 0x000fea000b800000 */
[----:B------:R-:W-:-:S13]  /*279a0*/  ELECT P6, URZ, PT ;  /* 0x00000000003f782f */ /* 0x000fda00038c0000 */
.L_x_1707:
[----:B------:R-:W-:Y:S05]  /*279b0*/  @!P6 BRA `(.L_x_1601) ;  /* 0x00000004009ce947 */ /* 0x000fea0003800000 */
[----:B---3--:R-:W3:Y:S01]  /*279c0*/  LDL R0, [R1+0x310] ;  /* 0x0003100001007983 */ /* 0x008ee20000100800 */
[----:B------:R-:W-:-:S04]  /*279d0*/  ISETP.NE.U32.AND P0, PT, R2, RZ, PT ;  /* 0x000000ff0200720c */ /* 0x000fc80003f05070 */
[----:B------:R-:W-:Y:S01]  /*279e0*/  ISETP.NE.AND.EX P0, PT, R3, RZ, PT, P0 ;  /* 0x000000ff0300720c */ /* 0x000fe20003f05300 */
[----:B---3--:R-:W-:-:S12]  /*279f0*/  VIADD R0, R0, 0xffffffff ;  /* 0xffffffff00007836 */ /* 0x008fd80000000000 */
[----:B------:R-:W-:Y:S05]  /*27a00*/  @!P0 BRA `(.L_x_1603) ;  /* 0x0000000000448947 */ /* 0x000fea0003800000 */
[----:B------:R-:W3:Y:S01]  /*27a10*/  LDC R7, c[0x0][0x43c] ;  /* 0x00010f00ff077b82 */ /* 0x000ee20000000800 */
[----:B------:R-:W-:Y:S01]  /*27a20*/  ULDC.64 UR4, c[0x0][0x428] ;  /* 0x00010a0000047ab9 */ /* 0x000fe20000000a00 */
[----:B---3--:R-:W-:-:S13]  /*27a30*/  ISETP.NE.AND P0, PT, R7, 0x1, PT ;  /* 0x000000010700780c */ /* 0x008fda0003f05270 */
        /* <DEDUP_REMOVED lines=14> */
.L_x_1603:
[----:B---3--:R-:W3:Y:S04]  /*27b20*/  LDL R2, [R1+0x2e0] ;  /* 0x0002e00001027983 */ /* 0x008ee80000100800 */
[----:B------:R-:W1:Y:S01]  /*27b30*/  LDL R3, [R1+0x2e8] ;  /* 0x0002e80001037983 */ /* 0x000e620000100800 */
[----:B--2---:R-:W2:Y:S02]  /*27b40*/  S2R R8, SR_TID.X ;  /* 0x0000000000087919 */ /* 0x004ea40000002100 */
[----:B--2---:R-:W-:-:S04]  /*27b50*/  LOP3.LUT R8, R8, 0x7f, RZ, 0xc0, !PT ;  /* 0x0000007f08087812 */ /* 0x004fc800078ec0ff */
[----:B------:R-:W-:Y:S01]  /*27b60*/  ISETP.NE.AND P1, PT, R8, RZ, PT ;  /* 0x000000ff0800720c */ /* 0x000fe20003f25270 */
[----:B---3--:R-:W-:Y:S01]  /*27b70*/  IMAD R2, R2, 0x8, R19 ;  /* 0x0000000802027824 */ /* 0x008fe200078e0213 */
[----:B-1----:R-:W-:-:S04]  /*27b80*/  SHF.L.U32 R4, R3, 0x1f, RZ ;  /* 0x0000001f03047819 */ /* 0x002fc800000006ff */
[----:B------:R-:W1:Y:S02]  /*27b90*/  SYNCS.PHASECHK.TRANS64.TRYWAIT P0, [R2+URZ+0x33480], R4 ;  /* 0x03348004020075a7 */ /* 0x000e64000800017f */
[----:B-1----:R-:W-:Y:S05]  /*27ba0*/  @!P0 BRA `(.L_x_1604) ;  /* 0x0000004c00948947 */ /* 0x002fea0003800000 */
.L_x_1708:
        /* <DEDUP_REMOVED lines=8> */
.L_x_1605:
[----:B------:R-:W2:Y:S04]  /*27c30*/  LDL R3, [R1+0x2e0] ;  /* 0x0002e00001037983 */ /* 0x000ea80000100800 */
[----:B------:R-:W3:Y:S01]  /*27c40*/  LDL R5, [R1+0x2f4] ;  /* 0x0002f40001057983 */ /* 0x000ee20000100800 */
[----:B------:R-:W-:Y:S01]  /*27c50*/  R2UR UR9, R2 ;  /* 0x00000000020972ca */ /* 0x000fe200000e0000 */
[----:B------:R-:W-:Y:S01]  /*27c60*/  UIADD3 UR4, UP0, UR40, 0x470, URZ ;  /* 0x0000047028047890 */ /* 0x000fe2000ff1e03f */
[----:B------:R-:W-:Y:S01]  /*27c70*/  R2UR UR12, R16 ;  /* 0x00000000100c72ca */ /* 0x000fe200000e0000 */
[----:B------:R-:W-:Y:S01]  /*27c80*/  UMOV UR10, URZ ;  /* 0x0000003f000a7c82 */ /* 0x000fe20008000000 */
[----:B-----5:R-:W-:Y:S01]  /*27c90*/  R2UR UR13, R18 ;  /* 0x00000000120d72ca */ /* 0x020fe200000e0000 */
[----:B------:R-:W-:Y:S01]  /*27ca0*/  UIADD3.X UR5, URZ, UR41, URZ, UP0, !UPT ;  /* 0x000000293f057290 */ /* 0x000fe200087fe43f */
[----:B------:R-:W-:Y:S01]  /*27cb0*/  UMOV UR6, 0x0 ;  /* 0x0000000000067882 */ /* 0x000fe20000000000 */
[----:B------:R-:W-:Y:S01]  /*27cc0*/  UMOV UR7, 0x14f00000 ;  /* 0x14f0000000077882 */ /* 0x000fe20000000000 */
[----:B------:R-:W-:-:S05]  /*27cd0*/  UMOV UR16, 0x40 ;  /* 0x0000004000107882 */ /* 0x000fca0000000000 */
[----:B------:R-:W-:Y:S01]  /*27ce0*/  UIADD3 UR9, UR9, 0x33470, URZ ;  /* 0x0003347009097890 */ /* 0x000fe2000fffe03f */
[----:B--2---:R-:W-:Y:S02]  /*27cf0*/  IMAD R3, R3, 0x7800, R19 ;  /* 0x0000780003037824 */ /* 0x004fe400078e0213 */
[----:B---3--:R-:W-:-:S03]  /*27d00*/  IMAD R0, R0, 0xa0, R5 ;  /* 0x000000a000007824 */ /* 0x008fc600078e0205 */
[----:B------:R-:W-:Y:S02]  /*27d10*/  R2UR UR15, R3 ;  /* 0x00000000030f72ca */ /* 0x000fe400000e0000 */
[----:B------:R-:W-:-:S11]  /*27d20*/  R2UR UR11, R0 ;  /* 0x00000000000b72ca */ /* 0x000fd600000e0000 */
[----:B------:R-:W-:Y:S02]  /*27d30*/  UIADD3 UR8, UR15, 0xf200, URZ ;  /* 0x0000f2000f087890 */ /* 0x000fe4000fffe03f */
[----:B------:R-:W-:Y:S02]  /*27d40*/  UIADD3 UR14, UR15, 0x11a00, URZ ;  /* 0x00011a000f0e7890 */ /* 0x000fe4000fffe03f */
[----:B------:R-:W-:-:S05]  /*27d50*/  UIADD3 UR15, UR15, 0x14200, URZ ;  /* 0x000142000f0f7890 */ /* 0x000fca000fffe03f */
[----:B------:R2:W-:Y:S02]  /*27d60*/  UTMALDG.4D [UR8], [UR4], desc[UR6] ;  /* 0x00000608040075b4 */ /* 0x0005e40008019000 */
[----:B--2---:R-:W-:Y:S01]  /*27d70*/  UMOV UR8, UR14 ;  /* 0x0000000e00087c82 */ /* 0x004fe20008000000 */
[----:B------:R-:W-:Y:S01]  /*27d80*/  UMOV UR10, UR16 ;  /* 0x00000010000a7c82 */ /* 0x000fe20008000000 */
[----:B------:R-:W-:Y:S01]  /*27d90*/  UMOV UR14, 0x80 ;  /* 0x00000080000e7882 */ /* 0x000fe20000000000 */
[----:B------:R2:W-:Y:S02]  /*27da0*/  UTMALDG.4D [UR8], [UR4], desc[UR6] ;  /* 0x00000608040075b4 */ /* 0x0005e40008019000 */
[----:B--2---:R-:W-:Y:S01]  /*27db0*/  UMOV UR8, UR15 ;  /* 0x0000000f00087c82 */ /* 0x004fe20008000000 */
[----:B------:R-:W-:Y:S02]  /*27dc0*/  UMOV UR10, UR14 ;  /* 0x0000000e000a7c82 */ /* 0x000fe40008000000 */
[----:B------:R2:W-:Y:S01]  /*27dd0*/  UTMALDG.4D [UR8], [UR4], desc[UR6] ;  /* 0x00000608040075b4 */ /* 0x0005e20008019000 */
[----:B------:R-:W3:Y:S02]  /*27de0*/  SYNCS.PHASECHK.TRANS64.TRYWAIT P0, [R2+URZ+0x33440], R4 ;  /* 0x03344004020075a7 */ /* 0x000ee4000800017f */
[----:B--23--:R-:W-:Y:S05]  /*27df0*/  @!P0 BRA `(.L_x_1606) ;  /* 0x0000004c00148947 */ /* 0x00cfea0003800000 */
.L_x_1709:
[----:B------:R-:W-:Y:S05]  /*27e00*/  @P1 BRA `(.L_x_1607) ;  /* 0x00000000001c1947 */ /* 0x000fea0003800000 */
[----:B------:R-:W3:Y:S01]  /*27e10*/  S2R R5, SR_TID.X ;  /* 0x0000000000057919 */ /* 0x000ee20000002100 */
[----:B-12---:R-:W-:-:S04]  /*27e20*/  IMAD.MOV.U32 R4, RZ, RZ, 0x7800 ;  /* 0x00007800ff047424 */ /* 0x006fc800078e00ff */
[----:B------:R4:W-:Y:S01]  /*27e30*/  SYNCS.ARRIVE.TRANS64 RZ, [R2+URZ+0x33430], R4 ;  /* 0x0334300402ff79a7 */ /* 0x0009e2000800003f */
[----:B---3--:R-:W-:-:S04]  /*27e40*/  LOP3.LUT R5, R5, 0x1f, RZ, 0xc0, !PT ;  /* 0x0000001f05057812 */ /* 0x008fc800078ec0ff */
[----:B------:R-:W-:-:S13]  /*27e50*/  ISETP.NE.AND P0, PT, R5, RZ, PT ;  /* 0x000000ff0500720c */ /* 0x000fda0003f05270 */
[----:B----4-:R-:W-:Y:S05]  /*27e60*/  @!P0 BRA `(.L_x_1607) ;  /* 0x0000000000048947 */ /* 0x010fea0003800000 */
[----:B------:R-:W-:Y:S01]  /*27e70*/  BPT.TRAP 0x1 ;  /* 0x000000040000795c */ /* 0x000fe20000300000 */
.L_x_1607:
        /* <DEDUP_REMOVED lines=10> */
[----:B------:R-:W-:Y:S01]  /*27f20*/  UMOV UR16, 0x40 ;  /* 0x0000004000107882 */ /* 0x000fe20000000000 */
[----:B------:R-:W-:-:S02]  /*27f30*/  PLOP3.LUT P0, PT, PT, PT, PT, 0x80, 0x0 ;  /* 0x000000000000781c */ /* 0x000fc40003f0f070 */
[----:B------:R-:W-:Y:S01]  /*27f40*/  UIADD3 UR8, UR15, 0x24200, URZ ;  /* 0x000242000f087890 */ /* 0x000fe2000fffe03f */
[----:B------:R-:W-:Y:S01]  /*27f50*/  LOP3.LUT R17, R17, 0xfffffffe, RZ, 0xc0, !PT ;  /* 0xfffffffe11117812 */ /* 0x000fe200078ec0ff */
[----:B------:R-:W-:Y:S02]  /*27f60*/  UIADD3 UR9, UR9, 0x33430, URZ ;  /* 0x0003343009097890 */ /* 0x000fe4000fffe03f */
[----:B------:R-:W-:Y:S02]  /*27f70*/  UIADD3 UR14, UR15, 0x26a00, URZ ;  /* 0x00026a000f0e7890 */ /* 0x000fe4000fffe03f */
[----:B------:R-:W-:-:S05]  /*27f80*/  UIADD3 UR15, UR15, 0x29200, URZ ;  /* 0x000292000f0f7890 */ /* 0x000fca000fffe03f */
[----:B------:R3:W-:Y:S01]  /*27f90*/  UTMALDG.4D [UR8], [UR4], desc[UR6] ;  /* 0x00000608040075b4 */ /* 0x0007e20008019000 */
[----:B------:R-:W-:Y:S01]  /*27fa0*/  @P0 LOP3.LUT R17, R17, 0x1, RZ, 0xfc, !PT ;  /* 0x0000000111110812 */ /* 0x000fe200078efcff */
[----:B---3--:R-:W-:Y:S01]  /*27fb0*/  UMOV UR8, UR14 ;  /* 0x0000000e00087c82 */ /* 0x008fe20008000000 */
[----:B------:R-:W-:Y:S01]  /*27fc0*/  UMOV UR10, UR16 ;  /* 0x00000010000a7c82 */ /* 0x000fe20008000000 */
[----:B------:R-:W-:Y:S01]  /*27fd0*/  UMOV UR14, 0x80 ;  /* 0x00000080000e7882 */ /* 0x000fe20000000000 */
[----:B------:R3:W-:Y:S02]  /*27fe0*/  UTMALDG.4D [UR8], [UR4], desc[UR6] ;  /* 0x00000608040075b4 */ /* 0x0007e40008019000 */
[----:B---3--:R-:W-:Y:S01]  /*27ff0*/  UMOV UR8, UR15 ;  /* 0x0000000f00087c82 */ /* 0x008fe20008000000 */
[----:B------:R-:W-:Y:S02]  /*28000*/  UMOV UR10, UR14 ;  /* 0x0000000e000a7c82 */ /* 0x000fe40008000000 */
[----:B------:R4:W-:Y:S02]  /*28010*/  UTMALDG.4D [UR8], [UR4], desc[UR6] ;  /* 0x00000608040075b4 */ /* 0x0009e40008019000 */
[----:B----4-:R-:W-:Y:S01]  /*28020*/  NOP ;  /* 0x0000000000007918 */ /* 0x010fe20000000000 */
.L_x_1601:
[----:B------:R-:W3:Y:S01]  /*28030*/  LDL.LU R3, [R1+0x30c] ;  /* 0x00030c0001037983 */ /* 0x000ee20000300800 */
[----:B------:R-:W-:Y:S05]  /*28040*/  WARPSYNC.ALL ;  /* 0x0000000000007948 */ /* 0x000fea0003800000 */
[----:B------:R-:W-:Y:S01]  /*28050*/  ULDC.64 UR4, c[0x0][0x298] ;  /* 0x0000a60000047ab9 */ /* 0x000fe20000000a00 */
[----:B------:R-:W-:Y:S01]  /*28060*/  BSSY B6, `(.L_x_1608) ;  /* 0x000001c000067945 */ /* 0x000fe20003800000 */
[----:B------:R-:W-:Y:S01]  /*28070*/  BAR.SYNC.DEFER_BLOCKING 0x8, 0x180 ;  /* 0x0206000000007b1d */ /* 0x000fe20000010000 */
[----:B---3--:R-:W-:Y:S01]  /*28080*/  SHF.R.S32.HI R0, RZ, 0x1f, R3 ;  /* 0x0000001fff007819 */ /* 0x008fe20000011403 */
[----:B-12---:R-:W-:-:S04]  /*28090*/  IMAD.WIDE.U32 R4, R3, UR4, RZ ;  /* 0x0000000403047c25 */ /* 0x006fc8000f8e00ff */
[----:B------:R-:W-:Y:S01]  /*280a0*/  IMAD R2, R0, UR4, RZ ;  /* 0x0000000400027c24 */ /* 0x000fe2000f8e02ff */
[----:B------:R1:W-:Y:S01]  /*280b0*/  STL.64 [R1+0x318], R4 ;  /* 0x0003180401007387 */ /* 0x0003e20000100a00 */
[----:B------:R-:W-:Y:S02]  /*280c0*/  VIADD R0, R19, 0x1e200 ;  /* 0x0001e20013007836 */ /* 0x000fe40000000000 */
[----:B------:R-:W-:-:S03]  /*280d0*/  IMAD R2, R3, UR5, R2 ;  /* 0x0000000503027c24 */ /* 0x000fc6000f8e0202 */
[----:B------:R-:W-:Y:S01]  /*280e0*/  LOP3.LUT P0, RZ, R0, 0x1bf, RZ, 0xc0, !PT ;  /* 0x000001bf00ff7812 */ /* 0x000fe2000780c0ff */
[----:B------:R-:W-:-:S05]  /*280f0*/  IMAD.IADD R0, R5, 0x1, R2 ;  /* 0x0000000105007824 */ /* 0x000fca00078e0202 */
[----:B------:R1:W-:Y:S07]  /*28100*/  STL [R1+0x30c], R0 ;  /* 0x00030c0001007387 */ /* 0x0003ee0000100800 */
        /* <DEDUP_REMOVED lines=17> */
.L_x_1609:
[----:B------:R-:W-:Y:S05]  /*28220*/  BSYNC B6 ;  /* 0x0000000000067941 */ /* 0x000fea0003800000 */
.L_x_1608:
[----:B-1----:R-:W2:Y:S01]  /*28230*/  LDL.LU R0, [R1+0x30c] ;  /* 0x00030c0001007983 */ /* 0x002ea20000300800 */
[----:B------:R-:W-:Y:S01]  /*28240*/  ULDC.64 UR6, c[0x0][0xa00] ;  /* 0x0002800000067ab9 */ /* 0x000fe20000000a00 */
[----:B------:R-:W1:Y:S02]  /*28250*/  LDC R7, c[0x0][0x448] ;  /* 0x00011200ff077b82 */ /* 0x000e640000000800 */
[----:B------:R-:W2:Y:S04]  /*28260*/  LDL.LU.64 R2, [R1+0x318] ;  /* 0x0003180001027983 */ /* 0x000ea80000300a00 */
[----:B------:R-:W3:Y:S04]  /*28270*/  LDL R6, [R1+0x2dc] ;  /* 0x0002dc0001067983 */ /* 0x000ee80000100800 */
[----:B------:R-:W4:Y:S01]  /*28280*/  LDL R12, [R1+0x2f8] ;  /* 0x0002f800010c7983 */ /* 0x000f220000100800 */
[----:B------:R-:W-:Y:S01]  /*28290*/  ISETP.NE.U32.AND P0, PT, RZ, UR6, PT ;  /* 0x00000006ff007c0c */ /* 0x000fe2000bf05070 */
[----:B------:R-:W-:-:S03]  /*282a0*/  ULDC.64 UR4, c[0x0][0x2d8] ;  /* 0x0000b60000047ab9 */ /* 0x000fc60000000a00 */
[----:B------:R-:W-:Y:S01]  /*282b0*/  ISETP.NE.AND.EX P0, PT, RZ, UR7, PT, P0 ;  /* 0x00000007ff007c0c */ /* 0x000fe2000bf05300 */
[----:B------:R-:W0:Y:S01]  /*282c0*/  S2R R5, SR_TID.X ;  /* 0x0000000000057919 */ /* 0x000e220000002100 */
[----:B------:R-:W-:Y:S01]  /*282d0*/  ULDC.64 UR6, c[0x0][0x280] ;  /* 0x0000a00000067ab9 */ /* 0x000fe20000000a00 */
[----:B------:R-:W1:Y:S01]  /*282e0*/  S2R R10, SR_TID.X ;  /* 0x00000000000a7919 */ /* 0x000e620000002100 */
[----:B0-----:R-:W-:-:S04]  /*282f0*/  LOP3.LUT R5, R5, 0x7f, RZ, 0xc0, !PT ;  /* 0x0000007f05057812 */ /* 0x001fc800078ec0ff */
[----:B------:R-:W-:Y:S01]  /*28300*/  SHF.R.U32.HI R5, RZ, 0x2, R5 ;  /* 0x00000002ff057819 */ /* 0x000fe20000011605 */
[----:B-1----:R-:W-:-:S05]  /*28310*/  IMAD.SHL.U32 R10, R10, 0x10, RZ ;  /* 0x000000100a0a7824 */ /* 0x002fca00078e00ff */
[----:B------:R-:W-:-:S04]  /*28320*/  LOP3.LUT R10, R10, 0x30, RZ, 0xc0, !PT ;  /* 0x000000300a0a7812 */ /* 0x000fc800078ec0ff */
[C---:B------:R-:W-:Y:S02]  /*28330*/  LOP3.LUT R11, R10.reuse, 0x40, RZ, 0xfc, !PT ;  /* 0x000000400a0b7812 */ /* 0x040fe400078efcff */
[----:B------:R-:W-:Y:S01]  /*28340*/  LOP3.LUT R10, R10, 0x80, RZ, 0xfc, !PT ;  /* 0x000000800a0a7812 */ /* 0x000fe200078efcff */
[----:B--2---:R-:W-:Y:S01]  /*28350*/  IMAD.MOV.U32 R3, RZ, RZ, R0 ;  /* 0x000000ffff037224 */ /* 0x004fe200078e0000 */
[----:B---3--:R-:W-:-:S04]  /*28360*/  SHF.R.S32.HI R0, RZ, 0x1f, R6 ;  /* 0x0000001fff007819 */ /* 0x008fc80000011406 */
[----:B------:R-:W-:Y:S02]  /*28370*/  SEL R4, R0, RZ, !P0 ;  /* 0x000000ff00047207 */ /* 0x000fe40004000000 */
[----:B------:R-:W-:Y:S02]  /*28380*/  SEL R0, R6, RZ, !P0 ;  /* 0x000000ff06007207 */ /* 0x000fe40004000000 */
[----:B------:R-:W0:Y:S01]  /*28390*/  S2R R6, SR_TID.X ;  /* 0x0000000000067919 */ /* 0x000e220000002100 */
[----:B------:R-:W-:Y:S01]  /*283a0*/  ISETP.NE.AND P0, PT, R7, 0x1, PT ;  /* 0x000000010700780c */ /* 0x000fe20003f05270 */
[----:B------:R-:W-:-:S04]  /*283b0*/  IMAD.WIDE.U32 R2, R16, UR4, R2 ;  /* 0x0000000410027c25 */ /* 0x000fc8000f8e0002 */
[----:B------:R-:W-:Y:S01]  /*283c0*/  IMAD R3, R16, UR5, R3 ;  /* 0x0000000510037c24 */ /* 0x000fe2000f8e0203 */
[----:B------:R-:W-:Y:S02]  /*283d0*/  ULDC.64 UR4, c[0x0][0x2e0] ;  /* 0x0000b80000047ab9 */ /* 0x000fe40000000a00 */
[----:B------:R-:W-:Y:S02]  /*283e0*/  IMAD R4, R4, UR4, RZ ;  /* 0x0000000404047c24 */ /* 0x000fe4000f8e02ff */
[----:B0-----:R-:W-:-:S03]  /*283f0*/  IMAD.SHL.U32 R8, R6, 0x20, RZ ;  /* 0x0000002006087824 */ /* 0x001fc600078e00ff */
[----:B------:R-:W0:Y:S02]  /*28400*/  @P0 LDC R6, c[0x0][0x450] ;  /* 0x00011400ff060b82 */ /* 0x000e240000000800 */
[----:B------:R-:W-:-:S06]  /*28410*/  LOP3.LUT R8, R5, 0x60, R8, 0xf8, !PT ;  /* 0x0000006005087812 */ /* 0x000fcc00078ef808 */
[----:B------:R-:W1:Y:S01]  /*28420*/  @P0 LDC R5, c[0x0][0x44c] ;  /* 0x00011300ff050b82 */ /* 0x000e620000000800 */
[----:B------:R-:W-:-:S04]  /*28430*/  IMAD.WIDE.U32 R2, R0, UR4, R2 ;  /* 0x0000000400027c25 */ /* 0x000fc8000f8e0002 */
[----:B------:R-:W-:Y:S01]  /*28440*/  IMAD R0, R0, UR5, R4 ;  /* 0x0000000500007c24 */ /* 0x000fe2000f8e0204 */
[----:B------:R-:W-:Y:S01]  /*28450*/  ULDC.64 UR4, c[0x0][0x2d0] ;  /* 0x0000b40000047ab9 */ /* 0x000fe20000000a00 */
[----:B----4-:R-:W-:Y:S02]  /*28460*/  IMAD.IADD R4, R8, 0x1, R12 ;  /* 0x0000000108047824 */ /* 0x010fe400078e020c */
[----:B------:R-:W-:Y:S02]  /*28470*/  IMAD.IADD R3, R3, 0x1, R0 ;  /* 0x0000000103037824 */ /* 0x000fe400078e0200 */
[----:B------:R-:W-:Y:S01]  /*28480*/  IMAD.MOV.U32 R0, RZ, RZ, R4 ;  /* 0x000000ffff007224 */ /* 0x000fe200078e0004 */
[----:B------:R-:W2:Y:S01]  /*28490*/  S2R R8, SR_TID.X ;  /* 0x0000000000087919 */ /* 0x000ea20000002100 */
[----:B-1----:R-:W-:-:S05]  /*284a0*/  @P0 IMAD.HI.U32 R5, R4, R5, RZ ;  /* 0x0000000504050227 */ /* 0x002fca00078e00ff */
[----:B0-----:R-:W-:-:S05]  /*284b0*/  @P0 SHF.R.U32.HI R0, RZ, R6, R5 ;  /* 0x00000006ff000219 */ /* 0x001fca0000011605 */
        /* <DEDUP_REMOVED lines=11> */
[----:B------:R-:W-:Y:S01]  /*28570*/  ULDC UR4, c[0x0][0x2b8] ;  /* 0x0000ae0000047ab9 */ /* 0x000fe20000000800 */
[----:B--2---:R-:W-:Y:S01]  /*28580*/  IMAD.SHL.U32 R9, R8, 0x10, RZ ;  /* 0x0000001008097824 */ /* 0x004fe200078e00ff */
[----:B------:R-:W-:Y:S02]  /*28590*/  ISETP.GE.AND P2, PT, R10, UR4, PT ;  /* 0x000000040a007c0c */ /* 0x000fe4000bf46270 */
[----:B------:R-:W-:Y:S02]  /*285a0*/  LOP3.LUT R10, R8, 0x7f, RZ, 0xc0, !PT ;  /* 0x0000007f080a7812 */ /* 0x000fe400078ec0ff */
[----:B------:R0:W5:Y:S01]  /*285b0*/  LDL R8, [R1+0x304] ;  /* 0x0003040001087983 */ /* 0x0001620000100800 */
[----:B------:R-:W-:Y:S01]  /*285c0*/  LOP3.LUT R9, R9, 0x30, RZ, 0xc0, !PT ;  /* 0x0000003009097812 */ /* 0x000fe200078ec0ff */
[----:B------:R-:W-:Y:S01]  /*285d0*/  IMAD R0, R4, UR5, R0 ;  /* 0x0000000504007c24 */ /* 0x000fe2000f8e0200 */
[----:B------:R-:W-:-:S02]  /*285e0*/  IADD3 R4, P3, R2, UR6, RZ ;  /* 0x0000000602047c10 */ /* 0x000fc4000ff7e0ff */
[----:B------:R-:W-:Y:S02]  /*285f0*/  ISETP.GE.AND P0, PT, R9, UR4, PT ;  /* 0x0000000409007c0c */ /* 0x000fe4000bf06270 */
[----:B------:R-:W-:Y:S01]  /*28600*/  ISETP.GE.AND P1, PT, R11, UR4, PT ;  /* 0x000000040b007c0c */ /* 0x000fe2000bf26270 */
[----:B------:R-:W-:Y:S01]  /*28610*/  UMOV UR4, 0xffffffff ;  /* 0xffffffff00047882 */ /* 0x000fe20000000000 */
[----:B------:R-:W-:Y:S02]  /*28620*/  IADD3.X R3, R3, UR7, R0, P3, !PT ;  /* 0x0000000703037c10 */ /* 0x000fe40009ffe400 */
[----:B------:R-:W-:Y:S01]  /*28630*/  SHF.R.U32.HI R10, RZ, 0x2, R10 ;  /* 0x00000002ff0a7819 */ /* 0x000fe2000001160a */
[----:B0-----:R-:W-:Y:S08]  /*28640*/  BRA.DIV UR4, `(.L_x_1610) ;  /* 0x0000004604147947 */ /* 0x001ff0000b800000 */
[----:B------:R-:W2:Y:S04]  /*28650*/  LDL.LU R6, [R1+0x308] ;  /* 0x0003080001067983 */ /* 0x000ea80000300800 */
[----:B------:R-:W3:Y:S01]  /*28660*/  LDL.LU R11, [R1+0x2f8] ;  /* 0x0002f800010b7983 */ /* 0x000ee20000300800 */
[----:B--2---:R-:W-:-:S03]  /*28670*/  IMAD R2, R6, R7, RZ ;  /* 0x0000000706027224 */ /* 0x004fc600078e02ff */
[----:B------:R-:W0:Y:S01]  /*28680*/  SHFL.IDX PT, R7, R4, RZ, 0x1c1f ;  /* 0x001c1fff04077589 */ /* 0x000e2200000e0000 */
[----:B---3--:R-:W-:-:S03]  /*28690*/  IMAD.IADD R0, R10, 0x1, R11 ;  /* 0x000000010a007824 */ /* 0x008fc600078e020b */
[----:B------:R-:W1:Y:S01]  /*286a0*/  SHFL.IDX PT, R6, R3, RZ, 0x1c1f ;  /* 0x001c1fff03067589 */ /* 0x000e6200000e0000 */
[C---:B------:R-:W-:Y:S01]  /*286b0*/  VIADD R5, R0.reuse, 0x20 ;  /* 0x0000002000057836 */ /* 0x040fe20000000000 */
        /* <DEDUP_REMOVED lines=23> */
[----:B-1----:R-:W-:-:S05]  /*28830*/  @!P3 IADD3 R5, P4, R9, R5, RZ ;  /* 0x000000050905b210 */ /* 0x002fca0007f9e0ff */
[----:B0-----:R-:W-:-:S04]  /*28840*/  @!P3 IMAD.X R6, RZ, RZ, R6, P4 ;  /* 0x000000ffff06b224 */ /* 0x001fc800020e0606 */
[----:B------:R-:W-:Y:S02]  /*28850*/  @!P3 IMAD.MOV.U32 R7, RZ, RZ, R6 ;  /* 0x000000ffff07b224 */ /* 0x000fe400078e0006 */
[----:B------:R-:W-:Y:S02]  /*28860*/  @!P3 IMAD.MOV.U32 R6, RZ, RZ, R5 ;  /* 0x000000ffff06b224 */ /* 0x000fe400078e0005 */
[----:B------:R0:W1:Y:S04]  /*28870*/  SHFL.IDX PT, R5, R3, 0x3, 0x1c1f ;  /* 0x007c1f0003057f89 */ /* 0x00006800000e0000 */
[----:B------:R0:W-:Y:S04]  /*28880*/  @!P3 LDGSTS.E.BYPASS.LTC128B.128 [R8+0x1f200], desc[UR50][R6.64], !P0 ;  /* 0x1f2000000608bfae */ /* 0x0001e8000c101d72 */
[----:B------:R0:W-:Y:S04]  /*28890*/  @!P3 LDGSTS.E.BYPASS.LTC128B.128 [R8+0x21200], desc[UR50][R6.64+0x40], !P1 ;  /* 0x212000400608bfae */ /* 0x0001e8000c901d72 */
[----:B------:R0:W-:Y:S04]  /*288a0*/  @!P3 LDGSTS.E.BYPASS.LTC128B.128 [R8+0x23200], desc[UR50][R6.64+0x80], !P2 ;  /* 0x232000800608bfae */ /* 0x0001e8000d101d72 */
[----:B------:R0:W2:Y:S02]  /*288b0*/  SHFL.IDX PT, R3, R4, 0x3, 0x1c1f ;  /* 0x007c1f0004037f89 */ /* 0x0000a400000e0000 */
.L_x_1718:
        /* <DEDUP_REMOVED lines=12> */
.L_x_1612:
[----:B------:R-:W-:Y:S05]  /*28980*/  BSYNC B0 ;  /* 0x0000000000007941 */ /* 0x000fea0003800000 */
.L_x_1611:
[----:B------:R-:W-:Y:S01]  /*28990*/  NOP ;  /* 0x0000000000007918 */ /* 0x000fe20000000000 */
[----:B------:R-:W-:-:S13]  /*289a0*/  PLOP3.LUT P0, PT, PT, PT, PT, 0x80, 0x0 ;  /* 0x000000000000781c */ /* 0x000fda0003f0f070 */
.L_x_1613:
        /* <DEDUP_REMOVED lines=18> */
.L_x_1719:
[----:B------:R-:W-:Y:S05]  /*28ad0*/  BSYNC B0 ;  /* 0x0000000000007941 */ /* 0x000fea0003800000 */
.L_x_1614:
[----:B------:R-:W5:Y:S04]  /*28ae0*/  LDL.LU R2, [R1+0x310] ;  /* 0x0003100001027983 */ /* 0x000f680000300800 */
[----:B0-2---:R-:W2:Y:S01]  /*28af0*/  LDL R3, [R1+0x2d8] ;  /* 0x0002d80001037983 */ /* 0x005ea20000100800 */
[----:B-----5:R-:W-:-:S05]  /*28b00*/  VIADD R2, R2, 0xfffffffe ;  /* 0xfffffffe02027836 */ /* 0x020fca0000000000 */
[----:B--2---:R-:W-:-:S13]  /*28b10*/  ISETP.GE.AND P0, PT, R2, R3, PT ;  /* 0x000000030200720c */ /* 0x004fda0003f06270 */
[----:B------:R-:W-:Y:S05]  /*28b20*/  @!P0 BRA `(.L_x_1616) ;  /* 0x0000001000e88947 */ /* 0x000fea0003800000 */
[----:B----4-:R0:W5:Y:S04]  /*28b30*/  LDL.LU R0, [R1+0x2e0] ;  /* 0x0002e00001007983 */ /* 0x0101680000300800 */
[----:B---3--:R0:W5:Y:S02]  /*28b40*/  LDL.LU R8, [R1+0x2e8] ;  /* 0x0002e80001087983 */ /* 0x0081640000300800 */
.L_x_1640:
[----:B-----5:R-:W-:Y:S01]  /*28b50*/  VIADD R4, R0, 0x1 ;  /* 0x0000000100047836 */ /* 0x020fe20000000000 */
[----:B------:R-:W-:Y:S01]  /*28b60*/  LOP3.LUT P1, RZ, R17, 0x1, RZ, 0xc0, !PT ;  /* 0x0000000111ff7812 */ /* 0x000fe2000782c0ff */
[----:B------:R-:W-:Y:S05]  /*28b70*/  YIELD ;  /* 0x0000000000007946 */ /* 0x000fea0003800000 */
[----:B------:R-:W-:Y:S01]  /*28b80*/  ISETP.NE.AND P0, PT, R4, 0x2, PT ;  /* 0x000000020400780c */ /* 0x000fe20003f05270 */
[----:B------:R-:W-:Y:S03]  /*28b90*/  BSSY B0, `(.L_x_1617) ;  /* 0x00000a9000007945 */ /* 0x000fe60003800000 */
[----:B------:R-:W-:-:S02]  /*28ba0*/  SEL R3, RZ, 0x1, P0 ;  /* 0x00000001ff037807 */ /* 0x000fc40000000000 */
[----:B------:R-:W-:Y:S02]  /*28bb0*/  SEL R10, R4, RZ, P0 ;  /* 0x000000ff040a7207 */ /* 0x000fe40000000000 */
[----:B------:R-:W-:-:S03]  /*28bc0*/  LOP3.LUT R9, R8, R3, RZ, 0x3c, !PT ;  /* 0x0000000308097212 */ /* 0x000fc600078e3cff */
[----:B------:R2:W-:Y:S04]  /*28bd0*/  STL [R1+0x2e0], R10 ;  /* 0x0002e00a01007387 */ /* 0x0005e80000100800 */
[----:B------:R2:W-:Y:S01]  /*28be0*/  STL [R1+0x2e8], R9 ;  /* 0x0002e80901007387 */ /* 0x0005e20000100800 */
        /* <DEDUP_REMOVED lines=25> */
.L_x_1619:
        /* <DEDUP_REMOVED lines=8> */
.L_x_1720:
[----:B------:R-:W-:Y:S05]  /*28e00*/  BSYNC B1 ;  /* 0x0000000000017941 */ /* 0x000fea0003800000 */
.L_x_1620:
        /* <DEDUP_REMOVED lines=9> */
.L_x_1623:
[----:B------:R-:W-:Y:S05]  /*28ea0*/  BSYNC B1 ;  /* 0x0000000000017941 */ /* 0x000fea0003800000 */
.L_x_1622:
[----:B------:R-:W3:Y:S04]  /*28eb0*/  LDL R4, [R1+0x2e0] ;  /* 0x0002e00001047983 */ /* 0x000ee80000100800 */
[----:B------:R-:W4:Y:S01]  /*28ec0*/  LDL R7, [R1+0x2f4] ;  /* 0x0002f40001077983 */ /* 0x000f220000100800 */
[----:B------:R-:W-:Y:S01]  /*28ed0*/  IMAD.MOV.U32 R14, RZ, RZ, RZ ;  /* 0x000000ffff0e7224 */ /* 0x000fe200078e00ff */
[----:B------:R-:W-:Y:S01]  /*28ee0*/  UIADD3 UR4, UP0, UR40, 0x470, URZ ;  /* 0x0000047028047890 */ /* 0x000fe2000ff1e03f */
[----:B------:R-:W-:Y:S01]  /*28ef0*/  PLOP3.LUT P0, PT, PT, PT, PT, 0x80, 0x0 ;  /* 0x000000000000781c */ /* 0x000fe20003f0f070 */
[----:B------:R-:W-:Y:S01]  /*28f00*/  UMOV UR6, 0x0 ;  /* 0x0000000000067882 */ /* 0x000fe20000000000 */
[----:B------:R-:W-:Y:S01]  /*28f10*/  UMOV UR7, 0x14f00000 ;  /* 0x14f0000000077882 */ /* 0x000fe20000000000 */
[----:B------:R-:W-:Y:S01]  /*28f20*/  R2UR UR10, R14 ;  /* 0x000000000e0a72ca */ /* 0x000fe200000e0000 */
[----:B------:R-:W-:Y:S01]  /*28f30*/  UIADD3.X UR5, URZ, UR41, URZ, UP0, !UPT ;  /* 0x000000293f057290 */ /* 0x000fe200087fe43f */
[----:B---3--:R-:W-:-:S02]  /*28f40*/  IMAD R4, R4, 0x7800, R19 ;  /* 0x0000780004047824 */ /* 0x008fc400078e0213 */
[----:B----4-:R-:W-:Y:S02]  /*28f50*/  IMAD R7, R3, 0xa0, R7 ;  /* 0x000000a003077824 */ /* 0x010fe400078e0207 */
[----:B------:R-:W-:Y:S02]  /*28f60*/  VIADD R3, R6, 0x33470 ;  /* 0x0003347006037836 */ /* 0x000fe40000000000 */
[----:B--2---:R-:W-:-:S07]  /*28f70*/  VIADD R9, R4, 0xf200 ;  /* 0x0000f20004097836 */ /* 0x004fce0000000000 */
.L_x_1624:
        /* <DEDUP_REMOVED lines=16> */
.L_x_1625:
        /* <DEDUP_REMOVED lines=16> */
.L_x_1626:
        /* <DEDUP_REMOVED lines=13> */
.L_x_1721:
[----:B------:R-:W-:Y:S05]  /*29250*/  BSYNC B1 ;  /* 0x0000000000017941 */ /* 0x000fea0003800000 */
.L_x_1627:
        /* <DEDUP_REMOVED lines=11> */
.L_x_1630:
[----:B------:R-:W-:Y:S05]  /*29310*/  BSYNC B1 ;  /* 0x0000000000017941 */ /* 0x000fea0003800000 */
.L_x_1629:
        /* <DEDUP_REMOVED lines=8> */
.L_x_1631:
        /* <DEDUP_REMOVED lines=15> */
.L_x_1632:
        /* <DEDUP_REMOVED lines=15> */
.L_x_1633:
        /* <DEDUP_REMOVED lines=10> */
.L_x_1618:
[----:B------:R-:W-:Y:S05]  /*29620*/  BSYNC B0 ;  /* 0x0000000000007941 */ /* 0x000fea0003800000 */
.L_x_1617:
[----:B------:R-:W-:-:S06]  /*29630*/  UISETP.NE.AND UP0, UPT, UR37, 0x3, UPT ;  /* 0x000000032500788c */ /* 0x000fcc000bf05270 */
[----:B------:R-:W-:-:S13]  /*29640*/  PLOP3.LUT P0, PT, PT, PT, UP0, 0x80, 0x0 ;  /* 0x000000000000781c */ /* 0x000fda0003f0f008 */
[----:B------:R-:W-:Y:S05]  /*29650*/  @!P0 BRA `(.L_x_1634) ;  /* 0x0000000000048947 */ /* 0x000fea0003800000 */
[----:B------:R-:W-:Y:S01]  /*29660*/  BPT.TRAP 0x1 ;  /* 0x000000040000795c */ /* 0x000fe20000300000 */
.L_x_1634:
        /* <DEDUP_REMOVED lines=8> */
.L_x_1722:
[----:B------:R-:W-:Y:S05]  /*296f0*/  BSYNC B0 ;  /* 0x0000000000007941 */ /* 0x000fea0003800000 */
.L_x_1635:
[----:B------:R-:W-:Y:S05]  /*29700*/  @!P1 BRA `(.L_x_1637) ;  /* 0x0000000000049947 */ /* 0x000fea0003800000 */
[----:B------:R-:W-:Y:S01]  /*29710*/  BPT.TRAP 0x1 ;  /* 0x000000040000795c */ /* 0x000fe20000300000 */
.L_x_1637:
[----:B---3--:R-:W-:Y:S01]  /*29720*/  SHF.L.U32 R4, R8, 0x1f, RZ ;  /* 0x0000001f08047819 */ /* 0x008fe200000006ff */
[----:B--2---:R-:W-:-:S03]  /*29730*/  IMAD R10, R0, 0x7800, RZ ;  /* 0x00007800000a7824 */ /* 0x004fc600078e02ff */
[----:B------:R-:W2:Y:S02]  /*29740*/  SYNCS.PHASECHK.TRANS64.TRYWAIT P0, [R3+URZ+0x33460], R4 ;  /* 0x03346004030075a7 */ /* 0x000ea4000800017f */
[----:B--2---:R-:W-:Y:S05]  /*29750*/  @!P0 BRA `(.L_x_1638) ;  /* 0x0000003800888947 */ /* 0x004fea0003800000 */
.L_x_1723:
[----:B------:R-:W3:Y:S04]  /*29760*/  LDL R0, [R1+0x300] ;  /* 0x0003000001007983 */ /* 0x000ee80000100800 */
[----:B------:R-:W4:Y:S01]  /*29770*/  LDL R11, [R1+0x2fc] ;  /* 0x0002fc00010b7983 */ /* 0x000f220000100800 */
[----:B------:R-:W-:Y:S05]  /*29780*/  WARPSYNC.ALL ;  /* 0x0000000000007948 */ /* 0x000fea0003800000 */
[----:B---3--:R-:W-:-:S02]  /*29790*/  LOP3.LUT R0, R10, R0, RZ, 0xfc, !PT ;  /* 0x000000000a007212 */ /* 0x008fc400078efcff */
[----:B----4-:R-:W-:-:S03]  /*297a0*/  LOP3.LUT R12, R10, R11, RZ, 0xfc, !PT ;  /* 0x0000000b0a0c7212 */ /* 0x010fc600078efcff */
[C---:B------:R-:W-:Y:S02]  /*297b0*/  IMAD.IADD R0, R19.reuse, 0x1, R0 ;  /* 0x0000000113007824 */ /* 0x040fe400078e0200 */
[----:B------:R-:W-:-:S03]  /*297c0*/  IMAD.IADD R12, R19, 0x1, R12 ;  /* 0x00000001130c7824 */ /* 0x000fc600078e020c */
[----:B-12---:R-:W1:Y:S02]  /*297d0*/  LDSM.16.MT88.4 R4, [R0+0xf200] ;  /* 0x00f200000004783b */ /* 0x006e640000004200 */
[C-C-:B-1----:R-:W-:Y:S02]  /*297e0*/  PRMT R8, R4.reuse, 0x6420, R5.reuse ;  /* 0x0000642004087816 */ /* 0x142fe40000000005 */
        /* <DEDUP_REMOVED lines=96> */
.L_x_1639:
        /* <DEDUP_REMOVED lines=11> */
[----:B------:R-:W-:Y:S01]  /*29ea0*/  VIADD R2, R2, 0xffffffff ;  /* 0xffffffff02027836 */ /* 0x000fe20000000000 */
[----:B------:R1:W5:Y:S11]  /*29eb0*/  LDL R0, [R1+0x2e0] ;  /* 0x0002e00001007983 */ /* 0x0003760000100800 */
[----:B-1----:R-:W-:Y:S05]  /*29ec0*/  @P0 BRA `(.L_x_1640) ;  /* 0xffffffec00200947 */ /* 0x002fea000383ffff */
.L_x_1616:
        /* <DEDUP_REMOVED lines=8> */
[----:B----45:R-:W2:Y:S08]  /*29f50*/  FLO.U32 R0, UR4 ;  /* 0x0000000400007d00 */ /* 0x030eb000080e0000 */
        /* <DEDUP_REMOVED lines=8> */
[----:B------:R2:W-:Y:S02]  /*29fe0*/  STL [R1+0x2d0], R0 ;  /* 0x0002d00001007387 */ /* 0x0005e40000100800 */
.L_x_1642:
[----:B------:R-:W-:Y:S05]  /*29ff0*/  BSYNC B0 ;  /* 0x0000000000007941 */ /* 0x000fea0003800000 */
.L_x_1641:
[----:B------:R-:W-:-:S06]  /*2a000*/  UISETP.NE.AND UP0, UPT, UR37, 0x3, UPT ;  /* 0x000000032500788c */ /* 0x000fcc000bf05270 */
[----:B------:R-:W-:-:S13]  /*2a010*/  PLOP3.LUT P1, PT, PT, PT, UP0, 0x80, 0x0 ;  /* 0x000000000000781c */ /* 0x000fda0003f2f008 */
[----:B------:R-:W-:Y:S05]  /*2a020*/  @!P1 BRA `(.L_x_1643) ;  /* 0x0000000000049947 */ /* 0x000fea0003800000 */
[----:B------:R-:W-:Y:S01]  /*2a030*/  BPT.TRAP 0x1 ;  /* 0x000000040000795c */ /* 0x000fe20000300000 */
.L_x_1643:
[----:B------:R-:W3:Y:S04]  /*2a040*/  LDL R3, [R1+0x2e8] ;  /* 0x0002e80001037983 */ /* 0x000ee80000100800 */
[----:B------:R-:W3:Y:S01]  /*2a050*/  LDL R2, [R1+0x2e0] ;  /* 0x0002e00001027983 */ /* 0x000ee20000100800 */
[----:B--2-45:R-:W-:Y:S01]  /*2a060*/  IMAD.U32 R0, RZ, RZ, UR39 ;  /* 0x00000027ff007e24 */ /* 0x034fe2000f8e00ff */
[----:B------:R-:W-:Y:S04]  /*2a070*/  BSSY B0, `(.L_x_1644) ;  /* 0x0000007000007945 */ /* 0x000fe80003800000 */
[----:B------:R-:W-:-:S02]  /*2a080*/  ISETP.NE.AND P2, PT, R0, 0x3, PT ;  /* 0x000000030000780c */ /* 0x000fc40003f45270 */
[----:B---3--:R-:W-:-:S04]  /*2a090*/  LOP3.LUT R0, R3, 0x1, RZ, 0x3c, !PT ;  /* 0x0000000103007812 */ /* 0x008fc800078e3cff */
[----:B------:R-:W-:Y:S01]  /*2a0a0*/  SHF.L.U32 R0, R0, 0x1f, RZ ;  /* 0x0000001f00007819 */ /* 0x000fe200000006ff */
[----:B------:R-:W-:-:S04]  /*2a0b0*/  IMAD R3, R2, 0x8, R19 ;  /* 0x0000000802037824 */ /* 0x000fc800078e0213 */
[----:B------:R-:W2:Y:S02]  /*2a0c0*/  SYNCS.PHASECHK.TRANS64.TRYWAIT P1, [R3+URZ+0x33470], R0 ;  /* 0x03347000030075a7 */ /* 0x000ea4000802017f */
[----:B--2---:R-:W-:Y:S05]  /*2a0d0*/  @!P1 BRA `(.L_x_1645) ;  /* 0x00000030003c9947 */ /* 0x004fea0003800000 */
.L_x_1724:
[----:B------:R-:W-:Y:S05]  /*2a0e0*/  BSYNC B0 ;  /* 0x0000000000007941 */ /* 0x000fea0003800000 */
.L_x_1644:
[----:B------:R-:W-:Y:S05]  /*2a0f0*/  @!P2 BRA `(.L_x_1646) ;  /* 0x000000000004a947 */ /* 0x000fea0003800000 */
[----:B------:R-:W-:Y:S01]  /*2a100*/  BPT.TRAP 0x1 ;  /* 0x000000040000795c */ /* 0x000fe20000300000 */
.L_x_1646:
[----:B--2---:R-:W2:Y:S02]  /*2a110*/  LDL R0, [R1+0x2e8] ;  /* 0x0002e80001007983 */ /* 0x004ea40000100800 */
[----:B--2---:R-:W-:-:S04]  /*2a120*/  SHF.L.U32 R0, R0, 0x1f, RZ ;  /* 0x0000001f00007819 */ /* 0x004fc800000006ff */
[----:B------:R-:W2:Y:S02]  /*2a130*/  SYNCS.PHASECHK.TRANS64.TRYWAIT P1, [R3+URZ+0x33460], R0 ;  /* 0x03346000030075a7 */ /* 0x000ea4000802017f */
[----:B--2---:R-:W-:Y:S05]  /*2a140*/  @!P1 BRA `(.L_x_1647) ;  /* 0x0000003000349947 */ /* 0x004fea0003800000 */
.L_x_1725:
[----:B------:R-:W3:Y:S04]  /*2a150*/  LDL R12, [R1+0x2e0] ;  /* 0x0002e000010c7983 */ /* 0x000ee80000100800 */
[----:B------:R-:W2:Y:S04]  /*2a160*/  LDL R4, [R1+0x300] ;  /* 0x0003000001047983 */ /* 0x000ea80000100800 */
[----:B------:R-:W4:Y:S01]  /*2a170*/  LDL R10, [R1+0x2fc] ;  /* 0x0002fc00010a7983 */ /* 0x000f220000100800 */
[----:B------:R-:W-:Y:S05]  /*2a180*/  WARPSYNC.ALL ;  /* 0x0000000000007948 */ /* 0x000fea0003800000 */
[----:B---3--:R-:W-:-:S05]  /*2a190*/  IMAD R2, R12, 0x7800, RZ ;  /* 0x000078000c027824 */ /* 0x008fca00078e02ff */
[----:B--2---:R-:W-:-:S05]  /*2a1a0*/  LOP3.LUT R0, R2, R4, RZ, 0xfc, !PT ;  /* 0x0000000402007212 */ /* 0x004fca00078efcff */
[----:B------:R-:W-:-:S05]  /*2a1b0*/  IMAD.IADD R0, R19, 0x1, R0 ;  /* 0x0000000113007824 */ /* 0x000fca00078e0200 */
[----:B-1----:R-:W1:Y:S01]  /*2a1c0*/  LDSM.16.MT88.4 R4, [R0+0xf200] ;  /* 0x00f200000004783b */ /* 0x002e620000004200 */
[----:B----4-:R-:W-:-:S05]  /*2a1d0*/  LOP3.LUT R2, R2, R10, RZ, 0xfc, !PT ;  /* 0x0000000a02027212 */ /* 0x010fca00078efcff */
[----:B------:R-:W-:Y:S01]  /*2a1e0*/  IMAD.IADD R2, R19, 0x1, R2 ;  /* 0x0000000113027824 */ /* 0x000fe200078e0202 */
        /* <DEDUP_REMOVED lines=97> */
.L_x_1648:
[----:B------:R-:W3:Y:S01]  /*2a800*/  LDL.LU R4, [R1+0x2e8] ;  /* 0x0002e80001047983 */ /* 0x000ee20000300800 */
[----:B--2---:R2:W-:Y:S01]  /*2a810*/  SYNCS.ARRIVE.TRANS64.A1T0 RZ, [R3+URZ+0x33450], RZ ;  /* 0x033450ff03ff79a7 */ /* 0x0045e2000810003f */
[----:B------:R-:W-:Y:S02]  /*2a820*/  VIADD R0, R12, 0x1 ;  /* 0x000000010c007836 */ /* 0x000fe40000000000 */
[----:B--2---:R-:W-:-:S05]  /*2a830*/  @!P0 VIADD R3, R3, 0x33480 ;  /* 0x0003348003038836 */ /* 0x004fca0000000000 */
[----:B------:R-:W-:Y:S01]  /*2a840*/  @!P0 PRMT R3, RZ, 0x654, R3 ;  /* 0x00000654ff038816 */ /* 0x000fe20000000003 */
[----:B------:R-:W-:Y:S06]  /*2a850*/  BAR.SYNC.DEFER_BLOCKING 0x2, 0x80 ;  /* 0x0082000000007b1d */ /* 0x000fec0000010000 */
[----:B------:R2:W-:Y:S01]  /*2a860*/  @!P0 SYNCS.ARRIVE.TRANS64.RED.A1T0 RZ, [R3+URZ], RZ ;  /* 0x000000ff03ff89a7 */ /* 0x0005e2000810043f */
[----:B------:R-:W-:-:S04]  /*2a870*/  ISETP.NE.AND P0, PT, R0, 0x2, PT ;  /* 0x000000020000780c */ /* 0x000fc80003f05270 */
[----:B-1----:R-:W-:Y:S02]  /*2a880*/  SEL R2, RZ, 0x1, P0 ;  /* 0x00000001ff027807 */ /* 0x002fe40000000000 */
[----:B------:R-:W-:-:S05]  /*2a890*/  SEL R0, R0, RZ, P0 ;  /* 0x000000ff00007207 */ /* 0x000fca0000000000 */
[----:B------:R2:W-:Y:S01]  /*2a8a0*/  STL [R1+0x2e0], R0 ;  /* 0x0002e00001007387 */ /* 0x0005e20000100800 */
[----:B---3--:R-:W-:-:S05]  /*2a8b0*/  LOP3.LUT R4, R4, R2, RZ, 0x3c, !PT ;  /* 0x0000000204047212 */ /* 0x008fca00078e3cff */
[----:B------:R2:W-:Y:S02]  /*2a8c0*/  STL [R1+0x2e8], R4 ;  /* 0x0002e80401007387 */ /* 0x0005e40000100800 */
.L_x_1591:
[----:B------:R-:W-:-:S13]  /*2a8d0*/  LOP3.LUT P0, RZ, R17, 0x2, RZ, 0xc0, !PT ;  /* 0x0000000211ff7812 */ /* 0x000fda000780c0ff */
[----:B------:R-:W-:Y:S05]  /*2a8e0*/  @!P0 BRA `(.L_x_1649) ;  /* 0x0000000000288947 */ /* 0x000fea0003800000 */
[----:B------:R-:W-:Y:S05]  /*2a8f0*/  WARPSYNC.ALL ;  /* 0x0000000000007948 */ /* 0x000fea0003800000 */
[----:B------:R-:W4:Y:S08]  /*2a900*/  S2UR UR5, SR_CgaCtaId ;  /* 0x00000000000579c3 */ /* 0x000f300000008800 */
[----:B------:R-:W-:Y:S06]  /*2a910*/  BAR.SYNC.DEFER_BLOCKING 0x5, 0x180 ;  /* 0x0146000000007b1d */ /* 0x000fec0000010000 */
[----:B------:R-:W-:-:S02]  /*2a920*/  UMOV UR4, 0x400 ;  /* 0x0000040000047882 */ /* 0x000fc40000000000 */
[----:B----4-:R-:W-:-:S06]  /*2a930*/  ULEA UR4, UR5, UR4, 0x18 ;  /* 0x0000000405047291 */ /* 0x010fcc000f8ec03f */
[----:B------:R-:W-:-:S05]  /*2a940*/  IMAD.U32 R19, RZ, RZ, UR4 ;  /* 0x00000004ff137e24 */ /* 0x000fca000f8e00ff */
[----:B-12---:R-:W1:Y:S04]  /*2a950*/  LDS.128 R4, [R19+0x334d0] ;  /* 0x0334d00013047984 */ /* 0x006e680000000c00 */
[----:B-1----:R1:W-:Y:S01]  /*2a960*/  STL.128 [R1+0x2d0], R4 ;  /* 0x0002d00401007387 */ /* 0x0023e20000100c00 */
[----:B------:R-:W-:Y:S06]  /*2a970*/  BAR.ARV 0x4, 0x180 ;  /* 0x0106000000007b1d */ /* 0x000fec0000002000 */
[----:B------:R-:W-:Y:S05]  /*2a980*/  BRA `(.L_x_1650) ;  /* 0x0000001000387947 */ /* 0x000fea0003800000 */
.L_x_1649:
[----:B--23--:R-:W2:Y:S01]  /*2a990*/  S2R R0, SR_TID.X ;  /* 0x0000000000007919 */ /* 0x00cea20000002100 */
[----:B------:R-:W-:Y:S01]  /*2a9a0*/  UMOV UR4, 0xffffffff ;  /* 0xffffffff00047882 */ /* 0x000fe20000000000 */
[----:B--2---:R-:W-:-:S04]  /*2a9b0*/  LOP3.LUT R16, R0, 0x1f, RZ, 0xc0, !PT ;  /* 0x0000001f00107812 */ /* 0x004fc800078ec0ff */
[----:B------:R-:W-:Y:S01]  /*2a9c0*/  ISETP.NE.AND P0, PT, R16, 0x1f, PT ;  /* 0x0000001f1000780c */ /* 0x000fe20003f05270 */
[----:B------:R-:W-:-:S12]  /*2a9d0*/  BRA.DIV UR4, `(.L_x_1651) ;  /* 0x0000002a04247947 */ /* 0x000fd8000b800000 */
[----:B------:R-:W2:Y:S01]  /*2a9e0*/  LDL R3, [R1+0x2dc] ;  /* 0x0002dc0001037983 */ /* 0x000ea20000100800 */
[----:B------:R-:W-:-:S03]  /*2a9f0*/  ULDC UR4, c[0x0][0xc3c] ;  /* 0x00030f0000047ab9 */ /* 0x000fc60000000800 */
[----:B------:R-:W3:Y:S01]  /*2aa00*/  LDL.LU R2, [R1+0x2d0] ;  /* 0x0002d00001027983 */ /* 0x000ee20000300800 */
[----:B--2---:R-:W-:-:S05]  /*2aa10*/  IMAD.IADD R0, R3, 0x1, R16 ;  /* 0x0000000103007824 */ /* 0x004fca00078e0210 */
[----:B------:R-:W-:Y:S01]  /*2aa20*/  ISETP.GE.OR P1, PT, R0, UR4, !P0 ;  /* 0x0000000400007c0c */ /* 0x000fe2000c726670 */
[----:B---3--:R-:W-:-:S12]  /*2aa30*/  IMAD.MOV.U32 R10, RZ, RZ, R2 ;  /* 0x000000ffff0a7224 */ /* 0x008fd800078e0002 */
[----:B------:R-:W2:Y:S08]  /*2aa40*/  @!P1 LDC.64 R2, c[0x0][0xc80] ;  /* 0x00032000ff029b82 */ /* 0x000eb00000000a00 */
[----:B------:R-:W3:Y:S01]  /*2aa50*/  @!P1 LDC.64 R6, c[0x0][0xc78] ;  /* 0x00031e00ff069b82 */ /* 0x000ee20000000a00 */
[----:B--2---:R-:W-:-:S05]  /*2aa60*/  @!P1 IMAD.WIDE R2, R0, 0x4, R2 ;  /* 0x0000000400029825 */ /* 0x004fca00078e0202 */
[----:B------:R3:W2:Y:S02]  /*2aa70*/  @!P1 LDG.E R8, desc[UR50][R2.64] ;  /* 0x0000003202089981 */ /* 0x0006a4000c1e1900 */
[----:B---3--:R-:W-:-:S06]  /*2aa80*/  @!P1 IMAD.WIDE R2, R0, 0x4, R6 ;  /* 0x0000000400029825 */ /* 0x008fcc00078e0206 */
[----:B------:R-:W3:Y:S01]  /*2aa90*/  @!P1 LDG.E R2, desc[UR50][R2.64] ;  /* 0x0000003202029981 */ /* 0x000ee2000c1e1900 */
[----:B-1----:R-:W-:Y:S02]  /*2aaa0*/  IMAD.MOV.U32 R4, RZ, RZ, RZ ;  /* 0x000000ffff047224 */ /* 0x002fe400078e00ff */
[----:B------:R-:W-:Y:S01]  /*2aab0*/  IMAD.MOV.U32 R6, RZ, RZ, RZ ;  /* 0x000000ffff067224 */ /* 0x000fe200078e00ff */
[C---:B------:R-:W-:Y:S02]  /*2aac0*/  ISETP.GE.U32.AND P2, PT, R16.reuse, 0x2, PT ;  /* 0x000000021000780c */ /* 0x040fe40003f46070 */
[C---:B------:R-:W-:Y:S02]  /*2aad0*/  ISETP.GE.U32.AND P3, PT, R16.reuse, 0x4, PT ;  /* 0x000000041000780c */ /* 0x040fe40003f66070 */
[C---:B------:R-:W-:Y:S02]  /*2aae0*/  ISETP.GE.U32.AND P4, PT, R16.reuse, 0x8, PT ;  /* 0x000000081000780c */ /* 0x040fe40003f86070 */
[----:B------:R-:W-:Y:S01]  /*2aaf0*/  ISETP.GE.U32.AND P5, PT, R16, 0x10, PT ;  /* 0x000000101000780c */ /* 0x000fe20003fa6070 */
[----:B------:R-:W-:Y:S04]  /*2ab00*/  SHFL.IDX PT, R5, R10, RZ, 0x1f ;  /* 0x00001fff0a057589 */ /* 0x000fe800000e0000 */
[----:B------:R-:W-:Y:S01]  /*2ab10*/  SHFL.IDX PT, R0, R10, 0x1, 0x1f ;  /* 0x00201f000a007f89 */ /* 0x000fe200000e0000 */
[----:B--2---:R-:W-:-:S02]  /*2ab20*/  @!P1 IMAD.MOV.U32 R4, RZ, RZ, R8 ;  /* 0x000000ffff049224 */ /* 0x004fc400078e0008 */
[----:B---3--:R-:W-:-:S04]  /*2ab30*/  @!P1 IMAD.MOV.U32 R6, RZ, RZ, R2 ;  /* 0x000000ffff069224 */ /* 0x008fc800078e0002 */
[----:B------:R-:W-:-:S05]  /*2ab40*/  IMAD R2, R6, R4, RZ ;  /* 0x0000000406027224 */ /* 0x000fca00078e02ff */
[----:B------:R-:W1:Y:S01]  /*2ab50*/  SHFL.UP PT, R3, R2, 0x1, RZ ;  /* 0x0420000002037989 */ /* 0x000e6200000e00ff */
[----:B------:R-:W-:-:S04]  /*2ab60*/  ISETP.NE.AND P1, PT, R16, RZ, PT ;  /* 0x000000ff1000720c */ /* 0x000fc80003f25270 */
        /* <DEDUP_REMOVED lines=14> */
[----:B------:R1:W2:Y:S01]  /*2ac50*/  SHFL.IDX PT, R9, R7, 0x1f, 0x1f ;  /* 0x03e01f0007097f89 */ /* 0x0002a200000e0000 */
[----:B------:R-:W-:-:S07]  /*2ac60*/  IMAD.MOV.U32 R8, RZ, RZ, RZ ;  /* 0x000000ffff087224 */ /* 0x000fce00078e00ff */
.L_x_1735:
[----:B------:R-:W-:Y:S02]  /*2ac70*/  ULDC UR4, c[0x0][0xc38] ;  /* 0x00030e0000047ab9 */ /* 0x000fe40000000800 */
[----:B------:R-:W-:-:S04]  /*2ac80*/  IMAD.U32 R2, RZ, RZ, UR4 ;  /* 0x00000004ff027e24 */ /* 0x000fc8000f8e00ff */
[----:B--2---:R-:W-:-:S04]  /*2ac90*/  IMAD R9, R9, R2, RZ ;  /* 0x0000000209097224 */ /* 0x004fc800078e02ff */
[----:B------:R-:W-:-:S05]  /*2aca0*/  IMAD.IADD R0, R0, 0x1, R9 ;  /* 0x0000000100007824 */ /* 0x000fca00078e0209 */
[----:B------:R-:W-:-:S13]  /*2acb0*/  ISETP.GT.AND P6, PT, R0, R5, PT ;  /* 0x000000050000720c */ /* 0x000fda0003fc4270 */
[----:B------:R-:W-:Y:S05]  /*2acc0*/  @P6 BRA `(.L_x_1652) ;  /* 0x0000000000ac6947 */ /* 0x000fea0003800000 */
.L_x_1655:
[----:B------:R-:W2:Y:S01]  /*2acd0*/  LDL.LU R3, [R1+0x2dc] ;  /* 0x0002dc0001037983 */ /* 0x000ea20000300800 */
[----:B------:R-:W3:Y:S01]  /*2ace0*/  LDC R2, c[0x0][0xc3c] ;  /* 0x00030f00ff027b82 */ /* 0x000ee20000000800 */
[----:B--2---:R-:W-:-:S05]  /*2acf0*/  VIADD R3, R3, 0x1f ;  /* 0x0000001f03037836 */ /* 0x004fca0000000000 */
[----:B---3--:R-:W-:-:S13]  /*2ad00*/  ISETP.GE.AND P6, PT, R3, R2, PT ;  /* 0x000000020300720c */ /* 0x008fda0003fc6270 */
[----:B------:R-:W-:Y:S05]  /*2ad10*/  @P6 BRA `(.L_x_1653) ;  /* 0x0000000800ec6947 */ /* 0x000fea0003800000 */
[----:B------:R-:W2:Y:S01]  /*2ad20*/  S2R R4, SR_TID.X ;  /* 0x0000000000047919 */ /* 0x000ea20000002100 */
[----:B------:R3:W-:Y:S01]  /*2ad30*/  STL [R1+0x2dc], R3 ;  /* 0x0002dc0301007387 */ /* 0x0007e20000100800 */
[----:B--2---:R-:W-:-:S05]  /*2ad40*/  LOP3.LUT R4, R4, 0x1f, RZ, 0xc0, !PT ;  /* 0x0000001f04047812 */ /* 0x004fca00078ec0ff */
[----:B------:R-:W-:Y:S02]  /*2ad50*/  IMAD.IADD R6, R3, 0x1, R4 ;  /* 0x0000000103067824 */ /* 0x000fe400078e0204 */
[----:B------:R-:W-:-:S03]  /*2ad60*/  IMAD.MOV.U32 R4, RZ, RZ, RZ ;  /* 0x000000ffff047224 */ /* 0x000fc600078e00ff */
[----:B------:R-:W-:-:S13]  /*2ad70*/  ISETP.GE.OR P6, PT, R6, R2, !P0 ;  /* 0x000000020600720c */ /* 0x000fda00047c6670 */
[----:B---3--:R-:W2:Y:S02]  /*2ad80*/  @!P6 LDC.64 R2, c[0x0][0xc80] ;  /* 0x00032000ff02eb82 */ /* 0x008ea40000000a00 */
[----:B--2---:R-:W-:-:S05]  /*2ad90*/  @!P6 IMAD.WIDE R2, R6, 0x4, R2 ;  /* 0x000000040602e825 */ /* 0x004fca00078e0202 */
[----:B------:R2:W3:Y:S02]  /*2ada0*/  @!P6 LDG.E R4, desc[UR50][R2.64] ;  /* 0x000000320204e981 */ /* 0x0004e4000c1e1900 */
[----:B--2---:R-:W2:Y:S02]  /*2adb0*/  @!P6 LDC.64 R2, c[0x0][0xc78] ;  /* 0x00031e00ff02eb82 */ /* 0x004ea40000000a00 */
[----:B--2---:R-:W-:-:S04]  /*2adc0*/  @!P6 IMAD.WIDE R2, R6, 0x4, R2 ;  /* 0x000000040602e825 */ /* 0x004fc800078e0202 */
[----:B------:R-:W-:-:S06]  /*2add0*/  IMAD.MOV.U32 R6, RZ, RZ, RZ ;  /* 0x000000ffff067224 */ /* 0x000fcc00078e00ff */
[----:B------:R-:W3:Y:S01]  /*2ade0*/  @!P6 LDG.E R6, desc[UR50][R2.64] ;  /* 0x000000320206e981 */ /* 0x000ee2000c1e1900 */
[----:B------:R-:W-:Y:S01]  /*2adf0*/  UMOV UR4, 0xffffffff ;  /* 0xffffffff00047882 */ /* 0x000fe20000000000 */
[----:B---3--:R-:W-:Y:S02]  /*2ae00*/  IMAD R2, R6, R4, RZ ;  /* 0x0000000406027224 */ /* 0x008fe400078e02ff */
[----:B------:R-:W-:Y:S05]  /*2ae10*/  BRA.DIV UR4, `(.L_x_1654) ;  /* 0x0000002a04747947 */ /* 0x000fea000b800000 */
        /* <DEDUP_REMOVED lines=14> */
[----:B-1----:R-:W-:-:S05]  /*2af00*/  IMAD.IADD R7, R2, 0x1, R3 ;  /* 0x0000000102077824 */ /* 0x002fca00078e0203 */
[----:B------:R1:W2:Y:S02]  /*2af10*/  SHFL.IDX PT, R9, R7, 0x1f, 0x1f ;  /* 0x03e01f0007097f89 */ /* 0x0002a400000e0000 */
.L_x_1743:
[----:B------:R-:W-:Y:S02]  /*2af20*/  ULDC UR4, c[0x0][0xc38] ;  /* 0x00030e0000047ab9 */ /* 0x000fe40000000800 */
[----:B------:R-:W-:-:S04]  /*2af30*/  IMAD.U32 R2, RZ, RZ, UR4 ;  /* 0x00000004ff027e24 */ /* 0x000fc8000f8e00ff */
[----:B--2---:R-:W-:-:S04]  /*2af40*/  IMAD R9, R9, R2, RZ ;  /* 0x0000000209097224 */ /* 0x004fc800078e02ff */
[----:B------:R-:W-:-:S05]  /*2af50*/  IMAD.IADD R0, R9, 0x1, R0 ;  /* 0x0000000109007824 */ /* 0x000fca00078e0200 */
[----:B------:R-:W-:-:S13]  /*2af60*/  ISETP.GT.AND P6, PT, R0, R5, PT ;  /* 0x000000050000720c */ /* 0x000fda0003fc4270 */
[----:B------:R-:W-:Y:S05]  /*2af70*/  @!P6 BRA `(.L_x_1655) ;  /* 0xfffffffc0054e947 */ /* 0x000fea000383ffff */
.L_x_1652:
[----:B------:R-:W-:Y:S01]  /*2af80*/  IMAD.IADD R9, R0, 0x1, -R9 ;  /* 0x0000000100097824 */ /* 0x000fe200078e0a09 */
[----:B------:R-:W-:-:S03]  /*2af90*/  UMOV UR4, 0xffffffff ;  /* 0xffffffff00047882 */ /* 0x000fc60000000000 */
[----:B------:R-:W-:-:S05]  /*2afa0*/  IMAD R0, R7, R2, R9 ;  /* 0x0000000207007224 */ /* 0x000fca00078e0209 */
[----:B------:R-:W-:Y:S01]  /*2afb0*/  ISETP.GT.AND P6, PT, R0, R5, PT ;  /* 0x000000050000720c */ /* 0x000fe20003fc4270 */
[----:B------:R-:W-:-:S12]  /*2afc0*/  BRA.DIV UR4, `(.L_x_1656) ;  /* 0x0000002a04e07947 */ /* 0x000fd8000b800000 */
[----:B------:R-:W2:Y:S01]  /*2afd0*/  LDL.LU R10, [R1+0x2dc] ;  /* 0x0002dc00010a7983 */ /* 0x000ea20000300800 */
[----:B------:R-:W-:-:S04]  /*2afe0*/  VOTE.ANY R0, PT, !P6 ;  /* 0x0000000000007806 */ /* 0x000fc800070e0100 */
[----:B------:R-:W3:Y:S02]  /*2aff0*/  POPC R3, R0 ;  /* 0x0000000000037309 */ /* 0x000ee40000000000 */
[----:B---3--:R3:W4:Y:S04]  /*2b000*/  SHFL.IDX PT, R4, R4, R3, 0x1f ;  /* 0x00001f0304047589 */ /* 0x00872800000e0000 */
[----:B------:R3:W0:Y:S01]  /*2b010*/  SHFL.IDX PT, R6, R6, R3, 0x1f ;  /* 0x00001f0306067589 */ /* 0x00062200000e0000 */
[----:B--2---:R-:W-:-:S05]  /*2b020*/  IMAD.IADD R10, R3, 0x1, R10 ;  /* 0x00000001030a7824 */ /* 0x004fca00078e020a */
[----:B0---4-:R3:W-:Y:S02]  /*2b030*/  STL [R1+0x2dc], R10 ;  /* 0x0002dc0a01007387 */ /* 0x0117e40000100800 */
.L_x_1748:
[----:B------:R-:W-:-:S13]  /*2b040*/  ISETP.NE.AND P0, PT, R0, RZ, PT ;  /* 0x000000ff0000720c */ /* 0x000fda0003f05270 */
[----:B------:R-:W-:Y:S05]  /*2b050*/  @!P0 BRA `(.L_x_1657) ;  /* 0x0000000000148947 */ /* 0x000fea0003800000 */
[----:B------:R-:W-:Y:S01]  /*2b060*/  UMOV UR4, 0xffffffff ;  /* 0xffffffff00047882 */ /* 0x000fe20000000000 */
[----:B---3--:R-:W-:Y:S02]  /*2b070*/  VIADD R3, R3, 0xffffffff ;  /* 0xffffffff03037836 */ /* 0x008fe40000000000 */
[----:B------:R-:W-:Y:S05]  /*2b080*/  BRA.DIV UR4, `(.L_x_1658) ;  /* 0x0000002e04187947 */ /* 0x000fea000b800000 */
[----:B------:R2:W3:Y:S02]  /*2b090*/  SHFL.IDX PT, R3, R7, R3, 0x1f ;  /* 0x00001f0307037589 */ /* 0x0004e400000e0000 */
.L_x_1751:
[----:B---3--:R-:W-:-:S07]  /*2b0a0*/  IMAD.MOV.U32 R8, RZ, RZ, R3 ;  /* 0x000000ffff087224 */ /* 0x008fce00078e0003 */
.L_x_1657:
[----:B------:R-:W-:Y:S01]  /*2b0b0*/  ISETP.NE.AND P0, PT, R6, 0x1, PT ;  /* 0x000000010600780c */ /* 0x000fe20003f05270 */
[----:B------:R-:W-:-:S05]  /*2b0c0*/  IMAD R0, R8, R2, R9 ;  /* 0x0000000208007224 */ /* 0x000fca00078e0209 */
[----:B------:R4:W-:Y:S02]  /*2b0d0*/  STL [R1+0x2d0], R0 ;  /* 0x0002d00001007387 */ /* 0x0009e40000100800 */
[----:B----4-:R-:W-:-:S05]  /*2b0e0*/  IMAD.IADD R0, R5, 0x1, -R0 ;  /* 0x0000000105007824 */ /* 0x010fca00078e0a00 */
[----:B------:R-:W-:Y:S05]  /*2b0f0*/  @!P0 BRA `(.L_x_1659) ;  /* 0x0000000000e48947 */ /* 0x000fea0003800000 */
[----:B------:R-:W-:-:S04]  /*2b100*/  IABS R5, R4 ;  /* 0x0000000400057213 */ /* 0x000fc80000000000 */
[----:B------:R-:W4:Y:S08]  /*2b110*/  I2F.RP R2, R5 ;  /* 0x0000000500027306 */ /* 0x000f300000209400 */
[----:B----4-:R-:W4:Y:S02]  /*2b120*/  MUFU.RCP R2, R2 ;  /* 0x0000000200027308 */ /* 0x010f240000001000 */
[----:B----4-:R-:W-:-:S06]  /*2b130*/  VIADD R2, R2, 0xffffffe ;  /* 0x0ffffffe02027836 */ /* 0x010fcc0000000000 */
[----:B---3--:R-:W3:Y:S02]  /*2b140*/  F2I.FTZ.U32.TRUNC.NTZ R3, R2 ;  /* 0x0000000200037305 */ /* 0x008ee4000021f000 */
[----:B---3--:R-:W-:-:S04]  /*2b150*/  IMAD.MOV R2, RZ, RZ, -R3 ;  /* 0x000000ffff027224 */ /* 0x008fc800078e0a03 */
        /* <DEDUP_REMOVED lines=14> */
[----:B------:R-:W3:Y:S07]  /*2b240*/  I2F.RP R2, R5 ;  /* 0x0000000500027306 */ /* 0x000eee0000209400 */
[----:B------:R-:W-:Y:S01]  /*2b250*/  @P0 VIADD R8, R8, 0x1 ;  /* 0x0000000108080836 */ /* 0x000fe20000000000 */
[----:B---3--:R-:W3:Y:S02]  /*2b260*/  MUFU.RCP R2, R2 ;  /* 0x0000000200027308 */ /* 0x008ee40000001000 */
[----:B---3--:R-:W-:-:S06]  /*2b270*/  VIADD R2, R2, 0xffffffe ;  /* 0x0ffffffe02027836 */ /* 0x008fcc0000000000 */
[----:B------:R-:W3:Y:S02]  /*2b280*/  F2I.FTZ.U32.TRUNC.NTZ R3, R2 ;  /* 0x0000000200037305 */ /* 0x000ee4000021f000 */
[----:B---3--:R-:W-:-:S04]  /*2b290*/  IMAD.MOV R2, RZ, RZ, -R3 ;  /* 0x000000ffff027224 */ /* 0x008fc800078e0a03 */
[----:B-12---:R-:W-:Y:S02]  /*2b2a0*/  IMAD R7, R2, R5, RZ ;  /* 0x0000000502077224 */ /* 0x006fe400078e02ff */
        /* <DEDUP_REMOVED lines=30> */
.L_x_1659:
[----:B---3--:R-:W3:Y:S01]  /*2b490*/  LDL R3, [R1+0x2dc] ;  /* 0x0002dc0001037983 */ /* 0x008ee20000100800 */
[----:B-12---:R-:W3:Y:S02]  /*2b4a0*/  LDC.64 R6, c[0x0][0xc90] ;  /* 0x00032400ff067b82 */ /* 0x006ee40000000a00 */
[----:B---3--:R-:W-:-:S05]  /*2b4b0*/  IMAD.WIDE R6, R3, 0x4, R6 ;  /* 0x0000000403067825 */ /* 0x008fca00078e0206 */
[----:B------:R-:W2:Y:S02]  /*2b4c0*/  LDG.E R3, desc[UR50][R6.64] ;  /* 0x0000003206037981 */ /* 0x000ea4000c1e1900 */
[----:B--2---:R-:W-:-:S05]  /*2b4d0*/  IMAD R5, R4, R3, RZ ;  /* 0x0000000304057224 */ /* 0x004fca00078e02ff */
[----:B------:R-:W-:-:S04]  /*2b4e0*/  IABS R8, R5 ;  /* 0x0000000500087213 */ /* 0x000fc80000000000 */
        /* <DEDUP_REMOVED lines=20> */
[----:B------:R-:W-:-:S04]  /*2b630*/  @P0 VIADD R9, R9, 0x1 ;  /* 0x0000000109090836 */ /* 0x000fc80000000000 */
[----:B------:R-:W-:-:S04]  /*2b640*/  IMAD.MOV.U32 R6, RZ, RZ, R9 ;  /* 0x000000ffff067224 */ /* 0x000fc800078e0009 */
[----:B------:R-:W-:Y:S01]  /*2b650*/  @!P2 IMAD.MOV R6, RZ, RZ, -R6 ;  /* 0x000000ffff06a224 */ /* 0x000fe200078e0a06 */
[----:B------:R-:W-:-:S05]  /*2b660*/  @!P1 LOP3.LUT R6, RZ, R5, RZ, 0x33, !PT ;  /* 0x00000005ff069212 */ /* 0x000fca00078e33ff */
[----:B------:R-:W-:Y:S02]  /*2b670*/  IMAD R7, R3, R6, RZ ;  /* 0x0000000603077224 */ /* 0x000fe400078e02ff */
[----:B------:R-:W-:Y:S02]  /*2b680*/  IMAD.MOV R6, RZ, RZ, -R6 ;  /* 0x000000ffff067224 */ /* 0x000fe400078e0a06 */
[----:B------:R-:W-:Y:S02]  /*2b690*/  IMAD.MOV R8, RZ, RZ, -R7 ;  /* 0x000000ffff087224 */ /* 0x000fe400078e0a07 */
[----:B------:R-:W-:-:S03]  /*2b6a0*/  IMAD R6, R5, R6, R0 ;  /* 0x0000000605067224 */ /* 0x000fc600078e0200 */
[----:B------:R-:W-:-:S04]  /*2b6b0*/  VIADDMNMX R8, R8, R2, R3, PT ;  /* 0x0000000208087246 */ /* 0x000fc80003800103 */
[----:B------:R-:W-:-:S04]  /*2b6c0*/  IABS R9, R8 ;  /* 0x0000000800097213 */ /* 0x000fc80000000000 */
[----:B------:R-:W1:Y:S08]  /*2b6d0*/  I2F.RP R2, R9 ;  /* 0x0000000900027306 */ /* 0x000e700000209400 */
[----:B-1----:R-:W1:Y:S02]  /*2b6e0*/  MUFU.RCP R2, R2 ;  /* 0x0000000200027308 */ /* 0x002e640000001000 */
[----:B-1----:R-:W-:-:S06]  /*2b6f0*/  VIADD R2, R2, 0xffffffe ;  /* 0x0ffffffe02027836 */ /* 0x002fcc0000000000 */
[----:B------:R1:W2:Y:S02]  /*2b700*/  F2I.FTZ.U32.TRUNC.NTZ R3, R2 ;  /* 0x0000000200037305 */ /* 0x0002a4000021f000 */
[----:B-1----:R-:W-:Y:S02]  /*2b710*/  IMAD.MOV.U32 R2, RZ, RZ, RZ ;  /* 0x000000ffff027224 */ /* 0x002fe400078e00ff */
[----:B--2---:R-:W-:-:S04]  /*2b720*/  IMAD.MOV R0, RZ, RZ, -R3 ;  /* 0x000000ffff007224 */ /* 0x004fc800078e0a03 */
        /* <DEDUP_REMOVED lines=12> */
[----:B------:R-:W-:Y:S02]  /*2b7f0*/  LOP3.LUT R0, R6, R8, RZ, 0x3c, !PT ;  /* 0x0000000806007212 */ /* 0x000fe400078e3cff */
[----:B------:R-:W-:Y:S02]  /*2b800*/  IADD3 R6, R7, 0x1000000, R6 ;  /* 0x0100000007067810 */ /* 0x000fe40007ffe006 */
[----:B------:R-:W-:-:S07]  /*2b810*/  ISETP.GE.AND P2, PT, R0, RZ, PT ;  /* 0x000000ff0000720c */ /* 0x000fce0003f46270 */
[----:B------:R-:W-:-:S04]  /*2b820*/  @P0 VIADD R2, R2, 0x1 ;  /* 0x0000000102020836 */ /* 0x000fc80000000000 */
[----:B------:R-:W-:-:S04]  /*2b830*/  IMAD.MOV.U32 R0, RZ, RZ, R2 ;  /* 0x000000ffff007224 */ /* 0x000fc800078e0002 */
[----:B------:R-:W-:Y:S01]  /*2b840*/  @!P2 IMAD.MOV R0, RZ, RZ, -R0 ;  /* 0x000000ffff00a224 */ /* 0x000fe200078e0a00 */
[----:B------:R-:W-:Y:S01]  /*2b850*/  @!P1 LOP3.LUT R0, RZ, R8, RZ, 0x33, !PT ;  /* 0x00000008ff009212 */ /* 0x000fe200078e33ff */
[----:B------:R-:W-:-:S04]  /*2b860*/  IMAD.MOV R8, RZ, RZ, -R8 ;  /* 0x000000ffff087224 */ /* 0x000fc800078e0a08 */
[----:B------:R-:W-:-:S05]  /*2b870*/  IMAD R2, R0, R8, R6 ;  /* 0x0000000800027224 */ /* 0x000fca00078e0206 */
[----:B------:R1:W-:Y:S02]  /*2b880*/  STL [R1+0x2d8], R2 ;  /* 0x0002d80201007387 */ /* 0x0003e40000100800 */
.L_x_1660:
[----:B------:R-:W-:-:S05]  /*2b890*/  LOP3.LUT R0, RZ, R0, RZ, 0x33, !PT ;  /* 0x00000000ff007212 */ /* 0x000fca00078e33ff */
[----:B------:R-:W-:-:S05]  /*2b8a0*/  IMAD.IADD R0, R4, 0x1, R0 ;  /* 0x0000000104007824 */ /* 0x000fca00078e0200 */
[----:B------:R3:W-:Y:S01]  /*2b8b0*/  STL [R1+0x2d4], R0 ;  /* 0x0002d40001007387 */ /* 0x0007e20000100800 */
[----:B------:R-:W-:Y:S05]  /*2b8c0*/  BRA `(.L_x_1661) ;  /* 0x0000000000287947 */ /* 0x000fea0003800000 */
.L_x_1653:
[----:B------:R-:W-:Y:S01]  /*2b8d0*/  UMOV UR4, URZ ;  /* 0x0000003f00047c82 */ /* 0x000fe20008000000 */
[----:B------:R-:W-:Y:S01]  /*2b8e0*/  UMOV UR5, URZ ;  /* 0x0000003f00057c82 */ /* 0x000fe20008000000 */
[----:B------:R-:W-:Y:S01]  /*2b8f0*/  ULDC UR6, c[0x0][0xc3c] ;  /* 0x00030f0000067ab9 */ /* 0x000fe20000000800 */
[----:B------:R-:W-:Y:S01]  /*2b900*/  IMAD.U32 R3, RZ, RZ, UR4 ;  /* 0x00000004ff037e24 */ /* 0x000fe2000f8e00ff */
[----:B------:R4:W-:Y:S01]  /*2b910*/  STL [R1+0x2d0], R5 ;  /* 0x0002d00501007387 */ /* 0x0009e20000100800 */
[----:B------:R-:W-:Y:S02]  /*2b920*/  IMAD.U32 R2, RZ, RZ, UR5 ;  /* 0x00000005ff027e24 */ /* 0x000fe4000f8e00ff */
[----:B------:R-:W-:Y:S01]  /*2b930*/  IMAD.U32 R0, RZ, RZ, UR6 ;  /* 0x00000006ff007e24 */ /* 0x000fe2000f8e00ff */
[----:B------:R4:W-:Y:S04]  /*2b940*/  STL [R1+0x2d4], R3 ;  /* 0x0002d40301007387 */ /* 0x0009e80000100800 */
[----:B------:R4:W-:Y:S04]  /*2b950*/  STL [R1+0x2dc], R0 ;  /* 0x0002dc0001007387 */ /* 0x0009e80000100800 */
[----:B------:R4:W-:Y:S02]  /*2b960*/  STL [R1+0x2d8], R2 ;  /* 0x0002d80201007387 */ /* 0x0009e40000100800 */
.L_x_1661:
[----:B-12-4-:R-:W2:Y:S04]  /*2b970*/  LDL R2, [R1+0x2dc] ;  /* 0x0002dc0001027983 */ /* 0x016ea80000100800 */
[----:B------:R-:W4:Y:S04]  /*2b980*/  LDL R3, [R1+0x2d8] ;  /* 0x0002d80001037983 */ /* 0x000f280000100800 */
[----:B------:R-:W5:Y:S04]  /*2b990*/  LDL R4, [R1+0x2d0] ;  /* 0x0002d00001047983 */ /* 0x000f680000100800 */
[----:B------:R-:W5:Y:S01]  /*2b9a0*/  LDL R5, [R1+0x2d4] ;  /* 0x0002d40001057983 */ /* 0x000f620000100800 */
[----:B---3--:R-:W1:Y:S01]  /*2b9b0*/  S2R R0, SR_TID.X ;  /* 0x0000000000007919 */ /* 0x008e620000002100 */
[----:B------:R-:W-:Y:S05]  /*2b9c0*/  WARPSYNC.ALL ;  /* 0x0000000000007948 */ /* 0x000fea0003800000 */
[----:B-1----:R-:W-:Y:S01]  /*2b9d0*/  LOP3.LUT R0, R0, 0x1f, RZ, 0xc0, !PT ;  /* 0x0000001f00007812 */ /* 0x002fe200078ec0ff */
[----:B------:R-:W-:Y:S03]  /*2b9e0*/  BAR.SYNC.DEFER_BLOCKING 0x4, 0x180 ;  /* 0x0106000000007b1d */ /* 0x000fe60000010000 */
[----:B------:R-:W-:-:S13]  /*2b9f0*/  ISETP.NE.AND P0, PT, R0, RZ, PT ;  /* 0x000000ff0000720c */ /* 0x000fda0003f05270 */
[----:B------:R-:W1:Y:S01]  /*2ba00*/  @!P0 S2R R0, SR_CgaCtaId ;  /* 0x0000000000008919 */ /* 0x000e620000008800 */
[----:B--2---:R-:W-:Y:S01]  /*2ba10*/  IMAD.MOV.U32 R7, RZ, RZ, R2 ;  /* 0x000000ffff077224 */ /* 0x004fe200078e0002 */
[----:B------:R-:W-:Y:S01]  /*2ba20*/  @!P0 MOV R2, 0x400 ;  /* 0x0000040000028802 */ /* 0x000fe20000000f00 */
[----:B----4-:R-:W-:-:S03]  /*2ba30*/  IMAD.MOV.U32 R6, RZ, RZ, R3 ;  /* 0x000000ffff067224 */ /* 0x010fc600078e0003 */
[----:B-1----:R-:W-:-:S05]  /*2ba40*/  @!P0 LEA R19, R0, R2, 0x18 ;  /* 0x0000000200138211 */ /* 0x002fca00078ec0ff */
[----:B-----5:R2:W-:Y:S01]  /*2ba50*/  @!P0 STS.128 [R19+0x334d0], R4 ;  /* 0x0334d00413008388 */ /* 0x0205e20000000c00 */
[----:B------:R-:W-:Y:S06]  /*2ba60*/  BAR.ARV 0x5, 0x180 ;  /* 0x0146000000007b1d */ /* 0x000fec0000002000 */
.L_x_1650:
[----:B---3--:R-:W3:Y:S01]  /*2ba70*/  LDL R0, [R1+0x2dc] ;  /* 0x0002dc0001007983 */ /* 0x008ee20000100800 */
[----:B------:R-:W-:Y:S02]  /*2ba80*/  ULDC UR4, c[0x0][0xc3c] ;  /* 0x00030f0000047ab9 */ /* 0x000fe40000000800 */
[----:B---3--:R-:W-:-:S13]  /*2ba90*/  ISETP.GE.AND P0, PT, R0, UR4, PT ;  /* 0x0000000400007c0c */ /* 0x008fda000bf06270 */
[----:B------:R-:W-:Y:S05]  /*2baa0*/  @!P0 BRA `(.L_x_1662) ;  /* 0xffffff8c00688947 */ /* 0x000fea000383ffff */
[----:B------:R-:W-:Y:S05]  /*2bab0*/  BSYNC B7 ;  /* 0x0000000000077941 */ /* 0x000fea0003800000 */
.L_x_1526:
[----:B---3--:R-:W3:Y:S01]  /*2bac0*/  LDL.LU R0, [R1+0x320] ;  /* 0x0003200001007983 */ /* 0x008ee20000300800 */
[----:B------:R-:W-:Y:S01]  /*2bad0*/  BSSY B0, `(.L_x_1663) ;  /* 0x000000b000007945 */ /* 0x000fe20003800000 */
[----:B012---:R-:W0:Y:S01]  /*2bae0*/  S2R R5, SR_CgaCtaId ;  /* 0x0000000000057919 */ /* 0x007e220000008800 */
        /* <DEDUP_REMOVED lines=9> */
.L_x_1752:
[----:B------:R-:W-:Y:S05]  /*2bb80*/  BSYNC B0 ;  /* 0x0000000000007941 */ /* 0x000fea0003800000 */
.L_x_1663:
[----:B------:R-:W-:-:S03]  /*2bb90*/  UMOV UR4, 0xffffffff ;  /* 0xffffffff00047882 */ /* 0x000fc60000000000 */
[----:B------:R-:W-:Y:S05]  /*2bba0*/  BRA.DIV UR4, `(.L_x_1665) ;  /* 0x0000002204907947 */ /* 0x000fea000b800000 */
[----:B------:R-:W1:Y:S02]  /*2bbb0*/  S2R R2, SR_TID.X ;  /* 0x0000000000027919 */ /* 0x000e640000002100 */
[----:B-1----:R-:W-:-:S04]  /*2bbc0*/  SHF.R.U32.HI R2, RZ, 0x5, R2 ;  /* 0x00000005ff027819 */ /* 0x002fc80000011602 */
[----:B------:R-:W-:-:S05]  /*2bbd0*/  LOP3.LUT R2, R2, 0x3, RZ, 0xc0, !PT ;  /* 0x0000000302027812 */ /* 0x000fca00078ec0ff */
[----:B------:R1:W2:Y:S02]  /*2bbe0*/  SHFL.IDX PT, R14, R2, RZ, 0x1f ;  /* 0x00001fff020e7589 */ /* 0x0002a400000e0000 */
.L_x_1755:
[----:B--2---:R-:W-:Y:S01]  /*2bbf0*/  ISETP.NE.AND P0, PT, R14, RZ, PT ;  /* 0x000000ff0e00720c */ /* 0x004fe20003f05270 */
[----:B------:R-:W-:-:S12]  /*2bc00*/  BSSY B0, `(.L_x_1666) ;  /* 0x000002e000007945 */ /* 0x000fd80003800000 */
[----:B------:R-:W-:Y:S05]  /*2bc10*/  @P0 BRA `(.L_x_1667) ;  /* 0x0000000000b00947 */ /* 0x000fea0003800000 */
[----:B------:R-:W-:-:S03]  /*2bc20*/  UMOV UR4, 0xffffffff ;  /* 0xffffffff00047882 */ /* 0x000fc60000000000 */
[----:B------:R-:W-:Y:S05]  /*2bc30*/  BRA.DIV UR4, `(.L_x_1668) ;  /* 0x0000002204a07947 */ /* 0x000fea000b800000 */
[----:B------:R-:W-:-:S13]  /*2bc40*/  ELECT P6, URZ, PT ;  /* 0x00000000003f782f */ /* 0x000fda00038c0000 */
.L_x_1758:
[----:B------:R-:W-:Y:S05]  /*2bc50*/  @!P6 BRA `(.L_x_1667) ;  /* 0x0000000000a0e947 */ /* 0x000fea0003800000 */
[----:B------:R-:W-:-:S06]  /*2bc60*/  ULOP3.LUT UR4, UR36, 0x2, URZ, 0xfc, !UPT ;  /* 0x0000000224047892 */ /* 0x000fcc000f8efc3f */
[----:B-1----:R-:W-:-:S05]  /*2bc70*/  IMAD.U32 R2, RZ, RZ, UR4 ;  /* 0x00000004ff027e24 */ /* 0x002fca000f8e00ff */
[----:B------:R-:W-:-:S13]  /*2bc80*/  ISETP.NE.AND P0, PT, R2, 0x3, PT ;  /* 0x000000030200780c */ /* 0x000fda0003f05270 */
[----:B------:R-:W-:Y:S05]  /*2bc90*/  @!P0 BRA `(.L_x_1669) ;  /* 0x0000000000048947 */ /* 0x000fea0003800000 */
[----:B------:R-:W-:Y:S01]  /*2bca0*/  BPT.TRAP 0x1 ;  /* 0x000000040000795c */ /* 0x000fe20000300000 */
.L_x_1669:
[----:B0-----:R-:W2:Y:S04]  /*2bcb0*/  LDL R3, [R1+0x2e0] ;  /* 0x0002e00001037983 */ /* 0x001ea80000100800 */
[----:B------:R-:W3:Y:S01]  /*2bcc0*/  LDL.LU R7, [R1+0x2e8] ;  /* 0x0002e80001077983 */ /* 0x000ee20000300800 */
[----:B------:R-:W-:-:S04]  /*2bcd0*/  VIADD R2, R0, 0x33440 ;  /* 0x0003344000027836 */ /* 0x000fc80000000000 */
[C---:B--2---:R-:W-:Y:S02]  /*2bce0*/  IMAD R6, R3.reuse, 0x8, R2 ;  /* 0x0000000803067824 */ /* 0x044fe400078e0202 */
[----:B------:R-:W-:Y:S01]  /*2bcf0*/  VIADD R3, R3, 0x1 ;  /* 0x0000000103037836 */ /* 0x000fe20000000000 */
[----:B---3--:R-:W-:-:S04]  /*2bd00*/  SHF.L.U32 R5, R7, 0x1f, RZ ;  /* 0x0000001f07057819 */ /* 0x008fc800000006ff */
[C---:B------:R-:W-:Y:S01]  /*2bd10*/  ISETP.NE.AND P2, PT, R3.reuse, 0x2, PT ;  /* 0x000000020300780c */ /* 0x040fe20003f45270 */
[----:B------:R-:W0:Y:S03]  /*2bd20*/  SYNCS.PHASECHK.TRANS64.TRYWAIT P1, [R6+URZ], R5 ;  /* 0x00000005060075a7 */ /* 0x000e26000802017f */
[----:B------:R-:W-:Y:S02]  /*2bd30*/  SEL R4, RZ, 0x1, P2 ;  /* 0x00000001ff047807 */ /* 0x000fe40001000000 */
[----:B------:R-:W-:Y:S02]  /*2bd40*/  SEL R3, R3, RZ, P2 ;  /* 0x000000ff03037207 */ /* 0x000fe40001000000 */
[----:B------:R-:W-:-:S03]  /*2bd50*/  LOP3.LUT R4, R7, R4, RZ, 0x3c, !PT ;  /* 0x0000000407047212 */ /* 0x000fc600078e3cff */
[----:B------:R-:W-:Y:S01]  /*2bd60*/  IMAD R7, R3, 0x8, R2 ;  /* 0x0000000803077824 */ /* 0x000fe200078e0202 */
[----:B------:R-:W-:Y:S01]  /*2bd70*/  SHF.L.U32 R2, R4, 0x1f, RZ ;  /* 0x0000001f04027819 */ /* 0x000fe200000006ff */
[----:B0-----:R-:W-:Y:S06]  /*2bd80*/  @!P1 BRA `(.L_x_1670) ;  /* 0x00000020006c9947 */ /* 0x001fec0003800000 */
.L_x_1759:
[----:B------:R-:W1:Y:S02]  /*2bd90*/  SYNCS.PHASECHK.TRANS64.TRYWAIT P1, [R7+URZ], R2 ;  /* 0x00000002070075a7 */ /* 0x000e64000802017f */
[----:B-1----:R-:W-:Y:S05]  /*2bda0*/  @!P1 BRA `(.L_x_1671) ;  /* 0x0000002000789947 */ /* 0x002fea0003800000 */
.L_x_1760:
[----:B------:R-:W-:Y:S05]  /*2bdb0*/  @!P0 BRA `(.L_x_1672) ;  /* 0x0000000000048947 */ /* 0x000fea0003800000 */
[----:B------:R-:W-:Y:S01]  /*2bdc0*/  BPT.TRAP 0x1 ;  /* 0x000000040000795c */ /* 0x000fe20000300000 */
.L_x_1672:
[----:B------:R-:W2:Y:S02]  /*2bdd0*/  LDL.LU R4, [R1+0x2e0] ;  /* 0x0002e00001047983 */ /* 0x000ea40000300800 */
[----:B--2---:R-:W-:-:S04]  /*2bde0*/  IMAD R4, R4, 0x8, R0 ;  /* 0x0000000804047824 */ /* 0x004fc800078e0200 */
[----:B------:R-:W2:Y:S02]  /*2bdf0*/  SYNCS.PHASECHK.TRANS64.TRYWAIT P1, [R4+URZ+0x33460], R5 ;  /* 0x03346005040075a7 */ /* 0x000ea4000802017f */
[----:B--2---:R-:W-:Y:S05]  /*2be00*/  @!P1 BRA `(.L_x_1673) ;  /* 0x0000002000749947 */ /* 0x004fea0003800000 */
.L_x_1761:
[----:B------:R-:W-:Y:S05]  /*2be10*/  @!P0 BRA `(.L_x_1674) ;  /* 0x0000000000048947 */ /* 0x000fea0003800000 */
[----:B------:R-:W-:Y:S01]  /*2be20*/  BPT.TRAP 0x1 ;  /* 0x000000040000795c */ /* 0x000fe20000300000 */
.L_x_1674:
[----:B------:R-:W-:-:S04]  /*2be30*/  IMAD R3, R3, 0x8, R0 ;  /* 0x0000000803037824 */ /* 0x000fc800078e0200 */
[----:B------:R-:W3:Y:S02]  /*2be40*/  SYNCS.PHASECHK.TRANS64.TRYWAIT P1, [R3+URZ+0x33460], R2 ;  /* 0x03346002030075a7 */ /* 0x000ee4000802017f */
[----:B---3--:R-:W-:Y:S05]  /*2be50*/  @!P1 BRA `(.L_x_1675) ;  /* 0x0000002000749947 */ /* 0x008fea0003800000 */
.L_x_1762:
[----:B------:R-:W-:Y:S05]  /*2be60*/  @!P0 BRA `(.L_x_1676) ;  /* 0x0000000000048947 */ /* 0x000fea0003800000 */
[----:B------:R-:W-:Y:S01]  /*2be70*/  BPT.TRAP 0x1 ;  /* 0x000000040000795c */ /* 0x000fe20000300000 */
.L_x_1676:
[----:B------:R-:W4:Y:S02]  /*2be80*/  SYNCS.PHASECHK.TRANS64.TRYWAIT P0, [R4+URZ+0x33480], R5 ;  /* 0x03348005040075a7 */ /* 0x000f24000800017f */
[----:B----4-:R-:W-:Y:S05]  /*2be90*/  @!P0 BRA `(.L_x_1677) ;  /* 0x0000002000788947 */ /* 0x010fea0003800000 */
.L_x_1678:
[----:B------:R0:W0:Y:S02]  /*2bea0*/  SYNCS.PHASECHK.TRANS64.TRYWAIT P0, [R3+URZ+0x33480], R2 ;  /* 0x03348002030075a7 */ /* 0x000024000800017f */
[----:B0-----:R-:W-:Y:S05]  /*2beb0*/  @!P0 NANOSLEEP.SYNCS 0x989680 ;  /* 0x009896800000895d */ /* 0x001fea0003900000 */
[----:B------:R-:W0:Y:S02]  /*2bec0*/  @!P0 SYNCS.PHASECHK.TRANS64 P0, [R3+URZ+0x33480], R2 ;  /* 0x03348002030085a7 */ /* 0x000e24000800007f */
[----:B0-----:R-:W-:Y:S05]  /*2bed0*/  @!P0 BRA `(.L_x_1678) ;  /* 0xfffffffc00f08947 */ /* 0x001fea000383ffff */
.L_x_1667:
[----:B------:R-:W-:Y:S05]  /*2bee0*/  BSYNC B0 ;  /* 0x0000000000007941 */ /* 0x000fea0003800000 */
.L_x_1666:
[----:B------:R-:W-:Y:S05]  /*2bef0*/  EXIT ;  /* 0x000000000000794d */ /* 0x000fea0003800000 */
.L_x_1377:
[----:B0-----:R0:W1:Y:S02]  /*2bf00*/  SYNCS.PHASECHK.TRANS64.TRYWAIT P1, [R54+URZ+0x334b0], R13 ;  /* 0x0334b00d360075a7 */ /* 0x001064000802017f */
[----:B-1----:R-:W-:Y:S05]  /*2bf10*/  @!P1 NANOSLEEP.SYNCS 0x989680 ;  /* 0x009896800000995d */ /* 0x002fea0003900000 */
[----:B------:R-:W1:Y:S02]  /*2bf20*/  @!P1 SYNCS.PHASECHK.TRANS64 P1, [R54+URZ+0x334b0], R13 ;  /* 0x0334b00d360095a7 */ /* 0x000e64000802007f */
[----:B-1----:R-:W-:Y:S05]  /*2bf30*/  @!P1 BRA `(.L_x_1377) ;  /* 0xfffffffc00f09947 */ /* 0x002fea000383ffff */
[----:B------:R-:W-:Y:S05]  /*2bf40*/  BRA `(.L_x_1679) ;  /* 0xfffffd8000d47947 */ /* 0x000fea000383ffff */
.L_x_1399:
[----:B------:R-:W-:Y:S02]  /*2bf50*/  IMAD.MOV.U32 R12, RZ, RZ, RZ ;  /* 0x000000ffff0c7224 */ /* 0x000fe400078e00ff */
[----:B------:R-:W-:Y:S02]  /*2bf60*/  IMAD.MOV.U32 R11, RZ, RZ, 0x1e1f ;  /* 0x00001e1fff0b7424 */ /* 0x000fe400078e00ff */
[----:B------:R-:W-:-:S07]  /*2bf70*/  IMAD.MOV.U32 R15, RZ, RZ, -0x1 ;  /* 0xffffffffff0f7424 */ /* 0x000fce00078e00ff */
[----:B------:R-:W-:Y:S05]  /*2bf80*/  WARPSYNC.COLLECTIVE R15, `(.L_x_1680) ;  /* 0x000000000f087348 */ /* 0x000fea0003c00000 */
[----:B------:R0:W1:Y:S02]  /*2bf90*/  SHFL.IDX P6, R14, R13, R12, R11 ;  /* 0x0000000c0d0e7389 */ /* 0x00006400000c000b */
[----:B01----:R-:W-:Y:S01]  /*2bfa0*/  ENDCOLLECTIVE ;  /* 0x000000000000791b */ /* 0x003fe20003800000 */
.L_x_1680:
[----:B------:R-:W-:Y:S02]  /*2bfb0*/  IMAD.MOV.U32 R13, RZ, RZ, R3 ;  /* 0x000000ffff0d7224 */ /* 0x000fe400078e0003 */
[----:B------:R-:W-:-:S07]  /*2bfc0*/  IMAD.MOV.U32 R0, RZ, RZ, R14 ;  /* 0x000000ffff007224 */ /* 0x000fce00078e000e */
[----:B------:R-:W-:Y:S05]  /*2bfd0*/  WARPSYNC.COLLECTIVE R15, `(.L_x_1681) ;  /* 0x000000000f087348 */ /* 0x000fea0003c00000 */
[----:B------:R0:W1:Y:S02]  /*2bfe0*/  SHFL.IDX P6, R14, R13, R12, R11 ;  /* 0x0000000c0d0e7389 */ /* 0x00006400000c000b */
[----:B01----:R-:W-:Y:S01]  /*2bff0*/  ENDCOLLECTIVE ;  /* 0x000000000000791b */ /* 0x003fe20003800000 */
.L_x_1681:
[----:B------:R-:W-:Y:S02]  /*2c000*/  IMAD.MOV.U32 R13, RZ, RZ, R4 ;  /* 0x000000ffff0d7224 */ /* 0x000fe400078e0004 */
[----:B------:R-:W-:-:S07]  /*2c010*/  IMAD.MOV.U32 R3, RZ, RZ, R14 ;  /* 0x000000ffff037224 */ /* 0x000fce00078e000e */
[----:B------:R-:W-:Y:S05]  /*2c020*/  WARPSYNC.COLLECTIVE R15, `(.L_x_1682) ;  /* 0x000000000f087348 */ /* 0x000fea0003c00000 */
[----:B------:R0:W1:Y:S02]  /*2c030*/  SHFL.IDX P6, R14, R13, R12, R11 ;  /* 0x0000000c0d0e7389 */ /* 0x00006400000c000b */
[----:B01----:R-:W-:Y:S01]  /*2c040*/  ENDCOLLECTIVE ;  /* 0x000000000000791b */ /* 0x003fe20003800000 */
.L_x_1682:
[----:B------:R-:W-:Y:S02]  /*2c050*/  IMAD.MOV.U32 R13, RZ, RZ, R5 ;  /* 0x000000ffff0d7224 */ /* 0x000fe400078e0005 */
[----:B------:R-:W-:-:S07]  /*2c060*/  IMAD.MOV.U32 R4, RZ, RZ, R14 ;  /* 0x000000ffff047224 */ /* 0x000fce00078e000e */
[----:B------:R-:W-:Y:S05]  /*2c070*/  WARPSYNC.COLLECTIVE R15, `(.L_x_1683) ;  /* 0x000000000f087348 */ /* 0x000fea0003c00000 */
[----:B------:R0:W1:Y:S02]  /*2c080*/  SHFL.IDX P6, R14, R13, R12, R11 ;  /* 0x0000000c0d0e7389 */ /* 0x00006400000c000b */
[----:B01----:R-:W-:Y:S01]  /*2c090*/  ENDCOLLECTIVE ;  /* 0x000000000000791b */ /* 0x003fe20003800000 */
.L_x_1683:
[----:B------:R-:W-:Y:S05]  /*2c0a0*/  BRA `(.L_x_1684) ;  /* 0xfffffd9c00487947 */ /* 0x000fea000383ffff */
.L_x_1402:
[----:B-1----:R-:W-:-:S04]  /*2c0b0*/  IMAD.U32 R3, RZ, RZ, UR38 ;  /* 0x00000026ff037e24 */ /* 0x002fc8000f8e00ff */
[----:B------:R1:W2:Y:S03]  /*2c0c0*/  SYNCS.PHASECHK.TRANS64.TRYWAIT P0, [R3+URZ+0x33400], R0 ;  /* 0x03340000030075a7 */ /* 0x0002a6000800017f */
[----:B--2---:R-:W-:Y:S05]  /*2c0d0*/  @!P0 NANOSLEEP.SYNCS 0x989680 ;  /* 0x009896800000895d */ /* 0x004fea0003900000 */
[----:B------:R-:W2:Y:S02]  /*2c0e0*/  @!P0 SYNCS.PHASECHK.TRANS64 P0, [R3+URZ+0x33400], R0 ;  /* 0x03340000030085a7 */ /* 0x000ea4000800007f */
[----:B--2---:R-:W-:Y:S05]  /*2c0f0*/  @!P0 BRA `(.L_x_1402) ;  /* 0xfffffffc00ec8947 */ /* 0x004fea000383ffff */
[----:B------:R-:W-:Y:S05]  /*2c100*/  BRA `(.L_x_1685) ;  /* 0xfffffda0009c7947 */ /* 0x000fea000383ffff */
.L_x_1414:
[----:B------:R-:W-:Y:S02]  /*2c110*/  IMAD.MOV.U32 R12, RZ, RZ, RZ ;  /* 0x000000ffff0c7224 */ /* 0x000fe400078e00ff */
[----:B------:R-:W-:Y:S02]  /*2c120*/  IMAD.MOV.U32 R11, RZ, RZ, 0x1e1f ;  /* 0x00001e1fff0b7424 */ /* 0x000fe400078e00ff */
[----:B------:R-:W-:-:S07]  /*2c130*/  IMAD.MOV.U32 R15, RZ, RZ, -0x1 ;  /* 0xffffffffff0f7424 */ /* 0x000fce00078e00ff */
[----:B------:R-:W-:Y:S05]  /*2c140*/  WARPSYNC.COLLECTIVE R15, `(.L_x_1686) ;  /* 0x000000000f087348 */ /* 0x000fea0003c00000 */
[----:B------:R0:W1:Y:S02]  /*2c150*/  SHFL.IDX P6, R14, R13, R12, R11 ;  /* 0x0000000c0d0e7389 */ /* 0x00006400000c000b */
[----:B01----:R-:W-:Y:S01]  /*2c160*/  ENDCOLLECTIVE ;  /* 0x000000000000791b */ /* 0x003fe20003800000 */
.L_x_1686:
[----:B------:R-:W-:Y:S02]  /*2c170*/  IMAD.MOV.U32 R13, RZ, RZ, R3 ;  /* 0x000000ffff0d7224 */ /* 0x000fe400078e0003 */
[----:B------:R-:W-:-:S07]  /*2c180*/  IMAD.MOV.U32 R0, RZ, RZ, R14 ;  /* 0x000000ffff007224 */ /* 0x000fce00078e000e */
[----:B------:R-:W-:Y:S05]  /*2c190*/  WARPSYNC.COLLECTIVE R15, `(.L_x_1687) ;  /* 0x000000000f087348 */ /* 0x000fea0003c00000 */
[----:B------:R0:W1:Y:S02]  /*2c1a0*/  SHFL.IDX P6, R14, R13, R12, R11 ;  /* 0x0000000c0d0e7389 */ /* 0x00006400000c000b */
[----:B01----:R-:W-:Y:S01]  /*2c1b0*/  ENDCOLLECTIVE ;  /* 0x000000000000791b */ /* 0x003fe20003800000 */
.L_x_1687:
[----:B------:R-:W-:Y:S02]  /*2c1c0*/  IMAD.MOV.U32 R13, RZ, RZ, R20 ;  /* 0x000000ffff0d7224 */ /* 0x000fe400078e0014 */
[----:B------:R-:W-:-:S07]  /*2c1d0*/  IMAD.MOV.U32 R3, RZ, RZ, R14 ;  /* 0x000000ffff037224 */ /* 0x000fce00078e000e */
[----:B------:R-:W-:Y:S05]  /*2c1e0*/  WARPSYNC.COLLECTIVE R15, `(.L_x_1688) ;  /* 0x000000000f087348 */ /* 0x000fea0003c00000 */
[----:B------:R0:W1:Y:S02]  /*2c1f0*/  SHFL.IDX P6, R14, R13, R12, R11 ;  /* 0x0000000c0d0e7389 */ /* 0x00006400000c000b */
[----:B01----:R-:W-:Y:S01]  /*2c200*/  ENDCOLLECTIVE ;  /* 0x000000000000791b */ /* 0x003fe20003800000 */
.L_x_1688:
[----:B------:R-:W-:Y:S02]  /*2c210*/  IMAD.MOV.U32 R13, RZ, RZ, R21 ;  /* 0x000000ffff0d7224 */ /* 0x000fe400078e0015 */
[----:B------:R-:W-:-:S07]  /*2c220*/  IMAD.MOV.U32 R20, RZ, RZ, R14 ;  /* 0x000000ffff147224 */ /* 0x000fce00078e000e */
[----:B------:R-:W-:Y:S05]  /*2c230*/  WARPSYNC.COLLECTIVE R15, `(.L_x_1689) ;  /* 0x000000000f087348 */ /* 0x000fea0003c00000 */
[----:B------:R0:W1:Y:S02]  /*2c240*/  SHFL.IDX P6, R14, R13, R12, R11 ;  /* 0x0000000c0d0e7389 */ /* 0x00006400000c000b */
[----:B01----:R-:W-:Y:S01]  /*2c250*/  ENDCOLLECTIVE ;  /* 0x000000000000791b */ /* 0x003fe20003800000 */
.L_x_1689:
[----:B------:R-:W-:Y:S01]  /*2c260*/  IMAD.MOV.U32 R21, RZ, RZ, R14 ;  /* 0x000000ffff157224 */ /* 0x000fe200078e000e */
[----:B------:R-:W-:Y:S06]  /*2c270*/  BRA `(.L_x_1690) ;  /* 0xfffffdd000947947 */ /* 0x000fec000383ffff */
.L_x_1417:
[----:B-1----:R-:W-:-:S04]  /*2c280*/  IMAD.U32 R3, RZ, RZ, UR38 ;  /* 0x00000026ff037e24 */ /* 0x002fc8000f8e00ff */
[----:B------:R1:W2:Y:S03]  /*2c290*/  SYNCS.PHASECHK.TRANS64.TRYWAIT P0, [R3+URZ+0x33400], R0 ;  /* 0x03340000030075a7 */ /* 0x0002a6000800017f */
[----:B--2---:R-:W-:Y:S05]  /*2c2a0*/  @!P0 NANOSLEEP.SYNCS 0x989680 ;  /* 0x009896800000895d */ /* 0x004fea0003900000 */
[----:B------:R-:W2:Y:S02]  /*2c2b0*/  @!P0 SYNCS.PHASECHK.TRANS64 P0, [R3+URZ+0x33400], R0 ;  /* 0x03340000030085a7 */ /* 0x000ea4000800007f */
[----:B--2---:R-:W-:Y:S05]  /*2c2c0*/  @!P0 BRA `(.L_x_1417) ;  /* 0xfffffffc00ec8947 */ /* 0x004fea000383ffff */
[----:B------:R-:W-:Y:S05]  /*2c2d0*/  BRA `(.L_x_1691) ;  /* 0xfffffdd400ac7947 */ /* 0x000fea000383ffff */
.L_x_1425:
[----:B-1----:R1:W2:Y:S02]  /*2c2e0*/  SYNCS.PHASECHK.TRANS64.TRYWAIT P2, [R5+URZ+0x33430], R0 ;  /* 0x03343000050075a7 */ /* 0x0022a4000804017f */
[----:B--2---:R-:W-:Y:S05]  /*2c2f0*/  @!P2 NANOSLEEP.SYNCS 0x989680 ;  /* 0x009896800000a95d */ /* 0x004fea0003900000 */
[----:B------:R-:W2:Y:S02]  /*2c300*/  @!P2 SYNCS.PHASECHK.TRANS64 P2, [R5+URZ+0x33430], R0 ;  /* 0x033430000500a5a7 */ /* 0x000ea4000804007f */
[----:B--2---:R-:W-:Y:S05]  /*2c310*/  @!P2 BRA `(.L_x_1425) ;  /* 0xfffffffc00f0a947 */ /* 0x004fea000383ffff */
[----:B------:R-:W-:Y:S05]  /*2c320*/  BRA `(.L_x_1424) ;  /* 0xfffffe08000c7947 */ /* 0x000fea000383ffff */
.L_x_1441:
[----:B-1----:R-:W-:-:S04]  /*2c330*/  IMAD.U32 R8, RZ, RZ, UR6 ;  /* 0x00000006ff087e24 */ /* 0x002fc8000f8e00ff */
[----:B------:R1:W2:Y:S03]  /*2c340*/  SYNCS.PHASECHK.TRANS64.TRYWAIT P2, [R8+URZ+0x33430], R7 ;  /* 0x03343007080075a7 */ /* 0x0002a6000804017f */
[----:B--2---:R-:W-:Y:S05]  /*2c350*/  @!P2 NANOSLEEP.SYNCS 0x989680 ;  /* 0x009896800000a95d */ /* 0x004fea0003900000 */
[----:B------:R-:W2:Y:S02]  /*2c360*/  @!P2 SYNCS.PHASECHK.TRANS64 P2, [R8+URZ+0x33430], R7 ;  /* 0x033430070800a5a7 */ /* 0x000ea4000804007f */
[----:B--2---:R-:W-:Y:S05]  /*2c370*/  @!P2 BRA `(.L_x_1441) ;  /* 0xfffffffc00eca947 */ /* 0x004fea000383ffff */
[----:B------:R-:W-:Y:S05]  /*2c380*/  BRA `(.L_x_1438) ;  /* 0xfffffe4c00e87947 */ /* 0x000fea000383ffff */
.L_x_1445:
[----:B-1----:R-:W-:-:S04]  /*2c390*/  IMAD.U32 R8, RZ, RZ, UR6 ;  /* 0x00000006ff087e24 */ /* 0x002fc8000f8e00ff */
[----:B------:R1:W2:Y:S03]  /*2c3a0*/  SYNCS.PHASECHK.TRANS64.TRYWAIT P2, [R8+URZ+0x33450], R7 ;  /* 0x03345007080075a7 */ /* 0x0002a6000804017f */
[----:B--2---:R-:W-:Y:S05]  /*2c3b0*/  @!P2 NANOSLEEP.SYNCS 0x989680 ;  /* 0x009896800000a95d */ /* 0x004fea0003900000 */
[----:B------:R-:W2:Y:S02]  /*2c3c0*/  @!P2 SYNCS.PHASECHK.TRANS64 P2, [R8+URZ+0x33450], R7 ;  /* 0x033450070800a5a7 */ /* 0x000ea4000804007f */
[----:B--2---:R-:W-:Y:S05]  /*2c3d0*/  @!P2 BRA `(.L_x_1445) ;  /* 0xfffffffc00eca947 */ /* 0x004fea000383ffff */
[----:B------:R-:W-:Y:S05]  /*2c3e0*/  BRA `(.L_x_1442) ;  /* 0xfffffe5800e87947 */ /* 0x000fea000383ffff */
.L_x_1463:
[----:B-1----:R-:W-:-:S04]  /*2c3f0*/  IMAD.U32 R3, RZ, RZ, UR6 ;  /* 0x00000006ff037e24 */ /* 0x002fc8000f8e00ff */
[----:B------:R1:W2:Y:S03]  /*2c400*/  SYNCS.PHASECHK.TRANS64.TRYWAIT P2, [R3+URZ+0x33430], R0 ;  /* 0x03343000030075a7 */ /* 0x0002a6000804017f */
[----:B--2---:R-:W-:Y:S05]  /*2c410*/  @!P2 NANOSLEEP.SYNCS 0x989680 ;  /* 0x009896800000a95d */ /* 0x004fea0003900000 */
[----:B------:R-:W2:Y:S02]  /*2c420*/  @!P2 SYNCS.PHASECHK.TRANS64 P2, [R3+URZ+0x33430], R0 ;  /* 0x033430000300a5a7 */ /* 0x000ea4000804007f */
[----:B--2---:R-:W-:Y:S05]  /*2c430*/  @!P2 BRA `(.L_x_1463) ;  /* 0xfffffffc00eca947 */ /* 0x004fea000383ffff */
[----:B------:R-:W-:Y:S05]  /*2c440*/  BRA `(.L_x_1460) ;  /* 0xfffffe9c00487947 */ /* 0x000fea000383ffff */
.L_x_1467:
[----:B-1----:R-:W-:-:S04]  /*2c450*/  IMAD.U32 R3, RZ, RZ, UR6 ;  /* 0x00000006ff037e24 */ /* 0x002fc8000f8e00ff */
[----:B------:R1:W2:Y:S03]  /*2c460*/  SYNCS.PHASECHK.TRANS64.TRYWAIT P2, [R3+URZ+0x33450], R0 ;  /* 0x03345000030075a7 */ /* 0x0002a6000804017f */
[----:B--2---:R-:W-:Y:S05]  /*2c470*/  @!P2 NANOSLEEP.SYNCS 0x989680 ;  /* 0x009896800000a95d */ /* 0x004fea0003900000 */
[----:B------:R-:W2:Y:S02]  /*2c480*/  @!P2 SYNCS.PHASECHK.TRANS64 P2, [R3+URZ+0x33450], R0 ;  /* 0x033450000300a5a7 */ /* 0x000ea4000804007f */
[----:B--2---:R-:W-:Y:S05]  /*2c490*/  @!P2 BRA `(.L_x_1467) ;  /* 0xfffffffc00eca947 */ /* 0x004fea000383ffff */
[----:B------:R-:W-:Y:S05]  /*2c4a0*/  BRA `(.L_x_1464) ;  /* 0xfffffea800547947 */ /* 0x000fea000383ffff */
.L_x_1474:
[----:B--2---:R-:W-:-:S04]  /*2c4b0*/  IMAD.U32 R3, RZ, RZ, UR6 ;  /* 0x00000006ff037e24 */ /* 0x004fc8000f8e00ff */
[----:B------:R2:W3:Y:S03]  /*2c4c0*/  SYNCS.PHASECHK.TRANS64.TRYWAIT P2, [R3+URZ+0x33430], R0 ;  /* 0x03343000030075a7 */ /* 0x0004e6000804017f */
[----:B---3--:R-:W-:Y:S05]  /*2c4d0*/  @!P2 NANOSLEEP.SYNCS 0x989680 ;  /* 0x009896800000a95d */ /* 0x008fea0003900000 */
[----:B------:R-:W3:Y:S02]  /*2c4e0*/  @!P2 SYNCS.PHASECHK.TRANS64 P2, [R3+URZ+0x33430], R0 ;  /* 0x033430000300a5a7 */ /* 0x000ee4000804007f */
[----:B---3--:R-:W-:Y:S05]  /*2c4f0*/  @!P2 BRA `(.L_x_1474) ;  /* 0xfffffffc00eca947 */ /* 0x008fea000383ffff */
[----:B------:R-:W-:Y:S05]  /*2c500*/  BRA `(.L_x_1471) ;  /* 0xfffffec800e87947 */ /* 0x000fea000383ffff */
.L_x_1478:
[----:B-1----:R-:W-:-:S04]  /*2c510*/  IMAD.U32 R3, RZ, RZ, UR6 ;  /* 0x00000006ff037e24 */ /* 0x002fc8000f8e00ff */
[----:B------:R1:W2:Y:S03]  /*2c520*/  SYNCS.PHASECHK.TRANS64.TRYWAIT P2, [R3+URZ+0x33450], R0 ;  /* 0x03345000030075a7 */ /* 0x0002a6000804017f */
[----:B--2---:R-:W-:Y:S05]  /*2c530*/  @!P2 NANOSLEEP.SYNCS 0x989680 ;  /* 0x009896800000a95d */ /* 0x004fea0003900000 */
[----:B------:R-:W2:Y:S02]  /*2c540*/  @!P2 SYNCS.PHASECHK.TRANS64 P2, [R3+URZ+0x33450], R0 ;  /* 0x033450000300a5a7 */ /* 0x000ea4000804007f */
[----:B--2---:R-:W-:Y:S05]  /*2c550*/  @!P2 BRA `(.L_x_1478) ;  /* 0xfffffffc00eca947 */ /* 0x004fea000383ffff */
[----:B------:R-:W-:Y:S05]  /*2c560*/  BRA `(.L_x_1475) ;  /* 0xfffffed400f47947 */ /* 0x000fea000383ffff */
.L_x_1492:
[----:B--2---:R-:W-:-:S04]  /*2c570*/  IMAD.U32 R7, RZ, RZ, UR5 ;  /* 0x00000005ff077e24 */ /* 0x004fc8000f8e00ff */
[----:B------:R2:W3:Y:S03]  /*2c580*/  SYNCS.PHASECHK.TRANS64.TRYWAIT P1, [R7+URZ+0x33450], R4 ;  /* 0x03345004070075a7 */ /* 0x0004e6000802017f */
[----:B---3--:R-:W-:Y:S05]  /*2c590*/  @!P1 NANOSLEEP.SYNCS 0x989680 ;  /* 0x009896800000995d */ /* 0x008fea0003900000 */
[----:B------:R-:W3:Y:S02]  /*2c5a0*/  @!P1 SYNCS.PHASECHK.TRANS64 P1, [R7+URZ+0x33450], R4 ;  /* 0x03345004070095a7 */ /* 0x000ee4000802007f */
[----:B---3--:R-:W-:Y:S05]  /*2c5b0*/  @!P1 BRA `(.L_x_1492) ;  /* 0xfffffffc00ec9947 */ /* 0x008fea000383ffff */
[----:B------:R-:W-:Y:S05]  /*2c5c0*/  BRA `(.L_x_1491) ;  /* 0xffffff14007c7947 */ /* 0x000fea000383ffff */
.L_x_1542:
[----:B------:R-:W1:Y:S01]  /*2c5d0*/  S2R R11, SR_TID.X ;  /* 0x00000000000b7919 */ /* 0x000e620000002100 */
[----:B------:R-:W-:Y:S01]  /*2c5e0*/  BSSY B1, `(.L_x_1692) ;  /* 0x000000a000017945 */ /* 0x000fe20003800000 */
[----:B------:R-:W-:Y:S02]  /*2c5f0*/  IMAD.MOV.U32 R12, RZ, RZ, RZ ;  /* 0x000000ffff0c7224 */ /* 0x000fe400078e00ff */
[----:B0-----:R-:W-:Y:S01]  /*2c600*/  IMAD.MOV.U32 R15, RZ, RZ, -0x1 ;  /* 0xffffffffff0f7424 */ /* 0x001fe200078e00ff */
[----:B-1----:R-:W-:-:S04]  /*2c610*/  SHF.R.U32.HI R11, RZ, 0x5, R11 ;  /* 0x00000005ff0b7819 */ /* 0x002fc8000001160b */
[----:B------:R-:W-:-:S05]  /*2c620*/  LOP3.LUT R11, R11, 0x3, RZ, 0xc0, !PT ;  /* 0x000000030b0b7812 */ /* 0x000fca00078ec0ff */
[----:B------:R-:W-:Y:S02]  /*2c630*/  IMAD.MOV.U32 R13, RZ, RZ, R11 ;  /* 0x000000ffff0d7224 */ /* 0x000fe400078e000b */
[----:B------:R-:W-:-:S07]  /*2c640*/  IMAD.MOV.U32 R11, RZ, RZ, 0x1f ;  /* 0x0000001fff0b7424 */ /* 0x000fce00078e00ff */
[----:B------:R-:W-:Y:S05]  /*2c650*/  WARPSYNC.COLLECTIVE R15, `(.L_x_1693) ;  /* 0x000000000f087348 */ /* 0x000fea0003c00000 */
[----:B------:R0:W1:Y:S02]  /*2c660*/  SHFL.IDX P6, R14, R13, R12, R11 ;  /* 0x0000000c0d0e7389 */ /* 0x00006400000c000b */
[----:B01----:R-:W-:Y:S01]  /*2c670*/  ENDCOLLECTIVE ;  /* 0x000000000000791b */ /* 0x003fe20003800000 */
.L_x_1693:
[----:B------:R-:W-:Y:S05]  /*2c680*/  BSYNC B1 ;  /* 0x0000000000017941 */ /* 0x000fea0003800000 */
.L_x_1692:
[----:B------:R-:W-:Y:S05]  /*2c690*/  BRA `(.L_x_1694) ;  /* 0xffffff8c00d47947 */ /* 0x000fea000383ffff */
.L_x_1544:
[----:B------:R-:W-:Y:S01]  /*2c6a0*/  BSSY B1, `(.L_x_1695) ;  /* 0x0000006000017945 */ /* 0x000fe20003800000 */
[----:B0-----:R-:W-:-:S07]  /*2c6b0*/  IMAD.MOV.U32 R15, RZ, RZ, -0x1 ;  /* 0xffffffffff0f7424 */ /* 0x001fce00078e00ff */
[----:B-1----:R-:W-:Y:S05]  /*2c6c0*/  WARPSYNC.COLLECTIVE R15, `(.L_x_1696) ;  /* 0x000000000f0c7348 */ /* 0x002fea0003c00000 */
[----:B------:R-:W-:Y:S02]  /*2c6d0*/  ELECT P6, UR62, PT ;  /* 0x00000000003e782f */ /* 0x000fe400038c0000 */
[----:B------:R-:W-:Y:S01]  /*2c6e0*/  MOV R14, UR62 ;  /* 0x0000003e000e7c02 */ /* 0x000fe20008000f00 */
[----:B-1----:R-:W-:Y:S10]  /*2c6f0*/  ENDCOLLECTIVE ;  /* 0x000000000000791b */ /* 0x002ff40003800000 */
.L_x_1696:
[----:B------:R-:W-:Y:S05]  /*2c700*/  BSYNC B1 ;  /* 0x0000000000017941 */ /* 0x000fea0003800000 */
.L_x_1695:
[----:B------:R-:W-:Y:S05]  /*2c710*/  BRA `(.L_x_1543) ;  /* 0xffffff8c00cc7947 */ /* 0x000fea000383ffff */
.L_x_1546:
[----:B-1----:R1:W2:Y:S02]  /*2c720*/  SYNCS.PHASECHK.TRANS64.TRYWAIT P0, [R19+URZ+0x33420], R5 ;  /* 0x03342005130075a7 */ /* 0x0022a4000800017f */
[----:B--2---:R-:W-:Y:S05]  /*2c730*/  @!P0 NANOSLEEP.SYNCS 0x989680 ;  /* 0x009896800000895d */ /* 0x004fea0003900000 */
[----:B------:R-:W2:Y:S02]  /*2c740*/  @!P0 SYNCS.PHASECHK.TRANS64 P0, [R19+URZ+0x33420], R5 ;  /* 0x03342005130085a7 */ /* 0x000ea4000800007f */
[----:B--2---:R-:W-:Y:S05]  /*2c750*/  @!P0 BRA `(.L_x_1546) ;  /* 0xfffffffc00f08947 */ /* 0x004fea000383ffff */
[----:B------:R-:W-:Y:S05]  /*2c760*/  BRA `(.L_x_1697) ;  /* 0xffffff8c00dc7947 */ /* 0x000fea000383ffff */
.L_x_1550:
[----:B--2---:R2:W3:Y:S02]  /*2c770*/  SYNCS.PHASECHK.TRANS64.TRYWAIT P0, [R7+URZ+0x334a0], R11 ;  /* 0x0334a00b070075a7 */ /* 0x0044e4000800017f */
[----:B---3--:R-:W-:Y:S05]  /*2c780*/  @!P0 NANOSLEEP.SYNCS 0x989680 ;  /* 0x009896800000895d */ /* 0x008fea0003900000 */
[----:B------:R-:W3:Y:S02]  /*2c790*/  @!P0 SYNCS.PHASECHK.TRANS64 P0, [R7+URZ+0x334a0], R11 ;  /* 0x0334a00b070085a7 */ /* 0x000ee4000800007f */
[----:B---3--:R-:W-:Y:S05]  /*2c7a0*/  @!P0 BRA `(.L_x_1550) ;  /* 0xfffffffc00f08947 */ /* 0x008fea000383ffff */
[----:B------:R-:W-:Y:S05]  /*2c7b0*/  BRA `(.L_x_1698) ;  /* 0xffffff8c00fc7947 */ /* 0x000fea000383ffff */
.L_x_1557:
[----:B0-----:R0:W1:Y:S02]  /*2c7c0*/  SYNCS.PHASECHK.TRANS64.TRYWAIT P0, [R7+URZ+0x334c0], R11 ;  /* 0x0334c00b070075a7 */ /* 0x001064000800017f */
[----:B-1----:R-:W-:Y:S05]  /*2c7d0*/  @!P0 NANOSLEEP.SYNCS 0x989680 ;  /* 0x009896800000895d */ /* 0x002fea0003900000 */
[----:B------:R-:W1:Y:S02]  /*2c7e0*/  @!P0 SYNCS.PHASECHK.TRANS64 P0, [R7+URZ+0x334c0], R11 ;  /* 0x0334c00b070085a7 */ /* 0x000e64000800007f */
[----:B-1----:R-:W-:Y:S05]  /*2c7f0*/  @!P0 BRA `(.L_x_1557) ;  /* 0xfffffffc00f08947 */ /* 0x002fea000383ffff */
[----:B------:R-:W-:Y:S05]  /*2c800*/  BRA `(.L_x_1699) ;  /* 0xffffff9000fc7947 */ /* 0x000fea000383ffff */
.L_x_1566:
[----:B-1----:R1:W2:Y:S02]  /*2c810*/  SYNCS.PHASECHK.TRANS64.TRYWAIT P1, [R9+URZ+0x334a0], R8 ;  /* 0x0334a008090075a7 */ /* 0x0022a4000802017f */
[----:B--2---:R-:W-:Y:S05]  /*2c820*/  @!P1 NANOSLEEP.SYNCS 0x989680 ;  /* 0x009896800000995d */ /* 0x004fea0003900000 */
[----:B------:R-:W2:Y:S02]  /*2c830*/  @!P1 SYNCS.PHASECHK.TRANS64 P1, [R9+URZ+0x334a0], R8 ;  /* 0x0334a008090095a7 */ /* 0x000ea4000802007f */
[----:B--2---:R-:W-:Y:S05]  /*2c840*/  @!P1 BRA `(.L_x_1566) ;  /* 0xfffffffc00f09947 */ /* 0x004fea000383ffff */
[----:B------:R-:W-:Y:S05]  /*2c850*/  BRA `(.L_x_1700) ;  /* 0xffffff98004c7947 */ /* 0x000fea000383ffff */
.L_x_1573:
[----:B0-----:R0:W2:Y:S02]  /*2c860*/  SYNCS.PHASECHK.TRANS64.TRYWAIT P1, [R9+URZ+0x334c0], R8 ;  /* 0x0334c008090075a7 */ /* 0x0010a4000802017f */
[----:B--2---:R-:W-:Y:S05]  /*2c870*/  @!P1 NANOSLEEP.SYNCS 0x989680 ;  /* 0x009896800000995d */ /* 0x004fea0003900000 */
[----:B------:R-:W2:Y:S02]  /*2c880*/  @!P1 SYNCS.PHASECHK.TRANS64 P1, [R9+URZ+0x334c0], R8 ;  /* 0x0334c008090095a7 */ /* 0x000ea4000802007f */
[----:B--2---:R-:W-:Y:S05]  /*2c890*/  @!P1 BRA `(.L_x_1573) ;  /* 0xfffffffc00f09947 */ /* 0x004fea000383ffff */
[----:B------:R-:W-:Y:S05]  /*2c8a0*/  BRA `(.L_x_1701) ;  /* 0xffffff9c00487947 */ /* 0x000fea000383ffff */
.L_x_1600:
[----:B------:R-:W3:Y:S01]  /*2c8b0*/  S2R R0, SR_TID.X ;  /* 0x0000000000007919 */ /* 0x000ee20000002100 */
[----:B------:R-:W-:Y:S01]  /*2c8c0*/  BSSY B0, `(.L_x_1702) ;  /* 0x000000a000007945 */ /* 0x000fe20003800000 */
[----:B------:R-:W-:Y:S02]  /*2c8d0*/  IMAD.MOV.U32 R12, RZ, RZ, RZ ;  /* 0x000000ffff0c7224 */ /* 0x000fe400078e00ff */
[----:B------:R-:W-:Y:S02]  /*2c8e0*/  IMAD.MOV.U32 R11, RZ, RZ, 0x1f ;  /* 0x0000001fff0b7424 */ /* 0x000fe400078e00ff */
[----:B0-----:R-:W-:Y:S01]  /*2c8f0*/  IMAD.MOV.U32 R15, RZ, RZ, -0x1 ;  /* 0xffffffffff0f7424 */ /* 0x001fe200078e00ff */
[----:B---3--:R-:W-:-:S04]  /*2c900*/  SHF.R.U32.HI R0, RZ, 0x5, R0 ;  /* 0x00000005ff007819 */ /* 0x008fc80000011600 */
[----:B------:R-:W-:-:S05]  /*2c910*/  LOP3.LUT R0, R0, 0x3, RZ, 0xc0, !PT ;  /* 0x0000000300007812 */ /* 0x000fca00078ec0ff */
[----:B------:R-:W-:-:S07]  /*2c920*/  IMAD.MOV.U32 R13, RZ, RZ, R0 ;  /* 0x000000ffff0d7224 */ /* 0x000fce00078e0000 */
[----:B-12---:R-:W-:Y:S05]  /*2c930*/  WARPSYNC.COLLECTIVE R15, `(.L_x_1703) ;  /* 0x000000000f087348 */ /* 0x006fea0003c00000 */
[----:B------:R0:W3:Y:S02]  /*2c940*/  SHFL.IDX P6, R14, R13, R12, R11 ;  /* 0x0000000c0d0e7389 */ /* 0x0000e400000c000b */
[----:B0123--:R-:W-:Y:S01]  /*2c950*/  ENDCOLLECTIVE ;  /* 0x000000000000791b */ /* 0x00ffe20003800000 */
.L_x_1703:
[----:B------:R-:W-:Y:S05]  /*2c960*/  BSYNC B0 ;  /* 0x0000000000007941 */ /* 0x000fea0003800000 */
.L_x_1702:
[----:B------:R-:W-:Y:S05]  /*2c970*/  BRA `(.L_x_1704) ;  /* 0xffffffac00ec7947 */ /* 0x000fea000383ffff */
.L_x_1602:
[----:B------:R-:W-:Y:S01]  /*2c980*/  BSSY B0, `(.L_x_1705) ;  /* 0x0000006000007945 */ /* 0x000fe20003800000 */
[----:B0-----:R-:W-:-:S07]  /*2c990*/  IMAD.MOV.U32 R15, RZ, RZ, -0x1 ;  /* 0xffffffffff0f7424 */ /* 0x001fce00078e00ff */
[----:B-123--:R-:W-:Y:S05]  /*2c9a0*/  WARPSYNC.COLLECTIVE R15, `(.L_x_1706) ;  /* 0x000000000f0c7348 */ /* 0x00efea0003c00000 */
[----:B------:R-:W-:Y:S02]  /*2c9b0*/  ELECT P6, UR62, PT ;  /* 0x00000000003e782f */ /* 0x000fe400038c0000 */
[----:B------:R-:W-:Y:S01]  /*2c9c0*/  MOV R14, UR62 ;  /* 0x0000003e000e7c02 */ /* 0x000fe20008000f00 */
[----:B-123--:R-:W-:Y:S10]  /*2c9d0*/  ENDCOLLECTIVE ;  /* 0x000000000000791b */ /* 0x00eff40003800000 */
.L_x_1706:
[----:B------:R-:W-:Y:S05]  /*2c9e0*/  BSYNC B0 ;  /* 0x0000000000007941 */ /* 0x000fea0003800000 */
.L_x_1705:
[----:B------:R-:W-:Y:S05]  /*2c9f0*/  BRA `(.L_x_1707) ;  /* 0xffffffac00ec7947 */ /* 0x000fea000383ffff */
.L_x_1604:
[----:B-1----:R1:W2:Y:S02]  /*2ca00*/  SYNCS.PHASECHK.TRANS64.TRYWAIT P0, [R2+URZ+0x33480], R4 ;  /* 0x03348004020075a7 */ /* 0x0022a4000800017f */
[----:B--2---:R-:W-:Y:S05]  /*2ca10*/  @!P0 NANOSLEEP.SYNCS 0x989680 ;  /* 0x009896800000895d */ /* 0x004fea0003900000 */
[----:B------:R-:W2:Y:S02]  /*2ca20*/  @!P0 SYNCS.PHASECHK.TRANS64 P0, [R2+URZ+0x33480], R4 ;  /* 0x03348004020085a7 */ /* 0x000ea4000800007f */
[----:B--2---:R-:W-:Y:S05]  /*2ca30*/  @!P0 BRA `(.L_x_1604) ;  /* 0xfffffffc00f08947 */ /* 0x004fea000383ffff */
[----:B------:R-:W-:Y:S05]  /*2ca40*/  BRA `(.L_x_1708) ;  /* 0xffffffb000587947 */ /* 0x000fea000383ffff */
.L_x_1606:
[----:B--2---:R2:W3:Y:S02]  /*2ca50*/  SYNCS.PHASECHK.TRANS64.TRYWAIT P0, [R2+URZ+0x33440], R4 ;  /* 0x03344004020075a7 */ /* 0x0044e4000800017f */
[----:B---3--:R-:W-:Y:S05]  /*2ca60*/  @!P0 NANOSLEEP.SYNCS 0x989680 ;  /* 0x009896800000895d */ /* 0x008fea0003900000 */
[----:B------:R-:W3:Y:S02]  /*2ca70*/  @!P0 SYNCS.PHASECHK.TRANS64 P0, [R2+URZ+0x33440], R4 ;  /* 0x03344004020085a7 */ /* 0x000ee4000800007f */
[----:B---3--:R-:W-:Y:S05]  /*2ca80*/  @!P0 BRA `(.L_x_1606) ;  /* 0xfffffffc00f08947 */ /* 0x008fea000383ffff */
[----:B------:R-:W-:Y:S05]  /*2ca90*/  BRA `(.L_x_1709) ;  /* 0xffffffb000d87947 */ /* 0x000fea000383ffff */
.L_x_1610:
[----:B------:R-:W2:Y:S01]  /*2caa0*/  LDL.LU R11, [R1+0x308] ;  /* 0x00030800010b7983 */ /* 0x000ea20000300800 */
[----:B------:R-:W-:Y:S02]  /*2cab0*/  IMAD.MOV.U32 R5, RZ, RZ, R12 ;  /* 0x000000ffff057224 */ /* 0x000fe400078e000c */
[----:B------:R-:W-:Y:S02]  /*2cac0*/  IMAD.MOV.U32 R13, RZ, RZ, R3 ;  /* 0x000000ffff0d7224 */ /* 0x000fe400078e0003 */
[----:B------:R-:W-:Y:S02]  /*2cad0*/  IMAD.MOV.U32 R12, RZ, RZ, RZ ;  /* 0x000000ffff0c7224 */ /* 0x000fe400078e00ff */
[----:B------:R-:W-:Y:S02]  /*2cae0*/  IMAD.MOV.U32 R15, RZ, RZ, -0x1 ;  /* 0xffffffffff0f7424 */ /* 0x000fe400078e00ff */
[----:B------:R-:W-:-:S04]  /*2caf0*/  IMAD.IADD R0, R10, 0x1, R5 ;  /* 0x000000010a007824 */ /* 0x000fc800078e0205 */
[----:B------:R-:W-:Y:S02]  /*2cb00*/  VIADD R5, R0, 0x20 ;  /* 0x0000002000057836 */ /* 0x000fe40000000000 */
[----:B--2---:R-:W-:Y:S02]  /*2cb10*/  IMAD R2, R11, R7, RZ ;  /* 0x000000070b027224 */ /* 0x004fe400078e02ff */
[----:B------:R-:W-:-:S03]  /*2cb20*/  IMAD.MOV.U32 R11, RZ, RZ, 0x1c1f ;  /* 0x00001c1fff0b7424 */ /* 0x000fc600078e00ff */
[----:B------:R-:W-:-:S13]  /*2cb30*/  ISETP.GE.AND P4, PT, R0, R2, PT ;  /* 0x000000020000720c */ /* 0x000fda0003f86270 */
[----:B-----5:R-:W-:Y:S05]  /*2cb40*/  WARPSYNC.COLLECTIVE R15, `(.L_x_1710) ;  /* 0x000000000f087348 */ /* 0x020fea0003c00000 */
[----:B------:R0:W1:Y:S02]  /*2cb50*/  SHFL.IDX P6, R14, R13, R12, R11 ;  /* 0x0000000c0d0e7389 */ /* 0x00006400000c000b */
[----:B01---5:R-:W-:Y:S01]  /*2cb60*/  ENDCOLLECTIVE ;  /* 0x000000000000791b */ /* 0x023fe20003800000 */
.L_x_1710:
[----:B------:R-:W-:Y:S02]  /*2cb70*/  IMAD.MOV.U32 R13, RZ, RZ, R4 ;  /* 0x000000ffff0d7224 */ /* 0x000fe400078e0004 */
[----:B------:R-:W-:-:S07]  /*2cb80*/  IMAD.MOV.U32 R6, RZ, RZ, R14 ;  /* 0x000000ffff067224 */ /* 0x000fce00078e000e */
[----:B------:R-:W-:Y:S05]  /*2cb90*/  WARPSYNC.COLLECTIVE R15, `(.L_x_1711) ;  /* 0x000000000f087348 */ /* 0x000fea0003c00000 */
[----:B------:R0:W1:Y:S02]  /*2cba0*/  SHFL.IDX P6, R14, R13, R12, R11 ;  /* 0x0000000c0d0e7389 */ /* 0x00006400000c000b */
[----:B01----:R-:W-:Y:S01]  /*2cbb0*/  ENDCOLLECTIVE ;  /* 0x000000000000791b */ /* 0x003fe20003800000 */
.L_x_1711:
[----:B------:R-:W-:Y:S02]  /*2cbc0*/  IMAD.MOV.U32 R13, RZ, RZ, R3 ;  /* 0x000000ffff0d7224 */ /* 0x000fe400078e0003 */
[----:B------:R-:W-:Y:S02]  /*2cbd0*/  IMAD.MOV.U32 R12, RZ, RZ, 0x1 ;  /* 0x00000001ff0c7424 */ /* 0x000fe400078e00ff */
[----:B------:R-:W-:-:S07]  /*2cbe0*/  IMAD.MOV.U32 R7, RZ, RZ, R14 ;  /* 0x000000ffff077224 */ /* 0x000fce00078e000e */
[----:B------:R-:W-:Y:S05]  /*2cbf0*/  WARPSYNC.COLLECTIVE R15, `(.L_x_1712) ;  /* 0x000000000f087348 */ /* 0x000fea0003c00000 */
[----:B------:R0:W1:Y:S02]  /*2cc00*/  SHFL.IDX P6, R14, R13, R12, R11 ;  /* 0x0000000c0d0e7389 */ /* 0x00006400000c000b */
[----:B01----:R-:W-:Y:S01]  /*2cc10*/  ENDCOLLECTIVE ;  /* 0x000000000000791b */ /* 0x003fe20003800000 */
.L_x_1712:
        /* <DEDUP_REMOVED lines=17> */
.L_x_1713:
[----:B------:R-:W-:Y:S02]  /*2cd30*/  IMAD.MOV.U32 R13, RZ, RZ, R3 ;  /* 0x000000ffff0d7224 */ /* 0x000fe400078e0003 */
[----:B------:R-:W-:Y:S02]  /*2cd40*/  IMAD.MOV.U32 R12, RZ, RZ, 0x2 ;  /* 0x00000002ff0c7424 */ /* 0x000fe400078e00ff */
[----:B------:R-:W-:-:S07]  /*2cd50*/  IMAD.MOV.U32 R5, RZ, RZ, R14 ;  /* 0x000000ffff057224 */ /* 0x000fce00078e000e */
[----:B------:R-:W-:Y:S05]  /*2cd60*/  WARPSYNC.COLLECTIVE R15, `(.L_x_1714) ;  /* 0x000000000f087348 */ /* 0x000fea0003c00000 */
[----:B------:R0:W1:Y:S02]  /*2cd70*/  SHFL.IDX P6, R14, R13, R12, R11 ;  /* 0x0000000c0d0e7389 */ /* 0x00006400000c000b */
[----:B01----:R-:W-:Y:S01]  /*2cd80*/  ENDCOLLECTIVE ;  /* 0x000000000000791b */ /* 0x003fe20003800000 */
.L_x_1714:
[----:B------:R-:W-:-:S05]  /*2cd90*/  @!P3 IADD3 R5, P4, R9, R5, RZ ;  /* 0x000000050905b210 */ /* 0x000fca0007f9e0ff */
[----:B------:R-:W-:-:S04]  /*2cda0*/  @!P3 IMAD.X R6, RZ, RZ, R6, P4 ;  /* 0x000000ffff06b224 */ /* 0x000fc800020e0606 */
        /* <DEDUP_REMOVED lines=15> */
.L_x_1715:
[----:B------:R-:W-:Y:S02]  /*2cea0*/  IMAD.MOV.U32 R13, RZ, RZ, R3 ;  /* 0x000000ffff0d7224 */ /* 0x000fe400078e0003 */
[----:B------:R-:W-:Y:S02]  /*2ceb0*/  IMAD.MOV.U32 R12, RZ, RZ, 0x3 ;  /* 0x00000003ff0c7424 */ /* 0x000fe400078e00ff */
[----:B------:R-:W-:-:S07]  /*2cec0*/  IMAD.MOV.U32 R5, RZ, RZ, R14 ;  /* 0x000000ffff057224 */ /* 0x000fce00078e000e */
[----:B------:R-:W-:Y:S05]  /*2ced0*/  WARPSYNC.COLLECTIVE R15, `(.L_x_1716) ;  /* 0x000000000f087348 */ /* 0x000fea0003c00000 */
[----:B------:R0:W1:Y:S02]  /*2cee0*/  SHFL.IDX P6, R14, R13, R12, R11 ;  /* 0x0000000c0d0e7389 */ /* 0x00006400000c000b */
[----:B01----:R-:W-:Y:S01]  /*2cef0*/  ENDCOLLECTIVE ;  /* 0x000000000000791b */ /* 0x003fe20003800000 */
.L_x_1716:
[----:B------:R-:W-:-:S05]  /*2cf00*/  @!P3 IADD3 R5, P4, R9, R5, RZ ;  /* 0x000000050905b210 */ /* 0x000fca0007f9e0ff */
[----:B------:R-:W-:-:S04]  /*2cf10*/  @!P3 IMAD.X R6, RZ, RZ, R6, P4 ;  /* 0x000000ffff06b224 */ /* 0x000fc800020e0606 */
[----:B------:R-:W-:Y:S02]  /*2cf20*/  @!P3 IMAD.MOV.U32 R7, RZ, RZ, R6 ;  /* 0x000000ffff07b224 */ /* 0x000fe400078e0006 */
[----:B------:R-:W-:Y:S02]  /*2cf30*/  IMAD.MOV.U32 R13, RZ, RZ, R4 ;  /* 0x000000ffff0d7224 */ /* 0x000fe400078e0004 */
[----:B------:R-:W-:-:S05]  /*2cf40*/  @!P3 IMAD.MOV.U32 R6, RZ, RZ, R5 ;  /* 0x000000ffff06b224 */ /* 0x000fca00078e0005 */
[----:B------:R-:W-:Y:S01]  /*2cf50*/  @!PT LDS RZ, [RZ] ;  /* 0x00000000fffff984 */ /* 0x000fe20000000800 */
[----:B------:R-:W-:Y:S01]  /*2cf60*/  @!PT LDS RZ, [RZ] ;  /* 0x00000000fffff984 */ /* 0x000fe20000000800 */
[----:B------:R-:W-:Y:S01]  /*2cf70*/  @!PT LDS RZ, [RZ] ;  /* 0x00000000fffff984 */ /* 0x000fe20000000800 */
[----:B------:R0:W-:Y:S01]  /*2cf80*/  @!P3 LDGSTS.E.BYPASS.LTC128B.128 [R8+0x1f200], desc[UR50][R6.64], !P0 ;  /* 0x1f2000000608bfae */ /* 0x0001e2000c101d72 */
[----:B------:R-:W-:-:S03]  /*2cf90*/  IMAD.MOV.U32 R5, RZ, RZ, R14 ;  /* 0x000000ffff057224 */ /* 0x000fc600078e000e */
[----:B------:R0:W-:Y:S04]  /*2cfa0*/  @!P3 LDGSTS.E.BYPASS.LTC128B.128 [R8+0x21200], desc[UR50][R6.64+0x40], !P1 ;  /* 0x212000400608bfae */ /* 0x0001e8000c901d72 */
[----:B0-----:R-:W-:Y:S05]  /*2cfb0*/  WARPSYNC.COLLECTIVE R15, `(.L_x_1717) ;  /* 0x000000000f087348 */ /* 0x001fea0003c00000 */
[----:B------:R1:W2:Y:S02]  /*2cfc0*/  SHFL.IDX P6, R14, R13, R12, R11 ;  /* 0x0000000c0d0e7389 */ /* 0x0002a400000c000b */
[----:B012---:R-:W-:Y:S01]  /*2cfd0*/  ENDCOLLECTIVE ;  /* 0x000000000000791b */ /* 0x007fe20003800000 */
.L_x_1717:
[----:B------:R-:W-:Y:S01]  /*2cfe0*/  @!PT LDS RZ, [RZ] ;  /* 0x00000000fffff984 */ /* 0x000fe20000000800 */
[----:B------:R-:W-:Y:S01]  /*2cff0*/  @!PT LDS RZ, [RZ] ;  /* 0x00000000fffff984 */ /* 0x000fe20000000800 */
[----:B------:R-:W-:Y:S01]  /*2d000*/  @!PT LDS RZ, [RZ] ;  /* 0x00000000fffff984 */ /* 0x000fe20000000800 */
[----:B------:R3:W-:Y:S01]  /*2d010*/  @!P3 LDGSTS.E.BYPASS.LTC128B.128 [R8+0x23200], desc[UR50][R6.64+0x80], !P2 ;  /* 0x232000800608bfae */ /* 0x0007e2000d101d72 */
[----:B------:R-:W-:Y:S01]  /*2d020*/  IMAD.MOV.U32 R3, RZ, RZ, R14 ;  /* 0x000000ffff037224 */ /* 0x000fe200078e000e */
[----:B------:R-:W-:Y:S06]  /*2d030*/  BRA `(.L_x_1718) ;  /* 0xffffffb800207947 */ /* 0x000fec000383ffff */
.L_x_1615:
[----:B----4-:R4:W0:Y:S02]  /*2d040*/  SYNCS.PHASECHK.TRANS64.TRYWAIT P0, [R19+URZ+0x33420], R0 ;  /* 0x03342000130075a7 */ /* 0x010824000800017f */
[----:B0-----:R-:W-:Y:S05]  /*2d050*/  @!P0 NANOSLEEP.SYNCS 0x989680 ;  /* 0x009896800000895d */ /* 0x001fea0003900000 */
[----:B------:R-:W0:Y:S02]  /*2d060*/  @!P0 SYNCS.PHASECHK.TRANS64 P0, [R19+URZ+0x33420], R0 ;  /* 0x03342000130085a7 */ /* 0x000e24000800007f */
[----:B0-----:R-:W-:Y:S05]  /*2d070*/  @!P0 BRA `(.L_x_1615) ;  /* 0xfffffffc00f08947 */ /* 0x001fea000383ffff */
[----:B------:R-:W-:Y:S05]  /*2d080*/  BRA `(.L_x_1719) ;  /* 0xffffffb800907947 */ /* 0x000fea000383ffff */
.L_x_1621:
[----:B-1----:R1:W3:Y:S02]  /*2d090*/  SYNCS.PHASECHK.TRANS64.TRYWAIT P0, [R6+URZ+0x33480], R5 ;  /* 0x03348005060075a7 */ /* 0x0022e4000800017f */
[----:B---3--:R-:W-:Y:S05]  /*2d0a0*/  @!P0 NANOSLEEP.SYNCS 0x989680 ;  /* 0x009896800000895d */ /* 0x008fea0003900000 */
[----:B------:R-:W3:Y:S02]  /*2d0b0*/  @!P0 SYNCS.PHASECHK.TRANS64 P0, [R6+URZ+0x33480], R5 ;  /* 0x03348005060085a7 */ /* 0x000ee4000800007f */
[----:B---3--:R-:W-:Y:S05]  /*2d0c0*/  @!P0 BRA `(.L_x_1621) ;  /* 0xfffffffc00f08947 */ /* 0x008fea000383ffff */
[----:B------:R-:W-:Y:S05]  /*2d0d0*/  BRA `(.L_x_1720) ;  /* 0xffffffbc00487947 */ /* 0x000fea000383ffff */
.L_x_1628:
[----:B--2---:R2:W3:Y:S02]  /*2d0e0*/  SYNCS.PHASECHK.TRANS64.TRYWAIT P0, [R6+URZ+0x33440], R5 ;  /* 0x03344005060075a7 */ /* 0x0044e4000800017f */
[----:B---3--:R-:W-:Y:S05]  /*2d0f0*/  @!P0 NANOSLEEP.SYNCS 0x989680 ;  /* 0x009896800000895d */ /* 0x008fea0003900000 */
[----:B------:R-:W3:Y:S02]  /*2d100*/  @!P0 SYNCS.PHASECHK.TRANS64 P0, [R6+URZ+0x33440], R5 ;  /* 0x03344005060085a7 */ /* 0x000ee4000800007f */
[----:B---3--:R-:W-:Y:S05]  /*2d110*/  @!P0 BRA `(.L_x_1628) ;  /* 0xfffffffc00f08947 */ /* 0x008fea000383ffff */
[----:B------:R-:W-:Y:S05]  /*2d120*/  BRA `(.L_x_1721) ;  /* 0xffffffc000487947 */ /* 0x000fea000383ffff */
.L_x_1636:
[----:B---3--:R3:W4:Y:S02]  /*2d130*/  SYNCS.PHASECHK.TRANS64.TRYWAIT P0, [R3+URZ+0x33470], R4 ;  /* 0x03347004030075a7 */ /* 0x008724000800017f */
[----:B----4-:R-:W-:Y:S05]  /*2d140*/  @!P0 NANOSLEEP.SYNCS 0x989680 ;  /* 0x009896800000895d */ /* 0x010fea0003900000 */
[----:B------:R-:W4:Y:S02]  /*2d150*/  @!P0 SYNCS.PHASECHK.TRANS64 P0, [R3+URZ+0x33470], R4 ;  /* 0x03347004030085a7 */ /* 0x000f24000800007f */
[----:B----4-:R-:W-:Y:S05]  /*2d160*/  @!P0 BRA `(.L_x_1636) ;  /* 0xfffffffc00f08947 */ /* 0x010fea000383ffff */
[----:B------:R-:W-:Y:S05]  /*2d170*/  BRA `(.L_x_1722) ;  /* 0xffffffc4005c7947 */ /* 0x000fea000383ffff */
.L_x_1638:
[----:B--2---:R2:W3:Y:S02]  /*2d180*/  SYNCS.PHASECHK.TRANS64.TRYWAIT P0, [R3+URZ+0x33460], R4 ;  /* 0x03346004030075a7 */ /* 0x0044e4000800017f */
[----:B---3--:R-:W-:Y:S05]  /*2d190*/  @!P0 NANOSLEEP.SYNCS 0x989680 ;  /* 0x009896800000895d */ /* 0x008fea0003900000 */
[----:B------:R-:W3:Y:S02]  /*2d1a0*/  @!P0 SYNCS.PHASECHK.TRANS64 P0, [R3+URZ+0x33460], R4 ;  /* 0x03346004030085a7 */ /* 0x000ee4000800007f */
[----:B---3--:R-:W-:Y:S05]  /*2d1b0*/  @!P0 BRA `(.L_x_1638) ;  /* 0xfffffffc00f08947 */ /* 0x008fea000383ffff */
[----:B------:R-:W-:Y:S05]  /*2d1c0*/  BRA `(.L_x_1723) ;  /* 0xffffffc400647947 */ /* 0x000fea000383ffff */
.L_x_1645:
[----:B--2---:R2:W3:Y:S02]  /*2d1d0*/  SYNCS.PHASECHK.TRANS64.TRYWAIT P1, [R3+URZ+0x33470], R0 ;  /* 0x03347000030075a7 */ /* 0x0044e4000802017f */
[----:B---3--:R-:W-:Y:S05]  /*2d1e0*/  @!P1 NANOSLEEP.SYNCS 0x989680 ;  /* 0x009896800000995d */ /* 0x008fea0003900000 */
[----:B------:R-:W3:Y:S02]  /*2d1f0*/  @!P1 SYNCS.PHASECHK.TRANS64 P1, [R3+URZ+0x33470], R0 ;  /* 0x03347000030095a7 */ /* 0x000ee4000802007f */
[----:B---3--:R-:W-:Y:S05]  /*2d200*/  @!P1 BRA `(.L_x_1645) ;  /* 0xfffffffc00f09947 */ /* 0x008fea000383ffff */
[----:B------:R-:W-:Y:S05]  /*2d210*/  BRA `(.L_x_1724) ;  /* 0xffffffcc00b07947 */ /* 0x000fea000383ffff */
.L_x_1647:
[----:B--2---:R2:W3:Y:S02]  /*2d220*/  SYNCS.PHASECHK.TRANS64.TRYWAIT P1, [R3+URZ+0x33460], R0 ;  /* 0x03346000030075a7 */ /* 0x0044e4000802017f */
[----:B---3--:R-:W-:Y:S05]  /*2d230*/  @!P1 NANOSLEEP.SYNCS 0x989680 ;  /* 0x009896800000995d */ /* 0x008fea0003900000 */
[----:B------:R-:W3:Y:S02]  /*2d240*/  @!P1 SYNCS.PHASECHK.TRANS64 P1, [R3+URZ+0x33460], R0 ;  /* 0x03346000030095a7 */ /* 0x000ee4000802007f */
[----:B---3--:R-:W-:Y:S05]  /*2d250*/  @!P1 BRA `(.L_x_1647) ;  /* 0xfffffffc00f09947 */ /* 0x008fea000383ffff */
[----:B------:R-:W-:Y:S05]  /*2d260*/  BRA `(.L_x_1725) ;  /* 0xffffffcc00b87947 */ /* 0x000fea000383ffff */
.L_x_1651:
[----:B------:R-:W2:Y:S01]  /*2d270*/  LDL R0, [R1+0x2d0] ;  /* 0x0002d00001007983 */ /* 0x000ea20000100800 */
[----:B------:R-:W-:Y:S01]  /*2d280*/  BSSY B0, `(.L_x_1726) ;  /* 0x0000008000007945 */ /* 0x000fe20003800000 */
[----:B------:R-:W-:Y:S02]  /*2d290*/  IMAD.MOV.U32 R12, RZ, RZ, RZ ;  /* 0x000000ffff0c7224 */ /* 0x000fe400078e00ff */
[----:B------:R-:W-:Y:S02]  /*2d2a0*/  IMAD.MOV.U32 R11, RZ, RZ, 0x1f ;  /* 0x0000001fff0b7424 */ /* 0x000fe400078e00ff */
[----:B0-----:R-:W-:Y:S02]  /*2d2b0*/  IMAD.MOV.U32 R15, RZ, RZ, -0x1 ;  /* 0xffffffffff0f7424 */ /* 0x001fe400078e00ff */
[----:B--2---:R-:W-:-:S07]  /*2d2c0*/  IMAD.MOV.U32 R13, RZ, RZ, R0 ;  /* 0x000000ffff0d7224 */ /* 0x004fce00078e0000 */
[----:B-1----:R-:W-:Y:S05]  /*2d2d0*/  WARPSYNC.COLLECTIVE R15, `(.L_x_1727) ;  /* 0x000000000f087348 */ /* 0x002fea0003c00000 */
[----:B------:R0:W2:Y:S02]  /*2d2e0*/  SHFL.IDX P6, R14, R13, R12, R11 ;  /* 0x0000000c0d0e7389 */ /* 0x0000a400000c000b */
[----:B012---:R-:W-:Y:S01]  /*2d2f0*/  ENDCOLLECTIVE ;  /* 0x000000000000791b */ /* 0x007fe20003800000 */
.L_x_1727:
[----:B------:R-:W-:Y:S05]  /*2d300*/  BSYNC B0 ;  /* 0x0000000000007941 */ /* 0x000fea0003800000 */
.L_x_1726:
[----:B------:R0:W5:Y:S01]  /*2d310*/  LDL R2, [R1+0x2dc] ;  /* 0x0002dc0001027983 */ /* 0x0001620000100800 */
[----:B------:R-:W-:Y:S02]  /*2d320*/  IMAD.MOV.U32 R13, RZ, RZ, R0 ;  /* 0x000000ffff0d7224 */ /* 0x000fe400078e0000 */
[----:B------:R-:W-:Y:S02]  /*2d330*/  IMAD.MOV.U32 R12, RZ, RZ, 0x1 ;  /* 0x00000001ff0c7424 */ /* 0x000fe400078e00ff */
[----:B------:R-:W-:Y:S02]  /*2d340*/  IMAD.MOV.U32 R11, RZ, RZ, 0x1f ;  /* 0x0000001fff0b7424 */ /* 0x000fe400078e00ff */
[----:B------:R-:W-:Y:S02]  /*2d350*/  IMAD.MOV.U32 R15, RZ, RZ, -0x1 ;  /* 0xffffffffff0f7424 */ /* 0x000fe400078e00ff */
[----:B0-----:R-:W-:-:S07]  /*2d360*/  IMAD.MOV.U32 R5, RZ, RZ, R14 ;  /* 0x000000ffff057224 */ /* 0x001fce00078e000e */
[----:B-----5:R-:W-:Y:S05]  /*2d370*/  WARPSYNC.COLLECTIVE R15, `(.L_x_1728) ;  /* 0x000000000f087348 */ /* 0x020fea0003c00000 */
[----:B------:R0:W1:Y:S02]  /*2d380*/  SHFL.IDX P6, R14, R13, R12, R11 ;  /* 0x0000000c0d0e7389 */ /* 0x00006400000c000b */
[----:B01---5:R-:W-:Y:S01]  /*2d390*/  ENDCOLLECTIVE ;  /* 0x000000000000791b */ /* 0x023fe20003800000 */
.L_x_1728:
        /* <DEDUP_REMOVED lines=21> */
[----:B------:R-:W-:-:S04]  /*2d4f0*/  IMAD R2, R6, R4, RZ ;  /* 0x0000000406027224 */ /* 0x000fc800078e02ff */
[----:B------:R-:W-:-:S07]  /*2d500*/  IMAD.MOV.U32 R13, RZ, RZ, R2 ;  /* 0x000000ffff0d7224 */ /* 0x000fce00078e0002 */
[----:B------:R-:W-:Y:S05]  /*2d510*/  WARPSYNC.COLLECTIVE R15, `(.L_x_1729) ;  /* 0x000000000f087348 */ /* 0x000fea0003c00000 */
[----:B------:R0:W1:Y:S02]  /*2d520*/  SHFL.UP P6, R14, R13, R12, R11 ;  /* 0x0400000c0d0e7389 */ /* 0x00006400000c000b */
[----:B01----:R-:W-:Y:S01]  /*2d530*/  ENDCOLLECTIVE ;  /* 0x000000000000791b */ /* 0x003fe20003800000 */
.L_x_1729:
        /* <DEDUP_REMOVED lines=8> */
.L_x_1730:
        /* <DEDUP_REMOVED lines=8> */
.L_x_1731:
        /* <DEDUP_REMOVED lines=8> */
.L_x_1732:
        /* <DEDUP_REMOVED lines=8> */
.L_x_1733:
        /* <DEDUP_REMOVED lines=9> */
.L_x_1734:
[----:B------:R-:W-:Y:S01]  /*2d7d0*/  IMAD.MOV.U32 R9, RZ, RZ, R14 ;  /* 0x000000ffff097224 */ /* 0x000fe200078e000e */
[----:B------:R-:W-:Y:S06]  /*2d7e0*/  BRA `(.L_x_1735) ;  /* 0xffffffd400207947 */ /* 0x000fec000383ffff */
.L_x_1654:
[----:B------:R-:W-:Y:S01]  /*2d7f0*/  BSSY B0, `(.L_x_1736) ;  /* 0x0000008000007945 */ /* 0x000fe20003800000 */
[----:B------:R-:W-:Y:S02]  /*2d800*/  IMAD.MOV.U32 R13, RZ, RZ, R2 ;  /* 0x000000ffff0d7224 */ /* 0x000fe400078e0002 */
[----:B------:R-:W-:Y:S02]  /*2d810*/  IMAD.MOV.U32 R12, RZ, RZ, 0x1 ;  /* 0x00000001ff0c7424 */ /* 0x000fe400078e00ff */
[----:B------:R-:W-:Y:S02]  /*2d820*/  IMAD.MOV.U32 R11, RZ, RZ, RZ ;  /* 0x000000ffff0b7224 */ /* 0x000fe400078e00ff */
[----:B0-----:R-:W-:-:S07]  /*2d830*/  IMAD.MOV.U32 R15, RZ, RZ, -0x1 ;  /* 0xffffffffff0f7424 */ /* 0x001fce00078e00ff */
[----:B-1----:R-:W-:Y:S05]  /*2d840*/  WARPSYNC.COLLECTIVE R15, `(.L_x_1737) ;  /* 0x000000000f087348 */ /* 0x002fea0003c00000 */
[----:B------:R0:W2:Y:S02]  /*2d850*/  SHFL.UP P6, R14, R13, R12, R11 ;  /* 0x0400000c0d0e7389 */ /* 0x0000a400000c000b */
[----:B012---:R-:W-:Y:S01]  /*2d860*/  ENDCOLLECTIVE ;  /* 0x000000000000791b */ /* 0x007fe20003800000 */
.L_x_1737:
[----:B------:R-:W-:Y:S05]  /*2d870*/  BSYNC B0 ;  /* 0x0000000000007941 */ /* 0x000fea0003800000 */
.L_x_1736:
[----:B------:R-:W-:Y:S02]  /*2d880*/  IMAD.MOV.U32 R3, RZ, RZ, R14 ;  /* 0x000000ffff037224 */ /* 0x000fe400078e000e */
[----:B------:R-:W-:Y:S02]  /*2d890*/  IMAD.MOV.U32 R12, RZ, RZ, 0x2 ;  /* 0x00000002ff0c7424 */ /* 0x000fe400078e00ff */
[----:B------:R-:W-:Y:S01]  /*2d8a0*/  IMAD.MOV.U32 R11, RZ, RZ, RZ ;  /* 0x000000ffff0b7224 */ /* 0x000fe200078e00ff */
[----:B------:R-:W-:Y:S01]  /*2d8b0*/  SEL R3, R3, RZ, P1 ;  /* 0x000000ff03037207 */ /* 0x000fe20000800000 */
[----:B------:R-:W-:-:S04]  /*2d8c0*/  IMAD.MOV.U32 R15, RZ, RZ, -0x1 ;  /* 0xffffffffff0f7424 */ /* 0x000fc800078e00ff */
[----:B------:R-:W-:-:S04]  /*2d8d0*/  IMAD.IADD R2, R2, 0x1, R3 ;  /* 0x0000000102027824 */ /* 0x000fc800078e0203 */
[----:B------:R-:W-:-:S07]  /*2d8e0*/  IMAD.MOV.U32 R13, RZ, RZ, R2 ;  /* 0x000000ffff0d7224 */ /* 0x000fce00078e0002 */
[----:B------:R-:W-:Y:S05]  /*2d8f0*/  WARPSYNC.COLLECTIVE R15, `(.L_x_1738) ;  /* 0x000000000f087348 */ /* 0x000fea0003c00000 */
[----:B------:R0:W1:Y:S02]  /*2d900*/  SHFL.UP P6, R14, R13, R12, R11 ;  /* 0x0400000c0d0e7389 */ /* 0x00006400000c000b */
[----:B01----:R-:W-:Y:S01]  /*2d910*/  ENDCOLLECTIVE ;  /* 0x000000000000791b */ /* 0x003fe20003800000 */
.L_x_1738:
        /* <DEDUP_REMOVED lines=8> */
.L_x_1739:
        /* <DEDUP_REMOVED lines=8> */
.L_x_1740:
        /* <DEDUP_REMOVED lines=8> */
.L_x_1741:
        /* <DEDUP_REMOVED lines=9> */
.L_x_1742:
[----:B------:R-:W-:Y:S01]  /*2db30*/  IMAD.MOV.U32 R9, RZ, RZ, R14 ;  /* 0x000000ffff097224 */ /* 0x000fe200078e000e */
[----:B------:R-:W-:Y:S06]  /*2db40*/  BRA `(.L_x_1743) ;  /* 0xffffffd000f47947 */ /* 0x000fec000383ffff */
.L_x_1656:
[----:B------:R-:W-:Y:S01]  /*2db50*/  BSSY B0, `(.L_x_1744) ;  /* 0x0000006000007945 */ /* 0x000fe20003800000 */
[----:B------:R-:W-:Y:S01]  /*2db60*/  PLOP3.LUT P6, PT, P6, PT, PT, 0x8, 0x0 ;  /* 0x000000000000781c */ /* 0x000fe200037ce170 */
[----:B0-----:R-:W-:-:S12]  /*2db70*/  IMAD.MOV.U32 R15, RZ, RZ, -0x1 ;  /* 0xffffffffff0f7424 */ /* 0x001fd800078e00ff */
[----:B-1----:R-:W-:Y:S05]  /*2db80*/  WARPSYNC.COLLECTIVE R15, `(.L_x_1745) ;  /* 0x000000000f087348 */ /* 0x002fea0003c00000 */
[----:B------:R-:W-:Y:S01]  /*2db90*/  VOTE.ANY R14, PT, P6 ;  /* 0x00000000000e7806 */ /* 0x000fe200030e0100 */
[----:B-1----:R-:W-:Y:S06]  /*2dba0*/  ENDCOLLECTIVE ;  /* 0x000000000000791b */ /* 0x002fec0003800000 */
.L_x_1745:
[----:B------:R-:W-:Y:S05]  /*2dbb0*/  BSYNC B0 ;  /* 0x0000000000007941 */ /* 0x000fea0003800000 */
.L_x_1744:
[----:B------:R0:W5:Y:S01]  /*2dbc0*/  LDL.LU R10, [R1+0x2dc] ;  /* 0x0002dc00010a7983 */ /* 0x0001620000300800 */
[----:B------:R-:W-:Y:S02]  /*2dbd0*/  IMAD.MOV.U32 R0, RZ, RZ, R14 ;  /* 0x000000ffff007224 */ /* 0x000fe400078e000e */
[----:B------:R-:W-:Y:S02]  /*2dbe0*/  IMAD.MOV.U32 R13, RZ, RZ, R4 ;  /* 0x000000ffff0d7224 */ /* 0x000fe400078e0004 */
[----:B------:R-:W1:Y:S01]  /*2dbf0*/  POPC R3, R0 ;  /* 0x0000000000037309 */ /* 0x000e620000000000 */
[----:B------:R-:W-:Y:S02]  /*2dc00*/  IMAD.MOV.U32 R11, RZ, RZ, 0x1f ;  /* 0x0000001fff0b7424 */ /* 0x000fe400078e00ff */
[----:B------:R-:W-:Y:S02]  /*2dc10*/  IMAD.MOV.U32 R15, RZ, RZ, -0x1 ;  /* 0xffffffffff0f7424 */ /* 0x000fe400078e00ff */
[----:B01----:R-:W-:-:S07]  /*2dc20*/  IMAD.MOV.U32 R12, RZ, RZ, R3 ;  /* 0x000000ffff0c7224 */ /* 0x003fce00078e0003 */
[----:B-----5:R-:W-:Y:S05]  /*2dc30*/  WARPSYNC.COLLECTIVE R15, `(.L_x_1746) ;  /* 0x000000000f087348 */ /* 0x020fea0003c00000 */
[----:B------:R0:W1:Y:S02]  /*2dc40*/  SHFL.IDX P6, R14, R13, R12, R11 ;  /* 0x0000000c0d0e7389 */ /* 0x00006400000c000b */
[----:B01---5:R-:W-:Y:S01]  /*2dc50*/  ENDCOLLECTIVE ;  /* 0x000000000000791b */ /* 0x023fe20003800000 */
.L_x_1746:
[----:B------:R-:W-:Y:S02]  /*2dc60*/  IMAD.MOV.U32 R13, RZ, RZ, R6 ;  /* 0x000000ffff0d7224 */ /* 0x000fe400078e0006 */
[----:B------:R-:W-:-:S07]  /*2dc70*/  IMAD.MOV.U32 R4, RZ, RZ, R14 ;  /* 0x000000ffff047224 */ /* 0x000fce00078e000e */
[----:B------:R-:W-:Y:S05]  /*2dc80*/  WARPSYNC.COLLECTIVE R15, `(.L_x_1747) ;  /* 0x000000000f087348 */ /* 0x000fea0003c00000 */
[----:B------:R0:W1:Y:S02]  /*2dc90*/  SHFL.IDX P6, R14, R13, R12, R11 ;  /* 0x0000000c0d0e7389 */ /* 0x00006400000c000b */
[----:B01----:R-:W-:Y:S01]  /*2dca0*/  ENDCOLLECTIVE ;  /* 0x000000000000791b */ /* 0x003fe20003800000 */
.L_x_1747:
[----:B------:R-:W-:Y:S02]  /*2dcb0*/  IMAD.MOV.U32 R6, RZ, RZ, R14 ;  /* 0x000000ffff067224 */ /* 0x000fe400078e000e */
[----:B------:R-:W-:-:S05]  /*2dcc0*/  IMAD.IADD R10, R3, 0x1, R10 ;  /* 0x00000001030a7824 */ /* 0x000fca00078e020a */
[----:B------:R0:W-:Y:S01]  /*2dcd0*/  STL [R1+0x2dc], R10 ;  /* 0x0002dc0a01007387 */ /* 0x0001e20000100800 */
[----:B------:R-:W-:Y:S05]  /*2dce0*/  BRA `(.L_x_1748) ;  /* 0xffffffd000d47947 */ /* 0x000fea000383ffff */
.L_x_1658:
[----:B------:R-:W-:Y:S01]  /*2dcf0*/  BSSY B0, `(.L_x_1749) ;  /* 0x0000008000007945 */ /* 0x000fe20003800000 */
[----:B------:R-:W-:Y:S02]  /*2dd00*/  IMAD.MOV.U32 R13, RZ, RZ, R7 ;  /* 0x000000ffff0d7224 */ /* 0x000fe400078e0007 */
[----:B------:R-:W-:Y:S02]  /*2dd10*/  IMAD.MOV.U32 R12, RZ, RZ, R3 ;  /* 0x000000ffff0c7224 */ /* 0x000fe400078e0003 */
[----:B------:R-:W-:Y:S02]  /*2dd20*/  IMAD.MOV.U32 R11, RZ, RZ, 0x1f ;  /* 0x0000001fff0b7424 */ /* 0x000fe400078e00ff */
[----:B------:R-:W-:-:S07]  /*2dd30*/  IMAD.MOV.U32 R15, RZ, RZ, -0x1 ;  /* 0xffffffffff0f7424 */ /* 0x000fce00078e00ff */
[----:B01----:R-:W-:Y:S05]  /*2dd40*/  WARPSYNC.COLLECTIVE R15, `(.L_x_1750) ;  /* 0x000000000f087348 */ /* 0x003fea0003c00000 */
[----:B------:R2:W3:Y:S02]  /*2dd50*/  SHFL.IDX P6, R14, R13, R12, R11 ;  /* 0x0000000c0d0e7389 */ /* 0x0004e400000c000b */
[----:B0123--:R-:W-:Y:S01]  /*2dd60*/  ENDCOLLECTIVE ;  /* 0x000000000000791b */ /* 0x00ffe20003800000 */
.L_x_1750:
[----:B------:R-:W-:Y:S05]  /*2dd70*/  BSYNC B0 ;  /* 0x0000000000007941 */ /* 0x000fea0003800000 */
.L_x_1749:
[----:B------:R-:W-:Y:S01]  /*2dd80*/  IMAD.MOV.U32 R3, RZ, RZ, R14 ;  /* 0x000000ffff037224 */ /* 0x000fe200078e000e */
[----:B------:R-:W-:Y:S06]  /*2dd90*/  BRA `(.L_x_1751) ;  /* 0xffffffd000c07947 */ /* 0x000fec000383ffff */
.L_x_1664:
[----:B0-----:R0:W1:Y:S02]  /*2dda0*/  SYNCS.PHASECHK.TRANS64.TRYWAIT P0, [R0+URZ+0x33420], R3 ;  /* 0x03342003000075a7 */ /* 0x001064000800017f */
[----:B-1----:R-:W-:Y:S05]  /*2ddb0*/  @!P0 NANOSLEEP.SYNCS 0x989680 ;  /* 0x009896800000895d */ /* 0x002fea0003900000 */
[----:B------:R-:W1:Y:S02]  /*2ddc0*/  @!P0 SYNCS.PHASECHK.TRANS64 P0, [R0+URZ+0x33420], R3 ;  /* 0x03342003000085a7 */ /* 0x000e64000800007f */
[----:B-1----:R-:W-:Y:S05]  /*2ddd0*/  @!P0 BRA `(.L_x_1664) ;  /* 0xfffffffc00f08947 */ /* 0x002fea000383ffff */
[----:B------:R-:W-:Y:S05]  /*2dde0*/  BRA `(.L_x_1752) ;  /* 0xffffffdc00647947 */ /* 0x000fea000383ffff */
.L_x_1665:
        /* <DEDUP_REMOVED lines=11> */
.L_x_1754:
[----:B------:R-:W-:Y:S05]  /*2dea0*/  BSYNC B0 ;  /* 0x0000000000007941 */ /* 0x000fea0003800000 */
.L_x_1753:
[----:B------:R-:W-:Y:S05]  /*2deb0*/  BRA `(.L_x_1755) ;  /* 0xffffffdc004c7947 */ /* 0x000fea000383ffff */
.L_x_1668:
[----:B------:R-:W-:Y:S01]  /*2dec0*/  BSSY B1, `(.L_x_1756) ;  /* 0x0000006000017945 */ /* 0x000fe20003800000 */
[----:B------:R-:W-:-:S07]  /*2ded0*/  IMAD.MOV.U32 R15, RZ, RZ, -0x1 ;  /* 0xffffffffff0f7424 */ /* 0x000fce00078e00ff */
[----:B01----:R-:W-:Y:S05]  /*2dee0*/  WARPSYNC.COLLECTIVE R15, `(.L_x_1757) ;  /* 0x000000000f0c7348 */ /* 0x003fea0003c00000 */
[----:B------:R-:W-:Y:S02]  /*2def0*/  ELECT P6, UR62, PT ;  /* 0x00000000003e782f */ /* 0x000fe400038c0000 */
[----:B------:R-:W-:Y:S01]  /*2df00*/  MOV R14, UR62 ;  /* 0x0000003e000e7c02 */ /* 0x000fe20008000f00 */
[----:B01----:R-:W-:Y:S10]  /*2df10*/  ENDCOLLECTIVE ;  /* 0x000000000000791b */ /* 0x003ff40003800000 */
.L_x_1757:
[----:B------:R-:W-:Y:S05]  /*2df20*/  BSYNC B1 ;  /* 0x0000000000017941 */ /* 0x000fea0003800000 */
.L_x_1756:
[----:B------:R-:W-:Y:S05]  /*2df30*/  BRA `(.L_x_1758) ;  /* 0xffffffdc00447947 */ /* 0x000fea000383ffff */
.L_x_1670:
[----:B0-----:R0:W1:Y:S02]  /*2df40*/  SYNCS.PHASECHK.TRANS64.TRYWAIT P1, [R6+URZ], R5 ;  /* 0x00000005060075a7 */ /* 0x001064000802017f */
[----:B-1----:R-:W-:Y:S05]  /*2df50*/  @!P1 NANOSLEEP.SYNCS 0x989680 ;  /* 0x009896800000995d */ /* 0x002fea0003900000 */
[----:B------:R-:W1:Y:S02]  /*2df60*/  @!P1 SYNCS.PHASECHK.TRANS64 P1, [R6+URZ], R5 ;  /* 0x00000005060095a7 */ /* 0x000e64000802007f */
[----:B-1----:R-:W-:Y:S05]  /*2df70*/  @!P1 BRA `(.L_x_1670) ;  /* 0xfffffffc00f09947 */ /* 0x002fea000383ffff */
[----:B------:R-:W-:Y:S05]  /*2df80*/  BRA `(.L_x_1759) ;  /* 0xffffffdc00807947 */ /* 0x000fea000383ffff */
.L_x_1671:
[----:B-1----:R1:W2:Y:S02]  /*2df90*/  SYNCS.PHASECHK.TRANS64.TRYWAIT P1, [R7+URZ], R2 ;  /* 0x00000002070075a7 */ /* 0x0022a4000802017f */
[----:B--2---:R-:W-:Y:S05]  /*2dfa0*/  @!P1 NANOSLEEP.SYNCS 0x989680 ;  /* 0x009896800000995d */ /* 0x004fea0003900000 */
[----:B------:R-:W2:Y:S02]  /*2dfb0*/  @!P1 SYNCS.PHASECHK.TRANS64 P1, [R7+URZ], R2 ;  /* 0x00000002070095a7 */ /* 0x000ea4000802007f */
[----:B--2---:R-:W-:Y:S05]  /*2dfc0*/  @!P1 BRA `(.L_x_1671) ;  /* 0xfffffffc00f09947 */ /* 0x004fea000383ffff */
[----:B------:R-:W-:Y:S05]  /*2dfd0*/  BRA `(.L_x_1760) ;  /* 0xffffffdc00747947 */ /* 0x000fea000383ffff */
.L_x_1673:
[----:B--2---:R2:W3:Y:S02]  /*2dfe0*/  SYNCS.PHASECHK.TRANS64.TRYWAIT P1, [R4+URZ+0x33460], R5 ;  /* 0x03346005040075a7 */ /* 0x0044e4000802017f */
[----:B---3--:R-:W-:Y:S05]  /*2dff0*/  @!P1 NANOSLEEP.SYNCS 0x989680 ;  /* 0x009896800000995d */ /* 0x008fea0003900000 */
[----:B------:R-:W3:Y:S02]  /*2e000*/  @!P1 SYNCS.PHASECHK.TRANS64 P1, [R4+URZ+0x33460], R5 ;  /* 0x03346005040095a7 */ /* 0x000ee4000802007f */
[----:B---3--:R-:W-:Y:S05]  /*2e010*/  @!P1 BRA `(.L_x_1673) ;  /* 0xfffffffc00f09947 */ /* 0x008fea000383ffff */
[----:B------:R-:W-:Y:S05]  /*2e020*/  BRA `(.L_x_1761) ;  /* 0xffffffdc00787947 */ /* 0x000fea000383ffff */
.L_x_1675:
[----:B---3--:R3:W4:Y:S02]  /*2e030*/  SYNCS.PHASECHK.TRANS64.TRYWAIT P1, [R3+URZ+0x33460], R2 ;  /* 0x03346002030075a7 */ /* 0x008724000802017f */
[----:B----4-:R-:W-:Y:S05]  /*2e040*/  @!P1 NANOSLEEP.SYNCS 0x989680 ;  /* 0x009896800000995d */ /* 0x010fea0003900000 */
[----:B------:R-:W4:Y:S02]  /*2e050*/  @!P1 SYNCS.PHASECHK.TRANS64 P1, [R3+URZ+0x33460], R2 ;  /* 0x03346002030095a7 */ /* 0x000f24000802007f */
[----:B----4-:R-:W-:Y:S05]  /*2e060*/  @!P1 BRA `(.L_x_1675) ;  /* 0xfffffffc00f09947 */ /* 0x010fea000383ffff */
[----:B------:R-:W-:Y:S05]  /*2e070*/  BRA `(.L_x_1762) ;  /* 0xffffffdc00787947 */ /* 0x000fea000383ffff */
.L_x_1677:
[----:B----4-:R4:W0:Y:S02]  /*2e080*/  SYNCS.PHASECHK.TRANS64.TRYWAIT P0, [R4+URZ+0x33480], R5 ;  /* 0x03348005040075a7 */ /* 0x010824000800017f */
[----:B0-----:R-:W-:Y:S05]  /*2e090*/  @!P0 NANOSLEEP.SYNCS 0x989680 ;  /* 0x009896800000895d */ /* 0x001fea0003900000 */
[----:B------:R-:W0:Y:S02]  /*2e0a0*/  @!P0 SYNCS.PHASECHK.TRANS64 P0, [R4+URZ+0x33480], R5 ;  /* 0x03348005040085a7 */ /* 0x000e24000800007f */
[----:B0-----:R-:W-:Y:S05]  /*2e0b0*/  @!P0 BRA `(.L_x_1677) ;  /* 0xfffffffc00f08947 */ /* 0x001fea000383ffff */
[----:B------:R-:W-:Y:S05]  /*2e0c0*/  BRA `(.L_x_1678) ;  /* 0xffffffdc00747947 */ /* 0x000fea000383ffff */
        .type           $_ZN7cutlass13device_kernelIN5flash11enable_sm90INS1_16FlashAttnFwdSm90INS1_25CollectiveMainloopFwdSm90ILi2EN4cute5tupleIJNS5_1CILi1EEES8_S8_EEENS6_IJNS7_ILi128EEENS7_ILi160EEENS7_ILi192EEEEEELi192ENS_12float_e4m3_tEfNS_4arch4Sm90ELb0ELb1ELb0ELb1ELb0ELb1ELb0ELb1ELb1ELb1ELb1ELb0EEENS1_21CollectiveEpilogueFwdINS6_IJSA_SC_SB_EEES9_NS_10bfloat16_tESG_Li256ELb1ELb1ELb1ELb1EEENS1_36VarlenDynamicPersistentTileSchedulerILi128ELi160ELi256ELi128ELb1ELb1ELb1ELb1ELb0ELb1EEEEEEEEEvNT_6ParamsE$_ZZN5flash25CollectiveMainloopFwdSm90ILi2EN4cute5tupleIJNS1_1CILi1EEES4_S4_EEENS2_IJNS3_ILi128EEENS3_ILi160EEENS3_ILi192EEEEEELi192EN7cutlass12float_e4m3_tEfNSA_4arch4Sm90ELb0ELb1ELb0ELb1ELb0ELb1ELb0ELb1ELb1ELb1ELb1ELb0EE12store_kv_newINS_16FlashAttnFwdSm90ISE_NS_21CollectiveEpilogueFwdINS2_IJS6_S8_S7_EEES5_NSA_10bfloat16_tESD_Li256ELb1ELb1ELb1ELb1EEENS_36VarlenDynamicPersistentTileSchedulerILi128ELi160ELi256ELi128ELb1ELb1ELb1ELb1ELb0ELb1EEEE13SharedStorageEEEbRKNSE_6ParamsENSA_25PipelineTmaAsyncNoClusterILi2ENSA_16PipelineTmaAsyncILi2EEEEESV_RNSA_13PipelineStateILj2EEEiRT_RKNS_16SeqlenInfoQKNewKILb1ELb1EEENS2_IJiiiiEEEENKUliRKT_E_clISX_EEDaiS18_,@function
        .size           $_ZN7cutlass13device_kernelIN5flash11enable_sm90INS1_16FlashAttnFwdSm90INS1_25CollectiveMainloopFwdSm90ILi2EN4cute5tupleIJNS5_1CILi1EEES8_S8_EEENS6_IJNS7_ILi128EEENS7_ILi160EEENS7_ILi192EEEEEELi192ENS_12float_e4m3_tEfNS_4arch4Sm90ELb0ELb1ELb0ELb1ELb0ELb1ELb0ELb1ELb1ELb1ELb1ELb0EEENS1_21CollectiveEpilogueFwdINS6_IJSA_SC_SB_EEES9_NS_10bfloat16_tESG_Li256ELb1ELb1ELb1ELb1EEENS1_36VarlenDynamicPersistentTileSchedulerILi128ELi160ELi256ELi128ELb1ELb1ELb1ELb1ELb0ELb1EEEEEEEEEvNT_6ParamsE$_ZZN5flash25CollectiveMainloopFwdSm90ILi2EN4cute5tupleIJNS1_1CILi1EEES4_S4_EEENS2_IJNS3_ILi128EEENS3_ILi160EEENS3_ILi192EEEEEELi192EN7cutlass12float_e4m3_tEfNSA_4arch4Sm90ELb0ELb1ELb0ELb1ELb0ELb1ELb0ELb1ELb1ELb1ELb1ELb0EE12store_kv_newINS_16FlashAttnFwdSm90ISE_NS_21CollectiveEpilogueFwdINS2_IJS6_S8_S7_EEES5_NSA_10bfloat16_tESD_Li256ELb1ELb1ELb1ELb1EEENS_36VarlenDynamicPersistentTileSchedulerILi128ELi160ELi256ELi128ELb1ELb1ELb1ELb1ELb0ELb1EEEE13SharedStorageEEEbRKNSE_6ParamsENSA_25PipelineTmaAsyncNoClusterILi2ENSA_16PipelineTmaAsyncILi2EEEEESV_RNSA_13PipelineStateILj2EEEiRT_RKNS_16SeqlenInfoQKNewKILb1ELb1EEENS2_IJiiiiEEEENKUliRKT_E_clISX_EEDaiS18_,(.L_x_2831 - $_ZN7cutlass13device_kernelIN5flash11enable_sm90INS1_16FlashAttnFwdSm90INS1_25CollectiveMainloopFwdSm90ILi2EN4cute5tupleIJNS5_1CILi1EEES8_S8_EEENS6_IJNS7_ILi128EEENS7_ILi160EEENS7_ILi192EEEEEELi192ENS_12float_e4m3_tEfNS_4arch4Sm90ELb0ELb1ELb0ELb1ELb0ELb1ELb0ELb1ELb1ELb1ELb1ELb0EEENS1_21CollectiveEpilogueFwdINS6_IJSA_SC_SB_EEES9_NS_10bfloat16_tESG_Li256ELb1ELb1ELb1ELb1EEENS1_36VarlenDynamicPersistentTileSchedulerILi128ELi160ELi256ELi128ELb1ELb1ELb1ELb1ELb0ELb1EEEEEEEEEvNT_6ParamsE$_ZZN5flash25CollectiveMainloopFwdSm90ILi2EN4cute5tupleIJNS1_1CILi1EEES4_S4_EEENS2_IJNS3_ILi128EEENS3_ILi160EEENS3_ILi192EEEEEELi192EN7cutlass12float_e4m3_tEfNSA_4arch4Sm90ELb0ELb1ELb0ELb1ELb0ELb1ELb0ELb1ELb1ELb1ELb1ELb0EE12store_kv_newINS_16FlashAttnFwdSm90ISE_NS_21CollectiveEpilogueFwdINS2_IJS6_S8_S7_EEES5_NSA_10bfloat16_tESD_Li256ELb1ELb1ELb1ELb1EEENS_36VarlenDynamicPersistentTileSchedulerILi128ELi160ELi256ELi128ELb1ELb1ELb1ELb1ELb0ELb1EEEE13SharedStorageEEEbRKNSE_6ParamsENSA_25PipelineTmaAsyncNoClusterILi2ENSA_16PipelineTmaAsyncILi2EEEEESV_RNSA_13PipelineStateILj2EEEiRT_RKNS_16SeqlenInfoQKNewKILb1ELb1EEENS2_IJiiiiEEEENKUliRKT_E_clISX_EEDaiS18_)
$_ZN7cutlass13device_kernelIN5flash11enable_sm90INS1_16FlashAttnFwdSm90INS1_25CollectiveMainloopFwdSm90ILi2EN4cute5tupleIJNS5_1CILi1EEES8_S8_EEENS6_IJNS7_ILi128EEENS7_ILi160EEENS7_ILi192EEEEEELi192ENS_12float_e4m3_tEfNS_4arch4Sm90ELb0ELb1ELb0ELb1ELb0ELb1ELb0ELb1ELb1ELb1ELb1ELb0EEENS1_21CollectiveEpilogueFwdINS6_IJSA_SC_SB_EEES9_NS_10bfloat16_tESG_Li256ELb1ELb1ELb1ELb1EEENS1_36VarlenDynamicPersistentTileSchedulerILi128ELi160ELi256ELi128ELb1ELb1ELb1ELb1ELb0ELb1EEEEEEEEEvNT_6ParamsE$_ZZN5flash25CollectiveMainloopFwdSm90ILi2EN4cute5tupleIJNS1_1CILi1EEES4_S4_EEENS2_IJNS3_ILi128EEENS3_ILi160EEENS3_ILi192EEEEEELi192EN7cutlass12float_e4m3_tEfNSA_4arch4Sm90ELb0ELb1ELb0ELb1ELb0ELb1ELb0ELb1ELb1ELb1ELb1ELb0EE12store_kv_newINS_16FlashAttnFwdSm90ISE_NS_21CollectiveEpilogueFwdINS2_IJS6_S8_S7_EEES5_NSA_10bfloat16_tESD_Li256ELb1ELb1ELb1ELb1EEENS_36VarlenDynamicPersistentTileSchedulerILi128ELi160ELi256ELi128ELb1ELb1ELb1ELb1ELb0ELb1EEEE13SharedStorageEEEbRKNSE_6ParamsENSA_25PipelineTmaAsyncNoClusterILi2ENSA_16PipelineTmaAsyncILi2EEEEESV_RNSA_13PipelineStateILj2EEEiRT_RKNS_16SeqlenInfoQKNewKILb1ELb1EEENS2_IJiiiiEEEENKUliRKT_E_clISX_EEDaiS18_:
[----:B------:R-:W-:Y:S05]  /*2e0d0*/  YIELD ;  /* 0x0000000000007946 */ /* 0x000fea0003800000 */
[----:B------:R-:W-:Y:S02]  /*2e0e0*/  ULDC UR4, c[0x0][0x20] ;  /* 0x0000080000047ab9 */ /* 0x000fe40000000800 */
[----:B------:R-:W-:-:S05]  /*2e0f0*/  VIADD R82, R10, -UR4 ;  /* 0x800000040a527c36 */ /* 0x000fca0008000000 */
[----:B------:R-:W2:Y:S01]  /*2e100*/  LDL.64 R12, [R82+0x8] ;  /* 0x00000800520c7983 */ /* 0x000ea20000100a00 */
[----:B------:R-:W0:Y:S02]  /*2e110*/  LDC.64 R84, c[0x0][0x208] ;  /* 0x00008200ff547b82 */ /* 0x000e240000000a00 */
[----:B0-----:R-:W-:Y:S02]  /*2e120*/  R2UR UR6, R84 ;  /* 0x00000000540672ca */ /* 0x001fe400000e0000 */
[----:B------:R-:W-:-:S13]  /*2e130*/  R2UR UR7, R85 ;  /* 0x00000000550772ca */ /* 0x000fda00000e0000 */
[----:B--2---:R-:W2:Y:S01]  /*2e140*/  LD.E R14, desc[UR6][R12.64+0x174] ;  /* 0x000174060c0e7980 */ /* 0x004ea2000c101900 */
[----:B------:R-:W-:Y:S01]  /*2e150*/  VIADD R83, R83, -UR4 ;  /* 0x8000000453537c36 */ /* 0x000fe20008000000 */
[----:B------:R-:W-:Y:S01]  /*2e160*/  BSSY B0, `(.L_x_1763) ;  /* 0x00010cd000007945 */ /* 0x000fe20003800000 */
[----:B--2---:R-:W-:-:S13]  /*2e170*/  ISETP.GE.AND P1, PT, R14, 0x1, PT ;  /* 0x000000010e00780c */ /* 0x004fda0003f26270 */
[----:B------:R-:W-:Y:S05]  /*2e180*/  @!P1 BRA `(.L_x_1764) ;  /* 0x0000010000049947 */ /* 0x000fea0003800000 */
[----:B------:R-:W2:Y:S01]  /*2e190*/  LDL.64 R14, [R82+0x40] ;  /* 0x00004000520e7983 */ /* 0x000ea20000100a00 */
[C---:B------:R-:W-:Y:S02]  /*2e1a0*/  R2UR UR6, R84.reuse ;  /* 0x00000000540672ca */ /* 0x040fe400000e0000 */
[C---:B------:R-:W-:Y:S01]  /*2e1b0*/  R2UR UR7, R85.reuse ;  /* 0x00000000550772ca */ /* 0x040fe200000e0000 */
[----:B------:R0:W5:Y:S01]  /*2e1c0*/  LDL.64 R102, [R82+0x50] ;  /* 0x0000500052667983 */ /* 0x0001620000100a00 */
[----:B------:R-:W-:Y:S02]  /*2e1d0*/  R2UR UR4, R84 ;  /* 0x00000000540472ca */ /* 0x000fe400000e0000 */
[----:B------:R-:W-:-:S09]  /*2e1e0*/  R2UR UR5, R85 ;  /* 0x00000000550572ca */ /* 0x000fd200000e0000 */
[----:B------:R-:W3:Y:S04]  /*2e1f0*/  LD.E.U8 R12, desc[UR6][R12.64+0x190] ;  /* 0x000190060c0c7980 */ /* 0x000ee8000c101100 */
[----:B--2---:R-:W2:Y:S01]  /*2e200*/  LD.E.64 R98, desc[UR4][R14.64+0x10] ;  /* 0x000010040e627980 */ /* 0x004ea2000c101b00 */
[----:B------:R-:W-:-:S03]  /*2e210*/  SHF.R.S32.HI R33, RZ, 0x1f, R25 ;  /* 0x0000001fff217819 */ /* 0x000fc60000011419 */
[----:B------:R0:W5:Y:S04]  /*2e220*/  LD.E.64 R90, desc[UR4][R14.64+0x8] ;  /* 0x000008040e5a7980 */ /* 0x000168000c101b00 */
[----:B------:R0:W5:Y:S01]  /*2e230*/  LD.E.64 R86, desc[UR6][R14.64+0x18] ;  /* 0x000018060e567980 */ /* 0x000162000c101b00 */
[----:B---3--:R-:W-:Y:S01]  /*2e240*/  ISETP.NE.AND P1, PT, R12, RZ, PT ;  /* 0x000000ff0c00720c */ /* 0x008fe20003f25270 */
[-C--:B--2---:R-:W-:Y:S02]  /*2e250*/  IMAD R29, R99, R25.reuse, RZ ;  /* 0x00000019631d7224 */ /* 0x084fe400078e02ff */
[----:B------:R-:W-:-:S04]  /*2e260*/  IMAD.WIDE.U32 R72, R98, R25, RZ ;  /* 0x0000001962487225 */ /* 0x000fc800078e00ff */
[----:B------:R-:W-:-:S04]  /*2e270*/  IMAD R29, R98, R33, R29 ;  /* 0x00000021621d7224 */ /* 0x000fc800078e021d */
[----:B------:R-:W-:Y:S02]  /*2e280*/  IMAD.IADD R75, R73, 0x1, R29 ;  /* 0x00000001494b7824 */ /* 0x000fe400078e021d */
[----:B0-----:R-:W-:Y:S05]  /*2e290*/  @!P1 BRA `(.L_x_1765) ;  /* 0x0000007800a89947 */ /* 0x001fea0003800000 */
[C---:B------:R-:W-:Y:S01]  /*2e2a0*/  R2UR UR4, R84.reuse ;  /* 0x00000000540472ca */ /* 0x040fe200000e0000 */
[----:B------:R0:W5:Y:S01]  /*2e2b0*/  LDL.64 R46, [R82+0x10] ;  /* 0x00001000522e7983 */ /* 0x0001620000100a00 */
[C---:B------:R-:W-:Y:S02]  /*2e2c0*/  R2UR UR5, R85.reuse ;  /* 0x00000000550572ca */ /* 0x040fe400000e0000 */
[----:B------:R-:W-:Y:S02]  /*2e2d0*/  R2UR UR6, R84 ;  /* 0x00000000540672ca */ /* 0x000fe400000e0000 */
[----:B------:R-:W-:-:S09]  /*2e2e0*/  R2UR UR7, R85 ;  /* 0x00000000550772ca */ /* 0x000fd200000e0000 */
[----:B-----5:R-:W2:Y:S04]  /*2e2f0*/  LD.E.64 R38, desc[UR4][R102.64+0x60] ;  /* 0x0000600466267980 */ /* 0x020ea8000c101b00 */
[----:B------:R-:W3:Y:S04]  /*2e300*/  LD.E R30, desc[UR6][R102.64+0xc] ;  /* 0x00000c06661e7980 */ /* 0x000ee8000c101900 */
[----:B------:R-:W4:Y:S04]  /*2e310*/  LD.E R12, desc[UR4][R102.64+0x10] ;  /* 0x00001004660c7980 */ /* 0x000f28000c101900 */
[----:B------:R-:W4:Y:S01]  /*2e320*/  LD.E.64 R14, desc[UR6][R102.64+0x80] ;  /* 0x00008006660e7980 */ /* 0x000f22000c101b00 */
[----:B------:R-:W-:-:S02]  /*2e330*/  R2UR UR8, R84 ;  /* 0x00000000540872ca */ /* 0x000fc400000e0000 */
[C---:B------:R-:W-:Y:S01]  /*2e340*/  R2UR UR9, R85.reuse ;  /* 0x00000000550972ca */ /* 0x040fe200000e0000 */
[----:B------:R0:W5:Y:S01]  /*2e350*/  LD.E.64 R40, desc[UR4][R102.64+0x58] ;  /* 0x0000580466287980 */ /* 0x000162000c101b00 */
[C---:B------:R-:W-:Y:S02]  /*2e360*/  R2UR UR12, R84.reuse ;  /* 0x00000000540c72ca */ /* 0x040fe400000e0000 */
[C---:B------:R-:W-:Y:S01]  /*2e370*/  R2UR UR13, R85.reuse ;  /* 0x00000000550d72ca */ /* 0x040fe200000e0000 */
[----:B------:R0:W5:Y:S01]  /*2e380*/  LD.E.64 R36, desc[UR6][R102.64+0x68] ;  /* 0x0000680666247980 */ /* 0x000162000c101b00 */
[----:B------:R-:W-:Y:S02]  /*2e390*/  R2UR UR10, R84 ;  /* 0x00000000540a72ca */ /* 0x000fe400000e0000 */
[----:B------:R-:W-:Y:S01]  /*2e3a0*/  R2UR UR11, R85 ;  /* 0x00000000550b72ca */ /* 0x000fe200000e0000 */
[----:B------:R-:W-:Y:S01]  /*2e3b0*/  BSSY B2, `(.L_x_1766) ;  /* 0x0000057000027945 */ /* 0x000fe20003800000 */
[----:B------:R-:W-:-:S02]  /*2e3c0*/  CS2R R28, SRZ ;  /* 0x00000000001c7805 */ /* 0x000fc4000001ff00 */
[----:B------:R-:W-:Y:S02]  /*2e3d0*/  CS2R R60, SRZ ;  /* 0x00000000003c7805 */ /* 0x000fe4000001ff00 */
[----:B------:R-:W-:Y:S02]  /*2e3e0*/  CS2R R66, SRZ ;  /* 0x0000000000427805 */ /* 0x000fe4000001ff00 */
[----:B------:R-:W-:Y:S01]  /*2e3f0*/  CS2R R70, SRZ ;  /* 0x0000000000467805 */ /* 0x000fe2000001ff00 */
[----:B------:R0:W5:Y:S01]  /*2e400*/  LD.E.U8 R64, desc[UR12][R102.64+0x18] ;  /* 0x0000180c66407980 */ /* 0x000162000c101100 */
        /* <DEDUP_REMOVED lines=9> */
[----:B--2---:R-:W-:-:S04]  /*2e4a0*/  IMAD R13, R39, R25, RZ ;  /* 0x00000019270d7224 */ /* 0x004fc800078e02ff */
[----:B------:R-:W-:Y:S02]  /*2e4b0*/  IMAD R31, R38, R33, R13 ;  /* 0x00000021261f7224 */ /* 0x000fe400078e020d */
[----:B---3--:R-:W-:Y:S01]  /*2e4c0*/  IMAD R13, R25, -0xa0, R30 ;  /* 0xffffff60190d7824 */ /* 0x008fe200078e021e */
[----:B----4-:R-:W-:-:S04]  /*2e4d0*/  LEA.HI R12, R12, R12, RZ, 0x1 ;  /* 0x0000000c0c0c7211 */ /* 0x010fc800078f08ff */
[----:B------:R-:W-:Y:S02]  /*2e4e0*/  VIMNMX R35, R13, 0xa0, PT ;  /* 0x000000a00d237848 */ /* 0x000fe40003fe0100 */
[----:B------:R-:W-:Y:S01]  /*2e4f0*/  SHF.R.S32.HI R30, RZ, 0x1, R12 ;  /* 0x00000001ff1e7819 */ /* 0x000fe2000001140c */
[----:B------:R-:W-:Y:S01]  /*2e500*/  IMAD R15, R15, R25, RZ ;  /* 0x000000190f0f7224 */ /* 0x000fe200078e02ff */
[----:B------:R0:W5:Y:S02]  /*2e510*/  LD.E.64 R12, desc[UR8][R102.64+0x78] ;  /* 0x00007808660c7980 */ /* 0x000164000c101b00 */
[----:B------:R-:W-:Y:S01]  /*2e520*/  ISETP.GE.AND P1, PT, R30, R35, PT ;  /* 0x000000231e00720c */ /* 0x000fe20003f26270 */
[----:B------:R-:W-:Y:S02]  /*2e530*/  IMAD R33, R14, R33, R15 ;  /* 0x000000210e217224 */ /* 0x000fe400078e020f */
[----:B------:R-:W-:-:S04]  /*2e540*/  IMAD.WIDE.U32 R38, R38, R25, RZ ;  /* 0x0000001926267225 */ /* 0x000fc800078e00ff */
[----:B------:R-:W-:Y:S01]  /*2e550*/  IMAD.WIDE.U32 R14, R14, R25, RZ ;  /* 0x000000190e0e7225 */ /* 0x000fe200078e00ff */
[----:B------:R-:W5:Y:S03]  /*2e560*/  LD.E.64 R102, desc[UR10][R102.64+0x88] ;  /* 0x0000880a66667980 */ /* 0x000f66000c101b00 */
[----:B------:R-:W-:Y:S02]  /*2e570*/  IMAD.IADD R65, R39, 0x1, R31 ;  /* 0x0000000127417824 */ /* 0x000fe400078e021f */
[----:B------:R-:W-:Y:S02]  /*2e580*/  VIADD R34, R30, 0x80 ;  /* 0x000000801e227836 */ /* 0x000fe40000000000 */
[----:B------:R-:W-:Y:S01]  /*2e590*/  IMAD.IADD R105, R15, 0x1, R33 ;  /* 0x000000010f697824 */ /* 0x000fe200078e0221 */
[----:B0-----:R-:W-:Y:S06]  /*2e5a0*/  @P1 BRA `(.L_x_1767) ;  /* 0x0000000000dc1947 */ /* 0x001fec0003800000 */
[----:B-----5:R-:W-:Y:S02]  /*2e5b0*/  LOP3.LUT R30, R64, 0x1, RZ, 0xc0, !PT ;  /* 0x00000001401e7812 */ /* 0x020fe400078ec0ff */
[----:B------:R-:W-:Y:S02]  /*2e5c0*/  CS2R R98, SRZ ;  /* 0x0000000000627805 */ /* 0x000fe4000001ff00 */
[----:B------:R-:W-:Y:S02]  /*2e5d0*/  IADD3 R32, P2, R36, R38, RZ ;  /* 0x0000002624207210 */ /* 0x000fe40007f5e0ff */
[----:B------:R-:W-:Y:S02]  /*2e5e0*/  CS2R R100, SRZ ;  /* 0x0000000000647805 */ /* 0x000fe4000001ff00 */
[----:B------:R-:W-:Y:S02]  /*2e5f0*/  ISETP.NE.U32.AND P1, PT, R30, 0x1, PT ;  /* 0x000000011e00780c */ /* 0x000fe40003f25070 */
[----:B------:R-:W-:Y:S01]  /*2e600*/  IADD3 R30, P3, R102, R14, RZ ;  /* 0x0000000e661e7210 */ /* 0x000fe20007f7e0ff */
[----:B------:R-:W-:-:S04]  /*2e610*/  IMAD.X R33, R37, 0x1, R65, P2 ;  /* 0x0000000125217824 */ /* 0x000fc800010e0641 */
[----:B------:R-:W-:-:S06]  /*2e620*/  IMAD.X R31, R103, 0x1, R105, P3 ;  /* 0x00000001671f7824 */ /* 0x000fcc00018e0669 */
[C---:B------:R-:W-:Y:S02]  /*2e630*/  @!P1 R2UR UR4, R84.reuse ;  /* 0x00000000540492ca */ /* 0x040fe400000e0000 */
[C---:B------:R-:W-:Y:S02]  /*2e640*/  @!P1 R2UR UR5, R85.reuse ;  /* 0x00000000550592ca */ /* 0x040fe400000e0000 */
[----:B------:R-:W-:Y:S02]  /*2e650*/  @!P1 R2UR UR6, R84 ;  /* 0x00000000540692ca */ /* 0x000fe400000e0000 */
[----:B------:R-:W-:-:S09]  /*2e660*/  @!P1 R2UR UR7, R85 ;  /* 0x00000000550792ca */ /* 0x000fd200000e0000 */
[----:B------:R0:W5:Y:S04]  /*2e670*/  @!P1 LD.E.64 R98, desc[UR4][R32.64] ;  /* 0x0000000420629980 */ /* 0x000168000c101b00 */
[----:B------:R0:W5:Y:S01]  /*2e680*/  @!P1 LD.E.64 R100, desc[UR6][R30.64] ;  /* 0x000000061e649980 */ /* 0x000162000c101b00 */
[----:B------:R-:W-:Y:S02]  /*2e690*/  R2P PR, R64, 0x3e ;  /* 0x0000003e40007804 */ /* 0x000fe40000000000 */
[----:B------:R-:W-:Y:S02]  /*2e6a0*/  CS2R R94, SRZ ;  /* 0x00000000005e7805 */ /* 0x000fe4000001ff00 */
[----:B------:R-:W-:Y:S02]  /*2e6b0*/  CS2R R78, SRZ ;  /* 0x00000000004e7805 */ /* 0x000fe4000001ff00 */
[----:B------:R-:W-:-:S02]  /*2e6c0*/  CS2R R70, SRZ ;  /* 0x0000000000467805 */ /* 0x000fc4000001ff00 */
[----:B------:R-:W-:Y:S02]  /*2e6d0*/  CS2R R66, SRZ ;  /* 0x0000000000427805 */ /* 0x000fe4000001ff00 */
[----:B------:R-:W-:Y:S02]  /*2e6e0*/  CS2R R60, SRZ ;  /* 0x00000000003c7805 */ /* 0x000fe4000001ff00 */
[----:B------:R-:W-:Y:S02]  /*2e6f0*/  CS2R R96, SRZ ;  /* 0x0000000000607805 */ /* 0x000fe4000001ff00 */
[C---:B------:R-:W-:Y:S02]  /*2e700*/  @P1 R2UR UR4, R84.reuse ;  /* 0x00000000540412ca */ /* 0x040fe400000e0000 */
[----:B------:R-:W-:Y:S02]  /*2e710*/  @P1 R2UR UR5, R85 ;  /* 0x00000000550512ca */ /* 0x000fe400000e0000 */
[----:B------:R-:W-:-:S02]  /*2e720*/  @P2 R2UR UR8, R84 ;  /* 0x00000000540822ca */ /* 0x000fc400000e0000 */
[C---:B------:R-:W-:Y:S02]  /*2e730*/  @P2 R2UR UR9, R85.reuse ;  /* 0x00000000550922ca */ /* 0x040fe400000e0000 */
[C---:B------:R-:W-:Y:S02]  /*2e740*/  @P3 R2UR UR12, R84.reuse ;  /* 0x00000000540c32ca */ /* 0x040fe400000e0000 */
[C---:B------:R-:W-:Y:S02]  /*2e750*/  @P3 R2UR UR13, R85.reuse ;  /* 0x00000000550d32ca */ /* 0x040fe400000e0000 */
[----:B------:R-:W-:Y:S02]  /*2e760*/  @P4 R2UR UR16, R84 ;  /* 0x00000000541042ca */ /* 0x000fe400000e0000 */
[----:B------:R-:W-:Y:S02]  /*2e770*/  @P4 R2UR UR17, R85 ;  /* 0x00000000551142ca */ /* 0x000fe400000e0000 */
[----:B------:R-:W-:-:S02]  /*2e780*/  CS2R R92, SRZ ;  /* 0x00000000005c7805 */ /* 0x000fc4000001ff00 */
[C---:B------:R-:W-:Y:S02]  /*2e790*/  @P5 R2UR UR20, R84.reuse ;  /* 0x00000000541452ca */ /* 0x040fe400000e0000 */
[----:B------:R-:W-:Y:S02]  /*2e7a0*/  CS2R R76, SRZ ;  /* 0x00000000004c7805 */ /* 0x000fe4000001ff00 */
[----:B------:R-:W-:Y:S02]  /*2e7b0*/  @P5 R2UR UR21, R85 ;  /* 0x00000000551552ca */ /* 0x000fe400000e0000 */
[----:B------:R-:W-:Y:S02]  /*2e7c0*/  CS2R R68, SRZ ;  /* 0x0000000000447805 */ /* 0x000fe4000001ff00 */
[----:B------:R-:W-:Y:S02]  /*2e7d0*/  @P1 R2UR UR6, R84 ;  /* 0x00000000540612ca */ /* 0x000fe400000e0000 */
[----:B------:R-:W-:-:S02]  /*2e7e0*/  CS2R R62, SRZ ;  /* 0x00000000003e7805 */ /* 0x000fc4000001ff00 */
[C---:B------:R-:W-:Y:S01]  /*2e7f0*/  @P1 R2UR UR7, R85.reuse ;  /* 0x00000000550712ca */ /* 0x040fe200000e0000 */
[----:B------:R0:W5:Y:S01]  /*2e800*/  @P1 LD.E.64 R94, desc[UR4][R32.64+0x10] ;  /* 0x00001004205e1980 */ /* 0x000162000c101b00 */
[C---:B------:R-:W-:Y:S02]  /*2e810*/  @P2 R2UR UR10, R84.reuse ;  /* 0x00000000540a22ca */ /* 0x040fe400000e0000 */
[C---:B------:R-:W-:Y:S01]  /*2e820*/  @P2 R2UR UR11, R85.reuse ;  /* 0x00000000550b22ca */ /* 0x040fe200000e0000 */
[----:B------:R0:W5:Y:S01]  /*2e830*/  @P2 LD.E.64 R78, desc[UR8][R32.64+0x20] ;  /* 0x00002008204e2980 */ /* 0x000162000c101b00 */
[C---:B------:R-:W-:Y:S02]  /*2e840*/  @P3 R2UR UR14, R84.reuse ;  /* 0x00000000540e32ca */ /* 0x040fe400000e0000 */
[----:B------:R-:W-:Y:S01]  /*2e850*/  @P3 R2UR UR15, R85 ;  /* 0x00000000550f32ca */ /* 0x000fe200000e0000 */
[----:B------:R0:W5:Y:S01]  /*2e860*/  @P3 LD.E.64 R70, desc[UR12][R32.64+0x30] ;  /* 0x0000300c20463980 */ /* 0x000162000c101b00 */
[----:B------:R-:W-:-:S02]  /*2e870*/  @P4 R2UR UR18, R84 ;  /* 0x00000000541242ca */ /* 0x000fc400000e0000 */
[C---:B------:R-:W-:Y:S01]  /*2e880*/  @P4 R2UR UR19, R85.reuse ;  /* 0x00000000551342ca */ /* 0x040fe200000e0000 */
[----:B------:R0:W5:Y:S01]  /*2e890*/  @P4 LD.E.64 R66, desc[UR16][R32.64+0x40] ;  /* 0x0000401020424980 */ /* 0x000162000c101b00 */
[----:B------:R-:W-:Y:S02]  /*2e8a0*/  @P5 R2UR UR22, R84 ;  /* 0x00000000541652ca */ /* 0x000fe400000e0000 */
[----:B------:R-:W-:Y:S01]  /*2e8b0*/  @P5 R2UR UR23, R85 ;  /* 0x00000000551752ca */ /* 0x000fe200000e0000 */
[----:B------:R0:W5:Y:S04]  /*2e8c0*/  @P5 LD.E.64 R60, desc[UR20][R32.64+0x50] ;  /* 0x00005014203c5980 */ /* 0x000168000c101b00 */
[----:B------:R0:W5:Y:S04]  /*2e8d0*/  @P1 LD.E.64 R96, desc[UR6][R30.64+0x10] ;  /* 0x000010061e601980 */ /* 0x000168000c101b00 */
[----:B------:R0:W5:Y:S04]  /*2e8e0*/  @P2 LD.E.64 R92, desc[UR10][R30.64+0x20] ;  /* 0x0000200a1e5c2980 */ /* 0x000168000c101b00 */
[----:B------:R0:W5:Y:S04]  /*2e8f0*/  @P3 LD.E.64 R76, desc[UR14][R30.64+0x30] ;  /* 0x0000300e1e4c3980 */ /* 0x000168000c101b00 */
[----:B------:R0:W5:Y:S04]  /*2e900*/  @P4 LD.E.64 R68, desc[UR18][R30.64+0x40] ;  /* 0x000040121e444980 */ /* 0x000168000c101b00 */
[----:B------:R0:W5:Y:S02]  /*2e910*/  @P5 LD.E.64 R62, desc[UR22][R30.64+0x50] ;  /* 0x000050161e3e5980 */ /* 0x000164000c101b00 */
.L_x_1767:
[----:B------:R-:W-:Y:S05]  /*2e920*/  BSYNC B2 ;  /* 0x0000000000027941 */ /* 0x000fea0003800000 */
.L_x_1766:
[----:B------:R-:W-:Y:S01]  /*2e930*/  ISETP.GE.AND P1, PT, R34, R35, PT ;  /* 0x000000232200720c */ /* 0x000fe20003f26270 */
[----:B------:R-:W-:Y:S01]  /*2e940*/  BSSY B2, `(.L_x_1768) ;  /* 0x0000044000027945 */ /* 0x000fe20003800000 */
[----:B------:R-:W-:Y:S02]  /*2e950*/  CS2R R34, SRZ ;  /* 0x0000000000227805 */ /* 0x000fe4000001ff00 */
[----:B------:R-:W-:Y:S02]  /*2e960*/  CS2R R42, SRZ ;  /* 0x00000000002a7805 */ /* 0x000fe4000001ff00 */
[----:B------:R-:W-:Y:S02]  /*2e970*/  CS2R R50, SRZ ;  /* 0x0000000000327805 */ /* 0x000fe4000001ff00 */
[----:B------:R-:W-:Y:S02]  /*2e980*/  CS2R R52, SRZ ;  /* 0x0000000000347805 */ /* 0x000fe4000001ff00 */
[----:B------:R-:W-:-:S02]  /*2e990*/  CS2R R58, SRZ ;  /* 0x00000000003a7805 */ /* 0x000fc4000001ff00 */
[----:B0-----:R-:W-:Y:S02]  /*2e9a0*/  CS2R R30, SRZ ;  /* 0x00000000001e7805 */ /* 0x001fe4000001ff00 */
[----:B------:R-:W-:Y:S02]  /*2e9b0*/  CS2R R32, SRZ ;  /* 0x0000000000207805 */ /* 0x000fe4000001ff00 */
[----:B------:R-:W-:Y:S02]  /*2e9c0*/  CS2R R44, SRZ ;  /* 0x00000000002c7805 */ /* 0x000fe4000001ff00 */
[----:B------:R-:W-:Y:S02]  /*2e9d0*/  CS2R R48, SRZ ;  /* 0x0000000000307805 */ /* 0x000fe4000001ff00 */
[----:B------:R-:W-:Y:S02]  /*2e9e0*/  CS2R R54, SRZ ;  /* 0x0000000000367805 */ /* 0x000fe4000001ff00 */
[----:B------:R-:W-:Y:S01]  /*2e9f0*/  CS2R R56, SRZ ;  /* 0x0000000000387805 */ /* 0x000fe2000001ff00 */
[----:B------:R-:W-:Y:S06]  /*2ea00*/  @P1 BRA `(.L_x_1769) ;  /* 0x0000000000dc1947 */ /* 0x000fec0003800000 */
[----:B-----5:R-:W-:Y:S02]  /*2ea10*/  LOP3.LUT R15, R64, 0x1, RZ, 0xc0, !PT ;  /* 0x00000001400f7812 */ /* 0x020fe400078ec0ff */
[----:B------:R-:W-:Y:S02]  /*2ea20*/  CS2R R58, SRZ ;  /* 0x00000000003a7805 */ /* 0x000fe4000001ff00 */
[----:B------:R-:W-:Y:S02]  /*2ea30*/  IADD3 R38, P1, P2, R36, R40, R38 ;  /* 0x0000002824267210 */ /* 0x000fe40007a3e026 */
[----:B------:R-:W-:Y:S02]  /*2ea40*/  CS2R R56, SRZ ;  /* 0x0000000000387805 */ /* 0x000fe4000001ff00 */
[----:B------:R-:W-:Y:S02]  /*2ea50*/  ISETP.NE.U32.AND P5, PT, R15, 0x1, PT ;  /* 0x000000010f00780c */ /* 0x000fe40003fa5070 */
[----:B------:R-:W-:-:S02]  /*2ea60*/  IADD3 R14, P3, P4, R102, R12, R14 ;  /* 0x0000000c660e7210 */ /* 0x000fc40007c7e00e */
[----:B------:R-:W-:Y:S02]  /*2ea70*/  IADD3.X R39, R37, R41, R65, P1, P2 ;  /* 0x0000002925277210 */ /* 0x000fe40000fe4441 */
[----:B------:R-:W-:-:S07]  /*2ea80*/  IADD3.X R15, R103, R13, R105, P3, P4 ;  /* 0x0000000d670f7210 */ /* 0x000fce0001fe8469 */
        /* <DEDUP_REMOVED lines=47> */
.L_x_1769:
[----:B------:R-:W-:Y:S05]  /*2ed80*/  BSYNC B2 ;  /* 0x0000000000027941 */ /* 0x000fea0003800000 */
.L_x_1768:
[----:B------:R-:W-:Y:S01]  /*2ed90*/  R2UR UR4, R84 ;  /* 0x00000000540472ca */ /* 0x000fe200000e0000 */
[----:B-----5:R1:W5:Y:S01]  /*2eda0*/  LDL R12, [R83] ;  /* 0x00000000530c7983 */ /* 0x0203620000100800 */
[----:B------:R-:W-:-:S03]  /*2edb0*/  R2UR UR5, R85 ;  /* 0x00000000550572ca */ /* 0x000fc600000e0000 */
[----:B------:R1:W5:Y:S10]  /*2edc0*/  LDL R13, [R83+0x4] ;  /* 0x00000400530d7983 */ /* 0x0003740000100800 */
[----:B0-----:R-:W2:Y:S01]  /*2edd0*/  LD.E R14, desc[UR4][R46.64+0x1c] ;  /* 0x00001c042e0e7980 */ /* 0x001ea2000c101900 */
[----:B------:R-:W-:Y:S01]  /*2ede0*/  BSSY B2, `(.L_x_1770) ;  /* 0x0000005000027945 */ /* 0x000fe20003800000 */
[----:B--2---:R-:W-:-:S04]  /*2edf0*/  LOP3.LUT R14, R14, 0x1, RZ, 0xfc, !PT ;  /* 0x000000010e0e7812 */ /* 0x004fc800078efcff */
[----:B------:R-:W-:-:S13]  /*2ee00*/  ISETP.NE.AND P1, PT, R14, 0x3, PT ;  /* 0x000000030e00780c */ /* 0x000fda0003f25270 */
[----:B-1----:R-:W-:Y:S05]  /*2ee10*/  @!P1 BRA `(.L_x_1771) ;  /* 0x0000000000049947 */ /* 0x002fea0003800000 */
[----:B------:R-:W-:Y:S01]  /*2ee20*/  BPT.TRAP 0x1 ;  /* 0x000000040000795c */ /* 0x000fe20000300000 */
.L_x_1771:
[----:B------:R-:W-:Y:S05]  /*2ee30*/  BSYNC B2 ;  /* 0x0000000000027941 */ /* 0x000fea0003800000 */
.L_x_1770:
[----:B------:R-:W-:Y:S02]  /*2ee40*/  R2UR UR4, R84 ;  /* 0x00000000540472ca */ /* 0x000fe400000e0000 */
[----:B------:R-:W-:-:S13]  /*2ee50*/  R2UR UR5, R85 ;  /* 0x00000000550572ca */ /* 0x000fda00000e0000 */
[----:B------:R-:W2:Y:S01]  /*2ee60*/  LD.E.64 R46, desc[UR4][R46.64+0x8] ;  /* 0x000008042e2e7980 */ /* 0x000ea2000c101b00 */
[----:B-----5:R-:W-:Y:S01]  /*2ee70*/  SHF.L.U32 R13, R13, 0x1f, RZ ;  /* 0x0000001f0d0d7819 */ /* 0x020fe200000006ff */
[----:B------:R-:W-:Y:S01]  /*2ee80*/  BSSY B2, `(.L_x_1772) ;  /* 0x0000005000027945 */ /* 0x000fe20003800000 */
[----:B--2---:R-:W-:-:S05]  /*2ee90*/  MOV R15, R46 ;  /* 0x0000002e000f7202 */ /* 0x004fca0000000f00 */
[----:B------:R-:W-:-:S04]  /*2eea0*/  IMAD R12, R12, 0x8, R15 ;  /* 0x000000080c0c7824 */ /* 0x000fc800078e020f */
[----:B------:R-:W0:Y:S02]  /*2eeb0*/  SYNCS.PHASECHK.TRANS64.TRYWAIT P1, [R12+URZ], R13 ;  /* 0x0000000d0c0075a7 */ /* 0x000e24000802017f */
[----:B0-----:R-:W-:Y:S05]  /*2eec0*/  @!P1 BRA `(.L_x_1773) ;  /* 0x00000100003c9947 */ /* 0x001fea0003800000 */
.L_x_1878:
[----:B------:R-:W-:Y:S05]  /*2eed0*/  BSYNC B2 ;  /* 0x0000000000027941 */ /* 0x000fea0003800000 */
.L_x_1772:
[----:B------:R-:W2:Y:S04]  /*2eee0*/  LDL.64 R36, [R82+0x50] ;  /* 0x0000500052247983 */ /* 0x000ea80000100a00 */
[----:B------:R-:W3:Y:S01]  /*2eef0*/  LDL.64 R38, [R82+0x58] ;  /* 0x0000580052267983 */ /* 0x000ee20000100a00 */
[C---:B------:R-:W-:Y:S02]  /*2ef00*/  R2UR UR4, R84.reuse ;  /* 0x00000000540472ca */ /* 0x040fe400000e0000 */
[C---:B------:R-:W-:Y:S01]  /*2ef10*/  R2UR UR5, R85.reuse ;  /* 0x00000000550572ca */ /* 0x040fe200000e0000 */
[----:B0-----:R-:W4:Y:S01]  /*2ef20*/  LDL R12, [R83] ;  /* 0x00000000530c7983 */ /* 0x001f220000100800 */
[----:B------:R-:W-:Y:S02]  /*2ef30*/  R2UR UR6, R84 ;  /* 0x00000000540672ca */ /* 0x000fe400000e0000 */
[----:B------:R-:W-:Y:S01]  /*2ef40*/  R2UR UR7, R85 ;  /* 0x00000000550772ca */ /* 0x000fe200000e0000 */
[----:B------:R0:W5:Y:S08]  /*2ef50*/  LDL.64 R40, [R82+0x38] ;  /* 0x0000380052287983 */ /* 0x0001700000100a00 */
[----:B--2---:R-:W2:Y:S04]  /*2ef60*/  LD.E R13, desc[UR4][R36.64+0x8] ;  /* 0x00000804240d7980 */ /* 0x004ea8000c101900 */
[----:B------:R-:W2:Y:S04]  /*2ef70*/  LD.E R106, desc[UR4][R36.64+0xc] ;  /* 0x00000c04246a7980 */ /* 0x000ea8000c101900 */
[----:B---3--:R-:W3:Y:S01]  /*2ef80*/  LD.E.64 R38, desc[UR6][R38.64] ;  /* 0x0000000626267980 */ /* 0x008ee2000c101b00 */
[----:B----4-:R-:W-:Y:S01]  /*2ef90*/  IMAD R12, R12, 0x7800, RZ ;  /* 0x000078000c0c7824 */ /* 0x010fe200078e02ff */
[----:B------:R-:W-:Y:S01]  /*2efa0*/  BSSY B2, `(.L_x_1774) ;  /* 0x0000379000027945 */ /* 0x000fe20003800000 */
[----:B--2---:R-:W-:-:S04]  /*2efb0*/  SHF.R.S32.HI R64, RZ, 0x1f, R13 ;  /* 0x0000001fff407819 */ /* 0x004fc8000001140d */
[----:B------:R-:W-:-:S04]  /*2efc0*/  LEA.HI R14, R64, R13, RZ, 0x2 ;  /* 0x0000000d400e7211 */ /* 0x000fc800078f10ff */
[--C-:B------:R-:W-:Y:S02]  /*2efd0*/  SHF.R.S32.HI R15, RZ, 0x2, R14.reuse ;  /* 0x00000002ff0f7819 */ /* 0x100fe4000001140e */
[----:B------:R-:W-:-:S04]  /*2efe0*/  SHF.R.S32.HI R14, RZ, 0x1f, R14 ;  /* 0x0000001fff0e7819 */ /* 0x000fc8000001140e */
[----:B------:R-:W-:Y:S02]  /*2eff0*/  LEA.HI R46, R14, R15, RZ, 0x2 ;  /* 0x0000000f0e2e7211 */ /* 0x000fe400078f10ff */
[-C--:B------:R-:W-:Y:S02]  /*2f000*/  LEA.HI R14, R13, R13.reuse, RZ, 0x1 ;  /* 0x0000000d0d0e7211 */ /* 0x080fe400078f08ff */
[----:B------:R-:W-:Y:S02]  /*2f010*/  LOP3.LUT R102, R46, 0xfffffffc, RZ, 0xc0, !PT ;  /* 0xfffffffc2e667812 */ /* 0x000fe400078ec0ff */
[----:B------:R-:W-:Y:S02]  /*2f020*/  LOP3.LUT R46, R14, 0xffffffe, RZ, 0xc0, !PT ;  /* 0x0ffffffe0e2e7812 */ /* 0x000fe400078ec0ff */
[----:B------:R-:W-:Y:S01]  /*2f030*/  SHF.R.S32.HI R107, RZ, 0x1, R14 ;  /* 0x00000001ff6b7819 */ /* 0x000fe2000001140e */
[----:B------:R-:W-:Y:S01]  /*2f040*/  IMAD.IADD R102, R15, 0x1, -R102 ;  /* 0x000000010f667824 */ /* 0x000fe200078e0a66 */
[----:B------:R-:W-:Y:S01]  /*2f050*/  LEA.HI R64, R64, R13, RZ, 0x4 ;  /* 0x0000000d40407211 */ /* 0x000fe200078f20ff */
[----:B------:R-:W-:Y:S01]  /*2f060*/  IMAD.IADD R46, R13, 0x1, -R46 ;  /* 0x000000010d2e7824 */ /* 0x000fe200078e0a2e */
[----:B------:R-:W-:Y:S01]  /*2f070*/  LEA.HI R14, R14, R107, RZ, 0x1 ;  /* 0x0000006b0e0e7211 */ /* 0x000fe200078f08ff */
[----:B------:R-:W-:-:S02]  /*2f080*/  IMAD.SHL.U32 R13, R102, 0x80, RZ ;  /* 0x00000080660d7824 */ /* 0x000fc400078e00ff */
[----:B------:R-:W-:Y:S01]  /*2f090*/  IMAD.SHL.U32 R109, R46, 0x10, RZ ;  /* 0x000000102e6d7824 */ /* 0x000fe200078e00ff */
[----:B------:R-:W-:Y:S01]  /*2f0a0*/  LOP3.LUT R46, R14, 0x3fffffe, RZ, 0xc0, !PT ;  /* 0x03fffffe0e2e7812 */ /* 0x000fe200078ec0ff */
[----:B------:R-:W-:Y:S01]  /*2f0b0*/  IMAD.SHL.U32 R64, R64, 0x20, RZ ;  /* 0x0000002040407824 */ /* 0x000fe200078e00ff */
[----:B------:R-:W-:-:S04]  /*2f0c0*/  LOP3.LUT R14, R13, 0x180, RZ, 0xc0, !PT ;  /* 0x000001800d0e7812 */ /* 0x000fc800078ec0ff */
[----:B------:R-:W-:Y:S01]  /*2f0d0*/  LOP3.LUT R13, R14, 0x10, R109, 0xf8, !PT ;  /* 0x000000100e0d7812 */ /* 0x000fe200078ef86d */
[----:B------:R-:W-:Y:S01]  /*2f0e0*/  IMAD.IADD R46, R107, 0x1, -R46 ;  /* 0x000000016b2e7824 */ /* 0x000fe200078e0a2e */
[----:B------:R-:W-:Y:S02]  /*2f0f0*/  LOP3.LUT R15, R64, 0xfffffe00, RZ, 0xc0, !PT ;  /* 0xfffffe00400f7812 */ /* 0x000fe400078ec0ff */
[----:B------:R-:W-:-:S03]  /*2f100*/  SHF.R.U32.HI R14, RZ, 0x3, R14 ;  /* 0x00000003ff0e7819 */ /* 0x000fc6000001160e */
[----:B------:R-:W-:Y:S01]  /*2f110*/  IMAD R15, R46, 0x40, R15 ;  /* 0x000000402e0f7824 */ /* 0x000fe200078e020f */
[----:B------:R-:W-:Y:S01]  /*2f120*/  LOP3.LUT R14, R13, R14, RZ, 0x3c, !PT ;  /* 0x0000000e0d0e7212 */ /* 0x000fe200078e3cff */
[----:B------:R-:W-:-:S04]  /*2f130*/  IMAD R106, R25, -0xa0, R106 ;  /* 0xffffff60196a7824 */ /* 0x000fc800078e026a */
[----:B------:R-:W-:Y:S01]  /*2f140*/  IMAD.IADD R15, R15, 0x1, R14 ;  /* 0x000000010f0f7824 */ /* 0x000fe200078e020e */
[----:B------:R-:W-:-:S04]  /*2f150*/  VIMNMX R106, R106, 0xa0, PT ;  /* 0x000000a06a6a7848 */ /* 0x000fc80003fe0100 */
[----:B------:R-:W-:-:S04]  /*2f160*/  IADD3 R103, P2, R12, R15, RZ ;  /* 0x0000000f0c677210 */ /* 0x000fc80007f5e0ff */
[----:B------:R-:W-:Y:S02]  /*2f170*/  LEA.HI.X.SX32 R105, R12, RZ, 0x1, P2 ;  /* 0x000000ff0c697211 */ /* 0x000fe400010f0eff */
[----:B------:R-:W-:Y:S02]  /*2f180*/  ISETP.GE.AND P2, PT, R107, R106, PT ;  /* 0x0000006a6b00720c */ /* 0x000fe40003f46270 */
[----:B------:R-:W-:Y:S01]  /*2f190*/  LOP3.LUT P1, RZ, R102, 0x2, RZ, 0xc0, !PT ;  /* 0x0000000266ff7812 */ /* 0x000fe2000782c0ff */
[----:B------:R-:W-:Y:S01]  /*2f1a0*/  IMAD.MOV.U32 R102, RZ, RZ, 0x20 ;  /* 0x00000020ff667424 */ /* 0x000fe200078e00ff */
[----:B---3--:R-:W-:Y:S02]  /*2f1b0*/  IADD3 R46, P3, R38, R103, RZ ;  /* 0x00000067262e7210 */ /* 0x008fe40007f7e0ff */
[----:B------:R-:W-:Y:S02]  /*2f1c0*/  SHF.R.S32.HI R111, RZ, 0x1f, R107 ;  /* 0x0000001fff6f7819 */ /* 0x000fe4000001146b */
[----:B------:R-:W-:Y:S01]  /*2f1d0*/  SHF.R.S32.HI R113, RZ, 0x1f, R109 ;  /* 0x0000001fff717819 */ /* 0x000fe2000001146d */
[----:B------:R-:W-:Y:S01]  /*2f1e0*/  IMAD.X R47, R39, 0x1, R105, P3 ;  /* 0x00000001272f7824 */ /* 0x000fe200018e0669 */
[----:B------:R-:W-:-:S03]  /*2f1f0*/  SEL R102, R102, 0xffffffe0, !P1 ;  /* 0xffffffe066667807 */ /* 0x000fc60004800000 */
[----:B0-----:R-:W-:Y:S05]  /*2f200*/  @P2 BRA `(.L_x_1775) ;  /* 0x0000003400482947 */ /* 0x001fea0003800000 */
[----:B------:R-:W-:Y:S02]  /*2f210*/  R2UR UR4, R84 ;  /* 0x00000000540472ca */ /* 0x000fe400000e0000 */
[----:B------:R-:W-:-:S13]  /*2f220*/  R2UR UR5, R85 ;  /* 0x00000000550572ca */ /* 0x000fda00000e0000 */
[----:B-----5:R-:W2:Y:S01]  /*2f230*/  LD.E.U8 R106, desc[UR4][R40.64] ;  /* 0x00000004286a7980 */ /* 0x020ea2000c101100 */
[----:B------:R-:W-:Y:S01]  /*2f240*/  IADD3 R12, P1, R109, R72, RZ ;  /* 0x000000486d0c7210 */ /* 0x000fe20007f3e0ff */
[----:B------:R-:W-:Y:S01]  /*2f250*/  IMAD R15, R91, R107, RZ ;  /* 0x0000006b5b0f7224 */ /* 0x000fe200078e02ff */
[----:B------:R-:W-:Y:S03]  /*2f260*/  BSSY B3, `(.L_x_1776) ;  /* 0x000008e000037945 */ /* 0x000fe60003800000 */
[----:B------:R-:W-:Y:S02]  /*2f270*/  IMAD.X R13, R113, 0x1, R75, P1 ;  /* 0x00000001710d7824 */ /* 0x000fe400008e064b */
[C---:B------:R-:W-:Y:S02]  /*2f280*/  IMAD R15, R90.reuse, R111, R15 ;  /* 0x0000006f5a0f7224 */ /* 0x040fe400078e020f */
[----:B------:R-:W-:-:S03]  /*2f290*/  IMAD.WIDE.U32 R12, R90, R107, R12 ;  /* 0x0000006b5a0c7225 */ /* 0x000fc600078e000c */
[----:B------:R-:W-:-:S04]  /*2f2a0*/  IADD3 R64, P2, R86, R12, RZ ;  /* 0x0000000c56407210 */ /* 0x000fc80007f5e0ff */
[----:B------:R-:W-:Y:S02]  /*2f2b0*/  IADD3.X R65, R87, R13, R15, P2, !PT ;  /* 0x0000000d57417210 */ /* 0x000fe400017fe40f */
[----:B--2---:R-:W-:-:S04]  /*2f2c0*/  LOP3.LUT R14, R106, 0x1, RZ, 0xc0, !PT ;  /* 0x000000016a0e7812 */ /* 0x004fc800078ec0ff */
[----:B------:R-:W-:-:S13]  /*2f2d0*/  ISETP.NE.U32.AND P1, PT, R14, 0x1, PT ;  /* 0x000000010e00780c */ /* 0x000fda0003f25070 */
[----:B------:R-:W-:Y:S05]  /*2f2e0*/  @P1 BRA `(.L_x_1777) ;  /* 0x0000000800141947 */ /* 0x000fea0003800000 */
[----:B------:R-:W-:Y:S02]  /*2f2f0*/  R2UR UR4, R84 ;  /* 0x00000000540472ca */ /* 0x000fe400000e0000 */
[----:B------:R-:W-:-:S13]  /*2f300*/  R2UR UR5, R85 ;  /* 0x00000000550572ca */ /* 0x000fda00000e0000 */
[----:B------:R-:W2:Y:S01]  /*2f310*/  LD.E.U8 R12, desc[UR4][R36.64+0x18] ;  /* 0x00001804240c7980 */ /* 0x000ea2000c101100 */
[----:B------:R-:W-:Y:S01]  /*2f320*/  BSSY B4, `(.L_x_1778) ;  /* 0x000007b000047945 */ /* 0x000fe20003800000 */
[----:B--2---:R-:W-:-:S04]  /*2f330*/  LOP3.LUT R12, R12, 0x1, RZ, 0xc0, !PT ;  /* 0x000000010c0c7812 */ /* 0x004fc800078ec0ff */
[----:B------:R-:W-:Y:S02]  /*2f340*/  ISETP.NE.U32.AND P1, PT, R12, 0x1, PT ;  /* 0x000000010c00780c */ /* 0x000fe40003f25070 */
[----:B------:R0:W5:Y:S11]  /*2f350*/  LD.E.128 R12, desc[UR4][R46.64] ;  /* 0x000000042e0c7980 */ /* 0x000176000c101d00 */
[----:B0-----:R-:W-:Y:S05]  /*2f360*/  @P1 BRA `(.L_x_1779) ;  /* 0x0000000400d81947 */ /* 0x001fea0003800000 */
[----:B------:R-:W-:Y:S01]  /*2f370*/  SHF.R.U32.HI R106, RZ, 0x8, R98 ;  /* 0x00000008ff6a7819 */ /* 0x000fe20000011662 */
[----:B-----5:R-:W-:Y:S01]  /*2f380*/  IMAD.MOV.U32 R108, RZ, RZ, R15 ;  /* 0x000000ffff6c7224 */ /* 0x020fe200078e000f */
[----:B------:R-:W-:Y:S02]  /*2f390*/  SHF.R.U32.HI R115, RZ, 0x8, R99 ;  /* 0x00000008ff737819 */ /* 0x000fe40000011663 */
[----:B------:R-:W-:Y:S02]  /*2f3a0*/  LOP3.LUT R15, R98, 0xff, RZ, 0xc0, !PT ;  /* 0x000000ff620f7812 */ /* 0x000fe400078ec0ff */
[----:B------:R-:W-:Y:S02]  /*2f3b0*/  LOP3.LUT R110, R99, 0xff, RZ, 0xc0, !PT ;  /* 0x000000ff636e7812 */ /* 0x000fe400078ec0ff */
[----:B------:R-:W-:Y:S02]  /*2f3c0*/  LOP3.LUT R106, R106, 0xff, RZ, 0xc0, !PT ;  /* 0x000000ff6a6a7812 */ /* 0x000fe400078ec0ff */
[----:B------:R-:W-:-:S02]  /*2f3d0*/  LOP3.LUT R115, R115, 0xff, RZ, 0xc0, !PT ;  /* 0x000000ff73737812 */ /* 0x000fc400078ec0ff */
[----:B------:R-:W-:Y:S02]  /*2f3e0*/  SHF.R.U32.HI R112, RZ, 0x8, R100 ;  /* 0x00000008ff707819 */ /* 0x000fe40000011664 */
[----:B------:R-:W-:Y:S02]  /*2f3f0*/  SHF.R.U32.HI R119, RZ, 0x8, R101 ;  /* 0x00000008ff777819 */ /* 0x000fe40000011665 */
[----:B------:R-:W-:Y:S02]  /*2f400*/  PRMT R15, R106, 0x7604, R15 ;  /* 0x000076046a0f7816 */ /* 0x000fe4000000000f */
[----:B------:R-:W-:Y:S02]  /*2f410*/  PRMT R110, R115, 0x7604, R110 ;  /* 0x00007604736e7816 */ /* 0x000fe4000000006e */
[----:B------:R-:W-:Y:S02]  /*2f420*/  LOP3.LUT R106, R100, 0xff, RZ, 0xc0, !PT ;  /* 0x000000ff646a7812 */ /* 0x000fe400078ec0ff */
[----:B------:R-:W-:-:S02]  /*2f430*/  LOP3.LUT R115, R112, 0xff, RZ, 0xc0, !PT ;  /* 0x000000ff70737812 */ /* 0x000fc400078ec0ff */
[----:B------:R-:W-:Y:S02]  /*2f440*/  LOP3.LUT R114, R101, 0xff, RZ, 0xc0, !PT ;  /* 0x000000ff65727812 */ /* 0x000fe400078ec0ff */
[----:B------:R-:W-:Y:S02]  /*2f450*/  LOP3.LUT R119, R119, 0xff, RZ, 0xc0, !PT ;  /* 0x000000ff77777812 */ /* 0x000fe400078ec0ff */
[----:B------:R-:W-:Y:S02]  /*2f460*/  SHF.R.U32.HI R112, RZ, 0x10, R101 ;  /* 0x00000010ff707819 */ /* 0x000fe40000011665 */
[----:B------:R-:W-:Y:S02]  /*2f470*/  PRMT R117, R115, 0x7604, R106 ;  /* 0x0000760473757816 */ /* 0x000fe4000000006a */
[----:B------:R-:W-:Y:S02]  /*2f480*/  SHF.R.U32.HI R116, RZ, 0x10, R99 ;  /* 0x00000010ff747819 */ /* 0x000fe40000011663 */
[----:B------:R-:W-:Y:S01]  /*2f490*/  PRMT R114, R119, 0x7604, R114 ;  /* 0x0000760477727816 */ /* 0x000fe20000000072 */
        /* <DEDUP_REMOVED lines=8> */
[----:B------:R-:W-:Y:S02]  /*2f520*/  F2FP.F16.E4M3.UNPACK_B R98, R13 ;  /* 0x0000000dff62723e */ /* 0x000fe400020006ff */
[----:B------:R-:W-:-:S02]  /*2f530*/  LOP3.LUT R119, R119, 0xff000000, R101, 0xf8, !PT ;  /* 0xff00000077777812 */ /* 0x000fc400078ef865 */
[----:B------:R-:W-:Y:S02]  /*2f540*/  F2FP.F16.E4M3.UNPACK_B R101, R100.H1 ;  /* 0x00000064ff65723e */ /* 0x000fe400030006ff */
[----:B------:R-:W-:Y:S02]  /*2f550*/  F2FP.F16.E4M3.UNPACK_B R106, R15.H1 ;  /* 0x0000000fff6a723e */ /* 0x000fe400030006ff */
[----:B------:R-:W-:Y:S01]  /*2f560*/  F2FP.F16.E4M3.UNPACK_B R13, R13.H1 ;  /* 0x0000000dff0d723e */ /* 0x000fe200030006ff */
[--C-:B------:R-:W-:Y:S01]  /*2f570*/  HADD2.F32 R114, -RZ, R101.reuse.H0_H0 ;  /* 0x20000065ff727230 */ /* 0x100fe20000004100 */
[----:B------:R-:W-:Y:S01]  /*2f580*/  LOP3.LUT R115, R115, 0xff000000, R99, 0xf8, !PT ;  /* 0xff00000073737812 */ /* 0x000fe200078ef863 */
[--C-:B------:R-:W-:Y:S02]  /*2f590*/  HADD2.F32 R99, -RZ, R98.reuse.H0_H0 ;  /* 0x20000062ff637230 */ /* 0x100fe40000004100 */
[----:B------:R-:W-:Y:S02]  /*2f5a0*/  HADD2.F32 R98, -RZ, R98.H1_H1 ;  /* 0x30000062ff627230 */ /* 0x000fe40000004100 */
[----:B------:R-:W-:-:S02]  /*2f5b0*/  HADD2.F32 R116, -RZ, R101.H1_H1 ;  /* 0x30000065ff747230 */ /* 0x000fc40000004100 */
[--C-:B------:R-:W-:Y:S02]  /*2f5c0*/  HADD2.F32 R110, -RZ, R106.reuse.H0_H0 ;  /* 0x2000006aff6e7230 */ /* 0x100fe40000004100 */
[C---:B------:R-:W-:Y:S01]  /*2f5d0*/  FMUL.FTZ R118, R98.reuse, R114 ;  /* 0x0000007262767220 */ /* 0x040fe20000410000 */
[--C-:B------:R-:W-:Y:S02]  /*2f5e0*/  HADD2.F32 R101, -RZ, R13.reuse.H1_H1 ;  /* 0x3000000dff657230 */ /* 0x100fe40000004100 */
[----:B------:R-:W-:Y:S02]  /*2f5f0*/  HADD2.F32 R112, -RZ, R106.H1_H1 ;  /* 0x3000006aff707230 */ /* 0x000fe40000004100 */
[----:B------:R-:W-:Y:S01]  /*2f600*/  FMUL.FTZ R117, R98, R110 ;  /* 0x0000006e62757220 */ /* 0x000fe20000410000 */
[----:B------:R-:W-:Y:S02]  /*2f610*/  HADD2.F32 R106, -RZ, R13.H0_H0 ;  /* 0x2000000dff6a7230 */ /* 0x000fe40000004100 */
[----:B------:R-:W-:Y:S01]  /*2f620*/  FMUL.FTZ R121, R101, R116 ;  /* 0x0000007465797220 */ /* 0x000fe20000410000 */
[----:B------:R-:W-:Y:S01]  /*2f630*/  FFMA.FTZ R13, R99, R110, -R118 ;  /* 0x0000006e630d7223 */ /* 0x000fe20000010876 */
[----:B------:R-:W-:Y:S01]  /*2f640*/  FMUL.FTZ R123, R101, R112 ;  /* 0x00000070657b7220 */ /* 0x000fe20000410000 */
[----:B------:R-:W-:Y:S01]  /*2f650*/  FFMA.FTZ R98, R99, R114, R117 ;  /* 0x0000007263627223 */ /* 0x000fe20000010075 */
[C---:B------:R-:W-:Y:S01]  /*2f660*/  FFMA.FTZ R99, R106.reuse, R112, -R121 ;  /* 0x000000706a637223 */ /* 0x040fe20000010879 */
[----:B------:R-:W-:Y:S01]  /*2f670*/  F2FP.F16.E4M3.UNPACK_B R101, R108 ;  /* 0x0000006cff65723e */ /* 0x000fe200020006ff */
[----:B------:R-:W-:Y:S01]  /*2f680*/  FFMA.FTZ R106, R106, R116, R123 ;  /* 0x000000746a6a7223 */ /* 0x000fe2000001007b */
[----:B------:R-:W-:-:S02]  /*2f690*/  F2FP.F16.E4M3.UNPACK_B R114, R119.H1 ;  /* 0x00000077ff72723e */ /* 0x000fc400030006ff */
[----:B------:R-:W-:Y:S01]  /*2f6a0*/  F2FP.F16.E4M3.UNPACK_B R108, R108.H1 ;  /* 0x0000006cff6c723e */ /* 0x000fe200030006ff */
[--C-:B------:R-:W-:Y:S01]  /*2f6b0*/  HADD2.F32 R110, -RZ, R101.reuse.H0_H0 ;  /* 0x20000065ff6e7230 */ /* 0x100fe20000004100 */
[----:B------:R-:W-:Y:S01]  /*2f6c0*/  F2FP.F16.E4M3.UNPACK_B R112, R115.H1 ;  /* 0x00000073ff70723e */ /* 0x000fe200030006ff */
[--C-:B------:R-:W-:Y:S01]  /*2f6d0*/  HADD2.F32 R118, -RZ, R114.reuse.H0_H0 ;  /* 0x20000072ff767230 */ /* 0x100fe20000004100 */
[----:B------:R-:W-:Y:S01]  /*2f6e0*/  F2FP.F16.E4M3.UNPACK_B R119, R119 ;  /* 0x00000077ff77723e */ /* 0x000fe200020006ff */
[----:B------:R-:W-:Y:S01]  /*2f6f0*/  HADD2.F32 R121, -RZ, R114.H1_H1 ;  /* 0x30000072ff797230 */ /* 0x000fe20000004100 */
[----:B------:R-:W-:Y:S01]  /*2f700*/  F2FP.F16.E4M3.UNPACK_B R115, R115 ;  /* 0x00000073ff73723e */ /* 0x000fe200020006ff */
[----:B------:R-:W-:Y:S01]  /*2f710*/  HADD2.F32 R101, -RZ, R101.H1_H1 ;  /* 0x30000065ff657230 */ /* 0x000fe20000004100 */
[----:B------:R-:W-:Y:S01]  /*2f720*/  F2FP.SATFINITE.E4M3.F32.PACK_AB_MERGE_C R99, R106, R99, RZ ;  /* 0x000000636a63723e */ /* 0x000fe200048070ff */
[----:B------:R-:W-:Y:S02]  /*2f730*/  HADD2.F32 R116, -RZ, R112.H0_H0 ;  /* 0x20000070ff747230 */ /* 0x000fe40000004100 */
[----:B------:R-:W-:-:S02]  /*2f740*/  HADD2.F32 R114, -RZ, R108.H1_H1 ;  /* 0x3000006cff727230 */ /* 0x000fc40000004100 */
[C---:B------:R-:W-:Y:S01]  /*2f750*/  FMUL.FTZ R123, R101.reuse, R118 ;  /* 0x00000076657b7220 */ /* 0x040fe20000410000 */
[----:B------:R-:W-:Y:S02]  /*2f760*/  HADD2.F32 R117, -RZ, R112.H1_H1 ;  /* 0x30000070ff757230 */ /* 0x000fe40000004100 */
[----:B------:R-:W-:Y:S01]  /*2f770*/  FMUL.FTZ R125, R101, R116 ;  /* 0x00000074657d7220 */ /* 0x000fe20000410000 */
[----:B------:R-:W-:Y:S02]  /*2f780*/  HADD2.F32 R112, -RZ, R108.H0_H0 ;  /* 0x2000006cff707230 */ /* 0x000fe40000004100 */
[C---:B------:R-:W-:Y:S01]  /*2f790*/  FMUL.FTZ R127, R114.reuse, R121 ;  /* 0x00000079727f7220 */ /* 0x040fe20000410000 */
[----:B------:R-:W-:Y:S01]  /*2f7a0*/  F2FP.F16.E4M3.UNPACK_B R108, R14 ;  /* 0x0000000eff6c723e */ /* 0x000fe200020006ff */
[----:B------:R-:W-:Y:S01]  /*2f7b0*/  FMUL.FTZ R114, R114, R117 ;  /* 0x0000007572727220 */ /* 0x000fe20000410000 */
[C---:B------:R-:W-:Y:S01]  /*2f7c0*/  FFMA.FTZ R101, R110.reuse, R116, -R123 ;  /* 0x000000746e657223 */ /* 0x040fe2000001087b */
[----:B------:R-:W-:Y:S01]  /*2f7d0*/  FFMA.FTZ R118, R110, R118, R125 ;  /* 0x000000766e767223 */ /* 0x000fe2000001007d */
[----:B------:R-:W-:Y:S01]  /*2f7e0*/  F2FP.F16.E4M3.UNPACK_B R14, R14.H1 ;  /* 0x0000000eff0e723e */ /* 0x000fe200030006ff */
[----:B------:R-:W-:Y:S01]  /*2f7f0*/  FFMA.FTZ R120, R112, R121, R114 ;  /* 0x0000007970787223 */ /* 0x000fe20000010072 */
[----:B------:R-:W-:-:S02]  /*2f800*/  HADD2.F32 R110, -RZ, R108.H0_H0 ;  /* 0x2000006cff6e7230 */ /* 0x000fc40000004100 */
[----:B------:R-:W-:Y:S01]  /*2f810*/  FFMA.FTZ R127, R112, R117, -R127 ;  /* 0x00000075707f7223 */ /* 0x000fe2000001087f */
[----:B------:R-:W-:Y:S01]  /*2f820*/  HADD2.F32 R108, -RZ, R108.H1_H1 ;  /* 0x3000006cff6c7230 */ /* 0x000fe20000004100 */
[----:B------:R-:W-:Y:S01]  /*2f830*/  F2FP.SATFINITE.E4M3.F32.PACK_AB_MERGE_C R13, R98, R13, R99 ;  /* 0x0000000d620d723e */ /* 0x000fe20004807063 */
[----:B------:R-:W-:Y:S02]  /*2f840*/  HADD2.F32 R121, -RZ, R119.H0_H0 ;  /* 0x20000077ff797230 */ /* 0x000fe40000004100 */
[----:B------:R-:W-:Y:S01]  /*2f850*/  HADD2.F32 R117, -RZ, R115.H0_H0 ;  /* 0x20000073ff757230 */ /* 0x000fe20000004100 */
[----:B------:R-:W-:Y:S01]  /*2f860*/  F2FP.SATFINITE.E4M3.F32.PACK_AB_MERGE_C R120, R120, R127, RZ ;  /* 0x0000007f7878723e */ /* 0x000fe200048070ff */
[----:B------:R-:W-:Y:S02]  /*2f870*/  HADD2.F32 R119, -RZ, R119.H1_H1 ;  /* 0x30000077ff777230 */ /* 0x000fe40000004100 */
[----:B------:R-:W-:Y:S01]  /*2f880*/  FMUL.FTZ R123, R108, R121 ;  /* 0x000000796c7b7220 */ /* 0x000fe20000410000 */
[----:B------:R-:W-:-:S02]  /*2f890*/  HADD2.F32 R114, -RZ, R14.H1_H1 ;  /* 0x3000000eff727230 */ /* 0x000fc40000004100 */
[-C--:B------:R-:W-:Y:S01]  /*2f8a0*/  FMUL.FTZ R108, R108, R117.reuse ;  /* 0x000000756c6c7220 */ /* 0x080fe20000410000 */
[----:B------:R-:W-:Y:S02]  /*2f8b0*/  HADD2.F32 R115, -RZ, R115.H1_H1 ;  /* 0x30000073ff737230 */ /* 0x000fe40000004100 */
[----:B------:R-:W-:Y:S01]  /*2f8c0*/  FFMA.FTZ R123, R110, R117, -R123 ;  /* 0x000000756e7b7223 */ /* 0x000fe2000001087b */
[----:B------:R-:W-:Y:S02]  /*2f8d0*/  HADD2.F32 R112, -RZ, R14.H0_H0 ;  /* 0x2000000eff707230 */ /* 0x000fe40000004100 */
[C---:B------:R-:W-:Y:S01]  /*2f8e0*/  FMUL.FTZ R125, R114.reuse, R119 ;  /* 0x00000077727d7220 */ /* 0x040fe20000410000 */
[----:B------:R-:W-:Y:S01]  /*2f8f0*/  F2FP.F16.E4M3.UNPACK_B R14, R12.H1 ;  /* 0x0000000cff0e723e */ /* 0x000fe200030006ff */
[----:B------:R-:W-:Y:S01]  /*2f900*/  FMUL.FTZ R116, R114, R115 ;  /* 0x0000007372747220 */ /* 0x000fe20000410000 */
[----:B------:R-:W-:Y:S01]  /*2f910*/  FFMA.FTZ R114, R110, R121, R108 ;  /* 0x000000796e727223 */ /* 0x000fe2000001006c */
[----:B------:R-:W-:Y:S01]  /*2f920*/  F2FP.F16.E4M3.UNPACK_B R110, R100 ;  /* 0x00000064ff6e723e */ /* 0x000fe200020006ff */
[C---:B------:R-:W-:Y:S01]  /*2f930*/  FFMA.FTZ R125, R112.reuse, R115, -R125 ;  /* 0x00000073707d7223 */ /* 0x040fe2000001087d */
[----:B------:R-:W-:Y:S01]  /*2f940*/  F2FP.F16.E4M3.UNPACK_B R108, R15 ;  /* 0x0000000fff6c723e */ /* 0x000fe200020006ff */
[----:B------:R-:W-:Y:S01]  /*2f950*/  FFMA.FTZ R116, R112, R119, R116 ;  /* 0x0000007770747223 */ /* 0x000fe20000010074 */
[----:B------:R-:W-:Y:S01]  /*2f960*/  F2FP.F16.E4M3.UNPACK_B R12, R12 ;  /* 0x0000000cff0c723e */ /* 0x000fe200020006ff */
[----:B------:R-:W-:-:S02]  /*2f970*/  HADD2.F32 R112, -RZ, R110.H1_H1 ;  /* 0x3000006eff707230 */ /* 0x000fc40000004100 */
[----:B------:R-:W-:Y:S01]  /*2f980*/  HADD2.F32 R117, -RZ, R110.H0_H0 ;  /* 0x2000006eff757230 */ /* 0x000fe20000004100 */
[----:B------:R-:W-:Y:S01]  /*2f990*/  F2FP.SATFINITE.E4M3.F32.PACK_AB_MERGE_C R116, R116, R125, RZ ;  /* 0x0000007d7474723e */ /* 0x000fe200048070ff */
[----:B------:R-:W-:Y:S02]  /*2f9a0*/  HADD2.F32 R100, -RZ, R14.H1_H1 ;  /* 0x3000000eff647230 */ /* 0x000fe40000004100 */
[----:B------:R-:W-:Y:S01]  /*2f9b0*/  HADD2.F32 R110, -RZ, R108.H1_H1 ;  /* 0x3000006cff6e7230 */ /* 0x000fe20000004100 */
[----:B------:R-:W-:Y:S01]  /*2f9c0*/  F2FP.SATFINITE.E4M3.F32.PACK_AB_MERGE_C R114, R114, R123, R116 ;  /* 0x0000007b7272723e */ /* 0x000fe20004807074 */
[----:B------:R-:W-:Y:S02]  /*2f9d0*/  HADD2.F32 R15, -RZ, R14.H0_H0 ;  /* 0x2000000eff0f7230 */ /* 0x000fe40000004100 */
[----:B------:R-:W-:Y:S02]  /*2f9e0*/  HADD2.F32 R14, -RZ, R12.H1_H1 ;  /* 0x3000000cff0e7230 */ /* 0x000fe40000004100 */
[----:B------:R-:W-:Y:S01]  /*2f9f0*/  FMUL.FTZ R121, R100, R110 ;  /* 0x0000006e64797220 */ /* 0x000fe20000410000 */
[----:B------:R-:W-:-:S02]  /*2fa00*/  HADD2.F32 R115, -RZ, R108.H0_H0 ;  /* 0x2000006cff737230 */ /* 0x000fc40000004100 */
[-C--:B------:R-:W-:Y:S01]  /*2fa10*/  FMUL.FTZ R108, R100, R112.reuse ;  /* 0x00000070646c7220 */ /* 0x080fe20000410000 */
[----:B------:R-:W-:Y:S02]  /*2fa20*/  HADD2.F32 R12, -RZ, R12.H0_H0 ;  /* 0x2000000cff0c7230 */ /* 0x000fe40000004100 */
[C---:B------:R-:W-:Y:S01]  /*2fa30*/  FMUL.FTZ R119, R14.reuse, R117 ;  /* 0x000000750e777220 */ /* 0x040fe20000410000 */
[C---:B------:R-:W-:Y:S01]  /*2fa40*/  FFMA.FTZ R121, R15.reuse, R112, R121 ;  /* 0x000000700f797223 */ /* 0x040fe20000010079 */
[-C--:B------:R-:W-:Y:S01]  /*2fa50*/  FMUL.FTZ R14, R14, R115.reuse ;  /* 0x000000730e0e7220 */ /* 0x080fe20000410000 */
[----:B------:R-:W-:Y:S01]  /*2fa60*/  FFMA.FTZ R108, R15, R110, -R108 ;  /* 0x0000006e0f6c7223 */ /* 0x000fe2000001086c */
[----:B------:R-:W-:Y:S01]  /*2fa70*/  FFMA.FTZ R119, R12, R115, -R119 ;  /* 0x000000730c777223 */ /* 0x000fe20000010877 */
[----:B------:R-:W-:Y:S01]  /*2fa80*/  F2FP.SATFINITE.E4M3.F32.PACK_AB_MERGE_C R15, R118, R101, R120 ;  /* 0x00000065760f723e */ /* 0x000fe20004807078 */
[----:B------:R-:W-:Y:S02]  /*2fa90*/  FFMA.FTZ R14, R12, R117, R14 ;  /* 0x000000750c0e7223 */ /* 0x000fe4000001000e */
[----:B------:R-:W-:-:S04]  /*2faa0*/  F2FP.SATFINITE.E4M3.F32.PACK_AB_MERGE_C R108, R121, R108, RZ ;  /* 0x0000006c796c723e */ /* 0x000fc800048070ff */
[----:B------:R-:W-:Y:S01]  /*2fab0*/  F2FP.SATFINITE.E4M3.F32.PACK_AB_MERGE_C R12, R14, R119, R108 ;  /* 0x000000770e0c723e */ /* 0x000fe2000480706c */
[----:B------:R-:W-:-:S07]  /*2fac0*/  IMAD.MOV.U32 R14, RZ, RZ, R114 ;  /* 0x000000ffff0e7224 */ /* 0x000fce00078e0072 */
.L_x_1779:
[----:B------:R-:W-:Y:S05]  /*2fad0*/  BSYNC B4 ;  /* 0x0000000000047941 */ /* 0x000fea0003800000 */
.L_x_1778:
[C---:B------:R-:W-:Y:S02]  /*2fae0*/  R2UR UR4, R84.reuse ;  /* 0x00000000540472ca */ /* 0x040fe400000e0000 */
[C---:B------:R-:W-:Y:S02]  /*2faf0*/  R2UR UR5, R85.reuse ;  /* 0x00000000550572ca */ /* 0x040fe400000e0000 */
[----:B------:R-:W-:Y:S02]  /*2fb00*/  R2UR UR6, R84 ;  /* 0x00000000540672ca */ /* 0x000fe400000e0000 */
[----:B------:R-:W-:-:S09]  /*2fb10*/  R2UR UR7, R85 ;  /* 0x00000000550772ca */ /* 0x000fd200000e0000 */
[----:B-----5:R0:W-:Y:S04]  /*2fb20*/  ST.E.128 desc[UR4][R64.64], R12 ;  /* 0x0000000c40007985 */ /* 0x0201e8000c101d04 */
[----:B------:R0:W5:Y:S02]  /*2fb30*/  LD.E.U8 R106, desc[UR6][R40.64] ;  /* 0x00000006286a7980 */ /* 0x000164000c101100 */
.L_x_1777:
[----:B------:R-:W-:Y:S05]  /*2fb40*/  BSYNC B3 ;  /* 0x0000000000037941 */ /* 0x000fea0003800000 */
.L_x_1776:
[----:B-----5:R-:W-:Y:S01]  /*2fb50*/  LOP3.LUT P1, RZ, R106, 0x2, RZ, 0xc0, !PT ;  /* 0x000000026aff7812 */ /* 0x020fe2000782c0ff */
[----:B------:R-:W-:-:S12]  /*2fb60*/  BSSY B3, `(.L_x_1780) ;  /* 0x000008d000037945 */ /* 0x000fd80003800000 */
[----:B------:R-:W-:Y:S05]  /*2fb70*/  @!P1 BRA `(.L_x_1781) ;  /* 0x00000008002c9947 */ /* 0x000fea0003800000 */
[----:B------:R-:W-:Y:S02]  /*2fb80*/  R2UR UR4, R84 ;  /* 0x00000000540472ca */ /* 0x000fe400000e0000 */
[----:B------:R-:W-:-:S13]  /*2fb90*/  R2UR UR5, R85 ;  /* 0x00000000550572ca */ /* 0x000fda00000e0000 */
[----:B0-----:R-:W2:Y:S01]  /*2fba0*/  LD.E.U8 R14, desc[UR4][R36.64+0x18] ;  /* 0x00001804240e7980 */ /* 0x001ea2000c101100 */
[--C-:B------:R-:W-:Y:S02]  /*2fbb0*/  SHF.R.S32.HI R13, RZ, 0x1f, R102.reuse ;  /* 0x0000001fff0d7819 */ /* 0x100fe40000011466 */
[----:B------:R-:W-:-:S04]  /*2fbc0*/  IADD3 R12, P2, P3, R38, R103, R102 ;  /* 0x00000067260c7210 */ /* 0x000fc80007b5e066 */
[----:B------:R-:W-:Y:S01]  /*2fbd0*/  IADD3.X R13, R39, R105, R13, P2, P3 ;  /* 0x00000069270d7210 */ /* 0x000fe200017e640d */
[----:B------:R-:W-:Y:S01]  /*2fbe0*/  BSSY B4, `(.L_x_1782) ;  /* 0x000007e000047945 */ /* 0x000fe20003800000 */
[----:B--2---:R-:W-:-:S04]  /*2fbf0*/  LOP3.LUT P1, RZ, R14, 0x2, RZ, 0xc0, !PT ;  /* 0x000000020eff7812 */ /* 0x004fc8000782c0ff */
[----:B------:R-:W5:Y:S09]  /*2fc00*/  LD.E.128 R12, desc[UR4][R12.64] ;  /* 0x000000040c0c7980 */ /* 0x000f72000c101d00 */
[----:B------:R-:W-:Y:S05]  /*2fc10*/  @!P1 BRA `(.L_x_1783) ;  /* 0x0000000400e89947 */ /* 0x000fea0003800000 */
[----:B-----5:R-:W-:Y:S01]  /*2fc20*/  IMAD.MOV.U32 R99, RZ, RZ, R15 ;  /* 0x000000ffff637224 */ /* 0x020fe200078e000f */
[----:B------:R-:W-:Y:S02]  /*2fc30*/  SHF.R.U32.HI R15, RZ, 0x8, R94 ;  /* 0x00000008ff0f7819 */ /* 0x000fe4000001165e */
[----:B------:R-:W-:Y:S02]  /*2fc40*/  SHF.R.U32.HI R100, RZ, 0x8, R95 ;  /* 0x00000008ff647819 */ /* 0x000fe4000001165f */
[----:B------:R-:W-:Y:S02]  /*2fc50*/  SHF.R.U32.HI R108, RZ, 0x8, R97 ;  /* 0x00000008ff6c7819 */ /* 0x000fe40000011661 */
[----:B------:R-:W-:Y:S02]  /*2fc60*/  LOP3.LUT R98, R94, 0xff, RZ, 0xc0, !PT ;  /* 0x000000ff5e627812 */ /* 0x000fe400078ec0ff */
[----:B------:R-:W-:Y:S02]  /*2fc70*/  LOP3.LUT R101, R95, 0xff, RZ, 0xc0, !PT ;  /* 0x000000ff5f657812 */ /* 0x000fe400078ec0ff */
[----:B------:R-:W-:-:S02]  /*2fc80*/  SHF.R.U32.HI R106, RZ, 0x8, R96 ;  /* 0x00000008ff6a7819 */ /* 0x000fc40000011660 */
[----:B------:R-:W-:Y:S02]  /*2fc90*/  LOP3.LUT R15, R15, 0xff, RZ, 0xc0, !PT ;  /* 0x000000ff0f0f7812 */ /* 0x000fe400078ec0ff */
[----:B------:R-:W-:Y:S02]  /*2fca0*/  LOP3.LUT R100, R100, 0xff, RZ, 0xc0, !PT ;  /* 0x000000ff64647812 */ /* 0x000fe400078ec0ff */
[----:B------:R-:W-:Y:S02]  /*2fcb0*/  LOP3.LUT R117, R97, 0xff, RZ, 0xc0, !PT ;  /* 0x000000ff61757812 */ /* 0x000fe400078ec0ff */
[----:B------:R-:W-:Y:S02]  /*2fcc0*/  LOP3.LUT R108, R108, 0xff, RZ, 0xc0, !PT ;  /* 0x000000ff6c6c7812 */ /* 0x000fe400078ec0ff */
[----:B------:R-:W-:Y:S02]  /*2fcd0*/  LOP3.LUT R115, R96, 0xff, RZ, 0xc0, !PT ;  /* 0x000000ff60737812 */ /* 0x000fe400078ec0ff */
[----:B------:R-:W-:-:S02]  /*2fce0*/  LOP3.LUT R106, R106, 0xff, RZ, 0xc0, !PT ;  /* 0x000000ff6a6a7812 */ /* 0x000fc400078ec0ff */
[----:B------:R-:W-:Y:S02]  /*2fcf0*/  PRMT R98, R15, 0x7604, R98 ;  /* 0x000076040f627816 */ /* 0x000fe40000000062 */
[----:B------:R-:W-:Y:S02]  /*2fd00*/  PRMT R101, R100, 0x7604, R101 ;  /* 0x0000760464657816 */ /* 0x000fe40000000065 */
[----:B------:R-:W-:Y:S02]  /*2fd10*/  SHF.R.U32.HI R15, RZ, 0x10, R94 ;  /* 0x00000010ff0f7819 */ /* 0x000fe4000001165e */
[----:B------:R-:W-:Y:S02]  /*2fd20*/  SHF.R.U32.HI R100, RZ, 0x10, R96 ;  /* 0x00000010ff647819 */ /* 0x000fe40000011660 */
[----:B------:R-:W-:Y:S02]  /*2fd30*/  PRMT R117, R108, 0x7604, R117 ;  /* 0x000076046c757816 */ /* 0x000fe40000000075 */
[----:B------:R-:W-:-:S02]  /*2fd40*/  PRMT R115, R106, 0x7604, R115 ;  /* 0x000076046a737816 */ /* 0x000fc40000000073 */
[----:B------:R-:W-:Y:S02]  /*2fd50*/  SHF.R.U32.HI R108, RZ, 0x10, R97 ;  /* 0x00000010ff6c7819 */ /* 0x000fe40000011661 */
[----:B------:R-:W-:Y:S02]  /*2fd60*/  LOP3.LUT R15, R15, 0xff, RZ, 0xc0, !PT ;  /* 0x000000ff0f0f7812 */ /* 0x000fe400078ec0ff */
[----:B------:R-:W-:Y:S02]  /*2fd70*/  LOP3.LUT R106, R100, 0xff, RZ, 0xc0, !PT ;  /* 0x000000ff646a7812 */ /* 0x000fe400078ec0ff */
        /* <DEDUP_REMOVED lines=9> */
[----:B------:R-:W-:Y:S02]  /*2fe10*/  F2FP.F16.E4M3.UNPACK_B R94, R13 ;  /* 0x0000000dff5e723e */ /* 0x000fe400020006ff */
[----:B------:R-:W-:Y:S02]  /*2fe20*/  LOP3.LUT R117, R117, 0xff000000, R97, 0xf8, !PT ;  /* 0xff00000075757812 */ /* 0x000fe400078ef861 */
[----:B------:R-:W-:Y:S02]  /*2fe30*/  F2FP.F16.E4M3.UNPACK_B R98, R96.H1 ;  /* 0x00000060ff62723e */ /* 0x000fe400030006ff */
[----:B------:R-:W-:Y:S02]  /*2fe40*/  F2FP.F16.E4M3.UNPACK_B R97, R15.H1 ;  /* 0x0000000fff61723e */ /* 0x000fe400030006ff */
[----:B------:R-:W-:Y:S01]  /*2fe50*/  F2FP.F16.E4M3.UNPACK_B R13, R13.H1 ;  /* 0x0000000dff0d723e */ /* 0x000fe200030006ff */
[----:B------:R-:W-:Y:S01]  /*2fe60*/  HADD2.F32 R108, -RZ, R98.H0_H0 ;  /* 0x20000062ff6c7230 */ /* 0x000fe20000004100 */
[----:B------:R-:W-:Y:S01]  /*2fe70*/  LOP3.LUT R106, R101, 0xff000000, R95, 0xf8, !PT ;  /* 0xff000000656a7812 */ /* 0x000fe200078ef85f */
[----:B------:R-:W-:-:S02]  /*2fe80*/  HADD2.F32 R95, -RZ, R94.H0_H0 ;  /* 0x2000005eff5f7230 */ /* 0x000fc40000004100 */
[----:B------:R-:W-:Y:S02]  /*2fe90*/  HADD2.F32 R94, -RZ, R94.H1_H1 ;  /* 0x3000005eff5e7230 */ /* 0x000fe40000004100 */
[----:B------:R-:W-:Y:S02]  /*2fea0*/  HADD2.F32 R110, -RZ, R98.H1_H1 ;  /* 0x30000062ff6e7230 */ /* 0x000fe40000004100 */
[----:B------:R-:W-:Y:S02]  /*2feb0*/  HADD2.F32 R100, -RZ, R97.H0_H0 ;  /* 0x20000061ff647230 */ /* 0x000fe40000004100 */
[C---:B------:R-:W-:Y:S01]  /*2fec0*/  FMUL.FTZ R112, R94.reuse, R108 ;  /* 0x0000006c5e707220 */ /* 0x040fe20000410000 */
[----:B------:R-:W-:Y:S02]  /*2fed0*/  HADD2.F32 R98, -RZ, R13.H1_H1 ;  /* 0x3000000dff627230 */ /* 0x000fe40000004100 */
[----:B------:R-:W-:Y:S02]  /*2fee0*/  HADD2.F32 R101, -RZ, R97.H1_H1 ;  /* 0x30000061ff657230 */ /* 0x000fe40000004100 */
[----:B------:R-:W-:Y:S01]  /*2fef0*/  FMUL.FTZ R115, R94, R100 ;  /* 0x000000645e737220 */ /* 0x000fe20000410000 */
[----:B------:R-:W-:-:S02]  /*2ff00*/  HADD2.F32 R97, -RZ, R13.H0_H0 ;  /* 0x2000000dff617230 */ /* 0x000fc40000004100 */
[C---:B------:R-:W-:Y:S01]  /*2ff10*/  FMUL.FTZ R114, R98.reuse, R110 ;  /* 0x0000006e62727220 */ /* 0x040fe20000410000 */
[C---:B------:R-:W-:Y:S01]  /*2ff20*/  FFMA.FTZ R13, R95.reuse, R100, -R112 ;  /* 0x000000645f0d7223 */ /* 0x040fe20000010870 */
[-C--:B------:R-:W-:Y:S01]  /*2ff30*/  FMUL.FTZ R119, R98, R101.reuse ;  /* 0x0000006562777220 */ /* 0x080fe20000410000 */
[----:B------:R-:W-:Y:S01]  /*2ff40*/  FFMA.FTZ R94, R95, R108, R115 ;  /* 0x0000006c5f5e7223 */ /* 0x000fe20000010073 */
[C---:B------:R-:W-:Y:S01]  /*2ff50*/  FFMA.FTZ R95, R97.reuse, R101, -R114 ;  /* 0x00000065615f7223 */ /* 0x040fe20000010872 */
[----:B------:R-:W-:Y:S01]  /*2ff60*/  F2FP.F16.E4M3.UNPACK_B R98, R99 ;  /* 0x00000063ff62723e */ /* 0x000fe200020006ff */
[----:B------:R-:W-:Y:S01]  /*2ff70*/  FFMA.FTZ R114, R97, R110, R119 ;  /* 0x0000006e61727223 */ /* 0x000fe20000010077 */
[----:B------:R-:W-:Y:S02]  /*2ff80*/  F2FP.F16.E4M3.UNPACK_B R100, R117.H1 ;  /* 0x00000075ff64723e */ /* 0x000fe400030006ff */
[-C--:B------:R-:W-:Y:S01]  /*2ff90*/  F2FP.F16.E4M3.UNPACK_B R101, R106.reuse.H1 ;  /* 0x0000006aff65723e */ /* 0x080fe200030006ff */
        /* <DEDUP_REMOVED lines=9> */
[C---:B------:R-:W-:Y:S01]  /*30030*/  FMUL.FTZ R116, R98.reuse, R110 ;  /* 0x0000006e62747220 */ /* 0x040fe20000410000 */
[----:B------:R-:W-:Y:S02]  /*30040*/  HADD2.F32 R100, -RZ, R99.H1_H1 ;  /* 0x30000063ff647230 */ /* 0x000fe40000004100 */
[-C--:B------:R-:W-:Y:S01]  /*30050*/  FMUL.FTZ R115, R98, R108.reuse ;  /* 0x0000006c62737220 */ /* 0x080fe20000410000 */
[----:B------:R-:W-:Y:S02]  /*30060*/  HADD2.F32 R101, -RZ, R101.H1_H1 ;  /* 0x30000065ff657230 */ /* 0x000fe40000004100 */
[C---:B------:R-:W-:Y:S01]  /*30070*/  FFMA.FTZ R116, R97.reuse, R108, -R116 ;  /* 0x0000006c61747223 */ /* 0x040fe20000010874 */
[----:B------:R-:W-:Y:S02]  /*30080*/  HADD2.F32 R99, -RZ, R99.H0_H0 ;  /* 0x20000063ff637230 */ /* 0x000fe40000004100 */
[----:B------:R-:W-:Y:S01]  /*30090*/  FFMA.FTZ R121, R97, R110, R115 ;  /* 0x0000006e61797223 */ /* 0x000fe20000010073 */
[C---:B------:R-:W-:Y:S01]  /*300a0*/  FMUL.FTZ R98, R100.reuse, R112 ;  /* 0x0000007064627220 */ /* 0x040fe20000410000 */
[-C--:B------:R-:W-:Y:S01]  /*300b0*/  F2FP.F16.E4M3.UNPACK_B R97, R14.reuse ;  /* 0x0000000eff61723e */ /* 0x080fe200020006ff */
[-C--:B------:R-:W-:Y:S01]  /*300c0*/  FMUL.FTZ R119, R100, R101.reuse ;  /* 0x0000006564777220 */ /* 0x080fe20000410000 */
[----:B------:R-:W-:Y:S01]  /*300d0*/  F2FP.F16.E4M3.UNPACK_B R14, R14.H1 ;  /* 0x0000000eff0e723e */ /* 0x000fe200030006ff */
[----:B------:R-:W-:Y:S01]  /*300e0*/  FFMA.FTZ R118, R99, R101, -R98 ;  /* 0x0000006563767223 */ /* 0x000fe20000010862 */
[----:B------:R-:W-:-:S02]  /*300f0*/  HADD2.F32 R108, -RZ, R117.H0_H0 ;  /* 0x20000075ff6c7230 */ /* 0x000fc40000004100 */
[----:B------:R-:W-:Y:S01]  /*30100*/  FFMA.FTZ R123, R99, R112, R119 ;  /* 0x00000070637b7223 */ /* 0x000fe20000010077 */
[--C-:B------:R-:W-:Y:S01]  /*30110*/  HADD2.F32 R98, -RZ, R97.reuse.H0_H0 ;  /* 0x20000061ff627230 */ /* 0x100fe20000004100 */
[----:B------:R-:W-:Y:S01]  /*30120*/  F2FP.SATFINITE.E4M3.F32.PACK_AB_MERGE_C R13, R94, R13, R95 ;  /* 0x0000000d5e0d723e */ /* 0x000fe2000480705f */
[----:B------:R-:W-:Y:S02]  /*30130*/  HADD2.F32 R97, -RZ, R97.H1_H1 ;  /* 0x30000061ff617230 */ /* 0x000fe40000004100 */
        /* <DEDUP_REMOVED lines=9> */
[-C--:B------:R-:W-:Y:S01]  /*301d0*/  FMUL.FTZ R14, R100, R117.reuse ;  /* 0x00000075640e7220 */ /* 0x080fe20000410000 */
[----:B------:R-:W-:Y:S01]  /*301e0*/  FFMA.FTZ R119, R98, R108, R97 ;  /* 0x0000006c62777223 */ /* 0x000fe20000010061 */
[----:B------:R-:W-:Y:S01]  /*301f0*/  FMUL.FTZ R100, R100, R106 ;  /* 0x0000006a64647220 */ /* 0x000fe20000410000 */
[----:B------:R-:W-:Y:S01]  /*30200*/  F2FP.F16.E4M3.UNPACK_B R98, R96 ;  /* 0x00000060ff62723e */ /* 0x000fe200020006ff */
[C---:B------:R-:W-:Y:S01]  /*30210*/  FFMA.FTZ R108, R99.reuse, R106, -R14 ;  /* 0x0000006a636c7223 */ /* 0x040fe2000001080e */
[-C--:B------:R-:W-:Y:S01]  /*30220*/  F2FP.F16.E4M3.UNPACK_B R14, R12.reuse.H1 ;  /* 0x0000000cff0e723e */ /* 0x080fe200030006ff */
[----:B------:R-:W-:Y:S01]  /*30230*/  FFMA.FTZ R117, R99, R117, R100 ;  /* 0x0000007563757223 */ /* 0x000fe20000010064 */
[----:B------:R-:W-:Y:S01]  /*30240*/  F2FP.F16.E4M3.UNPACK_B R97, R15 ;  /* 0x0000000fff61723e */ /* 0x000fe200020006ff */
[--C-:B------:R-:W-:Y:S01]  /*30250*/  HADD2.F32 R100, -RZ, R98.reuse.H1_H1 ;  /* 0x30000062ff647230 */ /* 0x100fe20000004100 */
[----:B------:R-:W-:Y:S01]  /*30260*/  F2FP.F16.E4M3.UNPACK_B R12, R12 ;  /* 0x0000000cff0c723e */ /* 0x000fe200020006ff */
[----:B------:R-:W-:Y:S01]  /*30270*/  HADD2.F32 R99, -RZ, R98.H0_H0 ;  /* 0x20000062ff637230 */ /* 0x000fe20000004100 */
[----:B------:R-:W-:Y:S01]  /*30280*/  F2FP.SATFINITE.E4M3.F32.PACK_AB_MERGE_C R108, R117, R108, RZ ;  /* 0x0000006c756c723e */ /* 0x000fe200048070ff */
[----:B------:R-:W-:-:S02]  /*30290*/  HADD2.F32 R96, -RZ, R14.H1_H1 ;  /* 0x3000000eff607230 */ /* 0x000fc40000004100 */
[--C-:B------:R-:W-:Y:S01]  /*302a0*/  HADD2.F32 R98, -RZ, R97.reuse.H1_H1 ;  /* 0x30000061ff627230 */ /* 0x100fe20000004100 */
[----:B------:R-:W-:Y:S01]  /*302b0*/  F2FP.SATFINITE.E4M3.F32.PACK_AB_MERGE_C R108, R119, R110, R108 ;  /* 0x0000006e776c723e */ /* 0x000fe2000480706c */
[----:B------:R-:W-:Y:S02]  /*302c0*/  HADD2.F32 R15, -RZ, R14.H0_H0 ;  /* 0x2000000eff0f7230 */ /* 0x000fe40000004100 */
[C---:B------:R-:W-:Y:S01]  /*302d0*/  FMUL.FTZ R106, R96.reuse, R100 ;  /* 0x00000064606a7220 */ /* 0x040fe20000410000 */
[--C-:B------:R-:W-:Y:S02]  /*302e0*/  HADD2.F32 R14, -RZ, R12.reuse.H1_H1 ;  /* 0x3000000cff0e7230 */ /* 0x100fe40000004100 */
[-C--:B------:R-:W-:Y:S01]  /*302f0*/  FMUL.FTZ R115, R96, R98.reuse ;  /* 0x0000006260737220 */ /* 0x080fe20000410000 */
[----:B------:R-:W-:Y:S02]  /*30300*/  HADD2.F32 R97, -RZ, R97.H0_H0 ;  /* 0x20000061ff617230 */ /* 0x000fe40000004100 */
[----:B------:R-:W-:Y:S01]  /*30310*/  FFMA.FTZ R106, R15, R98, -R106 ;  /* 0x000000620f6a7223 */ /* 0x000fe2000001086a */
[----:B------:R-:W-:-:S02]  /*30320*/  HADD2.F32 R12, -RZ, R12.H0_H0 ;  /* 0x2000000cff0c7230 */ /* 0x000fc40000004100 */
[C---:B------:R-:W-:Y:S01]  /*30330*/  FMUL.FTZ R101, R14.reuse, R99 ;  /* 0x000000630e657220 */ /* 0x040fe20000410000 */
[----:B------:R-:W-:Y:S01]  /*30340*/  FFMA.FTZ R115, R15, R100, R115 ;  /* 0x000000640f737223 */ /* 0x000fe20000010073 */
[-C--:B------:R-:W-:Y:S01]  /*30350*/  FMUL.FTZ R14, R14, R97.reuse ;  /* 0x000000610e0e7220 */ /* 0x080fe20000410000 */
[----:B------:R-:W-:Y:S01]  /*30360*/  F2FP.SATFINITE.E4M3.F32.PACK_AB_MERGE_C R15, R121, R116, R118 ;  /* 0x00000074790f723e */ /* 0x000fe20004807076 */
[C---:B------:R-:W-:Y:S02]  /*30370*/  FFMA.FTZ R101, R12.reuse, R97, -R101 ;  /* 0x000000610c657223 */ /* 0x040fe40000010865 */
[----:B------:R-:W-:Y:S01]  /*30380*/  FFMA.FTZ R14, R12, R99, R14 ;  /* 0x000000630c0e7223 */ /* 0x000fe2000001000e */
[----:B------:R-:W-:-:S04]  /*30390*/  F2FP.SATFINITE.E4M3.F32.PACK_AB_MERGE_C R106, R115, R106, RZ ;  /* 0x0000006a736a723e */ /* 0x000fc800048070ff */
[----:B------:R-:W-:Y:S01]  /*303a0*/  F2FP.SATFINITE.E4M3.F32.PACK_AB_MERGE_C R12, R14, R101, R106 ;  /* 0x000000650e0c723e */ /* 0x000fe2000480706a */
[----:B------:R-:W-:-:S07]  /*303b0*/  IMAD.MOV.U32 R14, RZ, RZ, R108 ;  /* 0x000000ffff0e7224 */ /* 0x000fce00078e006c */
.L_x_1783:
[----:B------:R-:W-:Y:S05]  /*303c0*/  BSYNC B4 ;  /* 0x0000000000047941 */ /* 0x000fea0003800000 */
.L_x_1782:
[C---:B------:R-:W-:Y:S02]  /*303d0*/  R2UR UR4, R84.reuse ;  /* 0x00000000540472ca */ /* 0x040fe400000e0000 */
[C---:B------:R-:W-:Y:S02]  /*303e0*/  R2UR UR5, R85.reuse ;  /* 0x00000000550572ca */ /* 0x040fe400000e0000 */
[----:B------:R-:W-:Y:S02]  /*303f0*/  R2UR UR6, R84 ;  /* 0x00000000540672ca */ /* 0x000fe400000e0000 */
[----:B------:R-:W-:-:S09]  /*30400*/  R2UR UR7, R85 ;  /* 0x00000000550772ca */ /* 0x000fd200000e0000 */
[----:B-----5:R1:W-:Y:S04]  /*30410*/  ST.E.128 desc[UR4][R64.64+0x20], R12 ;  /* 0x0000200c40007985 */ /* 0x0203e8000c101d04 */
[----:B------:R1:W5:Y:S02]  /*30420*/  LD.E.U8 R106, desc[UR6][R40.64] ;  /* 0x00000006286a7980 */ /* 0x000364000c101100 */
.L_x_1781:
[----:B------:R-:W-:Y:S05]  /*30430*/  BSYNC B3 ;  /* 0x0000000000037941 */ /* 0x000fea0003800000 */
.L_x_1780:
[----:B-----5:R-:W-:Y:S01]  /*30440*/  LOP3.LUT P1, RZ, R106, 0x4, RZ, 0xc0, !PT ;  /* 0x000000046aff7812 */ /* 0x020fe2000782c0ff */
[----:B------:R-:W-:-:S12]  /*30450*/  BSSY B3, `(.L_x_1784) ;  /* 0x0000088000037945 */ /* 0x000fd80003800000 */
[----:B------:R-:W-:Y:S05]  /*30460*/  @!P1 BRA `(.L_x_1785) ;  /* 0x0000000800189947 */ /* 0x000fea0003800000 */
[----:B------:R-:W-:Y:S02]  /*30470*/  R2UR UR4, R84 ;  /* 0x00000000540472ca */ /* 0x000fe400000e0000 */
[----:B------:R-:W-:-:S13]  /*30480*/  R2UR UR5, R85 ;  /* 0x00000000550572ca */ /* 0x000fda00000e0000 */
[----:B01----:R-:W2:Y:S01]  /*30490*/  LD.E.U8 R12, desc[UR4][R36.64+0x18] ;  /* 0x00001804240c7980 */ /* 0x003ea2000c101100 */
[----:B------:R-:W-:Y:S01]  /*304a0*/  BSSY B4, `(.L_x_1786) ;  /* 0x000007c000047945 */ /* 0x000fe20003800000 */
[----:B--2---:R-:W-:Y:S02]  /*304b0*/  LOP3.LUT P1, RZ, R12, 0x4, RZ, 0xc0, !PT ;  /* 0x000000040cff7812 */ /* 0x004fe4000782c0ff */
[----:B------:R0:W5:Y:S11]  /*304c0*/  LD.E.128 R12, desc[UR4][R46.64+0x2800] ;  /* 0x002800042e0c7980 */ /* 0x000176000c101d00 */
[----:B0-----:R-:W-:Y:S05]  /*304d0*/  @!P1 BRA `(.L_x_1787) ;  /* 0x0000000400e09947 */ /* 0x001fea0003800000 */
[----:B------:R-:W-:Y:S01]  /*304e0*/  SHF.R.U32.HI R97, RZ, 0x8, R79 ;  /* 0x00000008ff617819 */ /* 0x000fe2000001164f */
[----:B-----5:R-:W-:Y:S01]  /*304f0*/  IMAD.MOV.U32 R95, RZ, RZ, R15 ;  /* 0x000000ffff5f7224 */ /* 0x020fe200078e000f */
[----:B------:R-:W-:Y:S01]  /*30500*/  SHF.R.U32.HI R15, RZ, 0x8, R78 ;  /* 0x00000008ff0f7819 */ /* 0x000fe2000001164e */
[----:B------:R-:W-:Y:S01]  /*30510*/  IMAD.MOV.U32 R94, RZ, RZ, R14 ;  /* 0x000000ffff5e7224 */ /* 0x000fe200078e000e */
[----:B------:R-:W-:Y:S02]  /*30520*/  LOP3.LUT R96, R79, 0xff, RZ, 0xc0, !PT ;  /* 0x000000ff4f607812 */ /* 0x000fe400078ec0ff */
[----:B------:R-:W-:Y:S02]  /*30530*/  LOP3.LUT R97, R97, 0xff, RZ, 0xc0, !PT ;  /* 0x000000ff61617812 */ /* 0x000fe400078ec0ff */
[----:B------:R-:W-:Y:S02]  /*30540*/  LOP3.LUT R14, R78, 0xff, RZ, 0xc0, !PT ;  /* 0x000000ff4e0e7812 */ /* 0x000fe400078ec0ff */
[----:B------:R-:W-:-:S02]  /*30550*/  LOP3.LUT R15, R15, 0xff, RZ, 0xc0, !PT ;  /* 0x000000ff0f0f7812 */ /* 0x000fc400078ec0ff */
[----:B------:R-:W-:Y:S02]  /*30560*/  PRMT R96, R97, 0x7604, R96 ;  /* 0x0000760461607816 */ /* 0x000fe40000000060 */
[----:B------:R-:W-:Y:S02]  /*30570*/  SHF.R.U32.HI R97, RZ, 0x8, R92 ;  /* 0x00000008ff617819 */ /* 0x000fe4000001165c */
[----:B------:R-:W-:Y:S02]  /*30580*/  PRMT R15, R15, 0x7604, R14 ;  /* 0x000076040f0f7816 */ /* 0x000fe4000000000e */
[----:B------:R-:W-:Y:S02]  /*30590*/  LOP3.LUT R14, R92, 0xff, RZ, 0xc0, !PT ;  /* 0x000000ff5c0e7812 */ /* 0x000fe400078ec0ff */
[----:B------:R-:W-:Y:S02]  /*305a0*/  LOP3.LUT R97, R97, 0xff, RZ, 0xc0, !PT ;  /* 0x000000ff61617812 */ /* 0x000fe400078ec0ff */
[----:B------:R-:W-:-:S02]  /*305b0*/  SHF.R.U32.HI R106, RZ, 0x10, R79 ;  /* 0x00000010ff6a7819 */ /* 0x000fc4000001164f */
[----:B------:R-:W-:Y:S02]  /*305c0*/  PRMT R99, R97, 0x7604, R14 ;  /* 0x0000760461637816 */ /* 0x000fe4000000000e */
[--C-:B------:R-:W-:Y:S01]  /*305d0*/  SHF.R.U32.HI R101, RZ, 0x8, R93.reuse ;  /* 0x00000008ff657819 */ /* 0x100fe2000001165d */
[----:B------:R-:W-:Y:S01]  /*305e0*/  IMAD.U32 R97, R106, 0x10000, RZ ;  /* 0x000100006a617824 */ /* 0x000fe200078e00ff */
[----:B------:R-:W-:Y:S02]  /*305f0*/  LOP3.LUT R99, R99, 0xff0000, R92, 0xf8, !PT ;  /* 0x00ff000063637812 */ /* 0x000fe400078ef85c */
[----:B------:R-:W-:Y:S02]  /*30600*/  LOP3.LUT R98, R93, 0xff, RZ, 0xc0, !PT ;  /* 0x000000ff5d627812 */ /* 0x000fe400078ec0ff */
[----:B------:R-:W-:Y:S02]  /*30610*/  LOP3.LUT R101, R101, 0xff, RZ, 0xc0, !PT ;  /* 0x000000ff65657812 */ /* 0x000fe400078ec0ff */
[----:B------:R-:W-:-:S02]  /*30620*/  SHF.R.U32.HI R100, RZ, 0x10, R93 ;  /* 0x00000010ff647819 */ /* 0x000fc4000001165d */
[----:B------:R-:W-:Y:S02]  /*30630*/  LOP3.LUT R15, R15, 0xff0000, R78, 0xf8, !PT ;  /* 0x00ff00000f0f7812 */ /* 0x000fe400078ef84e */
[----:B------:R-:W-:Y:S02]  /*30640*/  LOP3.LUT R99, R99, 0xff000000, R92, 0xf8, !PT ;  /* 0xff00000063637812 */ /* 0x000fe400078ef85c */
[----:B------:R-:W-:Y:S01]  /*30650*/  PRMT R98, R101, 0x7604, R98 ;  /* 0x0000760465627816 */ /* 0x000fe20000000062 */
[----:B------:R-:W-:Y:S01]  /*30660*/  IMAD.U32 R101, R100, 0x10000, RZ ;  /* 0x0001000064657824 */ /* 0x000fe200078e00ff */
[----:B------:R-:W-:Y:S02]  /*30670*/  LOP3.LUT R97, R96, 0xff0000, R97, 0xf8, !PT ;  /* 0x00ff000060617812 */ /* 0x000fe400078ef861 */
[----:B------:R-:W-:Y:S02]  /*30680*/  LOP3.LUT R14, R15, 0xff000000, R78, 0xf8, !PT ;  /* 0xff0000000f0e7812 */ /* 0x000fe400078ef84e */
[----:B------:R-:W-:-:S02]  /*30690*/  F2FP.F16.E4M3.UNPACK_B R15, R13 ;  /* 0x0000000dff0f723e */ /* 0x000fc400020006ff */
[----:B------:R-:W-:Y:S02]  /*306a0*/  F2FP.F16.E4M3.UNPACK_B R92, R99.H1 ;  /* 0x00000063ff5c723e */ /* 0x000fe400030006ff */
[----:B------:R-:W-:Y:S01]  /*306b0*/  LOP3.LUT R97, R97, 0xff000000, R79, 0xf8, !PT ;  /* 0xff00000061617812 */ /* 0x000fe200078ef84f */
[--C-:B------:R-:W-:Y:S01]  /*306c0*/  HADD2.F32 R78, -RZ, R15.reuse.H0_H0 ;  /* 0x2000000fff4e7230 */ /* 0x100fe20000004100 */
[----:B------:R-:W-:Y:S01]  /*306d0*/  LOP3.LUT R101, R98, 0xff0000, R101, 0xf8, !PT ;  /* 0x00ff000062657812 */ /* 0x000fe200078ef865 */
[----:B------:R-:W-:Y:S01]  /*306e0*/  HADD2.F32 R15, -RZ, R15.H1_H1 ;  /* 0x3000000fff0f7230 */ /* 0x000fe20000004100 */
[----:B------:R-:W-:Y:S01]  /*306f0*/  F2FP.F16.E4M3.UNPACK_B R79, R14.H1 ;  /* 0x0000000eff4f723e */ /* 0x000fe200030006ff */
[--C-:B------:R-:W-:Y:S01]  /*30700*/  HADD2.F32 R98, -RZ, R92.reuse.H0_H0 ;  /* 0x2000005cff627230 */ /* 0x100fe20000004100 */
[----:B------:R-:W-:Y:S01]  /*30710*/  F2FP.F16.E4M3.UNPACK_B R13, R13.H1 ;  /* 0x0000000dff0d723e */ /* 0x000fe200030006ff */
[----:B------:R-:W-:Y:S01]  /*30720*/  HADD2.F32 R100, -RZ, R92.H1_H1 ;  /* 0x3000005cff647230 */ /* 0x000fe20000004100 */
[----:B------:R-:W-:Y:S01]  /*30730*/  LOP3.LUT R101, R101, 0xff000000, R93, 0xf8, !PT ;  /* 0xff00000065657812 */ /* 0x000fe200078ef85d */
[----:B------:R-:W-:-:S02]  /*30740*/  HADD2.F32 R93, -RZ, R79.H0_H0 ;  /* 0x2000004fff5d7230 */ /* 0x000fc40000004100 */
[C---:B------:R-:W-:Y:S01]  /*30750*/  FMUL.FTZ R115, R15.reuse, R98 ;  /* 0x000000620f737220 */ /* 0x040fe20000410000 */
[----:B------:R-:W-:Y:S01]  /*30760*/  HADD2.F32 R92, -RZ, R13.H1_H1 ;  /* 0x3000000dff5c7230 */ /* 0x000fe20000004100 */
[----:B------:R-:W-:Y:S01]  /*30770*/  F2FP.F16.E4M3.UNPACK_B R99, R99 ;  /* 0x00000063ff63723e */ /* 0x000fe200020006ff */
[----:B------:R-:W-:Y:S02]  /*30780*/  HADD2.F32 R96, -RZ, R79.H1_H1 ;  /* 0x3000004fff607230 */ /* 0x000fe40000004100 */
[-C--:B------:R-:W-:Y:S01]  /*30790*/  FMUL.FTZ R15, R15, R93.reuse ;  /* 0x0000005d0f0f7220 */ /* 0x080fe20000410000 */
[----:B------:R-:W-:Y:S02]  /*307a0*/  HADD2.F32 R79, -RZ, R13.H0_H0 ;  /* 0x2000000dff4f7230 */ /* 0x000fe40000004100 */
[----:B------:R-:W-:Y:S01]  /*307b0*/  FFMA.FTZ R13, R78, R93, -R115 ;  /* 0x0000005d4e0d7223 */ /* 0x000fe20000010873 */
[C---:B------:R-:W-:Y:S01]  /*307c0*/  FMUL.FTZ R106, R92.reuse, R100 ;  /* 0x000000645c6a7220 */ /* 0x040fe20000410000 */
[----:B------:R-:W-:Y:S01]  /*307d0*/  FMUL.FTZ R93, R92, R96 ;  /* 0x000000605c5d7220 */ /* 0x000fe20000410000 */
[----:B------:R-:W-:Y:S01]  /*307e0*/  FFMA.FTZ R78, R78, R98, R15 ;  /* 0x000000624e4e7223 */ /* 0x000fe2000001000f */
[----:B------:R-:W-:Y:S01]  /*307f0*/  F2FP.F16.E4M3.UNPACK_B R15, R95 ;  /* 0x0000005fff0f723e */ /* 0x000fe200020006ff */
[C---:B------:R-:W-:Y:S01]  /*30800*/  FFMA.FTZ R106, R79.reuse, R96, -R106 ;  /* 0x000000604f6a7223 */ /* 0x040fe2000001086a */
[----:B------:R-:W-:Y:S01]  /*30810*/  FFMA.FTZ R115, R79, R100, R93 ;  /* 0x000000644f737223 */ /* 0x000fe2000001005d */
[----:B------:R-:W-:-:S02]  /*30820*/  F2FP.F16.E4M3.UNPACK_B R92, R101.H1 ;  /* 0x00000065ff5c723e */ /* 0x000fc400030006ff */
        /* <DEDUP_REMOVED lines=9> */
[----:B------:R-:W-:Y:S02]  /*308c0*/  HADD2.F32 R100, -RZ, R92.H1_H1 ;  /* 0x3000005cff647230 */ /* 0x000fe40000004100 */
[----:B------:R-:W-:Y:S01]  /*308d0*/  FMUL.FTZ R108, R15, R98 ;  /* 0x000000620f6c7220 */ /* 0x000fe20000410000 */
[----:B------:R-:W-:-:S02]  /*308e0*/  HADD2.F32 R92, -RZ, R95.H1_H1 ;  /* 0x3000005fff5c7230 */ /* 0x000fc40000004100 */
[-C--:B------:R-:W-:Y:S01]  /*308f0*/  FMUL.FTZ R15, R15, R96.reuse ;  /* 0x000000600f0f7220 */ /* 0x080fe20000410000 */
[----:B------:R-:W-:Y:S02]  /*30900*/  HADD2.F32 R93, -RZ, R93.H1_H1 ;  /* 0x3000005dff5d7230 */ /* 0x000fe40000004100 */
[C---:B------:R-:W-:Y:S01]  /*30910*/  FFMA.FTZ R108, R79.reuse, R96, -R108 ;  /* 0x000000604f6c7223 */ /* 0x040fe2000001086c */
[----:B------:R-:W-:Y:S02]  /*30920*/  HADD2.F32 R95, -RZ, R95.H0_H0 ;  /* 0x2000005fff5f7230 */ /* 0x000fe40000004100 */
[----:B------:R-:W-:Y:S01]  /*30930*/  FFMA.FTZ R119, R79, R98, R15 ;  /* 0x000000624f777223 */ /* 0x000fe2000001000f */
[----:B------:R-:W-:Y:S01]  /*30940*/  F2FP.F16.E4M3.UNPACK_B R15, R94 ;  /* 0x0000005eff0f723e */ /* 0x000fe200020006ff */
[C---:B------:R-:W-:Y:S01]  /*30950*/  FMUL.FTZ R110, R92.reuse, R100 ;  /* 0x000000645c6e7220 */ /* 0x040fe20000410000 */
[----:B------:R-:W-:Y:S01]  /*30960*/  F2FP.F16.E4M3.UNPACK_B R94, R94.H1 ;  /* 0x0000005eff5e723e */ /* 0x000fe200030006ff */
[----:B------:R-:W-:Y:S01]  /*30970*/  FMUL.FTZ R117, R92, R93 ;  /* 0x0000005d5c757220 */ /* 0x000fe20000410000 */
[----:B------:R-:W-:-:S02]  /*30980*/  HADD2.F32 R98, -RZ, R101.H0_H0 ;  /* 0x20000065ff627230 */ /* 0x000fc40000004100 */
[C---:B------:R-:W-:Y:S01]  /*30990*/  FFMA.FTZ R110, R95.reuse, R93, -R110 ;  /* 0x0000005d5f6e7223 */ /* 0x040fe2000001086e */
[--C-:B------:R-:W-:Y:S02]  /*309a0*/  HADD2.F32 R79, -RZ, R15.reuse.H0_H0 ;  /* 0x2000000fff4f7230 */ /* 0x100fe40000004100 */
[----:B------:R-:W-:Y:S01]  /*309b0*/  FFMA.FTZ R121, R95, R100, R117 ;  /* 0x000000645f797223 */ /* 0x000fe20000010075 */
[----:B------:R-:W-:Y:S01]  /*309c0*/  HADD2.F32 R15, -RZ, R15.H1_H1 ;  /* 0x3000000fff0f7230 */ /* 0x000fe20000004100 */
[----:B------:R-:W-:Y:S01]  /*309d0*/  F2FP.SATFINITE.E4M3.F32.PACK_AB_MERGE_C R13, R78, R13, R106 ;  /* 0x0000000d4e0d723e */ /* 0x000fe2000480706a */
[----:B------:R-:W-:Y:S02]  /*309e0*/  HADD2.F32 R101, -RZ, R101.H1_H1 ;  /* 0x30000065ff657230 */ /* 0x000fe40000004100 */
[--C-:B------:R-:W-:Y:S02]  /*309f0*/  HADD2.F32 R96, -RZ, R97.reuse.H0_H0 ;  /* 0x20000061ff607230 */ /* 0x100fe40000004100 */
[----:B------:R-:W-:Y:S01]  /*30a00*/  FMUL.FTZ R100, R15, R98 ;  /* 0x000000620f647220 */ /* 0x000fe20000410000 */
[----:B------:R-:W-:Y:S01]  /*30a10*/  HADD2.F32 R92, -RZ, R94.H1_H1 ;  /* 0x3000005eff5c7230 */ /* 0x000fe20000004100 */
[----:B------:R-:W-:Y:S01]  /*30a20*/  F2FP.SATFINITE.E4M3.F32.PACK_AB_MERGE_C R110, R121, R110, RZ ;  /* 0x0000006e796e723e */ /* 0x000fe200048070ff */
[----:B------:R-:W-:-:S02]  /*30a30*/  HADD2.F32 R97, -RZ, R97.H1_H1 ;  /* 0x30000061ff617230 */ /* 0x000fc40000004100 */
[-C--:B------:R-:W-:Y:S01]  /*30a40*/  FMUL.FTZ R15, R15, R96.reuse ;  /* 0x000000600f0f7220 */ /* 0x080fe20000410000 */
[----:B------:R-:W-:Y:S02]  /*30a50*/  HADD2.F32 R94, -RZ, R94.H0_H0 ;  /* 0x2000005eff5e7230 */ /* 0x000fe40000004100 */
[C---:B------:R-:W-:Y:S01]  /*30a60*/  FMUL.FTZ R93, R92.reuse, R101 ;  /* 0x000000655c5d7220 */ /* 0x040fe20000410000 */
[C---:B------:R-:W-:Y:S01]  /*30a70*/  FFMA.FTZ R100, R79.reuse, R96, -R100 ;  /* 0x000000604f647223 */ /* 0x040fe20000010864 */
[-C--:B------:R-:W-:Y:S01]  /*30a80*/  FMUL.FTZ R92, R92, R97.reuse ;  /* 0x000000615c5c7220 */ /* 0x080fe20000410000 */
[----:B------:R-:W-:Y:S01]  /*30a90*/  FFMA.FTZ R117, R79, R98, R15 ;  /* 0x000000624f757223 */ /* 0x000fe2000001000f */
[----:B------:R-:W-:Y:S01]  /*30aa0*/  F2FP.F16.E4M3.UNPACK_B R15, R12.H1 ;  /* 0x0000000cff0f723e */ /* 0x000fe200030006ff */
[C---:B------:R-:W-:Y:S01]  /*30ab0*/  FFMA.FTZ R97, R94.reuse, R97, -R93 ;  /* 0x000000615e617223 */ /* 0x040fe2000001085d */
[----:B------:R-:W-:Y:S01]  /*30ac0*/  FFMA.FTZ R98, R94, R101, R92 ;  /* 0x000000655e627223 */ /* 0x000fe2000001005c */
[----:B------:R-:W-:Y:S01]  /*30ad0*/  F2FP.F16.E4M3.UNPACK_B R92, R14 ;  /* 0x0000000eff5c723e */ /* 0x000fe200020006ff */
[----:B------:R-:W-:Y:S01]  /*30ae0*/  HADD2.F32 R96, -RZ, R99.H1_H1 ;  /* 0x30000063ff607230 */ /* 0x000fe20000004100 */
[----:B------:R-:W-:Y:S01]  /*30af0*/  F2FP.F16.E4M3.UNPACK_B R12, R12 ;  /* 0x0000000cff0c723e */ /* 0x000fe200020006ff */
[--C-:B------:R-:W-:Y:S01]  /*30b00*/  HADD2.F32 R79, -RZ, R15.reuse.H0_H0 ;  /* 0x2000000fff4f7230 */ /* 0x100fe20000004100 */
[----:B------:R-:W-:Y:S01]  /*30b10*/  F2FP.SATFINITE.E4M3.F32.PACK_AB_MERGE_C R97, R98, R97, RZ ;  /* 0x000000616261723e */ /* 0x000fe200048070ff */
[----:B------:R-:W-:Y:S01]  /*30b20*/  HADD2.F32 R15, -RZ, R15.H1_H1 ;  /* 0x3000000fff0f7230 */ /* 0x000fe20000004100 */
[----:B------:R-:W-:Y:S01]  /*30b30*/  F2FP.SATFINITE.E4M3.F32.PACK_AB_MERGE_C R108, R119, R108, R110 ;  /* 0x0000006c776c723e */ /* 0x000fe2000480706e */
[----:B------:R-:W-:Y:S01]  /*30b40*/  HADD2.F32 R94, -RZ, R92.H1_H1 ;  /* 0x3000005cff5e7230 */ /* 0x000fe20000004100 */
[----:B------:R-:W-:Y:S01]  /*30b50*/  F2FP.SATFINITE.E4M3.F32.PACK_AB_MERGE_C R97, R117, R100, R97 ;  /* 0x000000647561723e */ /* 0x000fe20004807061 */
[----:B------:R-:W-:-:S02]  /*30b60*/  HADD2.F32 R99, -RZ, R99.H0_H0 ;  /* 0x20000063ff637230 */ /* 0x000fc40000004100 */
[----:B------:R-:W-:Y:S02]  /*30b70*/  HADD2.F32 R14, -RZ, R12.H1_H1 ;  /* 0x3000000cff0e7230 */ /* 0x000fe40000004100 */
[C---:B------:R-:W-:Y:S01]  /*30b80*/  FMUL.FTZ R95, R15.reuse, R94 ;  /* 0x0000005e0f5f7220 */ /* 0x040fe20000410000 */
[----:B------:R-:W-:Y:S02]  /*30b90*/  HADD2.F32 R93, -RZ, R92.H0_H0 ;  /* 0x2000005cff5d7230 */ /* 0x000fe40000004100 */
[-C--:B------:R-:W-:Y:S01]  /*30ba0*/  FMUL.FTZ R92, R15, R96.reuse ;  /* 0x000000600f5c7220 */ /* 0x080fe20000410000 */
[----:B------:R-:W-:Y:S02]  /*30bb0*/  HADD2.F32 R12, -RZ, R12.H0_H0 ;  /* 0x2000000cff0c7230 */ /* 0x000fe40000004100 */
[C---:B------:R-:W-:Y:S01]  /*30bc0*/  FMUL.FTZ R15, R14.reuse, R99 ;  /* 0x000000630e0f7220 */ /* 0x040fe20000410000 */
[C---:B------:R-:W-:Y:S01]  /*30bd0*/  FFMA.FTZ R95, R79.reuse, R96, R95 ;  /* 0x000000604f5f7223 */ /* 0x040fe2000001005f */
[-C--:B------:R-:W-:Y:S01]  /*30be0*/  FMUL.FTZ R14, R14, R93.reuse ;  /* 0x0000005d0e0e7220 */ /* 0x080fe20000410000 */
[----:B------:R-:W-:Y:S01]  /*30bf0*/  FFMA.FTZ R92, R79, R94, -R92 ;  /* 0x0000005e4f5c7223 */ /* 0x000fe2000001085c */
[----:B------:R-:W-:-:S02]  /*30c00*/  FFMA.FTZ R15, R12, R93, -R15 ;  /* 0x0000005d0c0f7223 */ /* 0x000fc4000001080f */
[----:B------:R-:W-:Y:S02]  /*30c10*/  FFMA.FTZ R14, R12, R99, R14 ;  /* 0x000000630c0e7223 */ /* 0x000fe4000001000e */
[----:B------:R-:W-:-:S04]  /*30c20*/  F2FP.SATFINITE.E4M3.F32.PACK_AB_MERGE_C R92, R95, R92, RZ ;  /* 0x0000005c5f5c723e */ /* 0x000fc800048070ff */
[----:B------:R-:W-:Y:S01]  /*30c30*/  F2FP.SATFINITE.E4M3.F32.PACK_AB_MERGE_C R12, R14, R15, R92 ;  /* 0x0000000f0e0c723e */ /* 0x000fe2000480705c */
[----:B------:R-:W-:Y:S02]  /*30c40*/  IMAD.MOV.U32 R14, RZ, RZ, R97 ;  /* 0x000000ffff0e7224 */ /* 0x000fe400078e0061 */
[----:B------:R-:W-:-:S07]  /*30c50*/  IMAD.MOV.U32 R15, RZ, RZ, R108 ;  /* 0x000000ffff0f7224 */ /* 0x000fce00078e006c */
.L_x_1787:
[----:B------:R-:W-:Y:S05]  /*30c60*/  BSYNC B4 ;  /* 0x0000000000047941 */ /* 0x000fea0003800000 */
.L_x_1786:
[C---:B------:R-:W-:Y:S02]  /*30c70*/  R2UR UR4, R84.reuse ;  /* 0x00000000540472ca */ /* 0x040fe400000e0000 */
[C---:B------:R-:W-:Y:S02]  /*30c80*/  R2UR UR5, R85.reuse ;  /* 0x00000000550572ca */ /* 0x040fe400000e0000 */
[----:B------:R-:W-:Y:S02]  /*30c90*/  R2UR UR6, R84 ;  /* 0x00000000540672ca */ /* 0x000fe400000e0000 */
[----:B------:R-:W-:-:S09]  /*30ca0*/  R2UR UR7, R85 ;  /* 0x00000000550772ca */ /* 0x000fd200000e0000 */
[----:B-----5:R2:W-:Y:S04]  /*30cb0*/  ST.E.128 desc[UR4][R64.64+0x40], R12 ;  /* 0x0000400c40007985 */ /* 0x0205e8000c101d04 */
[----:B------:R2:W5:Y:S02]  /*30cc0*/  LD.E.U8 R106, desc[UR6][R40.64] ;  /* 0x00000006286a7980 */ /* 0x000564000c101100 */
.L_x_1785:
[----:B------:R-:W-:Y:S05]  /*30cd0*/  BSYNC B3 ;  /* 0x0000000000037941 */ /* 0x000fea0003800000 */
.L_x_1784:
[----:B-----5:R-:W-:Y:S01]  /*30ce0*/  LOP3.LUT P1, RZ, R106, 0x8, RZ, 0xc0, !PT ;  /* 0x000000086aff7812 */ /* 0x020fe2000782c0ff */
[----:B------:R-:W-:-:S12]  /*30cf0*/  BSSY B3, `(.L_x_1788) ;  /* 0x000008e000037945 */ /* 0x000fd80003800000 */
[----:B------:R-:W-:Y:S05]  /*30d00*/  @!P1 BRA `(.L_x_1789) ;  /* 0x0000000800309947 */ /* 0x000fea0003800000 */
[----:B------:R-:W-:Y:S02]  /*30d10*/  R2UR UR4, R84 ;  /* 0x00000000540472ca */ /* 0x000fe400000e0000 */
[----:B------:R-:W-:-:S13]  /*30d20*/  R2UR UR5, R85 ;  /* 0x00000000550572ca */ /* 0x000fda00000e0000 */
[----:B012---:R-:W2:Y:S01]  /*30d30*/  LD.E.U8 R14, desc[UR4][R36.64+0x18] ;  /* 0x00001804240e7980 */ /* 0x007ea2000c101100 */
[----:B------:R-:W-:-:S05]  /*30d40*/  VIADD R12, R102, 0x2800 ;  /* 0x00002800660c7836 */ /* 0x000fca0000000000 */
[--C-:B------:R-:W-:Y:S02]  /*30d50*/  SHF.R.S32.HI R13, RZ, 0x1f, R12.reuse ;  /* 0x0000001fff0d7819 */ /* 0x100fe4000001140c */
[----:B------:R-:W-:-:S04]  /*30d60*/  IADD3 R12, P2, P3, R38, R103, R12 ;  /* 0x00000067260c7210 */ /* 0x000fc80007b5e00c */
[----:B------:R-:W-:Y:S01]  /*30d70*/  IADD3.X R13, R39, R105, R13, P2, P3 ;  /* 0x00000069270d7210 */ /* 0x000fe200017e640d */
[----:B------:R-:W-:Y:S01]  /*30d80*/  BSSY B4, `(.L_x_1790) ;  /* 0x000007e000047945 */ /* 0x000fe20003800000 */
[----:B--2---:R-:W-:-:S04]  /*30d90*/  LOP3.LUT P1, RZ, R14, 0x8, RZ, 0xc0, !PT ;  /* 0x000000080eff7812 */ /* 0x004fc8000782c0ff */
[----:B------:R-:W5:Y:S09]  /*30da0*/  LD.E.128 R12, desc[UR4][R12.64] ;  /* 0x000000040c0c7980 */ /* 0x000f72000c101d00 */
[----:B------:R-:W-:Y:S05]  /*30db0*/  @!P1 BRA `(.L_x_1791) ;  /* 0x0000000400e89947 */ /* 0x000fea0003800000 */
[----:B------:R-:W-:Y:S01]  /*30dc0*/  SHF.R.U32.HI R79, RZ, 0x8, R71 ;  /* 0x00000008ff4f7819 */ /* 0x000fe20000011647 */
[----:B-----5:R-:W-:Y:S01]  /*30dd0*/  IMAD.MOV.U32 R78, RZ, RZ, R15 ;  /* 0x000000ffff4e7224 */ /* 0x020fe200078e000f */
[----:B------:R-:W-:Y:S02]  /*30de0*/  SHF.R.U32.HI R15, RZ, 0x8, R70 ;  /* 0x00000008ff0f7819 */ /* 0x000fe40000011646 */
[----:B------:R-:W-:Y:S02]  /*30df0*/  SHF.R.U32.HI R95, RZ, 0x8, R77 ;  /* 0x00000008ff5f7819 */ /* 0x000fe4000001164d */
[----:B------:R-:W-:Y:S02]  /*30e00*/  LOP3.LUT R94, R71, 0xff, RZ, 0xc0, !PT ;  /* 0x000000ff475e7812 */ /* 0x000fe400078ec0ff */
[----:B------:R-:W-:Y:S02]  /*30e10*/  SHF.R.U32.HI R93, RZ, 0x8, R76 ;  /* 0x00000008ff5d7819 */ /* 0x000fe4000001164c */
[----:B------:R-:W-:-:S02]  /*30e20*/  LOP3.LUT R79, R79, 0xff, RZ, 0xc0, !PT ;  /* 0x000000ff4f4f7812 */ /* 0x000fc400078ec0ff */
[----:B------:R-:W-:Y:S02]  /*30e30*/  LOP3.LUT R92, R70, 0xff, RZ, 0xc0, !PT ;  /* 0x000000ff465c7812 */ /* 0x000fe400078ec0ff */
[----:B------:R-:W-:Y:S02]  /*30e40*/  LOP3.LUT R15, R15, 0xff, RZ, 0xc0, !PT ;  /* 0x000000ff0f0f7812 */ /* 0x000fe400078ec0ff */
[----:B------:R-:W-:Y:S02]  /*30e50*/  LOP3.LUT R98, R77, 0xff, RZ, 0xc0, !PT ;  /* 0x000000ff4d627812 */ /* 0x000fe400078ec0ff */
[----:B------:R-:W-:Y:S02]  /*30e60*/  LOP3.LUT R95, R95, 0xff, RZ, 0xc0, !PT ;  /* 0x000000ff5f5f7812 */ /* 0x000fe400078ec0ff */
[----:B------:R-:W-:Y:S02]  /*30e70*/  LOP3.LUT R96, R76, 0xff, RZ, 0xc0, !PT ;  /* 0x000000ff4c607812 */ /* 0x000fe400078ec0ff */
[----:B------:R-:W-:-:S02]  /*30e80*/  LOP3.LUT R93, R93, 0xff, RZ, 0xc0, !PT ;  /* 0x000000ff5d5d7812 */ /* 0x000fc400078ec0ff */
[----:B------:R-:W-:Y:S02]  /*30e90*/  PRMT R94, R79, 0x7604, R94 ;  /* 0x000076044f5e7816 */ /* 0x000fe4000000005e */
[----:B------:R-:W-:Y:S02]  /*30ea0*/  SHF.R.U32.HI R79, RZ, 0x10, R76 ;  /* 0x00000010ff4f7819 */ /* 0x000fe4000001164c */
[----:B------:R-:W-:Y:S02]  /*30eb0*/  PRMT R92, R15, 0x7604, R92 ;  /* 0x000076040f5c7816 */ /* 0x000fe4000000005c */
[----:B------:R-:W-:Y:S02]  /*30ec0*/  PRMT R98, R95, 0x7604, R98 ;  /* 0x000076045f627816 */ /* 0x000fe40000000062 */
[----:B------:R-:W-:Y:S02]  /*30ed0*/  SHF.R.U32.HI R15, RZ, 0x10, R70 ;  /* 0x00000010ff0f7819 */ /* 0x000fe40000011646 */
[----:B------:R-:W-:-:S02]  /*30ee0*/  PRMT R96, R93, 0x7604, R96 ;  /* 0x000076045d607816 */ /* 0x000fc40000000060 */
[----:B------:R-:W-:Y:S02]  /*30ef0*/  SHF.R.U32.HI R95, RZ, 0x10, R71 ;  /* 0x00000010ff5f7819 */ /* 0x000fe40000011647 */
[----:B------:R-:W-:Y:S02]  /*30f00*/  LOP3.LUT R93, R79, 0xff, RZ, 0xc0, !PT ;  /* 0x000000ff4f5d7812 */ /* 0x000fe400078ec0ff */
[----:B------:R-:W-:Y:S02]  /*30f10*/  LOP3.LUT R15, R15, 0xff, RZ, 0xc0, !PT ;  /* 0x000000ff0f0f7812 */ /* 0x000fe400078ec0ff */
[----:B------:R-:W-:Y:S02]  /*30f20*/  LOP3.LUT R79, R95, 0xff, RZ, 0xc0, !PT ;  /* 0x000000ff5f4f7812 */ /* 0x000fe400078ec0ff */
[----:B------:R-:W-:Y:S02]  /*30f30*/  PRMT R95, R93, 0x7054, R96 ;  /* 0x000070545d5f7816 */ /* 0x000fe40000000060 */
[----:B------:R-:W-:-:S02]  /*30f40*/  PRMT R15, R15, 0x7054, R92 ;  /* 0x000070540f0f7816 */ /* 0x000fc4000000005c */
[----:B------:R-:W-:Y:S02]  /*30f50*/  SHF.R.U32.HI R97, RZ, 0x10, R77 ;  /* 0x00000010ff617819 */ /* 0x000fe4000001164d */
[----:B------:R-:W-:Y:S02]  /*30f60*/  LOP3.LUT R95, R95, 0xff000000, R76, 0xf8, !PT ;  /* 0xff0000005f5f7812 */ /* 0x000fe400078ef84c */
[----:B------:R-:W-:Y:S02]  /*30f70*/  PRMT R93, R79, 0x7054, R94 ;  /* 0x000070544f5d7816 */ /* 0x000fe4000000005e */
[----:B------:R-:W-:Y:S02]  /*30f80*/  LOP3.LUT R79, R15, 0xff000000, R70, 0xf8, !PT ;  /* 0xff0000000f4f7812 */ /* 0x000fe400078ef846 */
[----:B------:R-:W-:Y:S02]  /*30f90*/  F2FP.F16.E4M3.UNPACK_B R15, R13 ;  /* 0x0000000dff0f723e */ /* 0x000fe400020006ff */
[----:B------:R-:W-:-:S02]  /*30fa0*/  LOP3.LUT R97, R97, 0xff, RZ, 0xc0, !PT ;  /* 0x000000ff61617812 */ /* 0x000fc400078ec0ff */
[----:B------:R-:W-:Y:S01]  /*30fb0*/  F2FP.F16.E4M3.UNPACK_B R76, R95.H1 ;  /* 0x0000005fff4c723e */ /* 0x000fe200030006ff */
[--C-:B------:R-:W-:Y:S01]  /*30fc0*/  HADD2.F32 R70, -RZ, R15.reuse.H0_H0 ;  /* 0x2000000fff467230 */ /* 0x100fe20000004100 */
[----:B------:R-:W-:Y:S01]  /*30fd0*/  LOP3.LUT R93, R93, 0xff000000, R71, 0xf8, !PT ;  /* 0xff0000005d5d7812 */ /* 0x000fe200078ef847 */
[----:B------:R-:W-:Y:S01]  /*30fe0*/  HADD2.F32 R15, -RZ, R15.H1_H1 ;  /* 0x3000000fff0f7230 */ /* 0x000fe20000004100 */
[----:B------:R-:W-:Y:S01]  /*30ff0*/  PRMT R97, R97, 0x7054, R98 ;  /* 0x0000705461617816 */ /* 0x000fe20000000062 */
[--C-:B------:R-:W-:Y:S01]  /*31000*/  HADD2.F32 R94, -RZ, R76.reuse.H0_H0 ;  /* 0x2000004cff5e7230 */ /* 0x100fe20000004100 */
[----:B------:R-:W-:Y:S01]  /*31010*/  F2FP.F16.E4M3.UNPACK_B R71, R79.H1 ;  /* 0x0000004fff47723e */ /* 0x000fe200030006ff */
[----:B------:R-:W-:Y:S01]  /*31020*/  HADD2.F32 R96, -RZ, R76.H1_H1 ;  /* 0x3000004cff607230 */ /* 0x000fe20000004100 */
[----:B------:R-:W-:Y:S02]  /*31030*/  F2FP.F16.E4M3.UNPACK_B R13, R13.H1 ;  /* 0x0000000dff0d723e */ /* 0x000fe400030006ff */
        /* <DEDUP_REMOVED lines=25> */
[----:B------:R-:W-:Y:S02]  /*311d0*/  HADD2.F32 R94, -RZ, R71.H1_H1 ;  /* 0x30000047ff5e7230 */ /* 0x000fe40000004100 */
[----:B------:R-:W-:Y:S01]  /*311e0*/  FMUL.FTZ R101, R15, R92 ;  /* 0x0000005c0f657220 */ /* 0x000fe20000410000 */
[----:B------:R-:W-:-:S02]  /*311f0*/  HADD2.F32 R71, -RZ, R78.H1_H1 ;  /* 0x3000004eff477230 */ /* 0x000fc40000004100 */
[-C--:B------:R-:W-:Y:S01]  /*31200*/  FMUL.FTZ R15, R15, R77.reuse ;  /* 0x0000004d0f0f7220 */ /* 0x080fe20000410000 */
[----:B------:R-:W-:Y:S02]  /*31210*/  HADD2.F32 R76, -RZ, R76.H1_H1 ;  /* 0x3000004cff4c7230 */ /* 0x000fe40000004100 */
[C---:B------:R-:W-:Y:S01]  /*31220*/  FFMA.FTZ R96, R70.reuse, R77, -R101 ;  /* 0x0000004d46607223 */ /* 0x040fe20000010865 */
[----:B------:R-:W-:Y:S02]  /*31230*/  HADD2.F32 R78, -RZ, R78.H0_H0 ;  /* 0x2000004eff4e7230 */ /* 0x000fe40000004100 */
[C---:B------:R-:W-:Y:S01]  /*31240*/  FMUL.FTZ R117, R71.reuse, R94 ;  /* 0x0000005e47757220 */ /* 0x040fe20000410000 */
[----:B------:R-:W-:Y:S01]  /*31250*/  FFMA.FTZ R115, R70, R92, R15 ;  /* 0x0000005c46737223 */ /* 0x000fe2000001000f */
[----:B------:R-:W-:Y:S01]  /*31260*/  FMUL.FTZ R71, R71, R76 ;  /* 0x0000004c47477220 */ /* 0x000fe20000410000 */
[----:B------:R-:W-:Y:S01]  /*31270*/  F2FP.F16.E4M3.UNPACK_B R15, R14 ;  /* 0x0000000eff0f723e */ /* 0x000fe200020006ff */
[C---:B------:R-:W-:Y:S01]  /*31280*/  FFMA.FTZ R117, R78.reuse, R76, -R117 ;  /* 0x0000004c4e757223 */ /* 0x040fe20000010875 */
[----:B------:R-:W-:Y:S01]  /*31290*/  F2FP.F16.E4M3.UNPACK_B R14, R14.H1 ;  /* 0x0000000eff0e723e */ /* 0x000fe200030006ff */
[----:B------:R-:W-:Y:S01]  /*312a0*/  FFMA.FTZ R106, R78, R94, R71 ;  /* 0x0000005e4e6a7223 */ /* 0x000fe20000010047 */
[--C-:B------:R-:W-:Y:S01]  /*312b0*/  HADD2.F32 R78, -RZ, R97.reuse.H0_H0 ;  /* 0x20000061ff4e7230 */ /* 0x100fe20000004100 */
[----:B------:R-:W-:Y:S01]  /*312c0*/  F2FP.SATFINITE.E4M3.F32.PACK_AB_MERGE_C R99, R99, R100, RZ ;  /* 0x000000646363723e */ /* 0x000fe200048070ff */
[----:B------:R-:W-:-:S02]  /*312d0*/  HADD2.F32 R97, -RZ, R97.H1_H1 ;  /* 0x30000061ff617230 */ /* 0x000fc40000004100 */
[--C-:B------:R-:W-:Y:S01]  /*312e0*/  HADD2.F32 R76, -RZ, R14.reuse.H1_H1 ;  /* 0x3000000eff4c7230 */ /* 0x100fe20000004100 */
[----:B------:R-:W-:Y:S01]  /*312f0*/  F2FP.SATFINITE.E4M3.F32.PACK_AB_MERGE_C R106, R106, R117, RZ ;  /* 0x000000756a6a723e */ /* 0x000fe200048070ff */
[----:B------:R-:W-:Y:S01]  /*31300*/  HADD2.F32 R70, -RZ, R15.H0_H0 ;  /* 0x2000000fff467230 */ /* 0x000fe20000004100 */
[----:B------:R-:W-:Y:S01]  /*31310*/  F2FP.SATFINITE.E4M3.F32.PACK_AB_MERGE_C R13, R98, R13, R99 ;  /* 0x0000000d620d723e */ /* 0x000fe20004807063 */
[----:B------:R-:W-:Y:S02]  /*31320*/  HADD2.F32 R77, -RZ, R93.H0_H0 ;  /* 0x2000005dff4d7230 */ /* 0x000fe40000004100 */
[----:B------:R-:W-:Y:S02]  /*31330*/  HADD2.F32 R15, -RZ, R15.H1_H1 ;  /* 0x3000000fff0f7230 */ /* 0x000fe40000004100 */
[----:B------:R-:W-:Y:S02]  /*31340*/  HADD2.F32 R93, -RZ, R93.H1_H1 ;  /* 0x3000005dff5d7230 */ /* 0x000fe40000004100 */
[----:B------:R-:W-:-:S02]  /*31350*/  HADD2.F32 R71, -RZ, R14.H0_H0 ;  /* 0x2000000eff477230 */ /* 0x000fc40000004100 */
[C---:B------:R-:W-:Y:S01]  /*31360*/  FMUL.FTZ R14, R76.reuse, R97 ;  /* 0x000000614c0e7220 */ /* 0x040fe20000410000 */
[C---:B------:R-:W-:Y:S01]  /*31370*/  FMUL.FTZ R101, R15.reuse, R78 ;  /* 0x0000004e0f657220 */ /* 0x040fe20000410000 */
[----:B------:R-:W-:Y:S01]  /*31380*/  FMUL.FTZ R15, R15, R77 ;  /* 0x0000004d0f0f7220 */ /* 0x000fe20000410000 */
[-C--:B------:R-:W-:Y:S01]  /*31390*/  FMUL.FTZ R76, R76, R93.reuse ;  /* 0x0000005d4c4c7220 */ /* 0x080fe20000410000 */
[C---:B------:R-:W-:Y:S01]  /*313a0*/  FFMA.FTZ R94, R71.reuse, R93, -R14 ;  /* 0x0000005d475e7223 */ /* 0x040fe2000001080e */
[-C--:B------:R-:W-:Y:S01]  /*313b0*/  F2FP.F16.E4M3.UNPACK_B R14, R12.reuse.H1 ;  /* 0x0000000cff0e723e */ /* 0x080fe200030006ff */
[C---:B------:R-:W-:Y:S01]  /*313c0*/  FFMA.FTZ R101, R70.reuse, R77, -R101 ;  /* 0x0000004d46657223 */ /* 0x040fe20000010865 */
[----:B------:R-:W-:Y:S01]  /*313d0*/  F2FP.F16.E4M3.UNPACK_B R12, R12 ;  /* 0x0000000cff0c723e */ /* 0x000fe200020006ff */
[----:B------:R-:W-:Y:S01]  /*313e0*/  FFMA.FTZ R92, R70, R78, R15 ;  /* 0x0000004e465c7223 */ /* 0x000fe2000001000f */
[----:B------:R-:W-:Y:S01]  /*313f0*/  FFMA.FTZ R97, R71, R97, R76 ;  /* 0x0000006147617223 */ /* 0x000fe2000001004c */
[----:B------:R-:W-:-:S02]  /*31400*/  HADD2.F32 R70, -RZ, R14.H1_H1 ;  /* 0x3000000eff467230 */ /* 0x000fc40000004100 */
[----:B------:R-:W-:Y:S02]  /*31410*/  HADD2.F32 R76, -RZ, R95.H1_H1 ;  /* 0x3000005fff4c7230 */ /* 0x000fe40000004100 */
[----:B------:R-:W-:Y:S01]  /*31420*/  HADD2.F32 R71, -RZ, R79.H1_H1 ;  /* 0x3000004fff477230 */ /* 0x000fe20000004100 */
[----:B------:R-:W-:Y:S01]  /*31430*/  F2FP.SATFINITE.E4M3.F32.PACK_AB_MERGE_C R94, R97, R94, RZ ;  /* 0x0000005e615e723e */ /* 0x000fe200048070ff */
[----:B------:R-:W-:Y:S02]  /*31440*/  HADD2.F32 R15, -RZ, R14.H0_H0 ;  /* 0x2000000eff0f7230 */ /* 0x000fe40000004100 */
[C---:B------:R-:W-:Y:S01]  /*31450*/  FMUL.FTZ R78, R70.reuse, R76 ;  /* 0x0000004c464e7220 */ /* 0x040fe20000410000 */
[----:B------:R-:W-:Y:S02]  /*31460*/  HADD2.F32 R95, -RZ, R95.H0_H0 ;  /* 0x2000005fff5f7230 */ /* 0x000fe40000004100 */
[----:B------:R-:W-:Y:S01]  /*31470*/  FMUL.FTZ R93, R70, R71 ;  /* 0x00000047465d7220 */ /* 0x000fe20000410000 */
[----:B------:R-:W-:-:S02]  /*31480*/  HADD2.F32 R14, -RZ, R12.H1_H1 ;  /* 0x3000000cff0e7230 */ /* 0x000fc40000004100 */
[C---:B------:R-:W-:Y:S01]  /*31490*/  FFMA.FTZ R78, R15.reuse, R71, -R78 ;  /* 0x000000470f4e7223 */ /* 0x040fe2000001084e */
[----:B------:R-:W-:Y:S02]  /*314a0*/  HADD2.F32 R79, -RZ, R79.H0_H0 ;  /* 0x2000004fff4f7230 */ /* 0x000fe40000004100 */
[----:B------:R-:W-:Y:S01]  /*314b0*/  FFMA.FTZ R93, R15, R76, R93 ;  /* 0x0000004c0f5d7223 */ /* 0x000fe2000001005d */
[----:B------:R-:W-:Y:S02]  /*314c0*/  HADD2.F32 R12, -RZ, R12.H0_H0 ;  /* 0x2000000cff0c7230 */ /* 0x000fe40000004100 */
[----:B------:R-:W-:Y:S01]  /*314d0*/  FMUL.FTZ R77, R14, R95 ;  /* 0x0000005f0e4d7220 */ /* 0x000fe20000410000 */
[----:B------:R-:W-:Y:S01]  /*314e0*/  F2FP.SATFINITE.E4M3.F32.PACK_AB_MERGE_C R92, R92, R101, R94 ;  /* 0x000000655c5c723e */ /* 0x000fe2000480705e */
[-C--:B------:R-:W-:Y:S01]  /*314f0*/  FMUL.FTZ R14, R14, R79.reuse ;  /* 0x0000004f0e0e7220 */ /* 0x080fe20000410000 */
[----:B------:R-:W-:Y:S01]  /*31500*/  F2FP.SATFINITE.E4M3.F32.PACK_AB_MERGE_C R78, R93, R78, RZ ;  /* 0x0000004e5d4e723e */ /* 0x000fe200048070ff */
[C---:B------:R-:W-:Y:S01]  /*31510*/  FFMA.FTZ R77, R12.reuse, R79, -R77 ;  /* 0x0000004f0c4d7223 */ /* 0x040fe2000001084d */
[----:B------:R-:W-:Y:S01]  /*31520*/  F2FP.SATFINITE.E4M3.F32.PACK_AB_MERGE_C R15, R115, R96, R106 ;  /* 0x00000060730f723e */ /* 0x000fe2000480706a */
[----:B------:R-:W-:-:S05]  /*31530*/  FFMA.FTZ R14, R12, R95, R14 ;  /* 0x0000005f0c0e7223 */ /* 0x000fca000001000e */
[----:B------:R-:W-:Y:S01]  /*31540*/  F2FP.SATFINITE.E4M3.F32.PACK_AB_MERGE_C R12, R14, R77, R78 ;  /* 0x0000004d0e0c723e */ /* 0x000fe2000480704e */
[----:B------:R-:W-:-:S07]  /*31550*/  IMAD.MOV.U32 R14, RZ, RZ, R92 ;  /* 0x000000ffff0e7224 */ /* 0x000fce00078e005c */
.L_x_1791:
[----:B------:R-:W-:Y:S05]  /*31560*/  BSYNC B4 ;  /* 0x0000000000047941 */ /* 0x000fea0003800000 */
.L_x_1790:
[C---:B------:R-:W-:Y:S02]  /*31570*/  R2UR UR4, R84.reuse ;  /* 0x00000000540472ca */ /* 0x040fe400000e0000 */
[C---:B------:R-:W-:Y:S02]  /*31580*/  R2UR UR5, R85.reuse ;  /* 0x00000000550572ca */ /* 0x040fe400000e0000 */
[----:B------:R-:W-:Y:S02]  /*31590*/  R2UR UR6, R84 ;  /* 0x00000000540672ca */ /* 0x000fe400000e0000 */
[----:B------:R-:W-:-:S09]  /*315a0*/  R2UR UR7, R85 ;  /* 0x00000000550772ca */ /* 0x000fd200000e0000 */
[----:B-----5:R3:W-:Y:S04]  /*315b0*/  ST.E.128 desc[UR4][R64.64+0x60], R12 ;  /* 0x0000600c40007985 */ /* 0x0207e8000c101d04 */
[----:B------:R3:W5:Y:S02]  /*315c0*/  LD.E.U8 R106, desc[UR6][R40.64] ;  /* 0x00000006286a7980 */ /* 0x000764000c101100 */
.L_x_1789:
[----:B------:R-:W-:Y:S05]  /*315d0*/  BSYNC B3 ;  /* 0x0000000000037941 */ /* 0x000fea0003800000 */
.L_x_1788:
[----:B-----5:R-:W-:Y:S01]  /*315e0*/  LOP3.LUT P1, RZ, R106, 0x10, RZ, 0xc0, !PT ;  /* 0x000000106aff7812 */ /* 0x020fe2000782c0ff */
[----:B------:R-:W-:-:S12]  /*315f0*/  BSSY B3, `(.L_x_1792) ;  /* 0x0000087000037945 */ /* 0x000fd80003800000 */
[----:B------:R-:W-:Y:S05]  /*31600*/  @!P1 BRA `(.L_x_1793) ;  /* 0x0000000800149947 */ /* 0x000fea0003800000 */
[----:B------:R-:W-:Y:S02]  /*31610*/  R2UR UR4, R84 ;  /* 0x00000000540472ca */ /* 0x000fe400000e0000 */
[----:B------:R-:W-:-:S13]  /*31620*/  R2UR UR5, R85 ;  /* 0x00000000550572ca */ /* 0x000fda00000e0000 */
[----:B0123--:R-:W2:Y:S01]  /*31630*/  LD.E.U8 R12, desc[UR4][R36.64+0x18] ;  /* 0x00001804240c7980 */ /* 0x00fea2000c101100 */
        /* <DEDUP_REMOVED lines=18> */
[----:B------:R-:W-:Y:S02]  /*31760*/  SHF.R.U32.HI R94, RZ, 0x10, R67 ;  /* 0x00000010ff5e7819 */ /* 0x000fe40000011643 */
[----:B------:R-:W-:Y:S02]  /*31770*/  PRMT R79, R77, 0x7604, R14 ;  /* 0x000076044d4f7816 */ /* 0x000fe4000000000e */
[----:B------:R-:W-:Y:S01]  /*31780*/  LOP3.LUT R78, R69, 0xff, RZ, 0xc0, !PT ;  /* 0x000000ff454e7812 */ /* 0x000fe200078ec0ff */
[----:B------:R-:W-:Y:S01]  /*31790*/  IMAD.U32 R77, R94, 0x10000, RZ ;  /* 0x000100005e4d7824 */ /* 0x000fe200078e00ff */
[----:B------:R-:W-:Y:S02]  /*317a0*/  LOP3.LUT R93, R93, 0xff, RZ, 0xc0, !PT ;  /* 0x000000ff5d5d7812 */ /* 0x000fe400078ec0ff */
[----:B------:R-:W-:Y:S02]  /*317b0*/  SHF.R.U32.HI R92, RZ, 0x10, R69 ;  /* 0x00000010ff5c7819 */ /* 0x000fe40000011645 */
[----:B------:R-:W-:-:S02]  /*317c0*/  LOP3.LUT R79, R79, 0xff0000, R68, 0xf8, !PT ;  /* 0x00ff00004f4f7812 */ /* 0x000fc400078ef844 */
[----:B------:R-:W-:Y:S02]  /*317d0*/  LOP3.LUT R15, R15, 0xff0000, R66, 0xf8, !PT ;  /* 0x00ff00000f0f7812 */ /* 0x000fe400078ef842 */
[----:B------:R-:W-:Y:S01]  /*317e0*/  PRMT R78, R93, 0x7604, R78 ;  /* 0x000076045d4e7816 */ /* 0x000fe2000000004e */
[----:B------:R-:W-:Y:S01]  /*317f0*/  IMAD.U32 R93, R92, 0x10000, RZ ;  /* 0x000100005c5d7824 */ /* 0x000fe200078e00ff */
[----:B------:R-:W-:Y:S02]  /*31800*/  LOP3.LUT R77, R76, 0xff0000, R77, 0xf8, !PT ;  /* 0x00ff00004c4d7812 */ /* 0x000fe400078ef84d */
[----:B------:R-:W-:Y:S02]  /*31810*/  LOP3.LUT R79, R79, 0xff000000, R68, 0xf8, !PT ;  /* 0xff0000004f4f7812 */ /* 0x000fe400078ef844 */
[----:B------:R-:W-:Y:S02]  /*31820*/  LOP3.LUT R76, R15, 0xff000000, R66, 0xf8, !PT ;  /* 0xff0000000f4c7812 */ /* 0x000fe400078ef842 */
[----:B------:R-:W-:-:S02]  /*31830*/  F2FP.F16.E4M3.UNPACK_B R14, R13 ;  /* 0x0000000dff0e723e */ /* 0x000fc400020006ff */
[----:B------:R-:W-:Y:S02]  /*31840*/  LOP3.LUT R93, R78, 0xff0000, R93, 0xf8, !PT ;  /* 0x00ff00004e5d7812 */ /* 0x000fe400078ef85d */
[----:B------:R-:W-:Y:S01]  /*31850*/  LOP3.LUT R77, R77, 0xff000000, R67, 0xf8, !PT ;  /* 0xff0000004d4d7812 */ /* 0x000fe200078ef843 */
[--C-:B------:R-:W-:Y:S01]  /*31860*/  HADD2.F32 R15, -RZ, R14.reuse.H0_H0 ;  /* 0x2000000eff0f7230 */ /* 0x100fe20000004100 */
[----:B------:R-:W-:Y:S01]  /*31870*/  F2FP.F16.E4M3.UNPACK_B R66, R79.H1 ;  /* 0x0000004fff42723e */ /* 0x000fe200030006ff */
[----:B------:R-:W-:Y:S01]  /*31880*/  HADD2.F32 R14, -RZ, R14.H1_H1 ;  /* 0x3000000eff0e7230 */ /* 0x000fe20000004100 */
[----:B------:R-:W-:Y:S02]  /*31890*/  F2FP.F16.E4M3.UNPACK_B R67, R76.H1 ;  /* 0x0000004cff43723e */ /* 0x000fe400030006ff */
[----:B------:R-:W-:Y:S01]  /*318a0*/  LOP3.LUT R93, R93, 0xff000000, R69, 0xf8, !PT ;  /* 0xff0000005d5d7812 */ /* 0x000fe200078ef845 */
[--C-:B------:R-:W-:Y:S01]  /*318b0*/  HADD2.F32 R69, -RZ, R66.reuse.H0_H0 ;  /* 0x20000042ff457230 */ /* 0x100fe20000004100 */
[----:B------:R-:W-:Y:S01]  /*318c0*/  F2FP.F16.E4M3.UNPACK_B R13, R13.H1 ;  /* 0x0000000dff0d723e */ /* 0x000fe200030006ff */
[----:B------:R-:W-:Y:S01]  /*318d0*/  HADD2.F32 R68, -RZ, R67.H0_H0 ;  /* 0x20000043ff447230 */ /* 0x000fe20000004100 */
[----:B------:R-:W-:Y:S01]  /*318e0*/  F2FP.F16.E4M3.UNPACK_B R79, R79 ;  /* 0x0000004fff4f723e */ /* 0x000fe200020006ff */
[----:B------:R-:W-:-:S02]  /*318f0*/  HADD2.F32 R78, -RZ, R66.H1_H1 ;  /* 0x30000042ff4e7230 */ /* 0x000fc40000004100 */
[CC--:B------:R-:W-:Y:S01]  /*31900*/  FMUL.FTZ R92, R14.reuse, R69.reuse ;  /* 0x000000450e5c7220 */ /* 0x0c0fe20000410000 */
[----:B------:R-:W-:Y:S02]  /*31910*/  HADD2.F32 R66, -RZ, R13.H1_H1 ;  /* 0x3000000dff427230 */ /* 0x000fe40000004100 */
[-C--:B------:R-:W-:Y:S01]  /*31920*/  FMUL.FTZ R14, R14, R68.reuse ;  /* 0x000000440e0e7220 */ /* 0x080fe20000410000 */
[----:B------:R-:W-:Y:S02]  /*31930*/  HADD2.F32 R67, -RZ, R67.H1_H1 ;  /* 0x30000043ff437230 */ /* 0x000fe40000004100 */
[C---:B------:R-:W-:Y:S01]  /*31940*/  FFMA.FTZ R92, R15.reuse, R68, -R92 ;  /* 0x000000440f5c7223 */ /* 0x040fe2000001085c */
[----:B------:R-:W-:Y:S02]  /*31950*/  HADD2.F32 R13, -RZ, R13.H0_H0 ;  /* 0x2000000dff0d7230 */ /* 0x000fe40000004100 */
[----:B------:R-:W-:Y:S01]  /*31960*/  FFMA.FTZ R95, R15, R69, R14 ;  /* 0x000000450f5f7223 */ /* 0x000fe2000001000e */
[C---:B------:R-:W-:Y:S01]  /*31970*/  FMUL.FTZ R94, R66.reuse, R78 ;  /* 0x0000004e425e7220 */ /* 0x040fe20000410000 */
[----:B------:R-:W-:Y:S01]  /*31980*/  FMUL.FTZ R97, R66, R67 ;  /* 0x0000004342617220 */ /* 0x000fe20000410000 */
[----:B------:R-:W-:-:S02]  /*31990*/  F2FP.F16.E4M3.UNPACK_B R14, R71 ;  /* 0x00000047ff0e723e */ /* 0x000fc400020006ff */
[----:B------:R-:W-:Y:S01]  /*319a0*/  F2FP.F16.E4M3.UNPACK_B R15, R93.H1 ;  /* 0x0000005dff0f723e */ /* 0x000fe200030006ff */
[C---:B------:R-:W-:Y:S01]  /*319b0*/  FFMA.FTZ R94, R13.reuse, R67, -R94 ;  /* 0x000000430d5e7223 */ /* 0x040fe2000001085e */
[----:B------:R-:W-:Y:S01]  /*319c0*/  F2FP.F16.E4M3.UNPACK_B R66, R77.H1 ;  /* 0x0000004dff42723e */ /* 0x000fe200030006ff */
[----:B------:R-:W-:Y:S01]  /*319d0*/  FFMA.FTZ R97, R13, R78, R97 ;  /* 0x0000004e0d617223 */ /* 0x000fe20000010061 */
        /* <DEDUP_REMOVED lines=10> */
[--C-:B------:R-:W-:Y:S02]  /*31a80*/  HADD2.F32 R15, -RZ, R71.reuse.H1_H1 ;  /* 0x30000047ff0f7230 */ /* 0x100fe40000004100 */
[-C--:B------:R-:W-:Y:S01]  /*31a90*/  FMUL.FTZ R69, R14, R67.reuse ;  /* 0x000000430e457220 */ /* 0x080fe20000410000 */
[----:B------:R-:W-:Y:S02]  /*31aa0*/  HADD2.F32 R66, -RZ, R66.H1_H1 ;  /* 0x30000042ff427230 */ /* 0x000fe40000004100 */
[C---:B------:R-:W-:Y:S01]  /*31ab0*/  FFMA.FTZ R98, R13.reuse, R67, -R96 ;  /* 0x000000430d627223 */ /* 0x040fe20000010860 */
[----:B------:R-:W-:Y:S02]  /*31ac0*/  HADD2.F32 R71, -RZ, R71.H0_H0 ;  /* 0x20000047ff477230 */ /* 0x000fe40000004100 */
[----:B------:R-:W-:Y:S01]  /*31ad0*/  FFMA.FTZ R99, R13, R68, R69 ;  /* 0x000000440d637223 */ /* 0x000fe20000010045 */
[C---:B------:R-:W-:Y:S01]  /*31ae0*/  FMUL.FTZ R14, R15.reuse, R78 ;  /* 0x0000004e0f0e7220 */ /* 0x040fe20000410000 */
[----:B------:R-:W-:Y:S01]  /*31af0*/  F2FP.F16.E4M3.UNPACK_B R13, R70 ;  /* 0x00000046ff0d723e */ /* 0x000fe200020006ff */
[----:B------:R-:W-:Y:S01]  /*31b00*/  FMUL.FTZ R15, R15, R66 ;  /* 0x000000420f0f7220 */ /* 0x000fe20000410000 */
[----:B------:R-:W-:Y:S01]  /*31b10*/  F2FP.F16.E4M3.UNPACK_B R70, R70.H1 ;  /* 0x00000046ff46723e */ /* 0x000fe200030006ff */
[----:B------:R-:W-:Y:S01]  /*31b20*/  FFMA.FTZ R100, R71, R66, -R14 ;  /* 0x0000004247647223 */ /* 0x000fe2000001080e */
[----:B------:R-:W-:-:S02]  /*31b30*/  HADD2.F32 R67, -RZ, R93.H0_H0 ;  /* 0x2000005dff437230 */ /* 0x000fc40000004100 */
[----:B------:R-:W-:Y:S01]  /*31b40*/  FFMA.FTZ R101, R71, R78, R15 ;  /* 0x0000004e47657223 */ /* 0x000fe2000001000f */
[--C-:B------:R-:W-:Y:S01]  /*31b50*/  HADD2.F32 R14, -RZ, R13.reuse.H0_H0 ;  /* 0x2000000dff0e7230 */ /* 0x100fe20000004100 */
[----:B------:R-:W-:Y:S01]  /*31b60*/  F2FP.SATFINITE.E4M3.F32.PACK_AB_MERGE_C R94, R97, R94, RZ ;  /* 0x0000005e615e723e */ /* 0x000fe200048070ff */
        /* <DEDUP_REMOVED lines=12> */
[-C--:B------:R-:W-:Y:S01]  /*31c30*/  FMUL.FTZ R66, R15, R77.reuse ;  /* 0x0000004d0f427220 */ /* 0x080fe20000410000 */
[----:B------:R-:W-:Y:S02]  /*31c40*/  HADD2.F32 R67, -RZ, R79.H1_H1 ;  /* 0x3000004fff437230 */ /* 0x000fe40000004100 */
[C---:B------:R-:W-:Y:S01]  /*31c50*/  FFMA.FTZ R77, R70.reuse, R77, -R13 ;  /* 0x0000004d464d7223 */ /* 0x040fe2000001080d */
[-C--:B------:R-:W-:Y:S01]  /*31c60*/  F2FP.F16.E4M3.UNPACK_B R13, R12.reuse.H1 ;  /* 0x0000000cff0d723e */ /* 0x080fe200030006ff */
[----:B------:R-:W-:Y:S01]  /*31c70*/  FFMA.FTZ R96, R70, R93, R66 ;  /* 0x0000005d46607223 */ /* 0x000fe20000010042 */
[----:B------:R-:W-:Y:S01]  /*31c80*/  F2FP.F16.E4M3.UNPACK_B R12, R12 ;  /* 0x0000000cff0c723e */ /* 0x000fe200020006ff */
[----:B------:R-:W-:Y:S01]  /*31c90*/  HADD2.F32 R66, -RZ, R76.H1_H1 ;  /* 0x3000004cff427230 */ /* 0x000fe20000004100 */
[----:B------:R-:W-:Y:S01]  /*31ca0*/  F2FP.SATFINITE.E4M3.F32.PACK_AB_MERGE_C R99, R99, R98, R100 ;  /* 0x000000626363723e */ /* 0x000fe20004807064 */
[--C-:B------:R-:W-:Y:S01]  /*31cb0*/  HADD2.F32 R15, -RZ, R13.reuse.H1_H1 ;  /* 0x3000000dff0f7230 */ /* 0x100fe20000004100 */
[----:B------:R-:W-:Y:S01]  /*31cc0*/  F2FP.SATFINITE.E4M3.F32.PACK_AB_MERGE_C R77, R96, R77, RZ ;  /* 0x0000004d604d723e */ /* 0x000fe200048070ff */
[----:B------:R-:W-:-:S02]  /*31cd0*/  HADD2.F32 R14, -RZ, R13.H0_H0 ;  /* 0x2000000dff0e7230 */ /* 0x000fc40000004100 */
[----:B------:R-:W-:Y:S02]  /*31ce0*/  HADD2.F32 R79, -RZ, R79.H0_H0 ;  /* 0x2000004fff4f7230 */ /* 0x000fe40000004100 */
[C---:B------:R-:W-:Y:S01]  /*31cf0*/  FMUL.FTZ R69, R15.reuse, R67 ;  /* 0x000000430f457220 */ /* 0x040fe20000410000 */
[----:B------:R-:W-:Y:S02]  /*31d00*/  HADD2.F32 R13, -RZ, R12.H1_H1 ;  /* 0x3000000cff0d7230 */ /* 0x000fe40000004100 */
[-C--:B------:R-:W-:Y:S01]  /*31d10*/  FMUL.FTZ R70, R15, R66.reuse ;  /* 0x000000420f467220 */ /* 0x080fe20000410000 */
[----:B------:R-:W-:Y:S02]  /*31d20*/  HADD2.F32 R76, -RZ, R76.H0_H0 ;  /* 0x2000004cff4c7230 */ /* 0x000fe40000004100 */
[C---:B------:R-:W-:Y:S01]  /*31d30*/  FFMA.FTZ R69, R14.reuse, R66, -R69 ;  /* 0x000000420e457223 */ /* 0x040fe20000010845 */
[----:B------:R-:W-:Y:S02]  /*31d40*/  HADD2.F32 R12, -RZ, R12.H0_H0 ;  /* 0x2000000cff0c7230 */ /* 0x000fe40000004100 */
[C---:B------:R-:W-:Y:S01]  /*31d50*/  FMUL.FTZ R15, R13.reuse, R79 ;  /* 0x0000004f0d0f7220 */ /* 0x040fe20000410000 */
[----:B------:R-:W-:Y:S01]  /*31d60*/  FFMA.FTZ R70, R14, R67, R70 ;  /* 0x000000430e467223 */ /* 0x000fe20000010046 */
[----:B------:R-:W-:Y:S01]  /*31d70*/  FMUL.FTZ R68, R13, R76 ;  /* 0x0000004c0d447220 */ /* 0x000fe20000410000 */
[----:B------:R-:W-:Y:S01]  /*31d80*/  F2FP.SATFINITE.E4M3.F32.PACK_AB_MERGE_C R13, R95, R92, R94 ;  /* 0x0000005c5f0d723e */ /* 0x000fe2000480705e */
[----:B------:R-:W-:Y:S01]  /*31d90*/  FFMA.FTZ R15, R12, R76, -R15 ;  /* 0x0000004c0c0f7223 */ /* 0x000fe2000001080f */
[----:B------:R-:W-:Y:S01]  /*31da0*/  F2FP.SATFINITE.E4M3.F32.PACK_AB_MERGE_C R14, R78, R71, R77 ;  /* 0x000000474e0e723e */ /* 0x000fe2000480704d */
[----:B------:R-:W-:Y:S01]  /*31db0*/  FFMA.FTZ R68, R12, R79, R68 ;  /* 0x0000004f0c447223 */ /* 0x000fe20000010044 */
[----:B------:R-:W-:-:S04]  /*31dc0*/  F2FP.SATFINITE.E4M3.F32.PACK_AB_MERGE_C R69, R70, R69, RZ ;  /* 0x000000454645723e */ /* 0x000fc800048070ff */
[----:B------:R-:W-:Y:S01]  /*31dd0*/  F2FP.SATFINITE.E4M3.F32.PACK_AB_MERGE_C R12, R68, R15, R69 ;  /* 0x0000000f440c723e */ /* 0x000fe20004807045 */
[----:B------:R-:W-:-:S07]  /*31de0*/  IMAD.MOV.U32 R15, RZ, RZ, R99 ;  /* 0x000000ffff0f7224 */ /* 0x000fce00078e0063 */
.L_x_1795:
[----:B------:R-:W-:Y:S05]  /*31df0*/  BSYNC B4 ;  /* 0x0000000000047941 */ /* 0x000fea0003800000 */
.L_x_1794:
[C---:B------:R-:W-:Y:S02]  /*31e00*/  R2UR UR4, R84.reuse ;  /* 0x00000000540472ca */ /* 0x040fe400000e0000 */
[C---:B------:R-:W-:Y:S02]  /*31e10*/  R2UR UR5, R85.reuse ;  /* 0x00000000550572ca */ /* 0x040fe400000e0000 */
[----:B------:R-:W-:Y:S02]  /*31e20*/  R2UR UR6, R84 ;  /* 0x00000000540672ca */ /* 0x000fe400000e0000 */
[----:B------:R-:W-:-:S09]  /*31e30*/  R2UR UR7, R85 ;  /* 0x00000000550772ca */ /* 0x000fd200000e0000 */
[----:B-----5:R4:W-:Y:S04]  /*31e40*/  ST.E.128 desc[UR4][R64.64+0x80], R12 ;  /* 0x0000800c40007985 */ /* 0x0209e8000c101d04 */
[----:B------:R4:W5:Y:S02]  /*31e50*/  LD.E.U8 R106, desc[UR6][R40.64] ;  /* 0x00000006286a7980 */ /* 0x000964000c101100 */
.L_x_1793:
[----:B------:R-:W-:Y:S05]  /*31e60*/  BSYNC B3 ;  /* 0x0000000000037941 */ /* 0x000fea0003800000 */
.L_x_1792:
[----:B-----5:R-:W-:-:S13]  /*31e70*/  LOP3.LUT P1, RZ, R106, 0x20, RZ, 0xc0, !PT ;  /* 0x000000206aff7812 */ /* 0x020fda000782c0ff */
[----:B------:R-:W-:Y:S05]  /*31e80*/  @!P1 BRA `(.L_x_1775) ;  /* 0x0000000800289947 */ /* 0x000fea0003800000 */
[----:B------:R-:W-:Y:S02]  /*31e90*/  R2UR UR4, R84 ;  /* 0x00000000540472ca */ /* 0x000fe400000e0000 */
[----:B------:R-:W-:-:S13]  /*31ea0*/  R2UR UR5, R85 ;  /* 0x00000000550572ca */ /* 0x000fda00000e0000 */
[----:B------:R-:W2:Y:S02]  /*31eb0*/  LD.E.U8 R66, desc[UR4][R36.64+0x18] ;  /* 0x0000180424427980 */ /* 0x000ea4000c101100 */
[----:B01234-:R-:W-:-:S05]  /*31ec0*/  VIADD R12, R102, 0x5000 ;  /* 0x00005000660c7836 */ /* 0x01ffca0000000000 */
[--C-:B------:R-:W-:Y:S02]  /*31ed0*/  SHF.R.S32.HI R13, RZ, 0x1f, R12.reuse ;  /* 0x0000001fff0d7819 */ /* 0x100fe4000001140c */
[----:B------:R-:W-:-:S04]  /*31ee0*/  IADD3 R12, P1, P2, R38, R103, R12 ;  /* 0x00000067260c7210 */ /* 0x000fc80007a3e00c */
[----:B------:R-:W-:Y:S01]  /*31ef0*/  IADD3.X R13, R39, R105, R13, P1, P2 ;  /* 0x00000069270d7210 */ /* 0x000fe20000fe440d */
[----:B------:R-:W-:Y:S05]  /*31f00*/  BSSY B3, `(.L_x_1796) ;  /* 0x000007f000037945 */ /* 0x000fea0003800000 */
[----:B------:R-:W5:Y:S01]  /*31f10*/  LD.E.128 R12, desc[UR4][R12.64] ;  /* 0x000000040c0c7980 */ /* 0x000f62000c101d00 */
[----:B------:R-:W-:-:S13]  /*31f20*/  LOP3.LUT P1, RZ, R66, 0x20, RZ, 0xc0, !PT ;  /* 0x0000002042ff7812 */ /* 0x000fda000782c0ff */
[----:B------:R-:W-:Y:S05]  /*31f30*/  @!P1 BRA `(.L_x_1797) ;  /* 0x0000000400ec9947 */ /* 0x000fea0003800000 */
[----:B-----5:R-:W-:Y:S01]  /*31f40*/  IMAD.MOV.U32 R66, RZ, RZ, R14 ;  /* 0x000000ffff427224 */ /* 0x020fe200078e000e */
[----:B------:R-:W-:Y:S01]  /*31f50*/  SHF.R.U32.HI R68, RZ, 0x8, R61 ;  /* 0x00000008ff447819 */ /* 0x000fe2000001163d */
[----:B------:R-:W-:Y:S01]  /*31f60*/  IMAD.MOV.U32 R67, RZ, RZ, R15 ;  /* 0x000000ffff437224 */ /* 0x000fe200078e000f */
[----:B------:R-:W-:Y:S02]  /*31f70*/  SHF.R.U32.HI R14, RZ, 0x8, R60 ;  /* 0x00000008ff0e7819 */ /* 0x000fe4000001163c */
[----:B------:R-:W-:Y:S02]  /*31f80*/  LOP3.LUT R69, R61, 0xff, RZ, 0xc0, !PT ;  /* 0x000000ff3d457812 */ /* 0x000fe400078ec0ff */
[----:B------:R-:W-:Y:S02]  /*31f90*/  SHF.R.U32.HI R70, RZ, 0x8, R62 ;  /* 0x00000008ff467819 */ /* 0x000fe4000001163e */
[----:B------:R-:W-:Y:S02]  /*31fa0*/  LOP3.LUT R68, R68, 0xff, RZ, 0xc0, !PT ;  /* 0x000000ff44447812 */ /* 0x000fe400078ec0ff */
[----:B------:R-:W-:-:S02]  /*31fb0*/  LOP3.LUT R15, R60, 0xff, RZ, 0xc0, !PT ;  /* 0x000000ff3c0f7812 */ /* 0x000fc400078ec0ff */
[----:B------:R-:W-:Y:S02]  /*31fc0*/  LOP3.LUT R14, R14, 0xff, RZ, 0xc0, !PT ;  /* 0x000000ff0e0e7812 */ /* 0x000fe400078ec0ff */
[----:B------:R-:W-:Y:S02]  /*31fd0*/  LOP3.LUT R71, R62, 0xff, RZ, 0xc0, !PT ;  /* 0x000000ff3e477812 */ /* 0x000fe400078ec0ff */
[----:B------:R-:W-:Y:S02]  /*31fe0*/  SHF.R.U32.HI R76, RZ, 0x8, R63 ;  /* 0x00000008ff4c7819 */ /* 0x000fe4000001163f */
        /* <DEDUP_REMOVED lines=20> */
[----:B------:R-:W-:-:S02]  /*32130*/  F2FP.F16.E4M3.UNPACK_B R14, R13 ;  /* 0x0000000dff0e723e */ /* 0x000fc400020006ff */
[----:B------:R-:W-:Y:S02]  /*32140*/  PRMT R77, R76, 0x7054, R77 ;  /* 0x000070544c4d7816 */ /* 0x000fe4000000004d */
        /* <DEDUP_REMOVED lines=90> */
.L_x_1797:
[----:B------:R-:W-:Y:S05]  /*326f0*/  BSYNC B3 ;  /* 0x0000000000037941 */ /* 0x000fea0003800000 */
.L_x_1796:
[----:B------:R-:W-:Y:S02]  /*32700*/  R2UR UR4, R84 ;  /* 0x00000000540472ca */ /* 0x000fe400000e0000 */
[----:B------:R-:W-:-:S13]  /*32710*/  R2UR UR5, R85 ;  /* 0x00000000550572ca */ /* 0x000fda00000e0000 */
[----:B-----5:R0:W-:Y:S02]  /*32720*/  ST.E.128 desc[UR4][R64.64+0xa0], R12 ;  /* 0x0000a00c40007985 */ /* 0x0201e4000c101d04 */
.L_x_1775:
[----:B------:R-:W-:Y:S05]  /*32730*/  BSYNC B2 ;  /* 0x0000000000027941 */ /* 0x000fea0003800000 */
.L_x_1774:
[----:B------:R-:W-:Y:S02]  /*32740*/  R2UR UR4, R84 ;  /* 0x00000000540472ca */ /* 0x000fe400000e0000 */
[----:B------:R-:W-:-:S13]  /*32750*/  R2UR UR5, R85 ;  /* 0x00000000550572ca */ /* 0x000fda00000e0000 */
[----:B01234-:R-:W2:Y:S02]  /*32760*/  LD.E R12, desc[UR4][R36.64+0xc] ;  /* 0x00000c04240c7980 */ /* 0x01fea4000c101900 */
[----:B--2---:R-:W-:Y:S02]  /*32770*/  IMAD R13, R25, -0xa0, R12 ;  /* 0xffffff60190d7824 */ /* 0x004fe400078e020c */
[----:B------:R-:W-:-:S03]  /*32780*/  VIADD R12, R107, 0x80 ;  /* 0x000000806b0c7836 */ /* 0x000fc60000000000 */
[----:B------:R-:W-:-:S04]  /*32790*/  VIMNMX R13, R13, 0xa0, PT ;  /* 0x000000a00d0d7848 */ /* 0x000fc80003fe0100 */
[----:B------:R-:W-:-:S13]  /*327a0*/  ISETP.GE.AND P1, PT, R12, R13, PT ;  /* 0x0000000d0c00720c */ /* 0x000fda0003f26270 */
[----:B------:R-:W-:Y:S05]  /*327b0*/  @P1 BRA `(.L_x_1798) ;  /* 0x000000c4009c1947 */ /* 0x000fea0003800000 */
[----:B------:R-:W-:Y:S02]  /*327c0*/  R2UR UR4, R84 ;  /* 0x00000000540472ca */ /* 0x000fe400000e0000 */
[----:B------:R-:W-:-:S13]  /*327d0*/  R2UR UR5, R85 ;  /* 0x00000000550572ca */ /* 0x000fda00000e0000 */
[----:B-----5:R-:W2:Y:S01]  /*327e0*/  LD.E.U8 R62, desc[UR4][R40.64] ;  /* 0x00000004283e7980 */ /* 0x020ea2000c101100 */
[----:B------:R-:W-:Y:S01]  /*327f0*/  IADD3 R107, P1, R107, 0x80, RZ ;  /* 0x000000806b6b7810 */ /* 0x000fe20007f3e0ff */
[----:B------:R-:W-:Y:S01]  /*32800*/  BSSY B2, `(.L_x_1799) ;  /* 0x0000096000027945 */ /* 0x000fe20003800000 */
[----:B------:R-:W-:-:S03]  /*32810*/  IADD3 R72, P2, R109, R72, RZ ;  /* 0x000000486d487210 */ /* 0x000fc60007f5e0ff */
[----:B------:R-:W-:Y:S02]  /*32820*/  IMAD.X R111, RZ, RZ, R111, P1 ;  /* 0x000000ffff6f7224 */ /* 0x000fe400008e066f */
[----:B------:R-:W-:Y:S02]  /*32830*/  IMAD.X R73, R113, 0x1, R75, P2 ;  /* 0x0000000171497824 */ /* 0x000fe400010e064b */
[----:B------:R-:W-:Y:S02]  /*32840*/  IMAD R111, R111, R90, RZ ;  /* 0x0000005a6f6f7224 */ /* 0x000fe400078e02ff */
[----:B------:R-:W-:-:S04]  /*32850*/  IMAD.WIDE.U32 R72, R90, R107, R72 ;  /* 0x0000006b5a487225 */ /* 0x000fc800078e0048 */
[----:B------:R-:W-:Y:S01]  /*32860*/  IMAD R111, R91, R107, R111 ;  /* 0x0000006b5b6f7224 */ /* 0x000fe200078e026f */
        /* <DEDUP_REMOVED lines=13> */
[----:B-----5:R-:W-:Y:S01]  /*32940*/  IMAD.MOV.U32 R62, RZ, RZ, R14 ;  /* 0x000000ffff3e7224 */ /* 0x020fe200078e000e */
[----:B------:R-:W-:Y:S01]  /*32950*/  SHF.R.U32.HI R14, RZ, 0x8, R58 ;  /* 0x00000008ff0e7819 */ /* 0x000fe2000001163a */
[----:B------:R-:W-:Y:S01]  /*32960*/  IMAD.MOV.U32 R63, RZ, RZ, R15 ;  /* 0x000000ffff3f7224 */ /* 0x000fe200078e000f */
        /* <DEDUP_REMOVED lines=20> */
[----:B------:R-:W-:Y:S02]  /*32ab0*/  LOP3.LUT R68, R68, 0xff, RZ, 0xc0, !PT ;  /* 0x000000ff44447812 */ /* 0x000fe400078ec0ff */
[----:B------:R-:W-:Y:S02]  /*32ac0*/  SHF.R.U32.HI R70, RZ, 0x10, R59 ;  /* 0x00000010ff467819 */ /* 0x000fe4000001163b */
[----:B------:R-:W-:-:S02]  /*32ad0*/  PRMT R15, R14, 0x7054, R15 ;  /* 0x000070540e0f7816 */ /* 0x000fc4000000000f */
[----:B------:R-:W-:Y:S02]  /*32ae0*/  PRMT R67, R66, 0x7054, R67 ;  /* 0x0000705442437816 */ /* 0x000fe40000000043 */
[----:B------:R-:W-:Y:S02]  /*32af0*/  PRMT R69, R68, 0x7054, R69 ;  /* 0x0000705444457816 */ /* 0x000fe40000000045 */
[----:B------:R-:W-:Y:S02]  /*32b00*/  LOP3.LUT R64, R70, 0xff, RZ, 0xc0, !PT ;  /* 0x000000ff46407812 */ /* 0x000fe400078ec0ff */
[----:B------:R-:W-:Y:S02]  /*32b10*/  LOP3.LUT R58, R15, 0xff000000, R58, 0xf8, !PT ;  /* 0xff0000000f3a7812 */ /* 0x000fe400078ef83a */
[----:B------:R-:W-:Y:S02]  /*32b20*/  LOP3.LUT R67, R67, 0xff000000, R56, 0xf8, !PT ;  /* 0xff00000043437812 */ /* 0x000fe400078ef838 */
[----:B------:R-:W-:-:S02]  /*32b30*/  F2FP.F16.E4M3.UNPACK_B R14, R13 ;  /* 0x0000000dff0e723e */ /* 0x000fc400020006ff */
[----:B------:R-:W-:Y:S02]  /*32b40*/  LOP3.LUT R69, R69, 0xff000000, R57, 0xf8, !PT ;  /* 0xff00000045457812 */ /* 0x000fe400078ef839 */
[----:B------:R-:W-:Y:S01]  /*32b50*/  PRMT R65, R64, 0x7054, R65 ;  /* 0x0000705440417816 */ /* 0x000fe20000000041 */
[--C-:B------:R-:W-:Y:S01]  /*32b60*/  HADD2.F32 R15, -RZ, R14.reuse.H0_H0 ;  /* 0x2000000eff0f7230 */ /* 0x100fe20000004100 */
[----:B------:R-:W-:Y:S01]  /*32b70*/  F2FP.F16.E4M3.UNPACK_B R56, R67.H1 ;  /* 0x00000043ff38723e */ /* 0x000fe200030006ff */
[----:B------:R-:W-:Y:S01]  /*32b80*/  HADD2.F32 R14, -RZ, R14.H1_H1 ;  /* 0x3000000eff0e7230 */ /* 0x000fe20000004100 */
[----:B------:R-:W-:Y:S02]  /*32b90*/  F2FP.F16.E4M3.UNPACK_B R57, R58.H1 ;  /* 0x0000003aff39723e */ /* 0x000fe400030006ff */
[----:B------:R-:W-:Y:S01]  /*32ba0*/  F2FP.F16.E4M3.UNPACK_B R13, R13.H1 ;  /* 0x0000000dff0d723e */ /* 0x000fe200030006ff */
[--C-:B------:R-:W-:Y:S01]  /*32bb0*/  HADD2.F32 R64, -RZ, R56.reuse.H0_H0 ;  /* 0x20000038ff407230 */ /* 0x100fe20000004100 */
[----:B------:R-:W-:Y:S01]  /*32bc0*/  LOP3.LUT R65, R65, 0xff000000, R59, 0xf8, !PT ;  /* 0xff00000041417812 */ /* 0x000fe200078ef83b */
[----:B------:R-:W-:Y:S01]  /*32bd0*/  HADD2.F32 R66, -RZ, R56.H1_H1 ;  /* 0x30000038ff427230 */ /* 0x000fe20000004100 */
[----:B------:R-:W-:Y:S01]  /*32be0*/  F2FP.F16.E4M3.UNPACK_B R67, R67 ;  /* 0x00000043ff43723e */ /* 0x000fe200020006ff */
[----:B------:R-:W-:-:S02]  /*32bf0*/  HADD2.F32 R59, -RZ, R57.H0_H0 ;  /* 0x20000039ff3b7230 */ /* 0x000fc40000004100 */
[C---:B------:R-:W-:Y:S01]  /*32c00*/  FMUL.FTZ R68, R14.reuse, R64 ;  /* 0x000000400e447220 */ /* 0x040fe20000410000 */
[----:B------:R-:W-:Y:S01]  /*32c10*/  HADD2.F32 R56, -RZ, R13.H1_H1 ;  /* 0x3000000dff387230 */ /* 0x000fe20000004100 */
[----:B------:R-:W-:Y:S01]  /*32c20*/  F2FP.F16.E4M3.UNPACK_B R58, R58 ;  /* 0x0000003aff3a723e */ /* 0x000fe200020006ff */
[----:B------:R-:W-:Y:S02]  /*32c30*/  HADD2.F32 R57, -RZ, R57.H1_H1 ;  /* 0x30000039ff397230 */ /* 0x000fe40000004100 */
[-C--:B------:R-:W-:Y:S01]  /*32c40*/  FMUL.FTZ R71, R14, R59.reuse ;  /* 0x0000003b0e477220 */ /* 0x080fe20000410000 */
[----:B------:R-:W-:Y:S02]  /*32c50*/  HADD2.F32 R13, -RZ, R13.H0_H0 ;  /* 0x2000000dff0d7230 */ /* 0x000fe40000004100 */
[C---:B------:R-:W-:Y:S01]  /*32c60*/  FMUL.FTZ R14, R56.reuse, R66 ;  /* 0x00000042380e7220 */ /* 0x040fe20000410000 */
[C---:B------:R-:W-:Y:S01]  /*32c70*/  FFMA.FTZ R68, R15.reuse, R59, -R68 ;  /* 0x0000003b0f447223 */ /* 0x040fe20000010844 */
[-C--:B------:R-:W-:Y:S01]  /*32c80*/  FMUL.FTZ R59, R56, R57.reuse ;  /* 0x00000039383b7220 */ /* 0x080fe20000410000 */
        /* <DEDUP_REMOVED lines=24> */
[----:B------:R-:W-:Y:S01]  /*32e10*/  FMUL.FTZ R15, R15, R56 ;  /* 0x000000380f0f7220 */ /* 0x000fe20000410000 */
[----:B------:R-:W-:Y:S01]  /*32e20*/  F2FP.F16.E4M3.UNPACK_B R62, R62.H1 ;  /* 0x0000003eff3e723e */ /* 0x000fe200030006ff */
[----:B------:R-:W-:-:S02]  /*32e30*/  HADD2.F32 R57, -RZ, R69.H0_H0 ;  /* 0x20000045ff397230 */ /* 0x000fc40000004100 */
[C---:B------:R-:W-:Y:S01]  /*32e40*/  FFMA.FTZ R76, R63.reuse, R56, -R72 ;  /* 0x000000383f4c7223 */ /* 0x040fe20000010848 */
[--C-:B------:R-:W-:Y:S02]  /*32e50*/  HADD2.F32 R14, -RZ, R13.reuse.H0_H0 ;  /* 0x2000000dff0e7230 */ /* 0x100fe40000004100 */
[----:B------:R-:W-:Y:S01]  /*32e60*/  FFMA.FTZ R77, R63, R64, R15 ;  /* 0x000000403f4d7223 */ /* 0x000fe2000001000f */
[----:B------:R-:W-:Y:S02]  /*32e70*/  HADD2.F32 R13, -RZ, R13.H1_H1 ;  /* 0x3000000dff0d7230 */ /* 0x000fe40000004100 */
[----:B------:R-:W-:Y:S02]  /*32e80*/  HADD2.F32 R56, -RZ, R65.H0_H0 ;  /* 0x20000041ff387230 */ /* 0x000fe40000004100 */
        /* <DEDUP_REMOVED lines=16> */
[----:B------:R-:W-:Y:S01]  /*32f90*/  F2FP.SATFINITE.E4M3.F32.PACK_AB_MERGE_C R76, R77, R76, RZ ;  /* 0x0000004c4d4c723e */ /* 0x000fe200048070ff */
[--C-:B------:R-:W-:Y:S01]  /*32fa0*/  HADD2.F32 R15, -RZ, R13.reuse.H1_H1 ;  /* 0x3000000dff0f7230 */ /* 0x100fe20000004100 */
[----:B------:R-:W-:Y:S01]  /*32fb0*/  F2FP.SATFINITE.E4M3.F32.PACK_AB_MERGE_C R65, R72, R65, RZ ;  /* 0x000000414841723e */ /* 0x000fe200048070ff */
[----:B------:R-:W-:Y:S01]  /*32fc0*/  HADD2.F32 R14, -RZ, R13.H0_H0 ;  /* 0x2000000dff0e7230 */ /* 0x000fe20000004100 */
[----:B------:R-:W-:Y:S01]  /*32fd0*/  F2FP.SATFINITE.E4M3.F32.PACK_AB_MERGE_C R75, R75, R74, R76 ;  /* 0x0000004a4b4b723e */ /* 0x000fe2000480704c */
[----:B------:R-:W-:-:S02]  /*32fe0*/  HADD2.F32 R67, -RZ, R67.H0_H0 ;  /* 0x20000043ff437230 */ /* 0x000fc40000004100 */
        /* <DEDUP_REMOVED lines=16> */
.L_x_1802:
[----:B------:R-:W-:Y:S05]  /*330f0*/  BSYNC B3 ;  /* 0x0000000000037941 */ /* 0x000fea0003800000 */
.L_x_1801:
[C---:B------:R-:W-:Y:S02]  /*33100*/  R2UR UR4, R84.reuse ;  /* 0x00000000540472ca */ /* 0x040fe400000e0000 */
[C---:B------:R-:W-:Y:S02]  /*33110*/  R2UR UR5, R85.reuse ;  /* 0x00000000550572ca */ /* 0x040fe400000e0000 */
[----:B------:R-:W-:Y:S02]  /*33120*/  R2UR UR6, R84 ;  /* 0x00000000540672ca */ /* 0x000fe400000e0000 */
[----:B------:R-:W-:-:S09]  /*33130*/  R2UR UR7, R85 ;  /* 0x00000000550772ca */ /* 0x000fd200000e0000 */
[----:B-----5:R0:W-:Y:S04]  /*33140*/  ST.E.128 desc[UR4][R60.64], R12 ;  /* 0x0000000c3c007985 */ /* 0x0201e8000c101d04 */
[----:B------:R0:W5:Y:S02]  /*33150*/  LD.E.U8 R62, desc[UR6][R40.64] ;  /* 0x00000006283e7980 */ /* 0x000164000c101100 */
.L_x_1800:
[----:B------:R-:W-:Y:S05]  /*33160*/  BSYNC B2 ;  /* 0x0000000000027941 */ /* 0x000fea0003800000 */
.L_x_1799:
[----:B-----5:R-:W-:Y:S01]  /*33170*/  LOP3.LUT P1, RZ, R62, 0x2, RZ, 0xc0, !PT ;  /* 0x000000023eff7812 */ /* 0x020fe2000782c0ff */
[----:B------:R-:W-:-:S12]  /*33180*/  BSSY B2, `(.L_x_1803) ;  /* 0x000008b000027945 */ /* 0x000fd80003800000 */
[----:B------:R-:W-:Y:S05]  /*33190*/  @!P1 BRA `(.L_x_1804) ;  /* 0x0000000800249947 */ /* 0x000fea0003800000 */
[----:B------:R-:W-:Y:S02]  /*331a0*/  R2UR UR4, R84 ;  /* 0x00000000540472ca */ /* 0x000fe400000e0000 */
[----:B------:R-:W-:-:S13]  /*331b0*/  R2UR UR5, R85 ;  /* 0x00000000550572ca */ /* 0x000fda00000e0000 */
[----:B0-----:R-:W2:Y:S01]  /*331c0*/  LD.E.U8 R14, desc[UR4][R36.64+0x18] ;  /* 0x00001804240e7980 */ /* 0x001ea2000c101100 */
        /* <DEDUP_REMOVED lines=127> */
.L_x_1806:
[----:B------:R-:W-:Y:S05]  /*339c0*/  BSYNC B3 ;  /* 0x0000000000037941 */ /* 0x000fea0003800000 */
.L_x_1805:
[C---:B------:R-:W-:Y:S02]  /*339d0*/  R2UR UR4, R84.reuse ;  /* 0x00000000540472ca */ /* 0x040fe400000e0000 */
[C---:B------:R-:W-:Y:S02]  /*339e0*/  R2UR UR5, R85.reuse ;  /* 0x00000000550572ca */ /* 0x040fe400000e0000 */
[----:B------:R-:W-:Y:S02]  /*339f0*/  R2UR UR6, R84 ;  /* 0x00000000540672ca */ /* 0x000fe400000e0000 */
[----:B------:R-:W-:-:S09]  /*33a00*/  R2UR UR7, R85 ;  /* 0x00000000550772ca */ /* 0x000fd200000e0000 */
[----:B-----5:R1:W-:Y:S04]  /*33a10*/  ST.E.128 desc[UR4][R60.64+0x20], R12 ;  /* 0x0000200c3c007985 */ /* 0x0203e8000c101d04 */
[----:B------:R1:W5:Y:S02]  /*33a20*/  LD.E.U8 R62, desc[UR6][R40.64] ;  /* 0x00000006283e7980 */ /* 0x000364000c101100 */
.L_x_1804:
[----:B------:R-:W-:Y:S05]  /*33a30*/  BSYNC B2 ;  /* 0x0000000000027941 */ /* 0x000fea0003800000 */
.L_x_1803:
        /* <DEDUP_REMOVED lines=133> */
.L_x_1810:
[----:B------:R-:W-:Y:S05]  /*34290*/  BSYNC B3 ;  /* 0x0000000000037941 */ /* 0x000fea0003800000 */
.L_x_1809:
[C---:B------:R-:W-:Y:S02]  /*342a0*/  R2UR UR4, R84.reuse ;  /* 0x00000000540472ca */ /* 0x040fe400000e0000 */
[C---:B------:R-:W-:Y:S02]  /*342b0*/  R2UR UR5, R85.reuse ;  /* 0x00000000550572ca */ /* 0x040fe400000e0000 */
[----:B------:R-:W-:Y:S02]  /*342c0*/  R2UR UR6, R84 ;  /* 0x00000000540672ca */ /* 0x000fe400000e0000 */
[----:B------:R-:W-:-:S09]  /*342d0*/  R2UR UR7, R85 ;  /* 0x00000000550772ca */ /* 0x000fd200000e0000 */
[----:B-----5:R2:W-:Y:S04]  /*342e0*/  ST.E.128 desc[UR4][R60.64+0x40], R12 ;  /* 0x0000400c3c007985 */ /* 0x0205e8000c101d04 */
[----:B------:R2:W5:Y:S02]  /*342f0*/  LD.E.U8 R62, desc[UR6][R40.64] ;  /* 0x00000006283e7980 */ /* 0x000564000c101100 */
.L_x_1808:
[----:B------:R-:W-:Y:S05]  /*34300*/  BSYNC B2 ;  /* 0x0000000000027941 */ /* 0x000fea0003800000 */
.L_x_1807:
        /* <DEDUP_REMOVED lines=133> */
.L_x_1814:
[----:B------:R-:W-:Y:S05]  /*34b60*/  BSYNC B3 ;  /* 0x0000000000037941 */ /* 0x000fea0003800000 */
.L_x_1813:
[C---:B------:R-:W-:Y:S02]  /*34b70*/  R2UR UR4, R84.reuse ;  /* 0x00000000540472ca */ /* 0x040fe400000e0000 */
[C---:B------:R-:W-:Y:S02]  /*34b80*/  R2UR UR5, R85.reuse ;  /* 0x00000000550572ca */ /* 0x040fe400000e0000 */
[----:B------:R-:W-:Y:S02]  /*34b90*/  R2UR UR6, R84 ;  /* 0x00000000540672ca */ /* 0x000fe400000e0000 */
[----:B------:R-:W-:-:S09]  /*34ba0*/  R2UR UR7, R85 ;  /* 0x00000000550772ca */ /* 0x000fd200000e0000 */
[----:B-----5:R3:W-:Y:S04]  /*34bb0*/  ST.E.128 desc[UR4][R60.64+0x60], R12 ;  /* 0x0000600c3c007985 */ /* 0x0207e8000c101d04 */
[----:B------:R3:W5:Y:S02]  /*34bc0*/  LD.E.U8 R62, desc[UR6][R40.64] ;  /* 0x00000006283e7980 */ /* 0x000764000c101100 */
.L_x_1812:
[----:B------:R-:W-:Y:S05]  /*34bd0*/  BSYNC B2 ;  /* 0x0000000000027941 */ /* 0x000fea0003800000 */
.L_x_1811:
        /* <DEDUP_REMOVED lines=133> */
.L_x_1818:
[----:B------:R-:W-:Y:S05]  /*35430*/  BSYNC B3 ;  /* 0x0000000000037941 */ /* 0x000fea0003800000 */
.L_x_1817:
[C---:B------:R-:W-:Y:S02]  /*35440*/  R2UR UR4, R84.reuse ;  /* 0x00000000540472ca */ /* 0x040fe400000e0000 */
[C---:B------:R-:W-:Y:S02]  /*35450*/  R2UR UR5, R85.reuse ;  /* 0x00000000550572ca */ /* 0x040fe400000e0000 */
[----:B------:R-:W-:Y:S02]  /*35460*/  R2UR UR6, R84 ;  /* 0x00000000540672ca */ /* 0x000fe400000e0000 */
[----:B------:R-:W-:-:S09]  /*35470*/  R2UR UR7, R85 ;  /* 0x00000000550772ca */ /* 0x000fd200000e0000 */
[----:B-----5:R4:W-:Y:S04]  /*35480*/  ST.E.128 desc[UR4][R60.64+0x80], R12 ;  /* 0x0000800c3c007985 */ /* 0x0209e8000c101d04 */
[----:B------:R4:W5:Y:S02]  /*35490*/  LD.E.U8 R62, desc[UR6][R40.64] ;  /* 0x00000006283e7980 */ /* 0x000964000c101100 */
.L_x_1816:
[----:B------:R-:W-:Y:S05]  /*354a0*/  BSYNC B2 ;  /* 0x0000000000027941 */ /* 0x000fea0003800000 */
.L_x_1815:
[----:B-----5:R-:W-:-:S13]  /*354b0*/  LOP3.LUT P1, RZ, R62, 0x20, RZ, 0xc0, !PT ;  /* 0x000000203eff7812 */ /* 0x020fda000782c0ff */
[----:B------:R-:W-:Y:S05]  /*354c0*/  @!P1 BRA `(.L_x_1798) ;  /* 0x0000009800589947 */ /* 0x000fea0003800000 */
[----:B------:R-:W-:Y:S02]  /*354d0*/  R2UR UR4, R84 ;  /* 0x00000000540472ca */ /* 0x000fe400000e0000 */
[----:B------:R-:W-:-:S13]  /*354e0*/  R2UR UR5, R85 ;  /* 0x00000000550572ca */ /* 0x000fda00000e0000 */
[----:B------:R-:W2:Y:S01]  /*354f0*/  LD.E.U8 R36, desc[UR4][R36.64+0x18] ;  /* 0x0000180424247980 */ /* 0x000ea2000c101100 */
[----:B------:R-:W-:-:S05]  /*35500*/  VIADD R102, R102, 0x7000 ;  /* 0x0000700066667836 */ /* 0x000fca0000000000 */
[--C-:B01234-:R-:W-:Y:S02]  /*35510*/  IADD3 R12, P1, P2, R38, R103, R102.reuse ;  /* 0x00000067260c7210 */ /* 0x11ffe40007a3e066 */
[----:B------:R-:W-:-:S04]  /*35520*/  SHF.R.S32.HI R38, RZ, 0x1f, R102 ;  /* 0x0000001fff267819 */ /* 0x000fc80000011466 */
[----:B------:R-:W-:Y:S01]  /*35530*/  IADD3.X R13, R39, R105, R38, P1, P2 ;  /* 0x00000069270d7210 */ /* 0x000fe20000fe4426 */
[----:B------:R-:W-:Y:S05]  /*35540*/  BSSY B2, `(.L_x_1819) ;  /* 0x000007b000027945 */ /* 0x000fea0003800000 */
[----:B------:R-:W5:Y:S01]  /*35550*/  LD.E.128 R12, desc[UR4][R12.64] ;  /* 0x000000040c0c7980 */ /* 0x000f62000c101d00 */
[----:B------:R-:W-:-:S13]  /*35560*/  LOP3.LUT P1, RZ, R36, 0x20, RZ, 0xc0, !PT ;  /* 0x0000002024ff7812 */ /* 0x000fda000782c0ff */
        /* <DEDUP_REMOVED lines=120> */
.L_x_1820:
[----:B------:R-:W-:Y:S05]  /*35cf0*/  BSYNC B2 ;  /* 0x0000000000027941 */ /* 0x000fea0003800000 */
.L_x_1819:
[----:B------:R-:W-:Y:S02]  /*35d00*/  R2UR UR4, R84 ;  /* 0x00000000540472ca */ /* 0x000fe400000e0000 */
[----:B------:R-:W-:-:S13]  /*35d10*/  R2UR UR5, R85 ;  /* 0x00000000550572ca */ /* 0x000fda00000e0000 */
[----:B-----5:R0:W-:Y:S01]  /*35d20*/  ST.E.128 desc[UR4][R60.64+0xa0], R12 ;  /* 0x0000a00c3c007985 */ /* 0x0201e2000c101d04 */
[----:B------:R-:W-:Y:S05]  /*35d30*/  BRA `(.L_x_1798) ;  /* 0x00000090003c7947 */ /* 0x000fea0003800000 */
.L_x_1765:
[C---:B------:R-:W-:Y:S01]  /*35d40*/  R2UR UR10, R84.reuse ;  /* 0x00000000540a72ca */ /* 0x040fe200000e0000 */
[----:B------:R0:W5:Y:S01]  /*35d50*/  LDL.64 R76, [R82+0x10] ;  /* 0x00001000524c7983 */ /* 0x0001620000100a00 */
[C---:B------:R-:W-:Y:S02]  /*35d60*/  R2UR UR11, R85.reuse ;  /* 0x00000000550b72ca */ /* 0x040fe400000e0000 */
[C---:B------:R-:W-:Y:S02]  /*35d70*/  R2UR UR8, R84.reuse ;  /* 0x00000000540872ca */ /* 0x040fe400000e0000 */
[C---:B------:R-:W-:Y:S02]  /*35d80*/  R2UR UR9, R85.reuse ;  /* 0x00000000550972ca */ /* 0x040fe400000e0000 */
[----:B------:R-:W-:Y:S02]  /*35d90*/  R2UR UR4, R84 ;  /* 0x00000000540472ca */ /* 0x000fe400000e0000 */
[----:B------:R-:W-:-:S02]  /*35da0*/  R2UR UR5, R85 ;  /* 0x00000000550572ca */ /* 0x000fc400000e0000 */
[C---:B------:R-:W-:Y:S02]  /*35db0*/  R2UR UR6, R84.reuse ;  /* 0x00000000540672ca */ /* 0x040fe400000e0000 */
[----:B------:R-:W-:Y:S01]  /*35dc0*/  R2UR UR7, R85 ;  /* 0x00000000550772ca */ /* 0x000fe200000e0000 */
[----:B-----5:R-:W2:Y:S04]  /*35dd0*/  LD.E R14, desc[UR10][R102.64+0xc] ;  /* 0x00000c0a660e7980 */ /* 0x020ea8000c101900 */
[----:B------:R-:W3:Y:S04]  /*35de0*/  LD.E R12, desc[UR8][R102.64+0x14] ;  /* 0x00001408660c7980 */ /* 0x000ee8000c101900 */
[----:B------:R-:W4:Y:S04]  /*35df0*/  LD.E.64 R92, desc[UR4][R102.64+0xa0] ;  /* 0x0000a004665c7980 */ /* 0x000f28000c101b00 */
[----:B------:R-:W4:Y:S01]  /*35e00*/  LD.E.64 R94, desc[UR6][R102.64+0xc0] ;  /* 0x0000c006665e7980 */ /* 0x000f22000c101b00 */
[----:B------:R-:W-:-:S02]  /*35e10*/  R2UR UR12, R84 ;  /* 0x00000000540c72ca */ /* 0x000fc400000e0000 */
[----:B------:R-:W-:Y:S01]  /*35e20*/  R2UR UR13, R85 ;  /* 0x00000000550d72ca */ /* 0x000fe200000e0000 */
[----:B------:R0:W5:Y:S01]  /*35e30*/  LD.E.64 R78, desc[UR4][R102.64+0x98] ;  /* 0x00009804664e7980 */ /* 0x000162000c101b00 */
[----:B------:R-:W-:Y:S03]  /*35e40*/  BSSY B2, `(.L_x_1821) ;  /* 0x0000052000027945 */ /* 0x000fe60003800000 */
[----:B------:R0:W5:Y:S04]  /*35e50*/  LD.E.64 R96, desc[UR6][R102.64+0xa8] ;  /* 0x0000a80666607980 */ /* 0x000168000c101b00 */
[----:B------:R0:W5:Y:S04]  /*35e60*/  LD.E.64 R100, desc[UR8][R102.64+0xb8] ;  /* 0x0000b80866647980 */ /* 0x000168000c101b00 */
[----:B------:R0:W5:Y:S01]  /*35e70*/  LD.E.U8 R110, desc[UR12][R102.64+0x19] ;  /* 0x0000190c666e7980 */ /* 0x000162000c101100 */
[----:B------:R-:W-:-:S02]  /*35e80*/  CS2R R48, SRZ ;  /* 0x0000000000307805 */ /* 0x000fc4000001ff00 */
[----:B------:R-:W-:Y:S02]  /*35e90*/  CS2R R30, SRZ ;  /* 0x00000000001e7805 */ /* 0x000fe4000001ff00 */
[----:B------:R-:W-:Y:S02]  /*35ea0*/  CS2R R34, SRZ ;  /* 0x0000000000227805 */ /* 0x000fe4000001ff00 */
[----:B------:R-:W-:Y:S02]  /*35eb0*/  CS2R R36, SRZ ;  /* 0x0000000000247805 */ /* 0x000fe4000001ff00 */
[----:B------:R-:W-:Y:S02]  /*35ec0*/  CS2R R38, SRZ ;  /* 0x0000000000267805 */ /* 0x000fe4000001ff00 */
[----:B------:R-:W-:Y:S02]  /*35ed0*/  CS2R R40, SRZ ;  /* 0x0000000000287805 */ /* 0x000fe4000001ff00 */
[----:B------:R-:W-:Y:S01]  /*35ee0*/  CS2R R42, SRZ ;  /* 0x00000000002a7805 */ /* 0x000fe2000001ff00 */
[----:B------:R-:W5:Y:S01]  /*35ef0*/  LD.E.64 R102, desc[UR10][R102.64+0xc8] ;  /* 0x0000c80a66667980 */ /* 0x000f62000c101b00 */
        /* <DEDUP_REMOVED lines=13> */
[----:B--2---:R-:W-:Y:S01]  /*35fd0*/  IMAD R14, R25, -0xa0, R14 ;  /* 0xffffff60190e7824 */ /* 0x004fe200078e020e */
[----:B---3--:R-:W-:-:S04]  /*35fe0*/  LEA.HI R12, R12, R12, RZ, 0x1 ;  /* 0x0000000c0c0c7211 */ /* 0x008fc800078f08ff */
[----:B------:R-:W-:Y:S02]  /*35ff0*/  VIMNMX R14, R14, 0xa0, PT ;  /* 0x000000a00e0e7848 */ /* 0x000fe40003fe0100 */
[----:B------:R-:W-:-:S04]  /*36000*/  SHF.R.S32.HI R12, RZ, 0x1, R12 ;  /* 0x00000001ff0c7819 */ /* 0x000fc8000001140c */
[CC--:B------:R-:W-:Y:S01]  /*36010*/  ISETP.GE.AND P1, PT, R12.reuse, R14.reuse, PT ;  /* 0x0000000e0c00720c */ /* 0x0c0fe20003f26270 */
[-C--:B----4-:R-:W-:Y:S02]  /*36020*/  IMAD R15, R93, R25.reuse, RZ ;  /* 0x000000195d0f7224 */ /* 0x090fe400078e02ff */
[----:B------:R-:W-:Y:S02]  /*36030*/  IMAD R29, R95, R25, RZ ;  /* 0x000000195f1d7224 */ /* 0x000fe400078e02ff */
[----:B------:R-:W-:Y:S02]  /*36040*/  VIADD R13, R12, 0x80 ;  /* 0x000000800c0d7836 */ /* 0x000fe40000000000 */
[-C--:B------:R-:W-:Y:S02]  /*36050*/  IMAD R105, R92, R33.reuse, R15 ;  /* 0x000000215c697224 */ /* 0x080fe400078e020f */
[----:B------:R-:W-:Y:S02]  /*36060*/  IMAD R107, R94, R33, R29 ;  /* 0x000000215e6b7224 */ /* 0x000fe400078e021d */
[----:B------:R-:W-:Y:S01]  /*36070*/  IMAD.WIDE.U32 R92, R92, R25, RZ ;  /* 0x000000195c5c7225 */ /* 0x000fe200078e00ff */
[----:B------:R-:W-:-:S03]  /*36080*/  ISETP.GE.AND P3, PT, R13, R14, PT ;  /* 0x0000000e0d00720c */ /* 0x000fc60003f66270 */
[----:B------:R-:W-:Y:S01]  /*36090*/  IMAD.WIDE.U32 R94, R94, R25, RZ ;  /* 0x000000195e5e7225 */ /* 0x000fe200078e00ff */
[----:B------:R-:W-:Y:S02]  /*360a0*/  CS2R R12, SRZ ;  /* 0x00000000000c7805 */ /* 0x000fe4000001ff00 */
[----:B------:R-:W-:Y:S02]  /*360b0*/  CS2R R14, SRZ ;  /* 0x00000000000e7805 */ /* 0x000fe4000001ff00 */
[----:B------:R-:W-:Y:S02]  /*360c0*/  CS2R R28, SRZ ;  /* 0x00000000001c7805 */ /* 0x000fe4000001ff00 */
[----:B------:R-:W-:Y:S01]  /*360d0*/  CS2R R32, SRZ ;  /* 0x0000000000207805 */ /* 0x000fe2000001ff00 */
[----:B------:R-:W-:Y:S02]  /*360e0*/  IMAD.IADD R105, R93, 0x1, R105 ;  /* 0x000000015d697824 */ /* 0x000fe400078e0269 */
[----:B------:R-:W-:Y:S01]  /*360f0*/  IMAD.IADD R111, R95, 0x1, R107 ;  /* 0x000000015f6f7824 */ /* 0x000fe200078e026b */
[----:B0-----:R-:W-:Y:S06]  /*36100*/  @P1 BRA `(.L_x_1822) ;  /* 0x0000000000941947 */ /* 0x001fec0003800000 */
[----:B-----5:R-:W-:Y:S02]  /*36110*/  LOP3.LUT R12, R110, 0x1, RZ, 0xc0, !PT ;  /* 0x000000016e0c7812 */ /* 0x020fe400078ec0ff */
[----:B------:R-:W-:Y:S02]  /*36120*/  CS2R R36, SRZ ;  /* 0x0000000000247805 */ /* 0x000fe4000001ff00 */
[----:B------:R-:W-:Y:S02]  /*36130*/  IADD3 R106, P5, R96, R92, RZ ;  /* 0x0000005c606a7210 */ /* 0x000fe40007fbe0ff */
[----:B------:R-:W-:Y:S02]  /*36140*/  CS2R R38, SRZ ;  /* 0x0000000000267805 */ /* 0x000fe4000001ff00 */
[----:B------:R-:W-:Y:S02]  /*36150*/  ISETP.NE.U32.AND P4, PT, R12, 0x1, PT ;  /* 0x000000010c00780c */ /* 0x000fe40003f85070 */
[----:B------:R-:W-:-:S02]  /*36160*/  CS2R R40, SRZ ;  /* 0x0000000000287805 */ /* 0x000fc4000001ff00 */
[----:B------:R-:W-:Y:S01]  /*36170*/  CS2R R42, SRZ ;  /* 0x00000000002a7805 */ /* 0x000fe2000001ff00 */
[----:B------:R-:W-:Y:S01]  /*36180*/  IMAD.X R107, R97, 0x1, R105, P5 ;  /* 0x00000001616b7824 */ /* 0x000fe200028e0669 */
[----:B------:R-:W-:Y:S02]  /*36190*/  R2P PR, R110, 0x6 ;  /* 0x000000066e007804 */ /* 0x000fe40000000000 */
[----:B------:R-:W-:Y:S02]  /*361a0*/  CS2R R44, SRZ ;  /* 0x00000000002c7805 */ /* 0x000fe4000001ff00 */
[----:B------:R-:W-:Y:S02]  /*361b0*/  IADD3 R108, P5, R102, R94, RZ ;  /* 0x0000005e666c7210 */ /* 0x000fe40007fbe0ff */
[----:B------:R-:W-:Y:S02]  /*361c0*/  CS2R R46, SRZ ;  /* 0x00000000002e7805 */ /* 0x000fe4000001ff00 */
[----:B------:R-:W-:-:S02]  /*361d0*/  CS2R R12, SRZ ;  /* 0x00000000000c7805 */ /* 0x000fc4000001ff00 */
[----:B------:R-:W-:Y:S02]  /*361e0*/  CS2R R14, SRZ ;  /* 0x00000000000e7805 */ /* 0x000fe4000001ff00 */
[----:B------:R-:W-:Y:S02]  /*361f0*/  CS2R R28, SRZ ;  /* 0x00000000001c7805 */ /* 0x000fe4000001ff00 */
[----:B------:R-:W-:Y:S02]  /*36200*/  CS2R R30, SRZ ;  /* 0x00000000001e7805 */ /* 0x000fe4000001ff00 */
[----:B------:R-:W-:Y:S02]  /*36210*/  CS2R R32, SRZ ;  /* 0x0000000000207805 */ /* 0x000fe4000001ff00 */
[----:B------:R-:W-:Y:S02]  /*36220*/  @!P4 R2UR UR4, R84 ;  /* 0x000000005404c2ca */ /* 0x000fe400000e0000 */
[----:B------:R-:W-:-:S02]  /*36230*/  CS2R R34, SRZ ;  /* 0x0000000000227805 */ /* 0x000fc4000001ff00 */
[----:B------:R-:W-:Y:S01]  /*36240*/  @!P4 R2UR UR5, R85 ;  /* 0x000000005505c2ca */ /* 0x000fe200000e0000 */
[----:B------:R-:W-:Y:S01]  /*36250*/  IMAD.X R109, R103, 0x1, R111, P5 ;  /* 0x00000001676d7824 */ /* 0x000fe200028e066f */
[C---:B------:R-:W-:Y:S02]  /*36260*/  @P1 R2UR UR8, R84.reuse ;  /* 0x00000000540812ca */ /* 0x040fe400000e0000 */
[C---:B------:R-:W-:Y:S02]  /*36270*/  @P1 R2UR UR9, R85.reuse ;  /* 0x00000000550912ca */ /* 0x040fe400000e0000 */
[C---:B------:R-:W-:Y:S02]  /*36280*/  @P2 R2UR UR12, R84.reuse ;  /* 0x00000000540c22ca */ /* 0x040fe400000e0000 */
[----:B------:R-:W-:Y:S02]  /*36290*/  @P2 R2UR UR13, R85 ;  /* 0x00000000550d22ca */ /* 0x000fe400000e0000 */
[----:B------:R-:W-:-:S02]  /*362a0*/  @!P4 R2UR UR6, R84 ;  /* 0x000000005406c2ca */ /* 0x000fc400000e0000 */
[C---:B------:R-:W-:Y:S01]  /*362b0*/  @!P4 R2UR UR7, R85.reuse ;  /* 0x000000005507c2ca */ /* 0x040fe200000e0000 */
[----:B------:R0:W5:Y:S01]  /*362c0*/  @!P4 LD.E.128 R36, desc[UR4][R106.64] ;  /* 0x000000046a24c980 */ /* 0x000162000c101d00 */
[C---:B------:R-:W-:Y:S02]  /*362d0*/  @P1 R2UR UR10, R84.reuse ;  /* 0x00000000540a12ca */ /* 0x040fe400000e0000 */
[C---:B------:R-:W-:Y:S01]  /*362e0*/  @P1 R2UR UR11, R85.reuse ;  /* 0x00000000550b12ca */ /* 0x040fe200000e0000 */
[----:B------:R0:W5:Y:S01]  /*362f0*/  @P1 LD.E.128 R40, desc[UR8][R106.64+0x20] ;  /* 0x000020086a281980 */ /* 0x000162000c101d00 */
[----:B------:R-:W-:Y:S02]  /*36300*/  @P2 R2UR UR14, R84 ;  /* 0x00000000540e22ca */ /* 0x000fe400000e0000 */
[----:B------:R-:W-:Y:S01]  /*36310*/  @P2 R2UR UR15, R85 ;  /* 0x00000000550f22ca */ /* 0x000fe200000e0000 */
[----:B------:R0:W5:Y:S04]  /*36320*/  @P2 LD.E.128 R44, desc[UR12][R106.64+0x40] ;  /* 0x0000400c6a2c2980 */ /* 0x000168000c101d00 */
[----:B------:R0:W5:Y:S04]  /*36330*/  @!P4 LD.E.128 R12, desc[UR6][R108.64] ;  /* 0x000000066c0cc980 */ /* 0x000168000c101d00 */
[----:B------:R0:W5:Y:S04]  /*36340*/  @P1 LD.E.128 R28, desc[UR10][R108.64+0x20] ;  /* 0x0000200a6c1c1980 */ /* 0x000168000c101d00 */
[----:B------:R0:W5:Y:S02]  /*36350*/  @P2 LD.E.128 R32, desc[UR14][R108.64+0x40] ;  /* 0x0000400e6c202980 */ /* 0x000164000c101d00 */
.L_x_1822:
[----:B------:R-:W-:Y:S05]  /*36360*/  BSYNC B2 ;  /* 0x0000000000027941 */ /* 0x000fea0003800000 */
.L_x_1821:
[----:B------:R-:W-:Y:S04]  /*36370*/  BSSY B2, `(.L_x_1823) ;  /* 0x0000027000027945 */ /* 0x000fe80003800000 */
[----:B------:R-:W-:Y:S05]  /*36380*/  @P3 BRA `(.L_x_1824) ;  /* 0x0000000000943947 */ /* 0x000fea0003800000 */
[----:B-----5:R-:W-:Y:S02]  /*36390*/  IADD3 R92, P4, P5, R96, R78, R92 ;  /* 0x0000004e605c7210 */ /* 0x020fe40007d9e05c */
[----:B------:R-:W-:Y:S02]  /*363a0*/  CS2R R60, SRZ ;  /* 0x00000000003c7805 */ /* 0x000fe4000001ff00 */
[C---:B------:R-:W-:Y:S02]  /*363b0*/  LOP3.LUT R48, R110.reuse, 0x1, RZ, 0xc0, !PT ;  /* 0x000000016e307812 */ /* 0x040fe400078ec0ff */
[----:B------:R-:W-:Y:S02]  /*363c0*/  CS2R R62, SRZ ;  /* 0x00000000003e7805 */ /* 0x000fe4000001ff00 */
[----:B------:R-:W-:Y:S02]  /*363d0*/  R2P PR, R110, 0x6 ;  /* 0x000000066e007804 */ /* 0x000fe40000000000 */
[----:B------:R-:W-:-:S02]  /*363e0*/  CS2R R64, SRZ ;  /* 0x0000000000407805 */ /* 0x000fc4000001ff00 */
[----:B------:R-:W-:Y:S02]  /*363f0*/  ISETP.NE.U32.AND P3, PT, R48, 0x1, PT ;  /* 0x000000013000780c */ /* 0x000fe40003f65070 */
[----:B------:R-:W-:Y:S02]  /*36400*/  CS2R R66, SRZ ;  /* 0x0000000000427805 */ /* 0x000fe4000001ff00 */
[----:B------:R-:W-:Y:S02]  /*36410*/  IADD3.X R93, R97, R79, R105, P4, P5 ;  /* 0x0000004f615d7210 */ /* 0x000fe400027ea469 */
[----:B------:R-:W-:Y:S02]  /*36420*/  CS2R R68, SRZ ;  /* 0x0000000000447805 */ /* 0x000fe4000001ff00 */
[----:B------:R-:W-:Y:S02]  /*36430*/  IADD3 R94, P4, P5, R102, R100, R94 ;  /* 0x00000064665e7210 */ /* 0x000fe40007d9e05e */
[----:B------:R-:W-:-:S02]  /*36440*/  CS2R R70, SRZ ;  /* 0x0000000000467805 */ /* 0x000fc4000001ff00 */
[----:B------:R-:W-:Y:S02]  /*36450*/  CS2R R48, SRZ ;  /* 0x0000000000307805 */ /* 0x000fe4000001ff00 */
[----:B------:R-:W-:Y:S02]  /*36460*/  CS2R R50, SRZ ;  /* 0x0000000000327805 */ /* 0x000fe4000001ff00 */
[----:B------:R-:W-:Y:S02]  /*36470*/  CS2R R52, SRZ ;  /* 0x0000000000347805 */ /* 0x000fe4000001ff00 */
[----:B------:R-:W-:Y:S02]  /*36480*/  CS2R R54, SRZ ;  /* 0x0000000000367805 */ /* 0x000fe4000001ff00 */
[----:B------:R-:W-:Y:S02]  /*36490*/  CS2R R56, SRZ ;  /* 0x0000000000387805 */ /* 0x000fe4000001ff00 */
[----:B------:R-:W-:-:S02]  /*364a0*/  @P1 R2UR UR8, R84 ;  /* 0x00000000540812ca */ /* 0x000fc400000e0000 */
[----:B------:R-:W-:Y:S02]  /*364b0*/  CS2R R58, SRZ ;  /* 0x00000000003a7805 */ /* 0x000fe4000001ff00 */
[C---:B------:R-:W-:Y:S02]  /*364c0*/  @!P3 R2UR UR4, R84.reuse ;  /* 0x000000005404b2ca */ /* 0x040fe400000e0000 */
[C---:B------:R-:W-:Y:S02]  /*364d0*/  @!P3 R2UR UR5, R85.reuse ;  /* 0x000000005505b2ca */ /* 0x040fe400000e0000 */
[C---:B------:R-:W-:Y:S02]  /*364e0*/  @P1 R2UR UR9, R85.reuse ;  /* 0x00000000550912ca */ /* 0x040fe400000e0000 */
[----:B------:R-:W-:Y:S02]  /*364f0*/  @P2 R2UR UR12, R84 ;  /* 0x00000000540c22ca */ /* 0x000fe400000e0000 */
[----:B------:R-:W-:-:S02]  /*36500*/  @P2 R2UR UR13, R85 ;  /* 0x00000000550d22ca */ /* 0x000fc400000e0000 */
[C---:B------:R-:W-:Y:S02]  /*36510*/  @!P3 R2UR UR6, R84.reuse ;  /* 0x000000005406b2ca */ /* 0x040fe400000e0000 */
[C---:B------:R-:W-:Y:S02]  /*36520*/  @!P3 R2UR UR7, R85.reuse ;  /* 0x000000005507b2ca */ /* 0x040fe400000e0000 */
[C---:B------:R-:W-:Y:S01]  /*36530*/  @P1 R2UR UR10, R84.reuse ;  /* 0x00000000540a12ca */ /* 0x040fe200000e0000 */
[----:B------:R1:W5:Y:S01]  /*36540*/  @!P3 LD.E.128 R60, desc[UR4][R92.64] ;  /* 0x000000045c3cb980 */ /* 0x000362000c101d00 */
[C---:B------:R-:W-:Y:S02]  /*36550*/  @P1 R2UR UR11, R85.reuse ;  /* 0x00000000550b12ca */ /* 0x040fe400000e0000 */
[----:B------:R-:W-:Y:S01]  /*36560*/  @P2 R2UR UR14, R84 ;  /* 0x00000000540e22ca */ /* 0x000fe200000e0000 */
[----:B------:R1:W5:Y:S01]  /*36570*/  @P1 LD.E.128 R64, desc[UR8][R92.64+0x20] ;  /* 0x000020085c401980 */ /* 0x000362000c101d00 */
[----:B------:R-:W-:-:S02]  /*36580*/  @P2 R2UR UR15, R85 ;  /* 0x00000000550f22ca */ /* 0x000fc400000e0000 */
[----:B------:R-:W-:Y:S01]  /*36590*/  IADD3.X R95, R103, R101, R111, P4, P5 ;  /* 0x00000065675f7210 */ /* 0x000fe200027ea46f */
[----:B------:R1:W5:Y:S04]  /*365a0*/  @P2 LD.E.128 R68, desc[UR12][R92.64+0x40] ;  /* 0x0000400c5c442980 */ /* 0x000368000c101d00 */
[----:B------:R1:W5:Y:S04]  /*365b0*/  @!P3 LD.E.128 R48, desc[UR6][R94.64] ;  /* 0x000000065e30b980 */ /* 0x000368000c101d00 */
[----:B------:R1:W5:Y:S04]  /*365c0*/  @P1 LD.E.128 R52, desc[UR10][R94.64+0x20] ;  /* 0x0000200a5e341980 */ /* 0x000368000c101d00 */
[----:B------:R1:W5:Y:S02]  /*365d0*/  @P2 LD.E.128 R56, desc[UR14][R94.64+0x40] ;  /* 0x0000400e5e382980 */ /* 0x000364000c101d00 */
.L_x_1824:
[----:B------:R-:W-:Y:S05]  /*365e0*/  BSYNC B2 ;  /* 0x0000000000027941 */ /* 0x000fea0003800000 */
.L_x_1823:
[----:B------:R-:W-:Y:S01]  /*365f0*/  R2UR UR4, R84 ;  /* 0x00000000540472ca */ /* 0x000fe200000e0000 */
[----:B-----5:R2:W5:Y:S01]  /*36600*/  LDL R78, [R83] ;  /* 0x00000000534e7983 */ /* 0x0205620000100800 */
[----:B------:R-:W-:-:S03]  /*36610*/  R2UR UR5, R85 ;  /* 0x00000000550572ca */ /* 0x000fc600000e0000 */
[----:B------:R2:W5:Y:S10]  /*36620*/  LDL R79, [R83+0x4] ;  /* 0x00000400534f7983 */ /* 0x0005740000100800 */
[----:B-1----:R-:W3:Y:S01]  /*36630*/  LD.E R92, desc[UR4][R76.64+0x1c] ;  /* 0x00001c044c5c7980 */ /* 0x002ee2000c101900 */
[----:B------:R-:W-:Y:S01]  /*36640*/  BSSY B2, `(.L_x_1825) ;  /* 0x0000005000027945 */ /* 0x000fe20003800000 */
[----:B---3--:R-:W-:-:S04]  /*36650*/  LOP3.LUT R92, R92, 0x1, RZ, 0xfc, !PT ;  /* 0x000000015c5c7812 */ /* 0x008fc800078efcff */
[----:B------:R-:W-:-:S13]  /*36660*/  ISETP.NE.AND P1, PT, R92, 0x3, PT ;  /* 0x000000035c00780c */ /* 0x000fda0003f25270 */
[----:B--2---:R-:W-:Y:S05]  /*36670*/  @!P1 BRA `(.L_x_1826) ;  /* 0x0000000000049947 */ /* 0x004fea0003800000 */
[----:B------:R-:W-:Y:S01]  /*36680*/  BPT.TRAP 0x1 ;  /* 0x000000040000795c */ /* 0x000fe20000300000 */
.L_x_1826:
[----:B------:R-:W-:Y:S05]  /*36690*/  BSYNC B2 ;  /* 0x0000000000027941 */ /* 0x000fea0003800000 */
.L_x_1825:
[----:B------:R-:W-:Y:S02]  /*366a0*/  R2UR UR4, R84 ;  /* 0x00000000540472ca */ /* 0x000fe400000e0000 */
[----:B------:R-:W-:-:S13]  /*366b0*/  R2UR UR5, R85 ;  /* 0x00000000550572ca */ /* 0x000fda00000e0000 */
[----:B------:R-:W2:Y:S01]  /*366c0*/  LD.E.64 R76, desc[UR4][R76.64+0x8] ;  /* 0x000008044c4c7980 */ /* 0x000ea2000c101b00 */
[----:B-----5:R-:W-:Y:S01]  /*366d0*/  SHF.L.U32 R79, R79, 0x1f, RZ ;  /* 0x0000001f4f4f7819 */ /* 0x020fe200000006ff */
[----:B------:R-:W-:Y:S01]  /*366e0*/  BSSY B2, `(.L_x_1827) ;  /* 0x0000005000027945 */ /* 0x000fe20003800000 */
[----:B--2---:R-:W-:-:S05]  /*366f0*/  MOV R93, R76 ;  /* 0x0000004c005d7202 */ /* 0x004fca0000000f00 */
[----:B------:R-:W-:-:S04]  /*36700*/  IMAD R78, R78, 0x8, R93 ;  /* 0x000000084e4e7824 */ /* 0x000fc800078e025d */
[----:B------:R-:W1:Y:S02]  /*36710*/  SYNCS.PHASECHK.TRANS64.TRYWAIT P1, [R78+URZ], R79 ;  /* 0x0000004f4e0075a7 */ /* 0x000e64000802017f */
[----:B-1----:R-:W-:Y:S05]  /*36720*/  @!P1 BRA `(.L_x_1828) ;  /* 0x0000008800389947 */ /* 0x002fea0003800000 */
.L_x_1879:
[----:B------:R-:W-:Y:S05]  /*36730*/  BSYNC B2 ;  /* 0x0000000000027941 */ /* 0x000fea0003800000 */
.L_x_1827:
[----:B------:R-:W2:Y:S01]  /*36740*/  LDL.64 R92, [R82+0x50] ;  /* 0x00005000525c7983 */ /* 0x000ea20000100a00 */
[C---:B------:R-:W-:Y:S02]  /*36750*/  R2UR UR6, R84.reuse ;  /* 0x00000000540672ca */ /* 0x040fe400000e0000 */
[C---:B------:R-:W-:Y:S01]  /*36760*/  R2UR UR7, R85.reuse ;  /* 0x00000000550772ca */ /* 0x040fe200000e0000 */
[----:B------:R-:W3:Y:S01]  /*36770*/  LDL.64 R76, [R82+0x8] ;  /* 0x00000800524c7983 */ /* 0x000ee20000100a00 */
[C---:B------:R-:W-:Y:S02]  /*36780*/  R2UR UR4, R84.reuse ;  /* 0x00000000540472ca */ /* 0x040fe400000e0000 */
[----:B------:R-:W-:Y:S01]  /*36790*/  R2UR UR5, R85 ;  /* 0x00000000550572ca */ /* 0x000fe200000e0000 */
[----:B------:R-:W4:Y:S04]  /*367a0*/  LDL R105, [R83] ;  /* 0x0000000053697983 */ /* 0x000f280000100800 */
[----:B------:R-:W3:Y:S04]  /*367b0*/  LDL.64 R96, [R82+0x58] ;  /* 0x0000580052607983 */ /* 0x000ee80000100a00 */
[----:B------:R-:W5:Y:S04]  /*367c0*/  LDL.64 R94, [R82+0x38] ;  /* 0x00003800525e7983 */ /* 0x000f680000100a00 */
[----:B--2---:R-:W2:Y:S04]  /*367d0*/  LD.E R74, desc[UR6][R92.64+0xc] ;  /* 0x00000c065c4a7980 */ /* 0x004ea8000c101900 */
[----:B------:R-:W2:Y:S01]  /*367e0*/  LD.E R110, desc[UR4][R92.64+0x8] ;  /* 0x000008045c6e7980 */ /* 0x000ea2000c101900 */
[----:B------:R-:W-:-:S02]  /*367f0*/  R2UR UR8, R84 ;  /* 0x00000000540872ca */ /* 0x000fc400000e0000 */
[----:B------:R-:W-:Y:S01]  /*36800*/  R2UR UR9, R85 ;  /* 0x00000000550972ca */ /* 0x000fe200000e0000 */
[----:B----4-:R-:W-:Y:S01]  /*36810*/  IMAD R105, R105, 0x7800, RZ ;  /* 0x0000780069697824 */ /* 0x010fe200078e02ff */
[----:B------:R-:W5:Y:S01]  /*36820*/  LD.E R103, desc[UR6][R92.64+0x4] ;  /* 0x000004065c677980 */ /* 0x000f62000c101900 */
[----:B------:R-:W-:Y:S03]  /*36830*/  BSSY B2, `(.L_x_1829) ;  /* 0x00003ca000027945 */ /* 0x000fe60003800000 */
[----:B---3--:R-:W5:Y:S07]  /*36840*/  LD.E.64 R96, desc[UR4][R96.64] ;  /* 0x0000000460607980 */ /* 0x008f6e000c101b00 */
[----:B------:R3:W5:Y:S01]  /*36850*/  LD.E R102, desc[UR8][R76.64+0x74] ;  /* 0x000074084c667980 */ /* 0x000762000c101900 */
[----:B0-----:R-:W-:Y:S01]  /*36860*/  SHF.R.S32.HI R106, RZ, 0x1f, R105 ;  /* 0x0000001fff6a7819 */ /* 0x001fe20000011469 */
[----:B--2---:R-:W-:Y:S01]  /*36870*/  IMAD R74, R25, -0xa0, R74 ;  /* 0xffffff60194a7824 */ /* 0x004fe200078e024a */
[----:B------:R-:W-:-:S04]  /*36880*/  LEA.HI R108, R110, R110, RZ, 0x1 ;  /* 0x0000006e6e6c7211 */ /* 0x000fc800078f08ff */
[----:B------:R-:W-:Y:S02]  /*36890*/  VIMNMX R74, R74, 0xa0, PT ;  /* 0x000000a04a4a7848 */ /* 0x000fe40003fe0100 */
[----:B------:R-:W-:-:S04]  /*368a0*/  SHF.R.S32.HI R111, RZ, 0x1, R108 ;  /* 0x00000001ff6f7819 */ /* 0x000fc8000001146c */
[----:B------:R-:W-:Y:S02]  /*368b0*/  ISETP.GE.AND P1, PT, R111, R74, PT ;  /* 0x0000004a6f00720c */ /* 0x000fe40003f26270 */
[----:B------:R-:W-:Y:S01]  /*368c0*/  LOP3.LUT R73, R108, 0xffffffe, RZ, 0xc0, !PT ;  /* 0x0ffffffe6c497812 */ /* 0x000fe200078ec0ff */
[----:B------:R-:W-:Y:S01]  /*368d0*/  IMAD R74, R91, R111, RZ ;  /* 0x0000006f5b4a7224 */ /* 0x000fe200078e02ff */
[----:B---3--:R-:W-:-:S03]  /*368e0*/  SHF.R.S32.HI R77, RZ, 0x1f, R111 ;  /* 0x0000001fff4d7819 */ /* 0x008fc6000001146f */
[----:B------:R-:W-:Y:S02]  /*368f0*/  IMAD.IADD R73, R110, 0x1, -R73 ;  /* 0x000000016e497824 */ /* 0x000fe400078e0a49 */
[----:B------:R-:W-:Y:S02]  /*36900*/  IMAD R77, R90, R77, R74 ;  /* 0x0000004d5a4d7224 */ /* 0x000fe400078e024a */
[----:B------:R-:W-:Y:S02]  /*36910*/  IMAD.SHL.U32 R107, R73, 0x10, RZ ;  /* 0x00000010496b7824 */ /* 0x000fe400078e00ff */
[----:B------:R-:W-:Y:S01]  /*36920*/  IMAD.MOV.U32 R74, RZ, RZ, R72 ;  /* 0x000000ffff4a7224 */ /* 0x000fe200078e0048 */
[----:B------:R-:W-:Y:S06]  /*36930*/  @P1 BRA `(.L_x_1830) ;  /* 0x0000003800e41947 */ /* 0x000fec0003800000 */
[----:B------:R-:W-:Y:S02]  /*36940*/  R2UR UR4, R84 ;  /* 0x00000000540472ca */ /* 0x000fe400000e0000 */
[----:B------:R-:W-:-:S13]  /*36950*/  R2UR UR5, R85 ;  /* 0x00000000550572ca */ /* 0x000fda00000e0000 */
[----:B-----5:R-:W2:Y:S01]  /*36960*/  LD.E.U8 R72, desc[UR4][R94.64] ;  /* 0x000000045e487980 */ /* 0x020ea2000c101100 */
[----:B------:R-:W-:Y:S01]  /*36970*/  IMAD.WIDE.U32 R100, R90, R111, R74 ;  /* 0x0000006f5a647225 */ /* 0x000fe200078e004a */
[----:B------:R-:W-:Y:S03]  /*36980*/  BSSY B3, `(.L_x_1831) ;  /* 0x0000134000037945 */ /* 0x000fe60003800000 */
[----:B------:R-:W-:Y:S01]  /*36990*/  IMAD.IADD R109, R101, 0x1, R77 ;  /* 0x00000001656d7824 */ /* 0x000fe200078e024d */
[----:B--2---:R-:W-:-:S04]  /*369a0*/  LOP3.LUT R72, R72, 0x1, RZ, 0xc0, !PT ;  /* 0x0000000148487812 */ /* 0x004fc800078ec0ff */
[----:B------:R-:W-:-:S13]  /*369b0*/  ISETP.NE.U32.AND P1, PT, R72, 0x1, PT ;  /* 0x000000014800780c */ /* 0x000fda0003f25070 */
[----:B------:R-:W-:Y:S05]  /*369c0*/  @P1 BRA `(.L_x_1832) ;  /* 0x0000001000bc1947 */ /* 0x000fea0003800000 */
[----:B------:R-:W-:Y:S02]  /*369d0*/  LEA.HI R72, R103, R103, RZ, 0x1 ;  /* 0x0000006767487211 */ /* 0x000fe400078f08ff */
[----:B------:R-:W-:Y:S02]  /*369e0*/  SHF.R.S32.HI R77, RZ, 0x1f, R110 ;  /* 0x0000001fff4d7819 */ /* 0x000fe4000001146e */
[----:B------:R-:W-:Y:S01]  /*369f0*/  SHF.R.S32.HI R112, RZ, 0x1, R72 ;  /* 0x00000001ff707819 */ /* 0x000fe20000011448 */
[----:B------:R-:W-:Y:S01]  /*36a00*/  IMAD.IADD R72, R102, 0x1, -R103 ;  /* 0x0000000166487824 */ /* 0x000fe200078e0a67 */
[----:B-1----:R-:W-:Y:S02]  /*36a10*/  LEA.HI R79, R77, R110, RZ, 0x4 ;  /* 0x0000006e4d4f7211 */ /* 0x002fe400078f20ff */
[----:B------:R-:W-:Y:S02]  /*36a20*/  ISETP.GE.AND P1, PT, R107, R112, PT ;  /* 0x000000706b00720c */ /* 0x000fe40003f26270 */
[----:B------:R-:W-:Y:S01]  /*36a30*/  LEA.HI R77, R77, R110, RZ, 0x2 ;  /* 0x0000006e4d4d7211 */ /* 0x000fe200078f10ff */
[----:B------:R-:W-:Y:S01]  /*36a40*/  IMAD.SHL.U32 R79, R79, 0x20, RZ ;  /* 0x000000204f4f7824 */ /* 0x000fe200078e00ff */
[----:B------:R-:W-:-:S02]  /*36a50*/  SEL R74, R112, RZ, P1 ;  /* 0x000000ff704a7207 */ /* 0x000fc40000800000 */
[----:B------:R-:W-:Y:S01]  /*36a60*/  SEL R72, R103, R72, !P1 ;  /* 0x0000004867487207 */ /* 0x000fe20004800000 */
[----:B------:R-:W-:Y:S01]  /*36a70*/  IMAD.SHL.U32 R77, R77, 0x20, RZ ;  /* 0x000000204d4d7824 */ /* 0x000fe200078e00ff */
[----:B------:R-:W-:Y:S01]  /*36a80*/  LOP3.LUT R79, R79, 0xfffffe00, RZ, 0xc0, !PT ;  /* 0xfffffe004f4f7812 */ /* 0x000fe200078ec0ff */
[----:B------:R-:W-:Y:S01]  /*36a90*/  IMAD.IADD R74, R107, 0x1, R74 ;  /* 0x000000016b4a7824 */ /* 0x000fe200078e024a */
[----:B------:R-:W-:Y:S02]  /*36aa0*/  SHF.R.S32.HI R75, RZ, 0x1f, R72 ;  /* 0x0000001fff4b7819 */ /* 0x000fe40000011448 */
[----:B------:R-:W-:Y:S02]  /*36ab0*/  LOP3.LUT R77, R77, 0x180, RZ, 0xc0, !PT ;  /* 0x000001804d4d7812 */ /* 0x000fe400078ec0ff */
[----:B------:R-:W-:Y:S02]  /*36ac0*/  SHF.R.S32.HI R73, RZ, 0x1f, R74 ;  /* 0x0000001fff497819 */ /* 0x000fe4000001144a */
[----:B------:R-:W-:-:S02]  /*36ad0*/  LEA.HI R76, R75, R72, RZ, 0x5 ;  /* 0x000000484b4c7211 */ /* 0x000fc400078f28ff */
[-C--:B------:R-:W-:Y:S02]  /*36ae0*/  LEA.HI R72, R73, R74.reuse, RZ, 0x4 ;  /* 0x0000004a49487211 */ /* 0x080fe400078f20ff */
[----:B------:R-:W-:Y:S02]  /*36af0*/  LEA.HI R75, R111, R111, RZ, 0x1 ;  /* 0x0000006f6f4b7211 */ /* 0x000fe400078f08ff */
[----:B------:R-:W-:Y:S02]  /*36b00*/  SHF.R.S32.HI R115, RZ, 0x4, R72 ;  /* 0x00000004ff737819 */ /* 0x000fe40000011448 */
[----:B------:R-:W-:Y:S02]  /*36b10*/  LOP3.LUT R78, R75, 0x3fffffe, RZ, 0xc0, !PT ;  /* 0x03fffffe4b4e7812 */ /* 0x000fe400078ec0ff */
[----:B------:R-:W-:Y:S02]  /*36b20*/  LEA.HI.SX32 R76, R76, R115, 0x1b ;  /* 0x000000734c4c7211 */ /* 0x000fe400078fdaff */
[----:B------:R-:W-:Y:S01]  /*36b30*/  LEA.HI R73, R73, R74, RZ, 0x6 ;  /* 0x0000004a49497211 */ /* 0x000fe200078f30ff */
[----:B------:R-:W-:Y:S01]  /*36b40*/  IMAD.IADD R78, R111, 0x1, -R78 ;  /* 0x000000016f4e7824 */ /* 0x000fe200078e0a4e */
[----:B------:R-:W-:-:S02]  /*36b50*/  SHF.R.S32.HI R113, RZ, 0x1f, R76 ;  /* 0x0000001fff717819 */ /* 0x000fc4000001144c */
[----:B------:R-:W-:Y:S01]  /*36b60*/  SHF.R.U32.HI R75, RZ, 0x3, R77 ;  /* 0x00000003ff4b7819 */ /* 0x000fe2000001164d */
[----:B------:R-:W-:Y:S01]  /*36b70*/  IMAD R78, R78, 0x40, R79 ;  /* 0x000000404e4e7824 */ /* 0x000fe200078e024f */
[----:B------:R-:W-:Y:S02]  /*36b80*/  SHF.R.S32.HI R73, RZ, 0x6, R73 ;  /* 0x00000006ff497819 */ /* 0x000fe40000011449 */
[----:B------:R-:W-:Y:S02]  /*36b90*/  LOP3.LUT R72, R77, 0x30, R72, 0xf8, !PT ;  /* 0x000000304d487812 */ /* 0x000fe400078ef848 */
[----:B------:R-:W-:Y:S01]  /*36ba0*/  LEA.HI R74, R113, R76, RZ, 0x2 ;  /* 0x0000004c714a7211 */ /* 0x000fe200078f10ff */
[----:B------:R-:W-:Y:S01]  /*36bb0*/  IMAD.SHL.U32 R113, R76, 0x10, RZ ;  /* 0x000000104c717824 */ /* 0x000fe200078e00ff */
[----:B------:R-:W-:Y:S01]  /*36bc0*/  LOP3.LUT R72, R72, R75, RZ, 0x3c, !PT ;  /* 0x0000004b48487212 */ /* 0x000fe200078e3cff */
[----:B------:R-:W-:Y:S01]  /*36bd0*/  IMAD R73, R73, 0x2800, R78 ;  /* 0x0000280049497824 */ /* 0x000fe200078e024e */
[----:B------:R-:W-:-:S02]  /*36be0*/  SHF.R.S32.HI R79, RZ, 0x2, R74 ;  /* 0x00000002ff4f7819 */ /* 0x000fc4000001144a */
[----:B------:R-:W-:Y:S01]  /*36bf0*/  LOP3.LUT R74, R77, 0x30, R113, 0xf8, !PT ;  /* 0x000000304d4a7812 */ /* 0x000fe200078ef871 */
[----:B------:R-:W-:Y:S01]  /*36c00*/  IMAD.IADD R72, R73, 0x1, R72 ;  /* 0x0000000149487824 */ /* 0x000fe200078e0248 */
[----:B------:R-:W-:Y:S01]  /*36c10*/  R2UR UR4, R84 ;  /* 0x00000000540472ca */ /* 0x000fe200000e0000 */
[----:B------:R-:W-:Y:S01]  /*36c20*/  IMAD R79, R79, 0x2800, R78 ;  /* 0x000028004f4f7824 */ /* 0x000fe200078e024e */
[----:B------:R-:W-:Y:S02]  /*36c30*/  LOP3.LUT R74, R74, R75, RZ, 0x3c, !PT ;  /* 0x0000004b4a4a7212 */ /* 0x000fe400078e3cff */
[----:B------:R-:W-:Y:S02]  /*36c40*/  IADD3 R72, P1, P2, R96, R72, R105 ;  /* 0x0000004860487210 */ /* 0x000fe40007a3e069 */
[----:B------:R-:W-:Y:S01]  /*36c50*/  R2UR UR5, R85 ;  /* 0x00000000550572ca */ /* 0x000fe200000e0000 */
[----:B------:R-:W-:Y:S01]  /*36c60*/  IMAD.IADD R74, R79, 0x1, R74 ;  /* 0x000000014f4a7824 */ /* 0x000fe200078e024a */
[----:B------:R-:W-:-:S02]  /*36c70*/  R2UR UR6, R84 ;  /* 0x00000000540672ca */ /* 0x000fc400000e0000 */
[----:B------:R-:W-:Y:S02]  /*36c80*/  R2UR UR7, R85 ;  /* 0x00000000550772ca */ /* 0x000fe400000e0000 */
[--C-:B------:R-:W-:Y:S02]  /*36c90*/  IADD3.X R73, R97, RZ, R106.reuse, P1, P2 ;  /* 0x000000ff61497210 */ /* 0x100fe40000fe446a */
[----:B------:R-:W-:Y:S02]  /*36ca0*/  ISETP.GE.AND P2, PT, R107, R112, PT ;  /* 0x000000706b00720c */ /* 0x000fe40003f46270 */
[----:B------:R-:W-:Y:S01]  /*36cb0*/  IADD3 R76, P3, P4, R96, R74, R105 ;  /* 0x0000004a604c7210 */ /* 0x000fe20007c7e069 */
[----:B------:R-:W-:Y:S01]  /*36cc0*/  IMAD.SHL.U32 R115, R115, 0x10, RZ ;  /* 0x0000001073737824 */ /* 0x000fe200078e00ff */
[----:B------:R-:W-:Y:S01]  /*36cd0*/  BSSY B4, `(.L_x_1833) ;  /* 0x00000f3000047945 */ /* 0x000fe20003800000 */
[----:B------:R-:W5:Y:S01]  /*36ce0*/  LD.E.128 R72, desc[UR4][R72.64] ;  /* 0x0000000448487980 */ /* 0x000f62000c101d00 */
[----:B------:R-:W-:-:S02]  /*36cf0*/  IADD3.X R77, R97, RZ, R106, P3, P4 ;  /* 0x000000ff614d7210 */ /* 0x000fc40001fe846a */
[----:B------:R-:W-:-:S04]  /*36d00*/  ISETP.GE.AND P1, PT, R113, R102, PT ;  /* 0x000000667100720c */ /* 0x000fc80003f26270 */
[----:B------:R-:W5:Y:S01]  /*36d10*/  LD.E.128 R76, desc[UR6][R76.64] ;  /* 0x000000064c4c7980 */ /* 0x000f62000c101d00 */
[----:B------:R-:W-:Y:S01]  /*36d20*/  SHF.R.S32.HI R112, RZ, 0x1f, R115 ;  /* 0x0000001fff707819 */ /* 0x000fe20000011473 */
[----:B------:R-:W-:Y:S07]  /*36d30*/  @P2 BRA `(.L_x_1834) ;  /* 0x0000000c00b02947 */ /* 0x000fee0003800000 */
[----:B------:R-:W-:Y:S01]  /*36d40*/  SHF.R.U32.HI R116, RZ, 0x8, R36 ;  /* 0x00000008ff747819 */ /* 0x000fe20000011624 */
[----:B-----5:R-:W-:Y:S01]  /*36d50*/  IMAD.MOV.U32 R117, RZ, RZ, R75 ;  /* 0x000000ffff757224 */ /* 0x020fe200078e004b */
[----:B------:R-:W-:Y:S01]  /*36d60*/  LOP3.LUT R114, R36, 0xff, RZ, 0xc0, !PT ;  /* 0x000000ff24727812 */ /* 0x000fe200078ec0ff */
[----:B------:R-:W-:Y:S01]  /*36d70*/  IMAD.MOV.U32 R118, RZ, RZ, R79 ;  /* 0x000000ffff767224 */ /* 0x000fe200078e004f */
[----:B------:R-:W-:Y:S02]  /*36d80*/  LOP3.LUT R75, R116, 0xff, RZ, 0xc0, !PT ;  /* 0x000000ff744b7812 */ /* 0x000fe400078ec0ff */
[----:B------:R-:W-:Y:S02]  /*36d90*/  SHF.R.U32.HI R121, RZ, 0x8, R39 ;  /* 0x00000008ff797819 */ /* 0x000fe40000011627 */
[----:B------:R-:W-:Y:S02]  /*36da0*/  SHF.R.U32.HI R119, RZ, 0x8, R38 ;  /* 0x00000008ff777819 */ /* 0x000fe40000011626 */
[----:B------:R-:W-:-:S02]  /*36db0*/  PRMT R75, R75, 0x7604, R114 ;  /* 0x000076044b4b7816 */ /* 0x000fc40000000072 */
[----:B------:R-:W-:Y:S02]  /*36dc0*/  SHF.R.U32.HI R114, RZ, 0x8, R37 ;  /* 0x00000008ff727819 */ /* 0x000fe40000011625 */
[----:B------:R-:W-:Y:S02]  /*36dd0*/  LOP3.LUT R120, R39, 0xff, RZ, 0xc0, !PT ;  /* 0x000000ff27787812 */ /* 0x000fe400078ec0ff */
[----:B------:R-:W-:Y:S02]  /*36de0*/  LOP3.LUT R121, R121, 0xff, RZ, 0xc0, !PT ;  /* 0x000000ff79797812 */ /* 0x000fe400078ec0ff */
[----:B------:R-:W-:Y:S02]  /*36df0*/  LOP3.LUT R116, R38, 0xff, RZ, 0xc0, !PT ;  /* 0x000000ff26747812 */ /* 0x000fe400078ec0ff */
[----:B------:R-:W-:Y:S02]  /*36e00*/  SHF.R.U32.HI R123, RZ, 0x8, R12 ;  /* 0x00000008ff7b7819 */ /* 0x000fe4000001160c */
[----:B------:R-:W-:-:S02]  /*36e10*/  LOP3.LUT R119, R119, 0xff, RZ, 0xc0, !PT ;  /* 0x000000ff77777812 */ /* 0x000fc400078ec0ff */
[----:B------:R-:W-:Y:S02]  /*36e20*/  LOP3.LUT R79, R37, 0xff, RZ, 0xc0, !PT ;  /* 0x000000ff254f7812 */ /* 0x000fe400078ec0ff */
[----:B------:R-:W-:Y:S02]  /*36e30*/  LOP3.LUT R114, R114, 0xff, RZ, 0xc0, !PT ;  /* 0x000000ff72727812 */ /* 0x000fe400078ec0ff */
[----:B------:R-:W-:Y:S02]  /*36e40*/  PRMT R120, R121, 0x7604, R120 ;  /* 0x0000760479787816 */ /* 0x000fe40000000078 */
[----:B------:R-:W-:Y:S02]  /*36e50*/  LOP3.LUT R122, R12, 0xff, RZ, 0xc0, !PT ;  /* 0x000000ff0c7a7812 */ /* 0x000fe400078ec0ff */
[----:B------:R-:W-:Y:S02]  /*36e60*/  LOP3.LUT R123, R123, 0xff, RZ, 0xc0, !PT ;  /* 0x000000ff7b7b7812 */ /* 0x000fe400078ec0ff */
[----:B------:R-:W-:-:S02]  /*36e70*/  PRMT R119, R119, 0x7604, R116 ;  /* 0x0000760477777816 */ /* 0x000fc40000000074 */
        /* <DEDUP_REMOVED lines=8> */
[----:B------:R-:W-:Y:S02]  /*36f00*/  PRMT R116, R121, 0x7604, R114 ;  /* 0x0000760479747816 */ /* 0x000fe40000000072 */
[----:B------:R-:W-:Y:S02]  /*36f10*/  SHF.R.U32.HI R114, RZ, 0x10, R37 ;  /* 0x00000010ff727819 */ /* 0x000fe40000011625 */
[----:B------:R-:W-:Y:S02]  /*36f20*/  PRMT R129, R125, 0x7604, R122 ;  /* 0x000076047d817816 */ /* 0x000fe4000000007a */
[----:B------:R-:W-:Y:S01]  /*36f30*/  SHF.R.U32.HI R125, RZ, 0x10, R13 ;  /* 0x00000010ff7d7819 */ /* 0x000fe2000001160d */
[----:B------:R-:W-:Y:S01]  /*36f40*/  IMAD.U32 R114, R114, 0x10000, RZ ;  /* 0x0001000072727824 */ /* 0x000fe200078e00ff */
[----:B------:R-:W-:-:S02]  /*36f50*/  SHF.R.U32.HI R121, RZ, 0x10, R39 ;  /* 0x00000010ff797819 */ /* 0x000fc40000011627 */
[----:B------:R-:W-:Y:S01]  /*36f60*/  SHF.R.U32.HI R127, RZ, 0x8, R15 ;  /* 0x00000008ff7f7819 */ /* 0x000fe2000001160f */
[----:B------:R-:W-:Y:S01]  /*36f70*/  IMAD.U32 R125, R125, 0x10000, RZ ;  /* 0x000100007d7d7824 */ /* 0x000fe200078e00ff */
[----:B------:R-:W-:Y:S01]  /*36f80*/  LOP3.LUT R124, R15, 0xff, RZ, 0xc0, !PT ;  /* 0x000000ff0f7c7812 */ /* 0x000fe200078ec0ff */
[----:B------:R-:W-:Y:S01]  /*36f90*/  IMAD.U32 R121, R121, 0x10000, RZ ;  /* 0x0001000079797824 */ /* 0x000fe200078e00ff */
[----:B------:R-:W-:Y:S02]  /*36fa0*/  LOP3.LUT R127, R127, 0xff, RZ, 0xc0, !PT ;  /* 0x000000ff7f7f7812 */ /* 0x000fe400078ec0ff */
[----:B------:R-:W-:Y:S02]  /*36fb0*/  LOP3.LUT R79, R79, 0xff0000, R114, 0xf8, !PT ;  /* 0x00ff00004f4f7812 */ /* 0x000fe400078ef872 */
[----:B------:R-:W-:Y:S02]  /*36fc0*/  LOP3.LUT R125, R116, 0xff0000, R125, 0xf8, !PT ;  /* 0x00ff0000747d7812 */ /* 0x000fe400078ef87d */
[----:B------:R-:W-:-:S02]  /*36fd0*/  LOP3.LUT R119, R119, 0xff0000, R38, 0xf8, !PT ;  /* 0x00ff000077777812 */ /* 0x000fc400078ef826 */
[----:B------:R-:W-:Y:S02]  /*36fe0*/  PRMT R124, R127, 0x7604, R124 ;  /* 0x000076047f7c7816 */ /* 0x000fe4000000007c */
[----:B------:R-:W-:Y:S02]  /*36ff0*/  LOP3.LUT R121, R120, 0xff0000, R121, 0xf8, !PT ;  /* 0x00ff000078797812 */ /* 0x000fe400078ef879 */
[----:B------:R-:W-:Y:S02]  /*37000*/  SHF.R.U32.HI R127, RZ, 0x10, R15 ;  /* 0x00000010ff7f7819 */ /* 0x000fe4000001160f */
[----:B------:R-:W-:Y:S02]  /*37010*/  LOP3.LUT R79, R79, 0xff000000, R37, 0xf8, !PT ;  /* 0xff0000004f4f7812 */ /* 0x000fe400078ef825 */
[----:B------:R-:W-:Y:S01]  /*37020*/  LOP3.LUT R125, R125, 0xff000000, R13, 0xf8, !PT ;  /* 0xff0000007d7d7812 */ /* 0x000fe200078ef80d */
[----:B------:R-:W-:Y:S01]  /*37030*/  IMAD.U32 R127, R127, 0x10000, RZ ;  /* 0x000100007f7f7824 */ /* 0x000fe200078e00ff */
[----:B------:R-:W-:-:S02]  /*37040*/  LOP3.LUT R13, R119, 0xff000000, R38, 0xf8, !PT ;  /* 0xff000000770d7812 */ /* 0x000fc400078ef826 */
[----:B------:R-:W-:Y:S02]  /*37050*/  LOP3.LUT R119, R121, 0xff000000, R39, 0xf8, !PT ;  /* 0xff00000079777812 */ /* 0x000fe400078ef827 */
[--C-:B------:R-:W-:Y:S02]  /*37060*/  LOP3.LUT R75, R75, 0xff0000, R36.reuse, 0xf8, !PT ;  /* 0x00ff00004b4b7812 */ /* 0x100fe400078ef824 */
[----:B------:R-:W-:Y:S02]  /*37070*/  F2FP.F16.E4M3.UNPACK_B R39, R77 ;  /* 0x0000004dff27723e */ /* 0x000fe400020006ff */
[----:B------:R-:W-:Y:S02]  /*37080*/  F2FP.F16.E4M3.UNPACK_B R114, R79 ;  /* 0x0000004fff72723e */ /* 0x000fe400020006ff */
[----:B------:R-:W-:Y:S02]  /*37090*/  F2FP.F16.E4M3.UNPACK_B R120, R125 ;  /* 0x0000007dff78723e */ /* 0x000fe400020006ff */
[----:B------:R-:W-:Y:S01]  /*370a0*/  LOP3.LUT R75, R75, 0xff000000, R36, 0xf8, !PT ;  /* 0xff0000004b4b7812 */ /* 0x000fe200078ef824 */
[----:B------:R-:W-:Y:S01]  /*370b0*/  HADD2.F32 R36, -RZ, R39.H0_H0 ;  /* 0x20000027ff247230 */ /* 0x000fe20000004100 */
[----:B------:R-:W-:Y:S01]  /*370c0*/  F2FP.F16.E4M3.UNPACK_B R37, R73 ;  /* 0x00000049ff25723e */ /* 0x000fe200020006ff */
[----:B------:R-:W-:Y:S01]  /*370d0*/  HADD2.F32 R121, -RZ, R114.H0_H0 ;  /* 0x20000072ff797230 */ /* 0x000fe20000004100 */
[----:B------:R-:W-:Y:S01]  /*370e0*/  LOP3.LUT R131, R124, 0xff0000, R127, 0xf8, !PT ;  /* 0x00ff00007c837812 */ /* 0x000fe200078ef87f */
[--C-:B------:R-:W-:Y:S01]  /*370f0*/  HADD2.F32 R127, -RZ, R120.reuse.H0_H0 ;  /* 0x20000078ff7f7230 */ /* 0x100fe20000004100 */
[----:B------:R-:W-:Y:S01]  /*37100*/  LOP3.LUT R123, R123, 0xff0000, R12, 0xf8, !PT ;  /* 0x00ff00007b7b7812 */ /* 0x000fe200078ef80c */
[----:B------:R-:W-:Y:S01]  /*37110*/  HADD2.F32 R38, -RZ, R37.H0_H0 ;  /* 0x20000025ff267230 */ /* 0x000fe20000004100 */
[----:B------:R-:W-:Y:S01]  /*37120*/  LOP3.LUT R129, R129, 0xff0000, R14, 0xf8, !PT ;  /* 0x00ff000081817812 */ /* 0x000fe200078ef80e */
[C---:B------:R-:W-:Y:S01]  /*37130*/  FMUL.FTZ R122, R36.reuse, R121 ;  /* 0x00000079247a7220 */ /* 0x040fe20000410000 */
[----:B------:R-:W-:Y:S01]  /*37140*/  LOP3.LUT R116, R123, 0xff000000, R12, 0xf8, !PT ;  /* 0xff0000007b747812 */ /* 0x000fe200078ef80c */
[----:B------:R-:W-:Y:S01]  /*37150*/  FMUL.FTZ R123, R36, R127 ;  /* 0x0000007f247b7220 */ /* 0x000fe20000410000 */
[----:B------:R-:W-:Y:S01]  /*37160*/  F2FP.F16.E4M3.UNPACK_B R77, R77.H1 ;  /* 0x0000004dff4d723e */ /* 0x000fe200030006ff */
[----:B------:R-:W-:Y:S01]  /*37170*/  HADD2.F32 R39, -RZ, R39.H1_H1 ;  /* 0x30000027ff277230 */ /* 0x000fe20000004100 */
[----:B------:R-:W-:Y:S01]  /*37180*/  F2FP.F16.E4M3.UNPACK_B R125, R125.H1 ;  /* 0x0000007dff7d723e */ /* 0x000fe200030006ff */
[C---:B------:R-:W-:Y:S01]  /*37190*/  FFMA.FTZ R12, R38.reuse, R121, -R123 ;  /* 0x00000079260c7223 */ /* 0x040fe2000001087b */
[----:B------:R-:W-:Y:S01]  /*371a0*/  LOP3.LUT R36, R129, 0xff000000, R14, 0xf8, !PT ;  /* 0xff00000081247812 */ /* 0x000fe200078ef80e */
[----:B------:R-:W-:Y:S01]  /*371b0*/  FFMA.FTZ R14, R38, R127, R122 ;  /* 0x0000007f260e7223 */ /* 0x000fe2000001007a */
[----:B------:R-:W-:Y:S01]  /*371c0*/  F2FP.F16.E4M3.UNPACK_B R79, R79.H1 ;  /* 0x0000004fff4f723e */ /* 0x000fe200030006ff */
[----:B------:R-:W-:Y:S01]  /*371d0*/  HADD2.F32 R122, -RZ, R120.H1_H1 ;  /* 0x30000078ff7a7230 */ /* 0x000fe20000004100 */
[----:B------:R-:W-:Y:S01]  /*371e0*/  LOP3.LUT R131, R131, 0xff000000, R15, 0xf8, !PT ;  /* 0xff00000083837812 */ /* 0x000fe200078ef80f */
[----:B------:R-:W-:Y:S01]  /*371f0*/  HADD2.F32 R114, -RZ, R114.H1_H1 ;  /* 0x30000072ff727230 */ /* 0x000fe20000004100 */
[----:B------:R-:W-:Y:S01]  /*37200*/  F2FP.F16.E4M3.UNPACK_B R73, R73.H1 ;  /* 0x00000049ff49723e */ /* 0x000fe200030006ff */
        /* <DEDUP_REMOVED lines=19> */
[----:B------:R-:W-:Y:S01]  /*37340*/  F2FP.F16.E4M3.UNPACK_B R120, R117 ;  /* 0x00000075ff78723e */ /* 0x000fe200020006ff */
[----:B------:R-:W-:Y:S02]  /*37350*/  HADD2.F32 R114, -RZ, R121.H0_H0 ;  /* 0x20000079ff727230 */ /* 0x000fe40000004100 */
[----:B------:R-:W-:Y:S01]  /*37360*/  FMUL.FTZ R128, R77, R126 ;  /* 0x0000007e4d807220 */ /* 0x000fe20000410000 */
[----:B------:R-:W-:-:S02]  /*37370*/  HADD2.F32 R125, -RZ, R127.H0_H0 ;  /* 0x2000007fff7d7230 */ /* 0x000fc40000004100 */
[-C--:B------:R-:W-:Y:S01]  /*37380*/  FMUL.FTZ R77, R77, R122.reuse ;  /* 0x0000007a4d4d7220 */ /* 0x080fe20000410000 */
[----:B------:R-:W-:Y:S01]  /*37390*/  HADD2.F32 R123, -RZ, R124.H0_H0 ;  /* 0x2000007cff7b7230 */ /* 0x000fe20000004100 */
[----:B------:R-:W-:Y:S01]  /*373a0*/  F2FP.F16.E4M3.UNPACK_B R131, R131.H1 ;  /* 0x00000083ff83723e */ /* 0x000fe200030006ff */
[----:B------:R-:W-:Y:S02]  /*373b0*/  HADD2.F32 R73, -RZ, R73.H1_H1 ;  /* 0x30000049ff497230 */ /* 0x000fe40000004100 */
[C---:B------:R-:W-:Y:S01]  /*373c0*/  FMUL.FTZ R130, R114.reuse, R125 ;  /* 0x0000007d72827220 */ /* 0x040fe20000410000 */
[----:B------:R-:W-:Y:S02]  /*373d0*/  HADD2.F32 R79, -RZ, R120.H0_H0 ;  /* 0x20000078ff4f7230 */ /* 0x000fe40000004100 */
[-C--:B------:R-:W-:Y:S01]  /*373e0*/  FMUL.FTZ R132, R114, R123.reuse ;  /* 0x0000007b72847220 */ /* 0x080fe20000410000 */
[----:B------:R-:W-:Y:S02]  /*373f0*/  HADD2.F32 R127, -RZ, R127.H1_H1 ;  /* 0x3000007fff7f7230 */ /* 0x000fe40000004100 */
[C---:B------:R-:W-:Y:S01]  /*37400*/  FFMA.FTZ R114, R73.reuse, R122, -R128 ;  /* 0x0000007a49727223 */ /* 0x040fe20000010880 */
[----:B------:R-:W-:Y:S01]  /*37410*/  FFMA.FTZ R77, R73, R126, R77 ;  /* 0x0000007e494d7223 */ /* 0x000fe2000001004d */
[C---:B------:R-:W-:Y:S01]  /*37420*/  FFMA.FTZ R73, R79.reuse, R123, -R130 ;  /* 0x0000007b4f497223 */ /* 0x040fe20000010882 */
[----:B------:R-:W-:Y:S01]  /*37430*/  FFMA.FTZ R79, R79, R125, R132 ;  /* 0x0000007d4f4f7223 */ /* 0x000fe20000010084 */
[----:B------:R-:W-:Y:S01]  /*37440*/  F2FP.F16.E4M3.UNPACK_B R122, R118.H1 ;  /* 0x00000076ff7a723e */ /* 0x000fe200030006ff */
        /* <DEDUP_REMOVED lines=8> */
[----:B------:R-:W-:Y:S01]  /*374d0*/  HADD2.F32 R120, -RZ, R120.H1_H1 ;  /* 0x30000078ff787230 */ /* 0x000fe20000004100 */
[----:B------:R-:W-:Y:S01]  /*374e0*/  F2FP.SATFINITE.E4M3.F32.PACK_AB_MERGE_C R37, R114, R37, RZ ;  /* 0x000000257225723e */ /* 0x000fe200048070ff */
[----:B------:R-:W-:Y:S02]  /*374f0*/  HADD2.F32 R126, -RZ, R125.H0_H0 ;  /* 0x2000007dff7e7230 */ /* 0x000fe40000004100 */
[C---:B------:R-:W-:Y:S01]  /*37500*/  FMUL.FTZ R132, R117.reuse, R128 ;  /* 0x0000008075847220 */ /* 0x040fe20000410000 */
[----:B------:R-:W-:Y:S02]  /*37510*/  HADD2.F32 R119, -RZ, R121.H0_H0 ;  /* 0x20000079ff777230 */ /* 0x000fe40000004100 */
[C---:B------:R-:W-:Y:S01]  /*37520*/  FFMA.FTZ R118, R120.reuse, R124, -R129 ;  /* 0x0000007c78767223 */ /* 0x040fe20000010881 */
[----:B------:R-:W-:Y:S01]  /*37530*/  FFMA.FTZ R120, R120, R127, R130 ;  /* 0x0000007f78787223 */ /* 0x000fe20000010082 */
[----:B------:R-:W-:Y:S01]  /*37540*/  FMUL.FTZ R123, R117, R126 ;  /* 0x0000007e757b7220 */ /* 0x000fe20000410000 */
[----:B------:R-:W-:Y:S01]  /*37550*/  F2FP.F16.E4M3.UNPACK_B R127, R76.H1 ;  /* 0x0000004cff7f723e */ /* 0x000fe200030006ff */
[C---:B------:R-:W-:Y:S01]  /*37560*/  FFMA.FTZ R117, R119.reuse, R126, -R132 ;  /* 0x0000007e77757223 */ /* 0x040fe20000010884 */
[----:B------:R-:W-:Y:S01]  /*37570*/  F2FP.F16.E4M3.UNPACK_B R130, R116.H1 ;  /* 0x00000074ff82723e */ /* 0x000fe200030006ff */
[----:B------:R-:W-:Y:S01]  /*37580*/  FFMA.FTZ R119, R119, R128, R123 ;  /* 0x0000008077777223 */ /* 0x000fe2000001007b */
[----:B------:R-:W-:Y:S01]  /*37590*/  F2FP.F16.E4M3.UNPACK_B R129, R75.H1 ;  /* 0x0000004bff81723e */ /* 0x000fe200030006ff */
[----:B------:R-:W-:Y:S01]  /*375a0*/  HADD2.F32 R128, -RZ, R125.H1_H1 ;  /* 0x3000007dff807230 */ /* 0x000fe20000004100 */
[----:B------:R-:W-:Y:S01]  /*375b0*/  F2FP.F16.E4M3.UNPACK_B R125, R72.H1 ;  /* 0x00000048ff7d723e */ /* 0x000fe200030006ff */
[----:B------:R-:W-:Y:S01]  /*375c0*/  HADD2.F32 R124, -RZ, R122.H1_H1 ;  /* 0x3000007aff7c7230 */ /* 0x000fe20000004100 */
[----:B------:R-:W-:Y:S01]  /*375d0*/  F2FP.SATFINITE.E4M3.F32.PACK_AB_MERGE_C R15, R15, R12, R37 ;  /* 0x0000000c0f0f723e */ /* 0x000fe20004807025 */
[----:B------:R-:W-:Y:S01]  /*375e0*/  HADD2.F32 R132, -RZ, R131.H1_H1 ;  /* 0x30000083ff847230 */ /* 0x000fe20000004100 */
[----:B------:R-:W-:Y:S01]  /*375f0*/  F2FP.SATFINITE.E4M3.F32.PACK_AB_MERGE_C R38, R77, R38, RZ ;  /* 0x000000264d26723e */ /* 0x000fe200048070ff */
[----:B------:R-:W-:-:S02]  /*37600*/  HADD2.F32 R122, -RZ, R127.H0_H0 ;  /* 0x2000007fff7a7230 */ /* 0x000fc40000004100 */
[C---:B------:R-:W-:Y:S01]  /*37610*/  FMUL.FTZ R133, R124.reuse, R128 ;  /* 0x000000807c857220 */ /* 0x040fe20000410000 */
[--C-:B------:R-:W-:Y:S02]  /*37620*/  HADD2.F32 R131, -RZ, R130.reuse.H0_H0 ;  /* 0x20000082ff837230 */ /* 0x100fe40000004100 */
[----:B------:R-:W-:Y:S01]  /*37630*/  FMUL.FTZ R138, R124, R132 ;  /* 0x000000847c8a7220 */ /* 0x000fe20000410000 */
[----:B------:R-:W-:Y:S01]  /*37640*/  HADD2.F32 R126, -RZ, R129.H0_H0 ;  /* 0x20000081ff7e7230 */ /* 0x000fe20000004100 */
[----:B------:R-:W-:Y:S01]  /*37650*/  F2FP.SATFINITE.E4M3.F32.PACK_AB_MERGE_C R77, R39, R14, R38 ;  /* 0x0000000e274d723e */ /* 0x000fe20004807026 */
[----:B------:R-:W-:Y:S02]  /*37660*/  HADD2.F32 R121, -RZ, R121.H1_H1 ;  /* 0x30000079ff797230 */ /* 0x000fe40000004100 */
[CC--:B------:R-:W-:Y:S01]  /*37670*/  FMUL.FTZ R134, R122.reuse, R131.reuse ;  /* 0x000000837a867220 */ /* 0x0c0fe20000410000 */
[----:B------:R-:W-:Y:S02]  /*37680*/  HADD2.F32 R123, -RZ, R125.H0_H0 ;  /* 0x2000007dff7b7230 */ /* 0x000fe40000004100 */
[----:B------:R-:W-:Y:S01]  /*37690*/  FMUL.FTZ R136, R122, R126 ;  /* 0x0000007e7a887220 */ /* 0x000fe20000410000 */
[C---:B------:R-:W-:Y:S01]  /*376a0*/  FFMA.FTZ R122, R121.reuse, R128, -R138 ;  /* 0x00000080797a7223 */ /* 0x040fe2000001088a */
[----:B------:R-:W-:Y:S01]  /*376b0*/  FFMA.FTZ R124, R121, R132, R133 ;  /* 0x00000084797c7223 */ /* 0x000fe20000010085 */
[C---:B------:R-:W-:Y:S01]  /*376c0*/  FFMA.FTZ R121, R123.reuse, R126, -R134 ;  /* 0x0000007e7b797223 */ /* 0x040fe20000010886 */
[----:B------:R-:W-:Y:S01]  /*376d0*/  FFMA.FTZ R123, R123, R131, R136 ;  /* 0x000000837b7b7223 */ /* 0x000fe20000010088 */
[----:B------:R-:W-:Y:S01]  /*376e0*/  HADD2.F32 R128, -RZ, R127.H1_H1 ;  /* 0x3000007fff807230 */ /* 0x000fe20000004100 */
[----:B------:R-:W-:Y:S01]  /*376f0*/  F2FP.F16.E4M3.UNPACK_B R127, R76 ;  /* 0x0000004cff7f723e */ /* 0x000fe200020006ff */
[----:B------:R-:W-:Y:S01]  /*37700*/  HADD2.F32 R133, -RZ, R130.H1_H1 ;  /* 0x30000082ff857230 */ /* 0x000fe20000004100 */
[----:B------:R-:W-:Y:S01]  /*37710*/  F2FP.F16.E4M3.UNPACK_B R130, R116 ;  /* 0x00000074ff82723e */ /* 0x000fe200020006ff */
[----:B------:R-:W-:Y:S01]  /*37720*/  HADD2.F32 R131, -RZ, R129.H1_H1 ;  /* 0x30000081ff837230 */ /* 0x000fe20000004100 */
[----:B------:R-:W-:Y:S01]  /*37730*/  F2FP.F16.E4M3.UNPACK_B R129, R75 ;  /* 0x0000004bff81723e */ /* 0x000fe200020006ff */
[----:B------:R-:W-:Y:S01]  /*37740*/  HADD2.F32 R126, -RZ, R125.H1_H1 ;  /* 0x3000007dff7e7230 */ /* 0x000fe20000004100 */
[----:B------:R-:W-:Y:S01]  /*37750*/  F2FP.F16.E4M3.UNPACK_B R125, R72 ;  /* 0x00000048ff7d723e */ /* 0x000fe200020006ff */
[----:B------:R-:W-:-:S02]  /*37760*/  HADD2.F32 R75, -RZ, R127.H0_H0 ;  /* 0x2000007fff4b7230 */ /* 0x000fc40000004100 */
[C---:B------:R-:W-:Y:S01]  /*37770*/  FMUL.FTZ R135, R128.reuse, R133 ;  /* 0x0000008580877220 */ /* 0x040fe20000410000 */
[----:B------:R-:W-:Y:S01]  /*37780*/  FMUL.FTZ R76, R128, R131 ;  /* 0x00000083804c7220 */ /* 0x000fe20000410000 */
[--C-:B------:R-:W-:Y:S01]  /*37790*/  HADD2.F32 R132, -RZ, R130.reuse.H0_H0 ;  /* 0x20000082ff847230 */ /* 0x100fe20000004100 */
[----:B------:R-:W-:Y:S01]  /*377a0*/  F2FP.SATFINITE.E4M3.F32.PACK_AB_MERGE_C R117, R122, R117, RZ ;  /* 0x000000757a75723e */ /* 0x000fe200048070ff */
[----:B------:R-:W-:Y:S02]  /*377b0*/  HADD2.F32 R128, -RZ, R129.H0_H0 ;  /* 0x20000081ff807230 */ /* 0x000fe40000004100 */
[C---:B------:R-:W-:Y:S01]  /*377c0*/  FFMA.FTZ R72, R126.reuse, R131, -R135 ;  /* 0x000000837e487223 */ /* 0x040fe20000010887 */
[----:B------:R-:W-:Y:S02]  /*377d0*/  HADD2.F32 R116, -RZ, R125.H0_H0 ;  /* 0x2000007dff747230 */ /* 0x000fe40000004100 */
[----:B------:R-:W-:Y:S01]  /*377e0*/  FFMA.FTZ R76, R126, R133, R76 ;  /* 0x000000857e4c7223 */ /* 0x000fe2000001004c */
[C---:B------:R-:W-:Y:S01]  /*377f0*/  FMUL.FTZ R131, R75.reuse, R132 ;  /* 0x000000844b837220 */ /* 0x040fe20000410000 */
[----:B------:R-:W-:Y:S01]  /*37800*/  FMUL.FTZ R133, R75, R128 ;  /* 0x000000804b857220 */ /* 0x000fe20000410000 */
[----:B------:R-:W-:Y:S01]  /*37810*/  HADD2.F32 R127, -RZ, R127.H1_H1 ;  /* 0x3000007fff7f7230 */ /* 0x000fe20000004100 */
[----:B------:R-:W-:Y:S01]  /*37820*/  F2FP.SATFINITE.E4M3.F32.PACK_AB_MERGE_C R72, R72, R121, RZ ;  /* 0x000000794848723e */ /* 0x000fe200048070ff */
[----:B------:R-:W-:-:S02]  /*37830*/  HADD2.F32 R130, -RZ, R130.H1_H1 ;  /* 0x30000082ff827230 */ /* 0x000fc40000004100 */
[C---:B------:R-:W-:Y:S01]  /*37840*/  FFMA.FTZ R75, R116.reuse, R128, -R131 ;  /* 0x00000080744b7223 */ /* 0x040fe20000010883 */
[----:B------:R-:W-:Y:S01]  /*37850*/  FFMA.FTZ R116, R116, R132, R133 ;  /* 0x0000008474747223 */ /* 0x000fe20000010085 */
[----:B------:R-:W-:Y:S01]  /*37860*/  HADD2.F32 R126, -RZ, R129.H1_H1 ;  /* 0x30000081ff7e7230 */ /* 0x000fe20000004100 */
[----:B------:R-:W-:Y:S01]  /*37870*/  F2FP.F16.E4M3.UNPACK_B R128, R78.H1 ;  /* 0x0000004eff80723e */ /* 0x000fe200030006ff */
[----:B------:R-:W-:Y:S01]  /*37880*/  HADD2.F32 R125, -RZ, R125.H1_H1 ;  /* 0x3000007dff7d7230 */ /* 0x000fe20000004100 */
[----:B------:R-:W-:Y:S01]  /*37890*/  F2FP.F16.E4M3.UNPACK_B R133, R36.H1 ;  /* 0x00000024ff85723e */ /* 0x000fe200030006ff */
[C---:B------:R-:W-:Y:S01]  /*378a0*/  FMUL.FTZ R132, R127.reuse, R130 ;  /* 0x000000827f847220 */ /* 0x040fe20000410000 */
[----:B------:R-:W-:Y:S01]  /*378b0*/  F2FP.F16.E4M3.UNPACK_B R131, R13.H1 ;  /* 0x0000000dff83723e */ /* 0x000fe200030006ff */
[----:B------:R-:W-:Y:S01]  /*378c0*/  FMUL.FTZ R136, R127, R126 ;  /* 0x0000007e7f887220 */ /* 0x000fe20000410000 */
[----:B------:R-:W-:Y:S01]  /*378d0*/  F2FP.F16.E4M3.UNPACK_B R127, R74.H1 ;  /* 0x0000004aff7f723e */ /* 0x000fe200030006ff */
[----:B------:R-:W-:Y:S01]  /*378e0*/  FFMA.FTZ R126, R125, R126, -R132 ;  /* 0x0000007e7d7e7223 */ /* 0x000fe20000010884 */
[----:B------:R-:W-:-:S02]  /*378f0*/  HADD2.F32 R129, -RZ, R128.H0_H0 ;  /* 0x20000080ff817230 */ /* 0x000fc40000004100 */
[----:B------:R-:W-:Y:S01]  /*37900*/  FFMA.FTZ R125, R125, R130, R136 ;  /* 0x000000827d7d7223 */ /* 0x000fe20000010088 */
[----:B------:R-:W-:Y:S01]  /*37910*/  HADD2.F32 R134, -RZ, R133.H0_H0 ;  /* 0x20000085ff867230 */ /* 0x000fe20000004100 */
[----:B------:R-:W-:Y:S01]  /*37920*/  F2FP.F16.E4M3.UNPACK_B R78, R78 ;  /* 0x0000004eff4e723e */ /* 0x000fe200020006ff */
[----:B------:R-:W-:Y:S01]  /*37930*/  HADD2.F32 R132, -RZ, R131.H0_H0 ;  /* 0x20000083ff847230 */ /* 0x000fe20000004100 */
[----:B------:R-:W-:Y:S01]  /*37940*/  F2FP.F16.E4M3.UNPACK_B R13, R13 ;  /* 0x0000000dff0d723e */ /* 0x000fe200020006ff */
[----:B------:R-:W-:Y:S02]  /*37950*/  HADD2.F32 R130, -RZ, R128.H1_H1 ;  /* 0x30000080ff827230 */ /* 0x000fe40000004100 */
[C---:B------:R-:W-:Y:S01]  /*37960*/  FMUL.FTZ R135, R129.reuse, R134 ;  /* 0x0000008681877220 */ /* 0x040fe20000410000 */
[----:B------:R-:W-:Y:S02]  /*37970*/  HADD2.F32 R128, -RZ, R127.H0_H0 ;  /* 0x2000007fff807230 */ /* 0x000fe40000004100 */
[----:B------:R-:W-:Y:S01]  /*37980*/  FMUL.FTZ R129, R129, R132 ;  /* 0x0000008481817220 */ /* 0x000fe20000410000 */
[----:B------:R-:W-:Y:S01]  /*37990*/  HADD2.F32 R133, -RZ, R133.H1_H1 ;  /* 0x30000085ff857230 */ /* 0x000fe20000004100 */
[----:B------:R-:W-:Y:S01]  /*379a0*/  F2FP.F16.E4M3.UNPACK_B R74, R74 ;  /* 0x0000004aff4a723e */ /* 0x000fe200020006ff */
[----:B------:R-:W-:-:S02]  /*379b0*/  HADD2.F32 R131, -RZ, R131.H1_H1 ;  /* 0x30000083ff837230 */ /* 0x000fc40000004100 */
[C---:B------:R-:W-:Y:S01]  /*379c0*/  FFMA.FTZ R132, R128.reuse, R132, -R135 ;  /* 0x0000008480847223 */ /* 0x040fe20000010887 */
[----:B------:R-:W-:Y:S02]  /*379d0*/  HADD2.F32 R127, -RZ, R127.H1_H1 ;  /* 0x3000007fff7f7230 */ /* 0x000fe40000004100 */
[----:B------:R-:W-:Y:S01]  /*379e0*/  FFMA.FTZ R134, R128, R134, R129 ;  /* 0x0000008680867223 */ /* 0x000fe20000010081 */
[C---:B------:R-:W-:Y:S01]  /*379f0*/  FMUL.FTZ R136, R130.reuse, R133 ;  /* 0x0000008582887220 */ /* 0x040fe20000410000 */
[----:B------:R-:W-:Y:S01]  /*37a00*/  F2FP.F16.E4M3.UNPACK_B R128, R36 ;  /* 0x00000024ff80723e */ /* 0x000fe200020006ff */
[-C--:B------:R-:W-:Y:S01]  /*37a10*/  FMUL.FTZ R130, R130, R131.reuse ;  /* 0x0000008382827220 */ /* 0x080fe20000410000 */
[--C-:B------:R-:W-:Y:S02]  /*37a20*/  HADD2.F32 R36, -RZ, R78.reuse.H0_H0 ;  /* 0x2000004eff247230 */ /* 0x100fe40000004100 */
[----:B------:R-:W-:Y:S01]  /*37a30*/  FFMA.FTZ R137, R127, R131, -R136 ;  /* 0x000000837f897223 */ /* 0x000fe20000010888 */
[----:B------:R-:W-:-:S02]  /*37a40*/  HADD2.F32 R78, -RZ, R78.H1_H1 ;  /* 0x3000004eff4e7230 */ /* 0x000fc40000004100 */
[----:B------:R-:W-:Y:S01]  /*37a50*/  FFMA.FTZ R139, R127, R133, R130 ;  /* 0x000000857f8b7223 */ /* 0x000fe20000010082 */
[--C-:B------:R-:W-:Y:S01]  /*37a60*/  HADD2.F32 R131, -RZ, R128.reuse.H1_H1 ;  /* 0x30000080ff837230 */ /* 0x100fe20000004100 */
[----:B------:R-:W-:Y:S01]  /*37a70*/  F2FP.SATFINITE.E4M3.F32.PACK_AB_MERGE_C R117, R118, R73, R117 ;  /* 0x000000497675723e */ /* 0x000fe20004807075 */
[--C-:B------:R-:W-:Y:S01]  /*37a80*/  HADD2.F32 R127, -RZ, R13.reuse.H0_H0 ;  /* 0x2000000dff7f7230 */ /* 0x100fe20000004100 */
[----:B------:R-:W-:Y:S01]  /*37a90*/  F2FP.SATFINITE.E4M3.F32.PACK_AB_MERGE_C R119, R124, R119, RZ ;  /* 0x000000777c77723e */ /* 0x000fe200048070ff */
[----:B------:R-:W-:Y:S02]  /*37aa0*/  HADD2.F32 R130, -RZ, R128.H0_H0 ;  /* 0x20000080ff827230 */ /* 0x000fe40000004100 */
[----:B------:R-:W-:Y:S01]  /*37ab0*/  FMUL.FTZ R135, R78, R131 ;  /* 0x000000834e877220 */ /* 0x000fe20000410000 */
[----:B------:R-:W-:Y:S02]  /*37ac0*/  HADD2.F32 R129, -RZ, R13.H1_H1 ;  /* 0x3000000dff817230 */ /* 0x000fe40000004100 */
[----:B------:R-:W-:Y:S01]  /*37ad0*/  FMUL.FTZ R133, R36, R127 ;  /* 0x0000007f24857220 */ /* 0x000fe20000410000 */
[----:B------:R-:W-:-:S02]  /*37ae0*/  HADD2.F32 R13, -RZ, R74.H0_H0 ;  /* 0x2000004aff0d7230 */ /* 0x000fc40000004100 */
[-C--:B------:R-:W-:Y:S01]  /*37af0*/  FMUL.FTZ R128, R36, R130.reuse ;  /* 0x0000008224807220 */ /* 0x080fe20000410000 */
[----:B------:R-:W-:Y:S02]  /*37b00*/  HADD2.F32 R74, -RZ, R74.H1_H1 ;  /* 0x3000004aff4a7230 */ /* 0x000fe40000004100 */
[----:B------:R-:W-:Y:S01]  /*37b10*/  FMUL.FTZ R78, R78, R129 ;  /* 0x000000814e4e7220 */ /* 0x000fe20000410000 */
[----:B------:R-:W-:Y:S01]  /*37b20*/  F2FP.SATFINITE.E4M3.F32.PACK_AB_MERGE_C R76, R76, R123, RZ ;  /* 0x0000007b4c4c723e */ /* 0x000fe200048070ff */
[C---:B------:R-:W-:Y:S01]  /*37b30*/  FFMA.FTZ R128, R13.reuse, R127, -R128 ;  /* 0x0000007f0d807223 */ /* 0x040fe20000010880 */
[----:B------:R-:W-:Y:S01]  /*37b40*/  FFMA.FTZ R133, R13, R130, R133 ;  /* 0x000000820d857223 */ /* 0x000fe20000010085 */
[C---:B------:R-:W-:Y:S01]  /*37b50*/  FFMA.FTZ R135, R74.reuse, R129, -R135 ;  /* 0x000000814a877223 */ /* 0x040fe20000010887 */
[----:B------:R-:W-:Y:S01]  /*37b60*/  FFMA.FTZ R78, R74, R131, R78 ;  /* 0x000000834a4e7223 */ /* 0x000fe2000001004e */
[----:B------:R-:W-:Y:S01]  /*37b70*/  F2FP.SATFINITE.E4M3.F32.PACK_AB_MERGE_C R132, R137, R132, RZ ;  /* 0x000000848984723e */ /* 0x000fe200048070ff */
[----:B------:R-:W-:Y:S01]  /*37b80*/  IMAD.MOV.U32 R73, RZ, RZ, R15 ;  /* 0x000000ffff497224 */ /* 0x000fe200078e000f */
[----:B------:R-:W-:-:S02]  /*37b90*/  F2FP.SATFINITE.E4M3.F32.PACK_AB_MERGE_C R134, R139, R134, RZ ;  /* 0x000000868b86723e */ /* 0x000fc400048070ff */
[----:B------:R-:W-:Y:S01]  /*37ba0*/  F2FP.SATFINITE.E4M3.F32.PACK_AB_MERGE_C R72, R126, R75, R72 ;  /* 0x0000004b7e48723e */ /* 0x000fe20004807048 */
[----:B------:R-:W-:Y:S01]  /*37bb0*/  IMAD.MOV.U32 R75, RZ, RZ, R117 ;  /* 0x000000ffff4b7224 */ /* 0x000fe200078e0075 */
[----:B------:R-:W-:Y:S02]  /*37bc0*/  F2FP.SATFINITE.E4M3.F32.PACK_AB_MERGE_C R79, R120, R79, R119 ;  /* 0x0000004f784f723e */ /* 0x000fe40004807077 */
[----:B------:R-:W-:Y:S02]  /*37bd0*/  F2FP.SATFINITE.E4M3.F32.PACK_AB_MERGE_C R76, R125, R116, R76 ;  /* 0x000000747d4c723e */ /* 0x000fe4000480704c */
[----:B------:R-:W-:Y:S02]  /*37be0*/  F2FP.SATFINITE.E4M3.F32.PACK_AB_MERGE_C R74, R135, R128, R132 ;  /* 0x00000080874a723e */ /* 0x000fe40004807084 */
[----:B------:R-:W-:-:S07]  /*37bf0*/  F2FP.SATFINITE.E4M3.F32.PACK_AB_MERGE_C R78, R78, R133, R134 ;  /* 0x000000854e4e723e */ /* 0x000fce0004807086 */
.L_x_1834:
[----:B------:R-:W-:Y:S05]  /*37c00*/  BSYNC B4 ;  /* 0x0000000000047941 */ /* 0x000fea0003800000 */
.L_x_1833:
[C---:B------:R-:W-:Y:S02]  /*37c10*/  R2UR UR4, R84.reuse ;  /* 0x00000000540472ca */ /* 0x040fe400000e0000 */
[C---:B------:R-:W-:Y:S02]  /*37c20*/  R2UR UR5, R85.reuse ;  /* 0x00000000550572ca */ /* 0x040fe400000e0000 */
[----:B------:R-:W-:Y:S02]  /*37c30*/  @!P1 R2UR UR6, R84 ;  /* 0x00000000540692ca */ /* 0x000fe400000e0000 */
[----:B------:R-:W-:Y:S02]  /*37c40*/  @!P1 R2UR UR7, R85 ;  /* 0x00000000550792ca */ /* 0x000fe400000e0000 */
[----:B------:R-:W-:Y:S02]  /*37c50*/  IADD3 R12, P2, P3, R86, R100, R115 ;  /* 0x00000064560c7210 */ /* 0x000fe40007b5e073 */
[----:B------:R-:W-:-:S02]  /*37c60*/  @!P1 SHF.R.S32.HI R15, RZ, 0x1f, R113 ;  /* 0x0000001fff0f9819 */ /* 0x000fc40000011471 */
[----:B------:R-:W-:Y:S02]  /*37c70*/  @!P1 IADD3 R14, P4, P5, R86, R100, R113 ;  /* 0x00000064560e9210 */ /* 0x000fe40007d9e071 */
[CC--:B------:R-:W-:Y:S02]  /*37c80*/  IADD3.X R13, R87.reuse, R109.reuse, R112, P2, P3 ;  /* 0x0000006d570d7210 */ /* 0x0c0fe400017e6470 */
[----:B------:R-:W-:-:S03]  /*37c90*/  @!P1 IADD3.X R15, R87, R109, R15, P4, P5 ;  /* 0x0000006d570f9210 */ /* 0x000fc600027ea40f */
[----:B-----5:R0:W-:Y:S04]  /*37ca0*/  ST.E.128 desc[UR4][R12.64], R72 ;  /* 0x000000480c007985 */ /* 0x0201e8000c101d04 */
[----:B------:R0:W-:Y:S02]  /*37cb0*/  @!P1 ST.E.128 desc[UR6][R14.64], R76 ;  /* 0x0000004c0e009985 */ /* 0x0001e4000c101d06 */
.L_x_1832:
[----:B------:R-:W-:Y:S05]  /*37cc0*/  BSYNC B3 ;  /* 0x0000000000037941 */ /* 0x000fea0003800000 */
.L_x_1831:
[----:B------:R-:W-:Y:S02]  /*37cd0*/  R2UR UR4, R84 ;  /* 0x00000000540472ca */ /* 0x000fe400000e0000 */
[----:B------:R-:W-:-:S13]  /*37ce0*/  R2UR UR5, R85 ;  /* 0x00000000550572ca */ /* 0x000fda00000e0000 */
[----:B0-----:R-:W2:Y:S01]  /*37cf0*/  LD.E.U8 R12, desc[UR4][R94.64] ;  /* 0x000000045e0c7980 */ /* 0x001ea2000c101100 */
[----:B------:R-:W-:Y:S01]  /*37d00*/  BSSY B3, `(.L_x_1835) ;  /* 0x0000141000037945 */ /* 0x000fe20003800000 */
[----:B--2---:R-:W-:-:S13]  /*37d10*/  LOP3.LUT P1, RZ, R12, 0x2, RZ, 0xc0, !PT ;  /* 0x000000020cff7812 */ /* 0x004fda000782c0ff */
[----:B------:R-:W-:Y:S05]  /*37d20*/  @!P1 BRA `(.L_x_1836) ;  /* 0x0000001000f89947 */ /* 0x000fea0003800000 */
[----:B------:R-:W-:Y:S02]  /*37d30*/  R2UR UR4, R84 ;  /* 0x00000000540472ca */ /* 0x000fe400000e0000 */
[----:B------:R-:W-:-:S13]  /*37d40*/  R2UR UR5, R85 ;  /* 0x00000000550572ca */ /* 0x000fda00000e0000 */
[----:B------:R-:W2:Y:S01]  /*37d50*/  LD.E R12, desc[UR4][R92.64+0x4] ;  /* 0x000004045c0c7980 */ /* 0x000ea2000c101900 */
[----:B------:R-:W-:Y:S01]  /*37d60*/  VIADD R72, R107, 0x20 ;  /* 0x000000206b487836 */ /* 0x000fe20000000000 */
[----:B------:R-:W-:Y:S01]  /*37d70*/  SHF.R.S32.HI R37, RZ, 0x1f, R110 ;  /* 0x0000001fff257819 */ /* 0x000fe2000001146e */
[----:B------:R-:W-:Y:S01]  /*37d80*/  IMAD.IADD R14, R102, 0x1, -R103 ;  /* 0x00000001660e7824 */ /* 0x000fe200078e0a67 */
[----:B------:R-:W-:Y:S02]  /*37d90*/  LEA.HI R36, R111, R111, RZ, 0x1 ;  /* 0x0000006f6f247211 */ /* 0x000fe400078f08ff */
[CC--:B------:R-:W-:Y:S02]  /*37da0*/  LEA.HI R38, R37.reuse, R110.reuse, RZ, 0x4 ;  /* 0x0000006e25267211 */ /* 0x0c0fe400078f20ff */
[----:B------:R-:W-:Y:S02]  /*37db0*/  LEA.HI R37, R37, R110, RZ, 0x2 ;  /* 0x0000006e25257211 */ /* 0x000fe400078f10ff */
[----:B------:R-:W-:Y:S01]  /*37dc0*/  LOP3.LUT R36, R36, 0x3fffffe, RZ, 0xc0, !PT ;  /* 0x03fffffe24247812 */ /* 0x000fe200078ec0ff */
[----:B------:R-:W-:Y:S01]  /*37dd0*/  IMAD.SHL.U32 R39, R38, 0x20, RZ ;  /* 0x0000002026277824 */ /* 0x000fe200078e00ff */
[----:B------:R-:W-:Y:S01]  /*37de0*/  R2UR UR6, R84 ;  /* 0x00000000540672ca */ /* 0x000fe200000e0000 */
[----:B------:R-:W-:Y:S01]  /*37df0*/  IMAD.SHL.U32 R37, R37, 0x20, RZ ;  /* 0x0000002025257824 */ /* 0x000fe200078e00ff */
[----:B------:R-:W-:Y:S01]  /*37e00*/  R2UR UR7, R85 ;  /* 0x00000000550772ca */ /* 0x000fe200000e0000 */
[----:B------:R-:W-:Y:S01]  /*37e10*/  IMAD.IADD R38, R111, 0x1, -R36 ;  /* 0x000000016f267824 */ /* 0x000fe200078e0a24 */
[----:B------:R-:W-:-:S02]  /*37e20*/  LOP3.LUT R39, R39, 0xfffffe00, RZ, 0xc0, !PT ;  /* 0xfffffe0027277812 */ /* 0x000fc400078ec0ff */
[----:B------:R-:W-:-:S03]  /*37e30*/  LOP3.LUT R37, R37, 0x180, RZ, 0xc0, !PT ;  /* 0x0000018025257812 */ /* 0x000fc600078ec0ff */
[----:B------:R-:W-:Y:S01]  /*37e40*/  IMAD R39, R38, 0x40, R39 ;  /* 0x0000004026277824 */ /* 0x000fe200078e0227 */
[----:B------:R-:W-:Y:S01]  /*37e50*/  SHF.R.U32.HI R38, RZ, 0x3, R37 ;  /* 0x00000003ff267819 */ /* 0x000fe20000011625 */
[----:B------:R-:W-:Y:S01]  /*37e60*/  BSSY B4, `(.L_x_1837) ;  /* 0x000011f000047945 */ /* 0x000fe20003800000 */
[----:B--2---:R-:W-:-:S04]  /*37e70*/  LEA.HI R12, R12, R12, RZ, 0x1 ;  /* 0x0000000c0c0c7211 */ /* 0x004fc800078f08ff */
[----:B------:R-:W-:-:S04]  /*37e80*/  SHF.R.S32.HI R75, RZ, 0x1, R12 ;  /* 0x00000001ff4b7819 */ /* 0x000fc8000001140c */
[----:B------:R-:W-:-:S04]  /*37e90*/  ISETP.GE.AND P1, PT, R72, R75, PT ;  /* 0x0000004b4800720c */ /* 0x000fc80003f26270 */
[----:B------:R-:W-:Y:S02]  /*37ea0*/  SEL R13, R75, RZ, P1 ;  /* 0x000000ff4b0d7207 */ /* 0x000fe40000800000 */
[----:B------:R-:W-:-:S03]  /*37eb0*/  SEL R14, R103, R14, !P1 ;  /* 0x0000000e670e7207 */ /* 0x000fc60004800000 */
[----:B------:R-:W-:Y:S01]  /*37ec0*/  IMAD.IADD R13, R72, 0x1, R13 ;  /* 0x00000001480d7824 */ /* 0x000fe200078e020d */
[----:B------:R-:W-:-:S04]  /*37ed0*/  SHF.R.S32.HI R15, RZ, 0x1f, R14 ;  /* 0x0000001fff0f7819 */ /* 0x000fc8000001140e */
[----:B------:R-:W-:Y:S02]  /*37ee0*/  SHF.R.S32.HI R12, RZ, 0x1f, R13 ;  /* 0x0000001fff0c7819 */ /* 0x000fe4000001140d */
[----:B------:R-:W-:Y:S02]  /*37ef0*/  LEA.HI R15, R15, R14, RZ, 0x5 ;  /* 0x0000000e0f0f7211 */ /* 0x000fe400078f28ff */
[CC--:B------:R-:W-:Y:S02]  /*37f00*/  LEA.HI R14, R12.reuse, R13.reuse, RZ, 0x4 ;  /* 0x0000000d0c0e7211 */ /* 0x0c0fe400078f20ff */
[----:B------:R-:W-:Y:S02]  /*37f10*/  LEA.HI R12, R12, R13, RZ, 0x6 ;  /* 0x0000000d0c0c7211 */ /* 0x000fe400078f30ff */
[----:B------:R-:W-:Y:S02]  /*37f20*/  SHF.R.S32.HI R74, RZ, 0x4, R14 ;  /* 0x00000004ff4a7819 */ /* 0x000fe4000001140e */
[----:B------:R-:W-:-:S02]  /*37f30*/  SHF.R.S32.HI R12, RZ, 0x6, R12 ;  /* 0x00000006ff0c7819 */ /* 0x000fc4000001140c */
[----:B------:R-:W-:Y:S02]  /*37f40*/  LEA.HI.SX32 R15, R15, R74, 0x1b ;  /* 0x0000004a0f0f7211 */ /* 0x000fe400078fdaff */
[----:B------:R-:W-:Y:S01]  /*37f50*/  LOP3.LUT R14, R37, 0x30, R14, 0xf8, !PT ;  /* 0x00000030250e7812 */ /* 0x000fe200078ef80e */
[----:B------:R-:W-:Y:S01]  /*37f60*/  IMAD R12, R12, 0x2800, R39 ;  /* 0x000028000c0c7824 */ /* 0x000fe200078e0227 */
[----:B------:R-:W-:Y:S01]  /*37f70*/  SHF.R.S32.HI R36, RZ, 0x1f, R15 ;  /* 0x0000001fff247819 */ /* 0x000fe2000001140f */
[----:B------:R-:W-:Y:S01]  /*37f80*/  IMAD.SHL.U32 R73, R15, 0x10, RZ ;  /* 0x000000100f497824 */ /* 0x000fe200078e00ff */
[----:B------:R-:W-:Y:S02]  /*37f90*/  LOP3.LUT R13, R14, R38, RZ, 0x3c, !PT ;  /* 0x000000260e0d7212 */ /* 0x000fe400078e3cff */
[----:B------:R-:W-:Y:S02]  /*37fa0*/  LEA.HI R36, R36, R15, RZ, 0x2 ;  /* 0x0000000f24247211 */ /* 0x000fe400078f10ff */
[----:B------:R-:W-:Y:S01]  /*37fb0*/  LOP3.LUT R15, R37, 0x30, R73, 0xf8, !PT ;  /* 0x00000030250f7812 */ /* 0x000fe200078ef849 */
[----:B------:R-:W-:Y:S01]  /*37fc0*/  IMAD.IADD R12, R12, 0x1, R13 ;  /* 0x000000010c0c7824 */ /* 0x000fe200078e020d */
[----:B------:R-:W-:-:S02]  /*37fd0*/  SHF.R.S32.HI R36, RZ, 0x2, R36 ;  /* 0x00000002ff247819 */ /* 0x000fc40000011424 */
[----:B------:R-:W-:Y:S02]  /*37fe0*/  LOP3.LUT R15, R15, R38, RZ, 0x3c, !PT ;  /* 0x000000260f0f7212 */ /* 0x000fe400078e3cff */
[----:B------:R-:W-:Y:S01]  /*37ff0*/  IADD3 R12, P1, P2, R96, R12, R105 ;  /* 0x0000000c600c7210 */ /* 0x000fe20007a3e069 */
[----:B------:R-:W-:-:S03]  /*38000*/  IMAD R36, R36, 0x2800, R39 ;  /* 0x0000280024247824 */ /* 0x000fc600078e0227 */
[----:B------:R-:W-:Y:S01]  /*38010*/  IADD3.X R13, R97, RZ, R106, P1, P2 ;  /* 0x000000ff610d7210 */ /* 0x000fe20000fe446a */
[----:B------:R-:W-:Y:S01]  /*38020*/  IMAD.IADD R36, R36, 0x1, R15 ;  /* 0x0000000124247824 */ /* 0x000fe200078e020f */
[----:B------:R-:W-:-:S04]  /*38030*/  ISETP.GE.AND P2, PT, R72, R75, PT ;  /* 0x0000004b4800720c */ /* 0x000fc80003f46270 */
[----:B------:R-:W-:Y:S01]  /*38040*/  IADD3 R36, P3, P4, R96, R36, R105 ;  /* 0x0000002460247210 */ /* 0x000fe20007c7e069 */
[----:B------:R-:W5:Y:S03]  /*38050*/  LD.E.128 R12, desc[UR4][R12.64] ;  /* 0x000000040c0c7980 */ /* 0x000f66000c101d00 */
[----:B------:R-:W-:Y:S01]  /*38060*/  IADD3.X R37, R97, RZ, R106, P3, P4 ;  /* 0x000000ff61257210 */ /* 0x000fe20001fe846a */
[----:B------:R-:W-:Y:S01]  /*38070*/  IMAD.SHL.U32 R75, R74, 0x10, RZ ;  /* 0x000000104a4b7824 */ /* 0x000fe200078e00ff */
[----:B------:R-:W-:-:S04]  /*38080*/  ISETP.GE.AND P1, PT, R73, R102, PT ;  /* 0x000000664900720c */ /* 0x000fc80003f26270 */
[----:B------:R-:W5:Y:S01]  /*38090*/  LD.E.128 R36, desc[UR6][R36.64] ;  /* 0x0000000624247980 */ /* 0x000f62000c101d00 */
[----:B------:R-:W-:Y:S01]  /*380a0*/  SHF.R.S32.HI R72, RZ, 0x1f, R75 ;  /* 0x0000001fff487819 */ /* 0x000fe2000001144b */
[----:B------:R-:W-:Y:S07]  /*380b0*/  @P2 BRA `(.L_x_1838) ;  /* 0x0000000c00e42947 */ /* 0x000fee0003800000 */
[----:B-----5:R-:W-:Y:S01]  /*380c0*/  IMAD.MOV.U32 R77, RZ, RZ, R39 ;  /* 0x000000ffff4d7224 */ /* 0x020fe200078e0027 */
[----:B------:R-:W-:Y:S01]  /*380d0*/  SHF.R.U32.HI R39, RZ, 0x8, R42 ;  /* 0x00000008ff277819 */ /* 0x000fe2000001162a */
[----:B------:R-:W-:Y:S01]  /*380e0*/  IMAD.MOV.U32 R74, RZ, RZ, R12 ;  /* 0x000000ffff4a7224 */ /* 0x000fe200078e000c */
[----:B------:R-:W-:Y:S01]  /*380f0*/  LOP3.LUT R112, R42, 0xff, RZ, 0xc0, !PT ;  /* 0x000000ff2a707812 */ /* 0x000fe200078ec0ff */
[----:B-1----:R-:W-:Y:S01]  /*38100*/  IMAD.MOV.U32 R79, RZ, RZ, R37 ;  /* 0x000000ffff4f7224 */ /* 0x002fe200078e0025 */
[----:B------:R-:W-:Y:S01]  /*38110*/  LOP3.LUT R39, R39, 0xff, RZ, 0xc0, !PT ;  /* 0x000000ff27277812 */ /* 0x000fe200078ec0ff */
[----:B------:R-:W-:Y:S01]  /*38120*/  IMAD.MOV.U32 R76, RZ, RZ, R13 ;  /* 0x000000ffff4c7224 */ /* 0x000fe200078e000d */
[----:B------:R-:W-:Y:S01]  /*38130*/  SHF.R.U32.HI R12, RZ, 0x8, R40 ;  /* 0x00000008ff0c7819 */ /* 0x000fe20000011628 */
[----:B------:R-:W-:Y:S01]  /*38140*/  IMAD.MOV.U32 R37, RZ, RZ, R15 ;  /* 0x000000ffff257224 */ /* 0x000fe200078e000f */
[----:B------:R-:W-:Y:S02]  /*38150*/  PRMT R112, R39, 0x7604, R112 ;  /* 0x0000760427707816 */ /* 0x000fe40000000070 */
[----:B------:R-:W-:-:S02]  /*38160*/  SHF.R.U32.HI R39, RZ, 0x8, R29 ;  /* 0x00000008ff277819 */ /* 0x000fc4000001161d */
        /* <DEDUP_REMOVED lines=8> */
[----:B------:R-:W-:Y:S02]  /*381f0*/  SHF.R.U32.HI R115, RZ, 0x8, R31 ;  /* 0x00000008ff737819 */ /* 0x000fe4000001161f */
[----:B------:R-:W-:Y:S02]  /*38200*/  PRMT R116, R39, 0x7604, R116 ;  /* 0x0000760427747816 */ /* 0x000fe40000000074 */
[----:B------:R-:W-:Y:S02]  /*38210*/  LOP3.LUT R78, R41, 0xff, RZ, 0xc0, !PT ;  /* 0x000000ff294e7812 */ /* 0x000fe400078ec0ff */
[----:B------:R-:W-:-:S02]  /*38220*/  LOP3.LUT R15, R15, 0xff, RZ, 0xc0, !PT ;  /* 0x000000ff0f0f7812 */ /* 0x000fc400078ec0ff */
[----:B------:R-:W-:Y:S02]  /*38230*/  PRMT R13, R12, 0x7604, R13 ;  /* 0x000076040c0d7816 */ /* 0x000fe4000000000d */
[----:B------:R-:W-:Y:S02]  /*38240*/  SHF.R.U32.HI R39, RZ, 0x10, R42 ;  /* 0x00000010ff277819 */ /* 0x000fe4000001162a */
[----:B------:R-:W-:Y:S02]  /*38250*/  SHF.R.U32.HI R12, RZ, 0x8, R28 ;  /* 0x00000008ff0c7819 */ /* 0x000fe4000001161c */
[----:B------:R-:W-:Y:S02]  /*38260*/  PRMT R114, R113, 0x7604, R114 ;  /* 0x0000760471727816 */ /* 0x000fe40000000072 */
[----:B------:R-:W-:Y:S02]  /*38270*/  SHF.R.U32.HI R113, RZ, 0x8, R30 ;  /* 0x00000008ff717819 */ /* 0x000fe4000001161e */
[----:B------:R-:W-:-:S02]  /*38280*/  LOP3.LUT R120, R31, 0xff, RZ, 0xc0, !PT ;  /* 0x000000ff1f787812 */ /* 0x000fc400078ec0ff */
[----:B------:R-:W-:Y:S02]  /*38290*/  LOP3.LUT R115, R115, 0xff, RZ, 0xc0, !PT ;  /* 0x000000ff73737812 */ /* 0x000fe400078ec0ff */
[----:B------:R-:W-:Y:S02]  /*382a0*/  PRMT R78, R15, 0x7604, R78 ;  /* 0x000076040f4e7816 */ /* 0x000fe4000000004e */
[----:B------:R-:W-:Y:S02]  /*382b0*/  LOP3.LUT R39, R39, 0xff, RZ, 0xc0, !PT ;  /* 0x000000ff27277812 */ /* 0x000fe400078ec0ff */
[----:B------:R-:W-:Y:S02]  /*382c0*/  LOP3.LUT R15, R28, 0xff, RZ, 0xc0, !PT ;  /* 0x000000ff1c0f7812 */ /* 0x000fe400078ec0ff */
[----:B------:R-:W-:Y:S02]  /*382d0*/  LOP3.LUT R12, R12, 0xff, RZ, 0xc0, !PT ;  /* 0x000000ff0c0c7812 */ /* 0x000fe400078ec0ff */
[----:B------:R-:W-:-:S02]  /*382e0*/  LOP3.LUT R118, R30, 0xff, RZ, 0xc0, !PT ;  /* 0x000000ff1e767812 */ /* 0x000fc400078ec0ff */
[----:B------:R-:W-:Y:S02]  /*382f0*/  LOP3.LUT R113, R113, 0xff, RZ, 0xc0, !PT ;  /* 0x000000ff71717812 */ /* 0x000fe400078ec0ff */
[----:B------:R-:W-:Y:S02]  /*38300*/  PRMT R123, R115, 0x7604, R120 ;  /* 0x00007604737b7816 */ /* 0x000fe40000000078 */
[----:B------:R-:W-:Y:S02]  /*38310*/  PRMT R115, R39, 0x7054, R112 ;  /* 0x0000705427737816 */ /* 0x000fe40000000070 */
[----:B------:R-:W-:Y:S02]  /*38320*/  PRMT R119, R12, 0x7604, R15 ;  /* 0x000076040c777816 */ /* 0x000fe4000000000f */
[----:B------:R-:W-:Y:S02]  /*38330*/  SHF.R.U32.HI R39, RZ, 0x10, R29 ;  /* 0x00000010ff277819 */ /* 0x000fe4000001161d */
[----:B------:R-:W-:-:S02]  /*38340*/  SHF.R.U32.HI R15, RZ, 0x10, R41 ;  /* 0x00000010ff0f7819 */ /* 0x000fc40000011629 */
[----:B------:R-:W-:Y:S02]  /*38350*/  PRMT R121, R113, 0x7604, R118 ;  /* 0x0000760471797816 */ /* 0x000fe40000000076 */
[----:B------:R-:W-:Y:S02]  /*38360*/  SHF.R.U32.HI R12, RZ, 0x10, R40 ;  /* 0x00000010ff0c7819 */ /* 0x000fe40000011628 */
[----:B------:R-:W-:Y:S02]  /*38370*/  SHF.R.U32.HI R113, RZ, 0x10, R43 ;  /* 0x00000010ff717819 */ /* 0x000fe4000001162b */
[----:B------:R-:W-:Y:S02]  /*38380*/  LOP3.LUT R39, R39, 0xff, RZ, 0xc0, !PT ;  /* 0x000000ff27277812 */ /* 0x000fe400078ec0ff */
[----:B------:R-:W-:Y:S02]  /*38390*/  LOP3.LUT R15, R15, 0xff, RZ, 0xc0, !PT ;  /* 0x000000ff0f0f7812 */ /* 0x000fe400078ec0ff */
[----:B------:R-:W-:-:S02]  /*383a0*/  LOP3.LUT R12, R12, 0xff, RZ, 0xc0, !PT ;  /* 0x000000ff0c0c7812 */ /* 0x000fc400078ec0ff */
[----:B------:R-:W-:Y:S02]  /*383b0*/  LOP3.LUT R113, R113, 0xff, RZ, 0xc0, !PT ;  /* 0x000000ff71717812 */ /* 0x000fe400078ec0ff */
[----:B------:R-:W-:Y:S02]  /*383c0*/  PRMT R39, R39, 0x7054, R116 ;  /* 0x0000705427277816 */ /* 0x000fe40000000074 */
[----:B------:R-:W-:Y:S02]  /*383d0*/  PRMT R15, R15, 0x7054, R78 ;  /* 0x000070540f0f7816 */ /* 0x000fe4000000004e */
[----:B------:R-:W-:Y:S02]  /*383e0*/  PRMT R13, R12, 0x7054, R13 ;  /* 0x000070540c0d7816 */ /* 0x000fe4000000000d */
[----:B------:R-:W-:Y:S02]  /*383f0*/  PRMT R117, R113, 0x7054, R114 ;  /* 0x0000705471757816 */ /* 0x000fe40000000072 */
[----:B------:R-:W-:-:S02]  /*38400*/  SHF.R.U32.HI R12, RZ, 0x10, R28 ;  /* 0x00000010ff0c7819 */ /* 0x000fc4000001161c */
[----:B------:R-:W-:Y:S02]  /*38410*/  LOP3.LUT R114, R39, 0xff000000, R29, 0xf8, !PT ;  /* 0xff00000027727812 */ /* 0x000fe400078ef81d */
[----:B------:R-:W-:Y:S02]  /*38420*/  LOP3.LUT R113, R15, 0xff000000, R41, 0xf8, !PT ;  /* 0xff0000000f717812 */ /* 0x000fe400078ef829 */
[----:B------:R-:W-:Y:S02]  /*38430*/  LOP3.LUT R12, R12, 0xff, RZ, 0xc0, !PT ;  /* 0x000000ff0c0c7812 */ /* 0x000fe400078ec0ff */
[----:B------:R-:W-:Y:S02]  /*38440*/  F2FP.F16.E4M3.UNPACK_B R39, R79 ;  /* 0x0000004fff27723e */ /* 0x000fe400020006ff */
[----:B------:R-:W-:Y:S02]  /*38450*/  LOP3.LUT R41, R13, 0xff000000, R40, 0xf8, !PT ;  /* 0xff0000000d297812 */ /* 0x000fe400078ef828 */
[----:B------:R-:W-:Y:S01]  /*38460*/  F2FP.F16.E4M3.UNPACK_B R116, R114 ;  /* 0x00000072ff74723e */ /* 0x000fe200020006ff */
[--C-:B------:R-:W-:Y:S01]  /*38470*/  HADD2.F32 R13, -RZ, R39.reuse.H0_H0 ;  /* 0x20000027ff0d7230 */ /* 0x100fe20000004100 */
[----:B------:R-:W-:Y:S01]  /*38480*/  SHF.R.U32.HI R112, RZ, 0x10, R31 ;  /* 0x00000010ff707819 */ /* 0x000fe2000001161f */
[----:B------:R-:W-:Y:S01]  /*38490*/  HADD2.F32 R39, -RZ, R39.H1_H1 ;  /* 0x30000027ff277230 */ /* 0x000fe20000004100 */
[----:B------:R-:W-:Y:S01]  /*384a0*/  F2FP.F16.E4M3.UNPACK_B R40, R113 ;  /* 0x00000071ff28723e */ /* 0x000fe200020006ff */
[--C-:B------:R-:W-:Y:S01]  /*384b0*/  HADD2.F32 R118, -RZ, R116.reuse.H0_H0 ;  /* 0x20000074ff767230 */ /* 0x100fe20000004100 */
[----:B------:R-:W-:Y:S01]  /*384c0*/  PRMT R119, R12, 0x7054, R119 ;  /* 0x000070540c777816 */ /* 0x000fe20000000077 */
[----:B------:R-:W-:Y:S01]  /*384d0*/  HADD2.F32 R116, -RZ, R116.H1_H1 ;  /* 0x30000074ff747230 */ /* 0x000fe20000004100 */
[----:B------:R-:W-:-:S02]  /*384e0*/  F2FP.F16.E4M3.UNPACK_B R29, R76 ;  /* 0x0000004cff1d723e */ /* 0x000fc400020006ff */
[----:B------:R-:W-:Y:S01]  /*384f0*/  LOP3.LUT R112, R112, 0xff, RZ, 0xc0, !PT ;  /* 0x000000ff70707812 */ /* 0x000fe200078ec0ff */
[----:B------:R-:W-:Y:S01]  /*38500*/  FMUL.FTZ R120, R13, R118 ;  /* 0x000000760d787220 */ /* 0x000fe20000410000 */
[----:B------:R-:W-:Y:S01]  /*38510*/  LOP3.LUT R12, R115, 0xff000000, R42, 0xf8, !PT ;  /* 0xff000000730c7812 */ /* 0x000fe200078ef82a */
[--C-:B------:R-:W-:Y:S01]  /*38520*/  HADD2.F32 R42, -RZ, R40.reuse.H0_H0 ;  /* 0x20000028ff2a7230 */ /* 0x100fe20000004100 */
[----:B------:R-:W-:Y:S01]  /*38530*/  SHF.R.U32.HI R78, RZ, 0x10, R30 ;  /* 0x00000010ff4e7819 */ /* 0x000fe2000001161e */
[--C-:B------:R-:W-:Y:S01]  /*38540*/  HADD2.F32 R15, -RZ, R29.reuse.H0_H0 ;  /* 0x2000001dff0f7230 */ /* 0x100fe20000004100 */
[----:B------:R-:W-:Y:S01]  /*38550*/  PRMT R123, R112, 0x7054, R123 ;  /* 0x00007054707b7816 */ /* 0x000fe2000000007b */
[----:B------:R-:W-:Y:S01]  /*38560*/  HADD2.F32 R40, -RZ, R40.H1_H1 ;  /* 0x30000028ff287230 */ /* 0x000fe20000004100 */
[----:B------:R-:W-:Y:S01]  /*38570*/  LOP3.LUT R112, R117, 0xff000000, R43, 0xf8, !PT ;  /* 0xff00000075707812 */ /* 0x000fe200078ef82b */
[-C--:B------:R-:W-:Y:S01]  /*38580*/  FMUL.FTZ R43, R13, R42.reuse ;  /* 0x0000002a0d2b7220 */ /* 0x080fe20000410000 */
[----:B------:R-:W-:Y:S01]  /*38590*/  LOP3.LUT R78, R78, 0xff, RZ, 0xc0, !PT ;  /* 0x000000ff4e4e7812 */ /* 0x000fe200078ec0ff */
[C---:B------:R-:W-:Y:S01]  /*385a0*/  FFMA.FTZ R13, R15.reuse, R42, -R120 ;  /* 0x0000002a0f0d7223 */ /* 0x040fe20000010878 */
[----:B------:R-:W-:Y:S01]  /*385b0*/  F2FP.F16.E4M3.UNPACK_B R79, R79.H1 ;  /* 0x0000004fff4f723e */ /* 0x000fe200030006ff */
[----:B------:R-:W-:Y:S01]  /*385c0*/  FFMA.FTZ R15, R15, R118, R43 ;  /* 0x000000760f0f7223 */ /* 0x000fe2000001002b */
[----:B------:R-:W-:Y:S01]  /*385d0*/  PRMT R121, R78, 0x7054, R121 ;  /* 0x000070544e797816 */ /* 0x000fe20000000079 */
[----:B------:R-:W-:Y:S01]  /*385e0*/  HADD2.F32 R29, -RZ, R29.H1_H1 ;  /* 0x3000001dff1d7230 */ /* 0x000fe20000004100 */
[----:B------:R-:W-:Y:S01]  /*385f0*/  F2FP.F16.E4M3.UNPACK_B R43, R114.H1 ;  /* 0x00000072ff2b723e */ /* 0x000fe200030006ff */
[C---:B------:R-:W-:Y:S01]  /*38600*/  FMUL.FTZ R118, R39.reuse, R116 ;  /* 0x0000007427767220 */ /* 0x040fe20000410000 */
[----:B------:R-:W-:Y:S01]  /*38610*/  F2FP.F16.E4M3.UNPACK_B R113, R113.H1 ;  /* 0x00000071ff71723e */ /* 0x000fe200030006ff */
[----:B------:R-:W-:Y:S01]  /*38620*/  FMUL.FTZ R39, R39, R40 ;  /* 0x0000002827277220 */ /* 0x000fe20000410000 */
[----:B------:R-:W-:Y:S01]  /*38630*/  LOP3.LUT R78, R119, 0xff000000, R28, 0xf8, !PT ;  /* 0xff000000774e7812 */ /* 0x000fe200078ef81c */
[----:B------:R-:W-:Y:S01]  /*38640*/  HADD2.F32 R114, -RZ, R43.H0_H0 ;  /* 0x2000002bff727230 */ /* 0x000fe20000004100 */
[----:B------:R-:W-:Y:S01]  /*38650*/  LOP3.LUT R28, R121, 0xff000000, R30, 0xf8, !PT ;  /* 0xff000000791c7812 */ /* 0x000fe200078ef81e */
[----:B------:R-:W-:Y:S01]  /*38660*/  HADD2.F32 R30, -RZ, R79.H0_H0 ;  /* 0x2000004fff1e7230 */ /* 0x000fe20000004100 */
[----:B------:R-:W-:Y:S01]  /*38670*/  F2FP.F16.E4M3.UNPACK_B R76, R76.H1 ;  /* 0x0000004cff4c723e */ /* 0x000fe200030006ff */
[----:B------:R-:W-:Y:S01]  /*38680*/  HADD2.F32 R42, -RZ, R113.H0_H0 ;  /* 0x20000071ff2a7230 */ /* 0x000fe20000004100 */
[----:B------:R-:W-:Y:S01]  /*38690*/  LOP3.LUT R123, R123, 0xff000000, R31, 0xf8, !PT ;  /* 0xff0000007b7b7812 */ /* 0x000fe200078ef81f */
[----:B------:R-:W-:-:S02]  /*386a0*/  HADD2.F32 R117, -RZ, R43.H1_H1 ;  /* 0x3000002bff757230 */ /* 0x000fc40000004100 */
[C---:B------:R-:W-:Y:S01]  /*386b0*/  FMUL.FTZ R120, R30.reuse, R114 ;  /* 0x000000721e787220 */ /* 0x040fe20000410000 */
[----:B------:R-:W-:Y:S02]  /*386c0*/  HADD2.F32 R31, -RZ, R76.H0_H0 ;  /* 0x2000004cff1f7230 */ /* 0x000fe40000004100 */
[----:B------:R-:W-:Y:S01]  /*386d0*/  FMUL.FTZ R115, R30, R42 ;  /* 0x0000002a1e737220 */ /* 0x000fe20000410000 */
[C---:B------:R-:W-:Y:S01]  /*386e0*/  FFMA.FTZ R30, R29.reuse, R40, -R118 ;  /* 0x000000281d1e7223 */ /* 0x040fe20000010876 */
[----:B------:R-:W-:Y:S01]  /*386f0*/  FFMA.FTZ R40, R29, R116, R39 ;  /* 0x000000741d287223 */ /* 0x000fe20000010027 */
[----:B------:R-:W-:Y:S01]  /*38700*/  F2FP.F16.E4M3.UNPACK_B R118, R123 ;  /* 0x0000007bff76723e */ /* 0x000fe200020006ff */
[C---:B------:R-:W-:Y:S01]  /*38710*/  FFMA.FTZ R29, R31.reuse, R42, -R120 ;  /* 0x0000002a1f1d7223 */ /* 0x040fe20000010878 */
[----:B------:R-:W-:Y:S01]  /*38720*/  FFMA.FTZ R31, R31, R114, R115 ;  /* 0x000000721f1f7223 */ /* 0x000fe20000010073 */
[----:B------:R-:W-:Y:S01]  /*38730*/  HADD2.F32 R114, -RZ, R113.H1_H1 ;  /* 0x30000071ff727230 */ /* 0x000fe20000004100 */
[----:B------:R-:W-:Y:S01]  /*38740*/  F2FP.F16.E4M3.UNPACK_B R113, R77 ;  /* 0x0000004dff71723e */ /* 0x000fe200020006ff */
[----:B------:R-:W-:Y:S01]  /*38750*/  HADD2.F32 R39, -RZ, R79.H1_H1 ;  /* 0x3000004fff277230 */ /* 0x000fe20000004100 */
[----:B------:R-:W-:Y:S01]  /*38760*/  F2FP.F16.E4M3.UNPACK_B R116, R112 ;  /* 0x00000070ff74723e */ /* 0x000fe200020006ff */
[----:B------:R-:W-:Y:S01]  /*38770*/  HADD2.F32 R119, -RZ, R118.H0_H0 ;  /* 0x20000076ff777230 */ /* 0x000fe20000004100 */
[----:B------:R-:W-:Y:S01]  /*38780*/  F2FP.F16.E4M3.UNPACK_B R79, R37 ;  /* 0x00000025ff4f723e */ /* 0x000fe200020006ff */
[----:B------:R-:W-:-:S02]  /*38790*/  HADD2.F32 R42, -RZ, R113.H0_H0 ;  /* 0x20000071ff2a7230 */ /* 0x000fc40000004100 */
[C---:B------:R-:W-:Y:S01]  /*387a0*/  FMUL.FTZ R121, R39.reuse, R117 ;  /* 0x0000007527797220 */ /* 0x040fe20000410000 */
[----:B------:R-:W-:Y:S02]  /*387b0*/  HADD2.F32 R115, -RZ, R116.H0_H0 ;  /* 0x20000074ff737230 */ /* 0x000fe40000004100 */
[-C--:B------:R-:W-:Y:S01]  /*387c0*/  FMUL.FTZ R120, R39, R114.reuse ;  /* 0x0000007227787220 */ /* 0x080fe20000410000 */
[----:B------:R-:W-:Y:S02]  /*387d0*/  HADD2.F32 R76, -RZ, R76.H1_H1 ;  /* 0x3000004cff4c7230 */ /* 0x000fe40000004100 */
[C---:B------:R-:W-:Y:S01]  /*387e0*/  FMUL.FTZ R122, R42.reuse, R119 ;  /* 0x000000772a7a7220 */ /* 0x040fe20000410000 */
[----:B------:R-:W-:Y:S02]  /*387f0*/  HADD2.F32 R43, -RZ, R79.H0_H0 ;  /* 0x2000004fff2b7230 */ /* 0x000fe40000004100 */
[----:B------:R-:W-:Y:S01]  /*38800*/  FMUL.FTZ R124, R42, R115 ;  /* 0x000000732a7c7220 */ /* 0x000fe20000410000 */
[C---:B------:R-:W-:Y:S01]  /*38810*/  FFMA.FTZ R42, R76.reuse, R114, -R121 ;  /* 0x000000724c2a7223 */ /* 0x040fe20000010879 */
[----:B------:R-:W-:Y:S01]  /*38820*/  FFMA.FTZ R76, R76, R117, R120 ;  /* 0x000000754c4c7223 */ /* 0x000fe20000010078 */
[----:B------:R-:W-:Y:S01]  /*38830*/  FFMA.FTZ R39, R43, R115, -R122 ;  /* 0x000000732b277223 */ /* 0x000fe2000001087a */
[----:B------:R-:W-:-:S02]  /*38840*/  HADD2.F32 R115, -RZ, R113.H1_H1 ;  /* 0x30000071ff737230 */ /* 0x000fc40000004100 */
[----:B------:R-:W-:Y:S01]  /*38850*/  FFMA.FTZ R43, R43, R119, R124 ;  /* 0x000000772b2b7223 */ /* 0x000fe2000001007c */
[----:B------:R-:W-:Y:S01]  /*38860*/  HADD2.F32 R117, -RZ, R116.H1_H1 ;  /* 0x30000074ff757230 */ /* 0x000fe20000004100 */
[----:B------:R-:W-:Y:S01]  /*38870*/  F2FP.F16.E4M3.UNPACK_B R113, R77.H1 ;  /* 0x0000004dff71723e */ /* 0x000fe200030006ff */
[----:B------:R-:W-:Y:S01]  /*38880*/  HADD2.F32 R119, -RZ, R118.H1_H1 ;  /* 0x30000076ff777230 */ /* 0x000fe20000004100 */
[----:B------:R-:W-:Y:S01]  /*38890*/  F2FP.F16.E4M3.UNPACK_B R120, R123.H1 ;  /* 0x0000007bff78723e */ /* 0x000fe200030006ff */
[----:B------:R-:W-:Y:S01]  /*388a0*/  HADD2.F32 R114, -RZ, R79.H1_H1 ;  /* 0x3000004fff727230 */ /* 0x000fe20000004100 */
[----:B------:R-:W-:Y:S01]  /*388b0*/  F2FP.F16.E4M3.UNPACK_B R116, R112.H1 ;  /* 0x00000070ff74723e */ /* 0x000fe200030006ff */
[C---:B------:R-:W-:Y:S01]  /*388c0*/  FMUL.FTZ R124, R115.reuse, R117 ;  /* 0x00000075737c7220 */ /* 0x040fe20000410000 */
[----:B------:R-:W-:Y:S01]  /*388d0*/  F2FP.F16.E4M3.UNPACK_B R79, R37.H1 ;  /* 0x00000025ff4f723e */ /* 0x000fe200030006ff */
[----:B------:R-:W-:Y:S02]  /*388e0*/  HADD2.F32 R37, -RZ, R113.H0_H0 ;  /* 0x20000071ff257230 */ /* 0x000fe40000004100 */
[----:B------:R-:W-:Y:S01]  /*388f0*/  FMUL.FTZ R121, R115, R119 ;  /* 0x0000007773797220 */ /* 0x000fe20000410000 */
[----:B------:R-:W-:Y:S01]  /*38900*/  HADD2.F32 R122, -RZ, R120.H0_H0 ;  /* 0x20000078ff7a7230 */ /* 0x000fe20000004100 */
[----:B------:R-:W-:Y:S01]  /*38910*/  F2FP.F16.E4M3.UNPACK_B R123, R78.H1 ;  /* 0x0000004eff7b723e */ /* 0x000fe200030006ff */
[----:B------:R-:W-:-:S02]  /*38920*/  HADD2.F32 R118, -RZ, R116.H0_H0 ;  /* 0x20000074ff767230 */ /* 0x000fc40000004100 */
[C---:B------:R-:W-:Y:S01]  /*38930*/  FFMA.FTZ R112, R114.reuse, R117, -R121 ;  /* 0x0000007572707223 */ /* 0x040fe20000010879 */
[----:B------:R-:W-:Y:S02]  /*38940*/  HADD2.F32 R77, -RZ, R79.H0_H0 ;  /* 0x2000004fff4d7230 */ /* 0x000fe40000004100 */
[C---:B------:R-:W-:Y:S01]  /*38950*/  FMUL.FTZ R126, R37.reuse, R122 ;  /* 0x0000007a257e7220 */ /* 0x040fe20000410000 */
[----:B------:R-:W-:Y:S01]  /*38960*/  FFMA.FTZ R114, R114, R119, R124 ;  /* 0x0000007772727223 */ /* 0x000fe2000001007c */
[----:B------:R-:W-:Y:S01]  /*38970*/  FMUL.FTZ R115, R37, R118 ;  /* 0x0000007625737220 */ /* 0x000fe20000410000 */
[----:B------:R-:W-:Y:S01]  /*38980*/  F2FP.F16.E4M3.UNPACK_B R119, R36.H1 ;  /* 0x00000024ff77723e */ /* 0x000fe200030006ff */
[C---:B------:R-:W-:Y:S01]  /*38990*/  FFMA.FTZ R37, R77.reuse, R118, -R126 ;  /* 0x000000764d257223 */ /* 0x040fe2000001087e */
[----:B------:R-:W-:Y:S01]  /*389a0*/  F2FP.F16.E4M3.UNPACK_B R121, R41.H1 ;  /* 0x00000029ff79723e */ /* 0x000fe200030006ff */
[----:B------:R-:W-:Y:S01]  /*389b0*/  FFMA.FTZ R77, R77, R122, R115 ;  /* 0x0000007a4d4d7223 */ /* 0x000fe20000010073 */
[----:B------:R-:W-:Y:S01]  /*389c0*/  HADD2.F32 R117, -RZ, R113.H1_H1 ;  /* 0x30000071ff757230 */ /* 0x000fe20000004100 */
[----:B------:R-:W-:Y:S01]  /*389d0*/  F2FP.F16.E4M3.UNPACK_B R115, R74.H1 ;  /* 0x0000004aff73723e */ /* 0x000fe200030006ff */
[----:B------:R-:W-:Y:S01]  /*389e0*/  HADD2.F32 R124, -RZ, R120.H1_H1 ;  /* 0x30000078ff7c7230 */ /* 0x000fe20000004100 */
[----:B------:R-:W-:Y:S01]  /*389f0*/  F2FP.SATFINITE.E4M3.F32.PACK_AB_MERGE_C R31, R76, R31, RZ ;  /* 0x0000001f4c1f723e */ /* 0x000fe200048070ff */
[----:B------:R-:W-:Y:S01]  /*38a00*/  HADD2.F32 R118, -RZ, R116.H1_H1 ;  /* 0x30000074ff767230 */ /* 0x000fe20000004100 */
[----:B------:R-:W-:Y:S01]  /*38a10*/  F2FP.SATFINITE.E4M3.F32.PACK_AB_MERGE_C R29, R42, R29, RZ ;  /* 0x0000001d2a1d723e */ /* 0x000fe200048070ff */
        /* <DEDUP_REMOVED lines=24> */
[-C--:B------:R-:W-:Y:S01]  /*38ba0*/  FMUL.FTZ R74, R120, R122.reuse ;  /* 0x0000007a784a7220 */ /* 0x080fe20000410000 */
[----:B------:R-:W-:Y:S01]  /*38bb0*/  HADD2.F32 R124, -RZ, R123.H0_H0 ;  /* 0x2000007bff7c7230 */ /* 0x000fe20000004100 */
[----:B------:R-:W-:Y:S01]  /*38bc0*/  F2FP.SATFINITE.E4M3.F32.PACK_AB_MERGE_C R37, R116, R37, RZ ;  /* 0x000000257425723e */ /* 0x000fe200048070ff */
[----:B------:R-:W-:Y:S02]  /*38bd0*/  HADD2.F32 R120, -RZ, R121.H0_H0 ;  /* 0x20000079ff787230 */ /* 0x000fe40000004100 */
[C---:B------:R-:W-:Y:S01]  /*38be0*/  FFMA.FTZ R36, R117.reuse, R122, -R36 ;  /* 0x0000007a75247223 */ /* 0x040fe20000010824 */
[----:B------:R-:W-:Y:S01]  /*38bf0*/  FFMA.FTZ R74, R117, R125, R74 ;  /* 0x0000007d754a7223 */ /* 0x000fe2000001004a */
[----:B------:R-:W-:Y:S02]  /*38c00*/  HADD2.F32 R78, -RZ, R115.H0_H0 ;  /* 0x20000073ff4e7230 */ /* 0x000fe40000004100 */
[C---:B------:R-:W-:Y:S01]  /*38c10*/  FMUL.FTZ R117, R41.reuse, R124 ;  /* 0x0000007c29757220 */ /* 0x040fe20000410000 */
[----:B------:R-:W-:Y:S01]  /*38c20*/  FMUL.FTZ R125, R41, R120 ;  /* 0x00000078297d7220 */ /* 0x000fe20000410000 */
[----:B------:R-:W-:Y:S01]  /*38c30*/  HADD2.F32 R119, -RZ, R119.H1_H1 ;  /* 0x30000077ff777230 */ /* 0x000fe20000004100 */
[----:B------:R-:W-:Y:S01]  /*38c40*/  F2FP.SATFINITE.E4M3.F32.PACK_AB_MERGE_C R36, R36, R79, RZ ;  /* 0x0000004f2424723e */ /* 0x000fe200048070ff */
[----:B------:R-:W-:-:S02]  /*38c50*/  HADD2.F32 R126, -RZ, R123.H1_H1 ;  /* 0x3000007bff7e7230 */ /* 0x000fc40000004100 */
[C---:B------:R-:W-:Y:S01]  /*38c60*/  FFMA.FTZ R41, R78.reuse, R120, -R117 ;  /* 0x000000784e297223 */ /* 0x040fe20000010875 */
[----:B------:R-:W-:Y:S02]  /*38c70*/  HADD2.F32 R120, -RZ, R121.H1_H1 ;  /* 0x30000079ff787230 */ /* 0x000fe40000004100 */
[----:B------:R-:W-:Y:S01]  /*38c80*/  FFMA.FTZ R78, R78, R124, R125 ;  /* 0x0000007c4e4e7223 */ /* 0x000fe2000001007d */
[----:B------:R-:W-:Y:S02]  /*38c90*/  HADD2.F32 R115, -RZ, R115.H1_H1 ;  /* 0x30000073ff737230 */ /* 0x000fe40000004100 */
[C---:B------:R-:W-:Y:S01]  /*38ca0*/  FMUL.FTZ R122, R119.reuse, R126 ;  /* 0x0000007e777a7220 */ /* 0x040fe20000410000 */
[----:B------:R-:W-:Y:S01]  /*38cb0*/  F2FP.F16.E4M3.UNPACK_B R121, R38.H1 ;  /* 0x00000026ff79723e */ /* 0x000fe200030006ff */
[----:B------:R-:W-:Y:S01]  /*38cc0*/  FMUL.FTZ R124, R119, R120 ;  /* 0x00000078777c7220 */ /* 0x000fe20000410000 */
        /* <DEDUP_REMOVED lines=8> */
[----:B------:R-:W-:Y:S01]  /*38d50*/  F2FP.F16.E4M3.UNPACK_B R38, R38 ;  /* 0x00000026ff26723e */ /* 0x000fe200020006ff */
[----:B------:R-:W-:Y:S02]  /*38d60*/  HADD2.F32 R124, -RZ, R123.H0_H0 ;  /* 0x2000007bff7c7230 */ /* 0x000fe40000004100 */
[C---:B------:R-:W-:Y:S01]  /*38d70*/  FMUL.FTZ R130, R122.reuse, R127 ;  /* 0x0000007f7a827220 */ /* 0x040fe20000410000 */
[----:B------:R-:W-:Y:S01]  /*38d80*/  HADD2.F32 R121, -RZ, R121.H1_H1 ;  /* 0x30000079ff797230 */ /* 0x000fe20000004100 */
[----:B------:R-:W-:Y:S01]  /*38d90*/  F2FP.F16.E4M3.UNPACK_B R12, R12 ;  /* 0x0000000cff0c723e */ /* 0x000fe200020006ff */
[----:B------:R-:W-:Y:S02]  /*38da0*/  HADD2.F32 R128, -RZ, R125.H1_H1 ;  /* 0x3000007dff807230 */ /* 0x000fe40000004100 */
[----:B------:R-:W-:Y:S01]  /*38db0*/  FMUL.FTZ R122, R122, R124 ;  /* 0x0000007c7a7a7220 */ /* 0x000fe20000410000 */
[----:B------:R-:W-:-:S02]  /*38dc0*/  HADD2.F32 R126, -RZ, R123.H1_H1 ;  /* 0x3000007bff7e7230 */ /* 0x000fc40000004100 */
[----:B------:R-:W-:Y:S01]  /*38dd0*/  FFMA.FTZ R130, R119, R124, -R130 ;  /* 0x0000007c77827223 */ /* 0x000fe20000010882 */
[----:B------:R-:W-:Y:S02]  /*38de0*/  HADD2.F32 R117, -RZ, R117.H1_H1 ;  /* 0x30000075ff757230 */ /* 0x000fe40000004100 */
[C---:B------:R-:W-:Y:S01]  /*38df0*/  FMUL.FTZ R124, R121.reuse, R128 ;  /* 0x00000080797c7220 */ /* 0x040fe20000410000 */
[----:B------:R-:W-:Y:S01]  /*38e00*/  F2FP.F16.E4M3.UNPACK_B R14, R14 ;  /* 0x0000000eff0e723e */ /* 0x000fe200020006ff */
[-C--:B------:R-:W-:Y:S01]  /*38e10*/  FMUL.FTZ R121, R121, R126.reuse ;  /* 0x0000007e79797220 */ /* 0x080fe20000410000 */
[----:B------:R-:W-:Y:S01]  /*38e20*/  FFMA.FTZ R122, R119, R127, R122 ;  /* 0x0000007f777a7223 */ /* 0x000fe2000001007a */
[C---:B------:R-:W-:Y:S01]  /*38e30*/  FFMA.FTZ R129, R117.reuse, R126, -R124 ;  /* 0x0000007e75817223 */ /* 0x040fe2000001087c */
[----:B------:R-:W-:Y:S02]  /*38e40*/  HADD2.F32 R119, -RZ, R12.H1_H1 ;  /* 0x3000000cff777230 */ /* 0x000fe40000004100 */
[----:B------:R-:W-:Y:S01]  /*38e50*/  FFMA.FTZ R131, R117, R128, R121 ;  /* 0x0000008075837223 */ /* 0x000fe20000010079 */
[----:B------:R-:W-:Y:S01]  /*38e60*/  F2FP.F16.E4M3.UNPACK_B R121, R28 ;  /* 0x0000001cff79723e */ /* 0x000fe200020006ff */
[----:B------:R-:W-:Y:S01]  /*38e70*/  HADD2.F32 R28, -RZ, R38.H0_H0 ;  /* 0x20000026ff1c7230 */ /* 0x000fe20000004100 */
[----:B------:R-:W-:Y:S01]  /*38e80*/  F2FP.SATFINITE.E4M3.F32.PACK_AB_MERGE_C R77, R118, R77, RZ ;  /* 0x0000004d764d723e */ /* 0x000fe200048070ff */
[----:B------:R-:W-:Y:S01]  /*38e90*/  HADD2.F32 R117, -RZ, R12.H0_H0 ;  /* 0x2000000cff757230 */ /* 0x000fe20000004100 */
[----:B------:R-:W-:Y:S01]  /*38ea0*/  F2FP.SATFINITE.E4M3.F32.PACK_AB_MERGE_C R74, R74, R113, RZ ;  /* 0x000000714a4a723e */ /* 0x000fe200048070ff */
[--C-:B------:R-:W-:Y:S01]  /*38eb0*/  HADD2.F32 R123, -RZ, R121.reuse.H0_H0 ;  /* 0x20000079ff7b7230 */ /* 0x100fe20000004100 */
[----:B------:R-:W-:Y:S01]  /*38ec0*/  F2FP.SATFINITE.E4M3.F32.PACK_AB_MERGE_C R129, R129, R130, RZ ;  /* 0x000000828181723e */ /* 0x000fe200048070ff */
[----:B------:R-:W-:Y:S01]  /*38ed0*/  HADD2.F32 R38, -RZ, R38.H1_H1 ;  /* 0x30000026ff267230 */ /* 0x000fe20000004100 */
[----:B------:R-:W-:Y:S01]  /*38ee0*/  F2FP.SATFINITE.E4M3.F32.PACK_AB_MERGE_C R39, R112, R39, R37 ;  /* 0x000000277027723e */ /* 0x000fe20004807025 */
[----:B------:R-:W-:-:S02]  /*38ef0*/  HADD2.F32 R121, -RZ, R121.H1_H1 ;  /* 0x30000079ff797230 */ /* 0x000fc40000004100 */
[C---:B------:R-:W-:Y:S01]  /*38f00*/  FMUL.FTZ R125, R28.reuse, R123 ;  /* 0x0000007b1c7d7220 */ /* 0x040fe20000410000 */
[--C-:B------:R-:W-:Y:S02]  /*38f10*/  HADD2.F32 R12, -RZ, R14.reuse.H0_H0 ;  /* 0x2000000eff0c7230 */ /* 0x100fe40000004100 */
[----:B------:R-:W-:Y:S01]  /*38f20*/  FMUL.FTZ R28, R28, R117 ;  /* 0x000000751c1c7220 */ /* 0x000fe20000410000 */
[----:B------:R-:W-:Y:S02]  /*38f30*/  HADD2.F32 R14, -RZ, R14.H1_H1 ;  /* 0x3000000eff0e7230 */ /* 0x000fe40000004100 */
[C---:B------:R-:W-:Y:S01]  /*38f40*/  FMUL.FTZ R127, R38.reuse, R121 ;  /* 0x00000079267f7220 */ /* 0x040fe20000410000 */
[----:B------:R-:W-:Y:S01]  /*38f50*/  FMUL.FTZ R38, R38, R119 ;  /* 0x0000007726267220 */ /* 0x000fe20000410000 */
[C---:B------:R-:W-:Y:S01]  /*38f60*/  FFMA.FTZ R125, R12.reuse, R117, -R125 ;  /* 0x000000750c7d7223 */ /* 0x040fe2000001087d */
[----:B------:R-:W-:Y:S01]  /*38f70*/  FFMA.FTZ R28, R12, R123, R28 ;  /* 0x0000007b0c1c7223 */ /* 0x000fe2000001001c */
[----:B------:R-:W-:Y:S01]  /*38f80*/  FFMA.FTZ R12, R14, R119, -R127 ;  /* 0x000000770e0c7223 */ /* 0x000fe2000001087f */
[----:B------:R-:W-:Y:S01]  /*38f90*/  F2FP.SATFINITE.E4M3.F32.PACK_AB_MERGE_C R36, R120, R41, R36 ;  /* 0x000000297824723e */ /* 0x000fe20004807024 */
[----:B------:R-:W-:Y:S01]  /*38fa0*/  FFMA.FTZ R121, R14, R121, R38 ;  /* 0x000000790e797223 */ /* 0x000fe20000010026 */
[----:B------:R-:W-:-:S02]  /*38fb0*/  F2FP.SATFINITE.E4M3.F32.PACK_AB_MERGE_C R43, R114, R43, R77 ;  /* 0x0000002b722b723e */ /* 0x000fc4000480704d */
[----:B------:R-:W-:Y:S02]  /*38fc0*/  F2FP.SATFINITE.E4M3.F32.PACK_AB_MERGE_C R74, R115, R78, R74 ;  /* 0x0000004e734a723e */ /* 0x000fe4000480704a */
[----:B------:R-:W-:Y:S02]  /*38fd0*/  F2FP.SATFINITE.E4M3.F32.PACK_AB_MERGE_C R122, R131, R122, RZ ;  /* 0x0000007a837a723e */ /* 0x000fe400048070ff */
[----:B------:R-:W-:Y:S01]  /*38fe0*/  F2FP.SATFINITE.E4M3.F32.PACK_AB_MERGE_C R37, R40, R15, R31 ;  /* 0x0000000f2825723e */ /* 0x000fe2000480701f */
[----:B------:R-:W-:Y:S01]  /*38ff0*/  IMAD.MOV.U32 R15, RZ, RZ, R39 ;  /* 0x000000ffff0f7224 */ /* 0x000fe200078e0027 */
[----:B------:R-:W-:Y:S01]  /*39000*/  F2FP.SATFINITE.E4M3.F32.PACK_AB_MERGE_C R14, R12, R125, R129 ;  /* 0x0000007d0c0e723e */ /* 0x000fe20004807081 */
[----:B------:R-:W-:Y:S01]  /*39010*/  IMAD.MOV.U32 R12, RZ, RZ, R36 ;  /* 0x000000ffff0c7224 */ /* 0x000fe200078e0024 */
[----:B------:R-:W-:Y:S01]  /*39020*/  F2FP.SATFINITE.E4M3.F32.PACK_AB_MERGE_C R38, R121, R28, R122 ;  /* 0x0000001c7926723e */ /* 0x000fe2000480707a */
[----:B------:R-:W-:Y:S02]  /*39030*/  IMAD.MOV.U32 R36, RZ, RZ, R74 ;  /* 0x000000ffff247224 */ /* 0x000fe400078e004a */
[----:B------:R-:W-:-:S07]  /*39040*/  IMAD.MOV.U32 R39, RZ, RZ, R43 ;  /* 0x000000ffff277224 */ /* 0x000fce00078e002b */
.L_x_1838:
[----:B------:R-:W-:Y:S05]  /*39050*/  BSYNC B4 ;  /* 0x0000000000047941 */ /* 0x000fea0003800000 */
.L_x_1837:
        /* <DEDUP_REMOVED lines=11> */
.L_x_1836:
[----:B------:R-:W-:Y:S05]  /*39110*/  BSYNC B3 ;  /* 0x0000000000037941 */ /* 0x000fea0003800000 */
.L_x_1835:
[----:B------:R-:W-:Y:S02]  /*39120*/  R2UR UR4, R84 ;  /* 0x00000000540472ca */ /* 0x000fe400000e0000 */
[----:B------:R-:W-:-:S13]  /*39130*/  R2UR UR5, R85 ;  /* 0x00000000550572ca */ /* 0x000fda00000e0000 */
[----:B0-----:R-:W2:Y:S02]  /*39140*/  LD.E.U8 R12, desc[UR4][R94.64] ;  /* 0x000000045e0c7980 */ /* 0x001ea4000c101100 */
[----:B--2---:R-:W-:-:S13]  /*39150*/  LOP3.LUT P1, RZ, R12, 0x4, RZ, 0xc0, !PT ;  /* 0x000000040cff7812 */ /* 0x004fda000782c0ff */
[----:B------:R-:W-:Y:S05]  /*39160*/  @!P1 BRA `(.L_x_1830) ;  /* 0x0000001000d89947 */ /* 0x000fea0003800000 */
[----:B------:R-:W-:Y:S02]  /*39170*/  R2UR UR4, R84 ;  /* 0x00000000540472ca */ /* 0x000fe400000e0000 */
[----:B------:R-:W-:-:S13]  /*39180*/  R2UR UR5, R85 ;  /* 0x00000000550572ca */ /* 0x000fda00000e0000 */
[----:B------:R-:W2:Y:S01]  /*39190*/  LD.E R12, desc[UR4][R92.64+0x4] ;  /* 0x000004045c0c7980 */ /* 0x000ea2000c101900 */
[----:B------:R-:W-:Y:S01]  /*391a0*/  VIADD R36, R107, 0x40 ;  /* 0x000000406b247836 */ /* 0x000fe20000000000 */
[----:B------:R-:W-:Y:S02]  /*391b0*/  SHF.R.S32.HI R29, RZ, 0x1f, R110 ;  /* 0x0000001fff1d7819 */ /* 0x000fe4000001146e */
        /* <DEDUP_REMOVED lines=10> */
[----:B------:R-:W-:Y:S02]  /*39260*/  LOP3.LUT R29, R29, 0xfffffe00, RZ, 0xc0, !PT ;  /* 0xfffffe001d1d7812 */ /* 0x000fe400078ec0ff */
[----:B------:R-:W-:-:S03]  /*39270*/  SHF.R.U32.HI R31, RZ, 0x3, R30 ;  /* 0x00000003ff1f7819 */ /* 0x000fc6000001161e */
[----:B------:R-:W-:Y:S01]  /*39280*/  IMAD R29, R38, 0x40, R29 ;  /* 0x00000040261d7824 */ /* 0x000fe200078e021d */
[----:B------:R-:W-:Y:S01]  /*39290*/  BSSY B3, `(.L_x_1839) ;  /* 0x0000119000037945 */ /* 0x000fe20003800000 */
[----:B--2---:R-:W-:-:S04]  /*392a0*/  LEA.HI R12, R12, R12, RZ, 0x1 ;  /* 0x0000000c0c0c7211 */ /* 0x004fc800078f08ff */
[----:B------:R-:W-:Y:S01]  /*392b0*/  SHF.R.S32.HI R41, RZ, 0x1, R12 ;  /* 0x00000001ff297819 */ /* 0x000fe2000001140c */
[----:B------:R-:W-:-:S03]  /*392c0*/  IMAD.IADD R12, R102, 0x1, -R103 ;  /* 0x00000001660c7824 */ /* 0x000fc600078e0a67 */
        /* <DEDUP_REMOVED lines=17> */
[----:B------:R-:W-:-:S03]  /*393e0*/  LEA.HI R15, R15, R28, RZ, 0x2 ;  /* 0x0000001c0f0f7211 */ /* 0x000fc600078f10ff */
[----:B------:R-:W-:Y:S01]  /*393f0*/  IMAD.IADD R12, R12, 0x1, R13 ;  /* 0x000000010c0c7824 */ /* 0x000fe200078e020d */
[----:B------:R-:W-:Y:S02]  /*39400*/  SHF.R.S32.HI R28, RZ, 0x2, R15 ;  /* 0x00000002ff1c7819 */ /* 0x000fe4000001140f */
[----:B------:R-:W-:Y:S02]  /*39410*/  LOP3.LUT R15, R30, 0x30, R37, 0xf8, !PT ;  /* 0x000000301e0f7812 */ /* 0x000fe400078ef825 */
[----:B------:R-:W-:Y:S01]  /*39420*/  IADD3 R12, P1, P2, R96, R12, R105 ;  /* 0x0000000c600c7210 */ /* 0x000fe20007a3e069 */
[----:B------:R-:W-:Y:S01]  /*39430*/  IMAD R28, R28, 0x2800, R29 ;  /* 0x000028001c1c7824 */ /* 0x000fe200078e021d */
[----:B------:R-:W-:Y:S02]  /*39440*/  LOP3.LUT R15, R15, R31, RZ, 0x3c, !PT ;  /* 0x0000001f0f0f7212 */ /* 0x000fe400078e3cff */
[----:B------:R-:W-:Y:S02]  /*39450*/  ISETP.GE.AND P6, PT, R36, R41, PT ;  /* 0x000000292400720c */ /* 0x000fe40003fc6270 */
[----:B------:R-:W-:Y:S01]  /*39460*/  IADD3.X R13, R97, RZ, R106, P1, P2 ;  /* 0x000000ff610d7210 */ /* 0x000fe20000fe446a */
[----:B------:R-:W-:Y:S01]  /*39470*/  IMAD.IADD R28, R28, 0x1, R15 ;  /* 0x000000011c1c7824 */ /* 0x000fe200078e020f */
[----:B------:R-:W-:-:S04]  /*39480*/  ISETP.GE.AND P1, PT, R37, R102, PT ;  /* 0x000000662500720c */ /* 0x000fc80003f26270 */
[----:B------:R-:W-:Y:S01]  /*39490*/  IADD3 R28, P3, P4, R96, R28, R105 ;  /* 0x0000001c601c7210 */ /* 0x000fe20007c7e069 */
[----:B------:R-:W-:Y:S01]  /*394a0*/  IMAD.SHL.U32 R39, R39, 0x10, RZ ;  /* 0x0000001027277824 */ /* 0x000fe200078e00ff */
[----:B------:R-:W5:Y:S02]  /*394b0*/  LD.E.128 R12, desc[UR4][R12.64] ;  /* 0x000000040c0c7980 */ /* 0x000f64000c101d00 */
[----:B------:R-:W-:Y:S02]  /*394c0*/  IADD3.X R29, R97, RZ, R106, P3, P4 ;  /* 0x000000ff611d7210 */ /* 0x000fe40001fe846a */
[----:B------:R-:W-:-:S04]  /*394d0*/  IADD3 R36, P2, P3, R86, R100, R39 ;  /* 0x0000006456247210 */ /* 0x000fc80007b5e027 */
[----:B------:R-:W5:Y:S01]  /*394e0*/  LD.E.128 R28, desc[UR6][R28.64] ;  /* 0x000000061c1c7980 */ /* 0x000f62000c101d00 */
[----:B------:R-:W-:Y:S01]  /*394f0*/  @!P1 IADD3 R100, P4, P5, R86, R100, R37 ;  /* 0x0000006456649210 */ /* 0x000fe20007d9e025 */
[----:B------:R-:W-:-:S12]  /*39500*/  @P6 BRA `(.L_x_1840) ;  /* 0x0000000c00c46947 */ /* 0x000fd80003800000 */
[----:B-----5:R-:W-:Y:S01]  /*39510*/  IMAD.MOV.U32 R42, RZ, RZ, R13 ;  /* 0x000000ffff2a7224 */ /* 0x020fe200078e000d */
[----:B------:R-:W-:Y:S01]  /*39520*/  SHF.R.U32.HI R13, RZ, 0x8, R44 ;  /* 0x00000008ff0d7819 */ /* 0x000fe2000001162c */
[----:B------:R-:W-:Y:S01]  /*39530*/  IMAD.MOV.U32 R72, RZ, RZ, R31 ;  /* 0x000000ffff487224 */ /* 0x000fe200078e001f */
[----:B------:R-:W-:Y:S01]  /*39540*/  SHF.R.U32.HI R31, RZ, 0x8, R46 ;  /* 0x00000008ff1f7819 */ /* 0x000fe2000001162e */
[----:B------:R-:W-:Y:S01]  /*39550*/  IMAD.MOV.U32 R38, RZ, RZ, R12 ;  /* 0x000000ffff267224 */ /* 0x000fe200078e000c */
[----:B------:R-:W-:Y:S01]  /*39560*/  LOP3.LUT R12, R44, 0xff, RZ, 0xc0, !PT ;  /* 0x000000ff2c0c7812 */ /* 0x000fe200078ec0ff */
[----:B------:R-:W-:Y:S01]  /*39570*/  IMAD.MOV.U32 R43, RZ, RZ, R29 ;  /* 0x000000ffff2b7224 */ /* 0x000fe200078e001d */
[----:B------:R-:W-:Y:S01]  /*39580*/  LOP3.LUT R13, R13, 0xff, RZ, 0xc0, !PT ;  /* 0x000000ff0d0d7812 */ /* 0x000fe200078ec0ff */
[----:B------:R-:W-:Y:S01]  /*39590*/  IMAD.MOV.U32 R41, RZ, RZ, R15 ;  /* 0x000000ffff297224 */ /* 0x000fe200078e000f */
[----:B------:R-:W-:Y:S02]  /*395a0*/  SHF.R.U32.HI R15, RZ, 0x8, R45 ;  /* 0x00000008ff0f7819 */ /* 0x000fe4000001162d */
[----:B------:R-:W-:-:S02]  /*395b0*/  LOP3.LUT R29, R46, 0xff, RZ, 0xc0, !PT ;  /* 0x000000ff2e1d7812 */ /* 0x000fc400078ec0ff */
[----:B------:R-:W-:Y:S02]  /*395c0*/  LOP3.LUT R40, R31, 0xff, RZ, 0xc0, !PT ;  /* 0x000000ff1f287812 */ /* 0x000fe400078ec0ff */
[----:B------:R-:W-:Y:S02]  /*395d0*/  PRMT R13, R13, 0x7604, R12 ;  /* 0x000076040d0d7816 */ /* 0x000fe4000000000c */
[----:B------:R-:W-:Y:S02]  /*395e0*/  LOP3.LUT R12, R45, 0xff, RZ, 0xc0, !PT ;  /* 0x000000ff2d0c7812 */ /* 0x000fe400078ec0ff */
[----:B------:R-:W-:Y:S02]  /*395f0*/  LOP3.LUT R15, R15, 0xff, RZ, 0xc0, !PT ;  /* 0x000000ff0f0f7812 */ /* 0x000fe400078ec0ff */
[----:B------:R-:W-:Y:S02]  /*39600*/  PRMT R29, R40, 0x7604, R29 ;  /* 0x00007604281d7816 */ /* 0x000fe4000000001d */
[----:B------:R-:W-:-:S02]  /*39610*/  SHF.R.U32.HI R40, RZ, 0x8, R33 ;  /* 0x00000008ff287819 */ /* 0x000fc40000011621 */
[----:B------:R-:W-:Y:S02]  /*39620*/  SHF.R.U32.HI R74, RZ, 0x8, R47 ;  /* 0x00000008ff4a7819 */ /* 0x000fe4000001162f */
[----:B------:R-:W-:Y:S02]  /*39630*/  PRMT R12, R15, 0x7604, R12 ;  /* 0x000076040f0c7816 */ /* 0x000fe4000000000c */
        /* <DEDUP_REMOVED lines=9> */
[----:B------:R-:W-:-:S02]  /*396d0*/  LOP3.LUT R74, R34, 0xff, RZ, 0xc0, !PT ;  /* 0x000000ff224a7812 */ /* 0x000fc400078ec0ff */
[----:B------:R-:W-:Y:S01]  /*396e0*/  SHF.R.U32.HI R76, RZ, 0x8, R32 ;  /* 0x00000008ff4c7819 */ /* 0x000fe20000011620 */
[----:B------:R-:W-:Y:S01]  /*396f0*/  IMAD.U32 R15, R15, 0x10000, RZ ;  /* 0x000100000f0f7824 */ /* 0x000fe200078e00ff */
[----:B-1----:R-:W-:Y:S02]  /*39700*/  PRMT R79, R77, 0x7604, R74 ;  /* 0x000076044d4f7816 */ /* 0x002fe4000000004a */
[----:B------:R-:W-:Y:S02]  /*39710*/  LOP3.LUT R75, R32, 0xff, RZ, 0xc0, !PT ;  /* 0x000000ff204b7812 */ /* 0x000fe400078ec0ff */
[----:B------:R-:W-:Y:S02]  /*39720*/  LOP3.LUT R76, R76, 0xff, RZ, 0xc0, !PT ;  /* 0x000000ff4c4c7812 */ /* 0x000fe400078ec0ff */
[----:B------:R-:W-:Y:S02]  /*39730*/  SHF.R.U32.HI R74, RZ, 0x10, R33 ;  /* 0x00000010ff4a7819 */ /* 0x000fe40000011621 */
[----:B------:R-:W-:-:S02]  /*39740*/  SHF.R.U32.HI R111, RZ, 0x8, R35 ;  /* 0x00000008ff6f7819 */ /* 0x000fc40000011623 */
[----:B------:R-:W-:Y:S02]  /*39750*/  SHF.R.U32.HI R40, RZ, 0x10, R47 ;  /* 0x00000010ff287819 */ /* 0x000fe4000001162f */
[----:B------:R-:W-:Y:S02]  /*39760*/  SHF.R.U32.HI R77, RZ, 0x10, R35 ;  /* 0x00000010ff4d7819 */ /* 0x000fe40000011623 */
[----:B------:R-:W-:Y:S01]  /*39770*/  PRMT R75, R76, 0x7604, R75 ;  /* 0x000076044c4b7816 */ /* 0x000fe2000000004b */
[----:B------:R-:W-:Y:S01]  /*39780*/  IMAD.U32 R40, R40, 0x10000, RZ ;  /* 0x0001000028287824 */ /* 0x000fe200078e00ff */
[----:B------:R-:W-:Y:S01]  /*39790*/  LOP3.LUT R15, R12, 0xff0000, R15, 0xf8, !PT ;  /* 0x00ff00000c0f7812 */ /* 0x000fe200078ef80f */
[----:B------:R-:W-:Y:S01]  /*397a0*/  IMAD.U32 R12, R74, 0x10000, RZ ;  /* 0x000100004a0c7824 */ /* 0x000fe200078e00ff */
[----:B------:R-:W-:Y:S01]  /*397b0*/  LOP3.LUT R76, R35, 0xff, RZ, 0xc0, !PT ;  /* 0x000000ff234c7812 */ /* 0x000fe200078ec0ff */
[----:B------:R-:W-:Y:S01]  /*397c0*/  IMAD.U32 R77, R77, 0x10000, RZ ;  /* 0x000100004d4d7824 */ /* 0x000fe200078e00ff */
[----:B------:R-:W-:-:S02]  /*397d0*/  LOP3.LUT R111, R111, 0xff, RZ, 0xc0, !PT ;  /* 0x000000ff6f6f7812 */ /* 0x000fc400078ec0ff */
[----:B------:R-:W-:Y:S02]  /*397e0*/  LOP3.LUT R13, R13, 0xff0000, R44, 0xf8, !PT ;  /* 0x00ff00000d0d7812 */ /* 0x000fe400078ef82c */
[----:B------:R-:W-:Y:S02]  /*397f0*/  PRMT R76, R111, 0x7604, R76 ;  /* 0x000076046f4c7816 */ /* 0x000fe4000000004c */
        /* <DEDUP_REMOVED lines=10> */
[----:B------:R-:W-:Y:S02]  /*398a0*/  F2FP.F16.E4M3.UNPACK_B R47, R77 ;  /* 0x0000004dff2f723e */ /* 0x000fe400020006ff */
[----:B------:R-:W-:Y:S01]  /*398b0*/  F2FP.F16.E4M3.UNPACK_B R46, R44 ;  /* 0x0000002cff2e723e */ /* 0x000fe200020006ff */
[----:B------:R-:W-:Y:S01]  /*398c0*/  HADD2.F32 R13, -RZ, R33.H0_H0 ;  /* 0x20000021ff0d7230 */ /* 0x000fe20000004100 */
[----:B------:R-:W-:Y:S01]  /*398d0*/  F2FP.F16.E4M3.UNPACK_B R31, R42 ;  /* 0x0000002aff1f723e */ /* 0x000fe200020006ff */
[----:B------:R-:W-:Y:S01]  /*398e0*/  HADD2.F32 R78, -RZ, R47.H0_H0 ;  /* 0x2000002fff4e7230 */ /* 0x000fe20000004100 */
[--C-:B------:R-:W-:Y:S01]  /*398f0*/  LOP3.LUT R45, R75, 0xff0000, R32.reuse, 0xf8, !PT ;  /* 0x00ff00004b2d7812 */ /* 0x100fe200078ef820 */
[--C-:B------:R-:W-:Y:S01]  /*39900*/  HADD2.F32 R74, -RZ, R46.reuse.H0_H0 ;  /* 0x2000002eff4a7230 */ /* 0x100fe20000004100 */
[----:B------:R-:W-:Y:S01]  /*39910*/  LOP3.LUT R111, R111, 0xff000000, R35, 0xf8, !PT ;  /* 0xff0000006f6f7812 */ /* 0x000fe200078ef823 */
[----:B------:R-:W-:Y:S01]  /*39920*/  HADD2.F32 R15, -RZ, R31.H0_H0 ;  /* 0x2000001fff0f7230 */ /* 0x000fe20000004100 */
[----:B------:R-:W-:Y:S01]  /*39930*/  LOP3.LUT R45, R45, 0xff000000, R32, 0xf8, !PT ;  /* 0xff0000002d2d7812 */ /* 0x000fe200078ef820 */
[----:B------:R-:W-:Y:S01]  /*39940*/  FMUL.FTZ R32, R13, R78 ;  /* 0x0000004e0d207220 */ /* 0x000fe20000410000 */
[----:B------:R-:W-:Y:S01]  /*39950*/  LOP3.LUT R29, R79, 0xff0000, R34, 0xf8, !PT ;  /* 0x00ff00004f1d7812 */ /* 0x000fe200078ef822 */
[-C--:B------:R-:W-:Y:S01]  /*39960*/  FMUL.FTZ R73, R13, R74.reuse ;  /* 0x0000004a0d497220 */ /* 0x080fe20000410000 */
[----:B------:R-:W-:Y:S01]  /*39970*/  HADD2.F32 R35, -RZ, R46.H1_H1 ;  /* 0x3000002eff237230 */ /* 0x000fe20000004100 */
[----:B------:R-:W-:Y:S01]  /*39980*/  F2FP.F16.E4M3.UNPACK_B R43, R43.H1 ;  /* 0x0000002bff2b723e */ /* 0x000fe200030006ff */
[C---:B------:R-:W-:Y:S01]  /*39990*/  FFMA.FTZ R13, R15.reuse, R74, -R32 ;  /* 0x0000004a0f0d7223 */ /* 0x040fe20000010820 */
[----:B------:R-:W-:Y:S01]  /*399a0*/  F2FP.F16.E4M3.UNPACK_B R77, R77.H1 ;  /* 0x0000004dff4d723e */ /* 0x000fe200030006ff */
        /* <DEDUP_REMOVED lines=26> */
[----:B------:R-:W-:Y:S02]  /*39b50*/  HADD2.F32 R35, -RZ, R43.H1_H1 ;  /* 0x3000002bff237230 */ /* 0x000fe40000004100 */
[----:B------:R-:W-:-:S02]  /*39b60*/  HADD2.F32 R42, -RZ, R73.H0_H0 ;  /* 0x20000049ff2a7230 */ /* 0x000fc40000004100 */
[--C-:B------:R-:W-:Y:S02]  /*39b70*/  HADD2.F32 R78, -RZ, R79.reuse.H0_H0 ;  /* 0x2000004fff4e7230 */ /* 0x100fe40000004100 */
[C---:B------:R-:W-:Y:S01]  /*39b80*/  FMUL.FTZ R113, R35.reuse, R77 ;  /* 0x0000004d23717220 */ /* 0x040fe20000410000 */
[----:B------:R-:W-:Y:S02]  /*39b90*/  HADD2.F32 R75, -RZ, R74.H0_H0 ;  /* 0x2000004aff4b7230 */ /* 0x000fe40000004100 */
[----:B------:R-:W-:Y:S01]  /*39ba0*/  FMUL.FTZ R110, R35, R47 ;  /* 0x0000002f236e7220 */ /* 0x000fe20000410000 */
[--C-:B------:R-:W-:Y:S02]  /*39bb0*/  HADD2.F32 R43, -RZ, R46.reuse.H0_H0 ;  /* 0x2000002eff2b7230 */ /* 0x100fe40000004100 */
[C---:B------:R-:W-:Y:S01]  /*39bc0*/  FMUL.FTZ R112, R42.reuse, R78 ;  /* 0x0000004e2a707220 */ /* 0x040fe20000410000 */
[----:B------:R-:W-:Y:S02]  /*39bd0*/  HADD2.F32 R79, -RZ, R79.H1_H1 ;  /* 0x3000004fff4f7230 */ /* 0x000fe40000004100 */
[----:B------:R-:W-:Y:S01]  /*39be0*/  FMUL.FTZ R115, R42, R75 ;  /* 0x0000004b2a737220 */ /* 0x000fe20000410000 */
[C---:B------:R-:W-:Y:S01]  /*39bf0*/  FFMA.FTZ R42, R44.reuse, R47, -R113 ;  /* 0x0000002f2c2a7223 */ /* 0x040fe20000010871 */
[C---:B------:R-:W-:Y:S01]  /*39c00*/  FFMA.FTZ R35, R43.reuse, R75, -R112 ;  /* 0x0000004b2b237223 */ /* 0x040fe20000010870 */
[----:B------:R-:W-:Y:S01]  /*39c10*/  F2FP.F16.E4M3.UNPACK_B R75, R72.H1 ;  /* 0x00000048ff4b723e */ /* 0x000fe200030006ff */
[----:B------:R-:W-:Y:S01]  /*39c20*/  FFMA.FTZ R44, R44, R77, R110 ;  /* 0x0000004d2c2c7223 */ /* 0x000fe2000001006e */
[----:B------:R-:W-:Y:S01]  /*39c30*/  F2FP.F16.E4M3.UNPACK_B R113, R111.H1 ;  /* 0x0000006fff71723e */ /* 0x000fe200030006ff */
[----:B------:R-:W-:Y:S01]  /*39c40*/  HADD2.F32 R47, -RZ, R46.H1_H1 ;  /* 0x3000002eff2f7230 */ /* 0x000fe20000004100 */
[----:B------:R-:W-:Y:S01]  /*39c50*/  F2FP.F16.E4M3.UNPACK_B R77, R76.H1 ;  /* 0x0000004cff4d723e */ /* 0x000fe200030006ff */
[----:B------:R-:W-:Y:S01]  /*39c60*/  FFMA.FTZ R43, R43, R78, R115 ;  /* 0x0000004e2b2b7223 */ /* 0x000fe20000010073 */
[----:B------:R-:W-:Y:S01]  /*39c70*/  HADD2.F32 R46, -RZ, R73.H1_H1 ;  /* 0x30000049ff2e7230 */ /* 0x000fe20000004100 */
[----:B------:R-:W-:Y:S01]  /*39c80*/  F2FP.F16.E4M3.UNPACK_B R73, R41.H1 ;  /* 0x00000029ff49723e */ /* 0x000fe200030006ff */
[----:B------:R-:W-:Y:S01]  /*39c90*/  HADD2.F32 R78, -RZ, R74.H1_H1 ;  /* 0x3000004aff4e7230 */ /* 0x000fe20000004100 */
[----:B------:R-:W-:Y:S01]  /*39ca0*/  F2FP.SATFINITE.E4M3.F32.PACK_AB_MERGE_C R33, R44, R33, RZ ;  /* 0x000000212c21723e */ /* 0x000fe200048070ff */
[----:B------:R-:W-:-:S02]  /*39cb0*/  HADD2.F32 R41, -RZ, R75.H0_H0 ;  /* 0x2000004bff297230 */ /* 0x000fc40000004100 */
[CC--:B------:R-:W-:Y:S01]  /*39cc0*/  FMUL.FTZ R72, R46.reuse, R79.reuse ;  /* 0x0000004f2e487220 */ /* 0x0c0fe20000410000 */
[----:B------:R-:W-:Y:S02]  /*39cd0*/  HADD2.F32 R110, -RZ, R113.H0_H0 ;  /* 0x20000071ff6e7230 */ /* 0x000fe40000004100 */
[-C--:B------:R-:W-:Y:S01]  /*39ce0*/  FMUL.FTZ R112, R46, R78.reuse ;  /* 0x0000004e2e707220 */ /* 0x080fe20000410000 */
[----:B------:R-:W-:Y:S02]  /*39cf0*/  HADD2.F32 R76, -RZ, R77.H0_H0 ;  /* 0x2000004dff4c7230 */ /* 0x000fe40000004100 */
[----:B------:R-:W-:Y:S01]  /*39d00*/  FFMA.FTZ R46, R47, R78, -R72 ;  /* 0x0000004e2f2e7223 */ /* 0x000fe20000010848 */
[----:B------:R-:W-:Y:S02]  /*39d10*/  HADD2.F32 R74, -RZ, R73.H0_H0 ;  /* 0x20000049ff4a7230 */ /* 0x000fe40000004100 */
[----:B------:R-:W-:Y:S01]  /*39d20*/  FMUL.FTZ R111, R41, R110 ;  /* 0x0000006e296f7220 */ /* 0x000fe20000410000 */
        /* <DEDUP_REMOVED lines=10> */
[----:B------:R-:W-:Y:S01]  /*39dd0*/  F2FP.SATFINITE.E4M3.F32.PACK_AB_MERGE_C R31, R42, R31, RZ ;  /* 0x0000001f2a1f723e */ /* 0x000fe200048070ff */
[----:B------:R-:W-:-:S02]  /*39de0*/  HADD2.F32 R114, -RZ, R113.H1_H1 ;  /* 0x30000071ff727230 */ /* 0x000fc40000004100 */
[----:B------:R-:W-:Y:S02]  /*39df0*/  HADD2.F32 R74, -RZ, R79.H0_H0 ;  /* 0x2000004fff4a7230 */ /* 0x000fe40000004100 */
[C---:B------:R-:W-:Y:S01]  /*39e00*/  FMUL.FTZ R115, R76.reuse, R110 ;  /* 0x0000006e4c737220 */ /* 0x040fe20000410000 */
[----:B------:R-:W-:Y:S02]  /*39e10*/  HADD2.F32 R113, -RZ, R112.H0_H0 ;  /* 0x20000070ff717230 */ /* 0x000fe40000004100 */
[----:B------:R-:W-:Y:S01]  /*39e20*/  FMUL.FTZ R120, R76, R114 ;  /* 0x000000724c787220 */ /* 0x000fe20000410000 */
[----:B------:R-:W-:Y:S01]  /*39e30*/  HADD2.F32 R78, -RZ, R111.H0_H0 ;  /* 0x2000006fff4e7230 */ /* 0x000fe20000004100 */
[----:B------:R-:W-:Y:S01]  /*39e40*/  F2FP.SATFINITE.E4M3.F32.PACK_AB_MERGE_C R13, R32, R13, R31 ;  /* 0x0000000d200d723e */ /* 0x000fe2000480701f */
[----:B------:R-:W-:Y:S02]  /*39e50*/  HADD2.F32 R73, -RZ, R73.H1_H1 ;  /* 0x30000049ff497230 */ /* 0x000fe40000004100 */
[----:B------:R-:W-:Y:S01]  /*39e60*/  FMUL.FTZ R116, R74, R113 ;  /* 0x000000714a747220 */ /* 0x000fe20000410000 */
[----:B------:R-:W-:-:S02]  /*39e70*/  HADD2.F32 R75, -RZ, R77.H0_H0 ;  /* 0x2000004dff4b7230 */ /* 0x000fc40000004100 */
        /* <DEDUP_REMOVED lines=13> */
[----:B------:R-:W-:Y:S01]  /*39f50*/  FMUL.FTZ R45, R110, R115 ;  /* 0x000000736e2d7220 */ /* 0x000fe20000410000 */
[----:B------:R-:W-:-:S02]  /*39f60*/  HADD2.F32 R38, -RZ, R79.H0_H0 ;  /* 0x2000004fff267230 */ /* 0x000fc40000004100 */
[-C--:B------:R-:W-:Y:S01]  /*39f70*/  FMUL.FTZ R40, R110, R113.reuse ;  /* 0x000000716e287220 */ /* 0x080fe20000410000 */
[----:B------:R-:W-:Y:S02]  /*39f80*/  HADD2.F32 R114, -RZ, R112.H0_H0 ;  /* 0x20000070ff727230 */ /* 0x000fe40000004100 */
        /* <DEDUP_REMOVED lines=8> */
[C---:B------:R-:W-:Y:S01]  /*3a010*/  FFMA.FTZ R38, R45.reuse, R110, -R78 ;  /* 0x0000006e2d267223 */ /* 0x040fe2000001084e */
[----:B------:R-:W-:Y:S02]  /*3a020*/  HADD2.F32 R78, -RZ, R111.H1_H1 ;  /* 0x3000006fff4e7230 */ /* 0x000fe40000004100 */
[----:B------:R-:W-:Y:S01]  /*3a030*/  FFMA.FTZ R45, R45, R114, R113 ;  /* 0x000000722d2d7223 */ /* 0x000fe20000010071 */
[----:B------:R-:W-:Y:S02]  /*3a040*/  HADD2.F32 R77, -RZ, R77.H1_H1 ;  /* 0x3000004dff4d7230 */ /* 0x000fe40000004100 */
[C---:B------:R-:W-:Y:S01]  /*3a050*/  FMUL.FTZ R114, R79.reuse, R112 ;  /* 0x000000704f727220 */ /* 0x040fe20000410000 */
[----:B------:R-:W-:Y:S01]  /*3a060*/  F2FP.F16.E4M3.UNPACK_B R110, R30.H1 ;  /* 0x0000001eff6e723e */ /* 0x000fe200030006ff */
[-C--:B------:R-:W-:Y:S01]  /*3a070*/  FMUL.FTZ R116, R79, R78.reuse ;  /* 0x0000004e4f747220 */ /* 0x080fe20000410000 */
[----:B------:R-:W-:Y:S01]  /*3a080*/  F2FP.F16.E4M3.UNPACK_B R113, R29.H1 ;  /* 0x0000001dff71723e */ /* 0x000fe200030006ff */
[C---:B------:R-:W-:Y:S01]  /*3a090*/  FFMA.FTZ R115, R77.reuse, R78, -R114 ;  /* 0x0000004e4d737223 */ /* 0x040fe20000010872 */
[----:B------:R-:W-:Y:S01]  /*3a0a0*/  F2FP.F16.E4M3.UNPACK_B R111, R12.H1 ;  /* 0x0000000cff6f723e */ /* 0x000fe200030006ff */
[----:B------:R-:W-:Y:S01]  /*3a0b0*/  FFMA.FTZ R116, R77, R112, R116 ;  /* 0x000000704d747223 */ /* 0x000fe20000010074 */
[----:B------:R-:W-:Y:S01]  /*3a0c0*/  F2FP.F16.E4M3.UNPACK_B R78, R14.H1 ;  /* 0x0000000eff4e723e */ /* 0x000fe200030006ff */
[--C-:B------:R-:W-:Y:S01]  /*3a0d0*/  HADD2.F32 R79, -RZ, R110.reuse.H0_H0 ;  /* 0x2000006eff4f7230 */ /* 0x100fe20000004100 */
[----:B------:R-:W-:Y:S01]  /*3a0e0*/  F2FP.F16.E4M3.UNPACK_B R30, R30 ;  /* 0x0000001eff1e723e */ /* 0x000fe200020006ff */
[----:B------:R-:W-:Y:S01]  /*3a0f0*/  HADD2.F32 R114, -RZ, R113.H0_H0 ;  /* 0x20000071ff727230 */ /* 0x000fe20000004100 */
[----:B------:R-:W-:Y:S01]  /*3a100*/  F2FP.F16.E4M3.UNPACK_B R12, R12 ;  /* 0x0000000cff0c723e */ /* 0x000fe200020006ff */
[----:B------:R-:W-:Y:S01]  /*3a110*/  HADD2.F32 R112, -RZ, R111.H0_H0 ;  /* 0x2000006fff707230 */ /* 0x000fe20000004100 */
[----:B------:R-:W-:Y:S01]  /*3a120*/  F2FP.F16.E4M3.UNPACK_B R14, R14 ;  /* 0x0000000eff0e723e */ /* 0x000fe200020006ff */
[----:B------:R-:W-:-:S02]  /*3a130*/  HADD2.F32 R110, -RZ, R110.H1_H1 ;  /* 0x3000006eff6e7230 */ /* 0x000fc40000004100 */
[C---:B------:R-:W-:Y:S01]  /*3a140*/  FMUL.FTZ R118, R79.reuse, R114 ;  /* 0x000000724f767220 */ /* 0x040fe20000410000 */
[----:B------:R-:W-:Y:S02]  /*3a150*/  HADD2.F32 R113, -RZ, R113.H1_H1 ;  /* 0x30000071ff717230 */ /* 0x000fe40000004100 */
[-C--:B------:R-:W-:Y:S01]  /*3a160*/  FMUL.FTZ R120, R79, R112.reuse ;  /* 0x000000704f787220 */ /* 0x080fe20000410000 */
[----:B------:R-:W-:Y:S01]  /*3a170*/  HADD2.F32 R111, -RZ, R111.H1_H1 ;  /* 0x3000006fff6f7230 */ /* 0x000fe20000004100 */
[----:B------:R-:W-:Y:S01]  /*3a180*/  F2FP.SATFINITE.E4M3.F32.PACK_AB_MERGE_C R41, R74, R41, RZ ;  /* 0x000000294a29723e */ /* 0x000fe200048070ff */
[--C-:B------:R-:W-:Y:S02]  /*3a190*/  HADD2.F32 R77, -RZ, R78.reuse.H0_H0 ;  /* 0x2000004eff4d7230 */ /* 0x100fe40000004100 */
        /* <DEDUP_REMOVED lines=8> */
[----:B------:R-:W-:Y:S01]  /*3a220*/  F2FP.F16.E4M3.UNPACK_B R78, R29 ;  /* 0x0000001dff4e723e */ /* 0x000fe200020006ff */
[----:B------:R-:W-:Y:S01]  /*3a230*/  HADD2.F32 R29, -RZ, R30.H0_H0 ;  /* 0x2000001eff1d7230 */ /* 0x000fe20000004100 */
[----:B------:R-:W-:Y:S01]  /*3a240*/  F2FP.SATFINITE.E4M3.F32.PACK_AB_MERGE_C R40, R40, R75, RZ ;  /* 0x0000004b2828723e */ /* 0x000fe200048070ff */
[----:B------:R-:W-:Y:S01]  /*3a250*/  HADD2.F32 R77, -RZ, R12.H0_H0 ;  /* 0x2000000cff4d7230 */ /* 0x000fe20000004100 */
[----:B------:R-:W-:Y:S01]  /*3a260*/  F2FP.SATFINITE.E4M3.F32.PACK_AB_MERGE_C R118, R119, R118, RZ ;  /* 0x000000767776723e */ /* 0x000fe200048070ff */
[----:B------:R-:W-:Y:S01]  /*3a270*/  HADD2.F32 R110, -RZ, R78.H0_H0 ;  /* 0x2000004eff6e7230 */ /* 0x000fe20000004100 */
[----:B------:R-:W-:Y:S01]  /*3a280*/  F2FP.SATFINITE.E4M3.F32.PACK_AB_MERGE_C R35, R46, R35, R41 ;  /* 0x000000232e23723e */ /* 0x000fe20004807029 */
[----:B------:R-:W-:Y:S01]  /*3a290*/  HADD2.F32 R30, -RZ, R30.H1_H1 ;  /* 0x3000001eff1e7230 */ /* 0x000fe20000004100 */
[----:B------:R-:W-:Y:S01]  /*3a2a0*/  F2FP.SATFINITE.E4M3.F32.PACK_AB_MERGE_C R28, R115, R38, R28 ;  /* 0x00000026731c723e */ /* 0x000fe2000480701c */
[----:B------:R-:W-:-:S02]  /*3a2b0*/  HADD2.F32 R111, -RZ, R78.H1_H1 ;  /* 0x3000004eff6f7230 */ /* 0x000fc40000004100 */
[C---:B------:R-:W-:Y:S01]  /*3a2c0*/  FMUL.FTZ R113, R29.reuse, R110 ;  /* 0x0000006e1d717220 */ /* 0x040fe20000410000 */
[----:B------:R-:W-:Y:S02]  /*3a2d0*/  HADD2.F32 R79, -RZ, R12.H1_H1 ;  /* 0x3000000cff4f7230 */ /* 0x000fe40000004100 */
[----:B------:R-:W-:Y:S01]  /*3a2e0*/  FMUL.FTZ R29, R29, R77 ;  /* 0x0000004d1d1d7220 */ /* 0x000fe20000410000 */
        /* <DEDUP_REMOVED lines=9> */
[----:B------:R-:W-:Y:S01]  /*3a380*/  F2FP.SATFINITE.E4M3.F32.PACK_AB_MERGE_C R41, R34, R15, R33 ;  /* 0x0000000f2229723e */ /* 0x000fe20004807021 */
[----:B------:R-:W-:Y:S01]  /*3a390*/  IMAD.MOV.U32 R15, RZ, RZ, R35 ;  /* 0x000000ffff0f7224 */ /* 0x000fe200078e0023 */
[----:B------:R-:W-:-:S02]  /*3a3a0*/  F2FP.SATFINITE.E4M3.F32.PACK_AB_MERGE_C R40, R116, R45, R40 ;  /* 0x0000002d7428723e */ /* 0x000fc40004807028 */
[----:B------:R-:W-:Y:S02]  /*3a3b0*/  F2FP.SATFINITE.E4M3.F32.PACK_AB_MERGE_C R47, R76, R47, RZ ;  /* 0x0000002f4c2f723e */ /* 0x000fe400048070ff */
[----:B------:R-:W-:Y:S01]  /*3a3c0*/  F2FP.SATFINITE.E4M3.F32.PACK_AB_MERGE_C R14, R12, R113, R118 ;  /* 0x000000710c0e723e */ /* 0x000fe20004807076 */
[----:B------:R-:W-:Y:S01]  /*3a3d0*/  IMAD.MOV.U32 R12, RZ, RZ, R28 ;  /* 0x000000ffff0c7224 */ /* 0x000fe200078e001c */
[----:B------:R-:W-:Y:S01]  /*3a3e0*/  F2FP.SATFINITE.E4M3.F32.PACK_AB_MERGE_C R30, R30, R29, R120 ;  /* 0x0000001d1e1e723e */ /* 0x000fe20004807078 */
[----:B------:R-:W-:Y:S01]  /*3a3f0*/  IMAD.MOV.U32 R28, RZ, RZ, R40 ;  /* 0x000000ffff1c7224 */ /* 0x000fe200078e0028 */
[----:B------:R-:W-:Y:S01]  /*3a400*/  F2FP.SATFINITE.E4M3.F32.PACK_AB_MERGE_C R31, R72, R43, R47 ;  /* 0x0000002b481f723e */ /* 0x000fe2000480702f */
[----:B------:R-:W-:-:S07]  /*3a410*/  IMAD.MOV.U32 R29, RZ, RZ, R41 ;  /* 0x000000ffff1d7224 */ /* 0x000fce00078e0029 */
.L_x_1840:
[----:B------:R-:W-:Y:S05]  /*3a420*/  BSYNC B3 ;  /* 0x0000000000037941 */ /* 0x000fea0003800000 */
.L_x_1839:
[C---:B------:R-:W-:Y:S02]  /*3a430*/  R2UR UR4, R84.reuse ;  /* 0x00000000540472ca */ /* 0x040fe400000e0000 */
[C---:B------:R-:W-:Y:S02]  /*3a440*/  R2UR UR5, R85.reuse ;  /* 0x00000000550572ca */ /* 0x040fe400000e0000 */
[----:B------:R-:W-:Y:S02]  /*3a450*/  @!P1 R2UR UR6, R84 ;  /* 0x00000000540692ca */ /* 0x000fe400000e0000 */
[----:B------:R-:W-:Y:S02]  /*3a460*/  @!P1 R2UR UR7, R85 ;  /* 0x00000000550792ca */ /* 0x000fe400000e0000 */
[----:B------:R-:W-:Y:S02]  /*3a470*/  SHF.R.S32.HI R39, RZ, 0x1f, R39 ;  /* 0x0000001fff277819 */ /* 0x000fe40000011427 */
[----:B------:R-:W-:-:S02]  /*3a480*/  @!P1 SHF.R.S32.HI R32, RZ, 0x1f, R37 ;  /* 0x0000001fff209819 */ /* 0x000fc40000011425 */
[CC--:B------:R-:W-:Y:S02]  /*3a490*/  IADD3.X R37, R87.reuse, R109.reuse, R39, P2, P3 ;  /* 0x0000006d57257210 */ /* 0x0c0fe400017e6427 */
[----:B------:R-:W-:-:S03]  /*3a4a0*/  @!P1 IADD3.X R101, R87, R109, R32, P4, P5 ;  /* 0x0000006d57659210 */ /* 0x000fc600027ea420 */
[----:B-----5:R0:W-:Y:S04]  /*3a4b0*/  ST.E.128 desc[UR4][R36.64], R12 ;  /* 0x0000000c24007985 */ /* 0x0201e8000c101d04 */
[----:B------:R0:W-:Y:S02]  /*3a4c0*/  @!P1 ST.E.128 desc[UR6][R100.64], R28 ;  /* 0x0000001c64009985 */ /* 0x0001e4000c101d06 */
.L_x_1830:
[----:B------:R-:W-:Y:S05]  /*3a4d0*/  BSYNC B2 ;  /* 0x0000000000027941 */ /* 0x000fea0003800000 */
.L_x_1829:
[----:B------:R-:W-:Y:S02]  /*3a4e0*/  R2UR UR4, R84 ;  /* 0x00000000540472ca */ /* 0x000fe400000e0000 */
[----:B------:R-:W-:-:S13]  /*3a4f0*/  R2UR UR5, R85 ;  /* 0x00000000550572ca */ /* 0x000fda00000e0000 */
[----:B0-----:R-:W2:Y:S01]  /*3a500*/  LD.E R12, desc[UR4][R92.64+0xc] ;  /* 0x00000c045c0c7980 */ /* 0x001ea2000c101900 */
[----:B------:R-:W-:Y:S01]  /*3a510*/  LEA.HI.SX32 R39, R108, 0x80, 0x1f ;  /* 0x000000806c277811 */ /* 0x000fe200078ffaff */
[----:B------:R-:W-:Y:S01]  /*3a520*/  IMAD R28, R99, R25, RZ ;  /* 0x00000019631c7224 */ /* 0x000fe200078e02ff */
[----:B------:R-:W-:-:S05]  /*3a530*/  SHF.R.S32.HI R15, RZ, 0x1f, R25 ;  /* 0x0000001fff0f7819 */ /* 0x000fca0000011419 */
[----:B------:R-:W-:Y:S01]  /*3a540*/  IMAD R99, R98, R15, R28 ;  /* 0x0000000f62637224 */ /* 0x000fe200078e021c */
[----:B------:R-:W-:Y:S01]  /*3a550*/  SHF.R.S32.HI R15, RZ, 0x1f, R39 ;  /* 0x0000001fff0f7819 */ /* 0x000fe20000011427 */
[----:B--2---:R-:W-:-:S05]  /*3a560*/  IMAD R12, R25, -0xa0, R12 ;  /* 0xffffff60190c7824 */ /* 0x004fca00078e020c */
[----:B------:R-:W-:Y:S01]  /*3a570*/  VIMNMX R14, R12, 0xa0, PT ;  /* 0x000000a00c0e7848 */ /* 0x000fe20003fe0100 */
[----:B------:R-:W-:-:S03]  /*3a580*/  IMAD.WIDE.U32 R12, R98, R25, RZ ;  /* 0x00000019620c7225 */ /* 0x000fc600078e00ff */
[----:B------:R-:W-:Y:S01]  /*3a590*/  ISETP.GE.AND P1, PT, R39, R14, PT ;  /* 0x0000000e2700720c */ /* 0x000fe20003f26270 */
[----:B------:R-:W-:Y:S02]  /*3a5a0*/  IMAD R14, R91, R39, RZ ;  /* 0x000000275b0e7224 */ /* 0x000fe400078e02ff */
[----:B------:R-:W-:Y:S02]  /*3a5b0*/  IMAD.IADD R13, R13, 0x1, R99 ;  /* 0x000000010d0d7824 */ /* 0x000fe400078e0263 */
[C---:B------:R-:W-:Y:S02]  /*3a5c0*/  IMAD R15, R90.reuse, R15, R14 ;  /* 0x0000000f5a0f7224 */ /* 0x040fe400078e020e */
[----:B------:R-:W-:-:S06]  /*3a5d0*/  IMAD.WIDE.U32 R90, R90, R39, R12 ;  /* 0x000000275a5a7225 */ /* 0x000fcc00078e000c */
[----:B------:R-:W-:Y:S05]  /*3a5e0*/  @P1 BRA `(.L_x_1798) ;  /* 0x0000004800101947 */ /* 0x000fea0003800000 */
[----:B------:R-:W-:Y:S02]  /*3a5f0*/  R2UR UR4, R84 ;  /* 0x00000000540472ca */ /* 0x000fe400000e0000 */
[----:B------:R-:W-:-:S13]  /*3a600*/  R2UR UR5, R85 ;  /* 0x00000000550572ca */ /* 0x000fda00000e0000 */
[----:B-----5:R-:W2:Y:S01]  /*3a610*/  LD.E.U8 R12, desc[UR4][R94.64] ;  /* 0x000000045e0c7980 */ /* 0x020ea2000c101100 */
[----:B------:R-:W-:Y:S01]  /*3a620*/  BSSY B2, `(.L_x_1841) ;  /* 0x000013e000027945 */ /* 0x000fe20003800000 */
[----:B------:R-:W-:Y:S01]  /*3a630*/  IMAD.IADD R37, R91, 0x1, R15 ;  /* 0x000000015b257824 */ /* 0x000fe200078e020f */
[----:B--2---:R-:W-:-:S04]  /*3a640*/  LOP3.LUT R12, R12, 0x1, RZ, 0xc0, !PT ;  /* 0x000000010c0c7812 */ /* 0x004fc800078ec0ff */
[----:B------:R-:W-:-:S13]  /*3a650*/  ISETP.NE.U32.AND P1, PT, R12, 0x1, PT ;  /* 0x000000010c00780c */ /* 0x000fda0003f25070 */
[----:B------:R-:W-:Y:S05]  /*3a660*/  @P1 BRA `(.L_x_1842) ;  /* 0x0000001000e41947 */ /* 0x000fea0003800000 */
[----:B------:R-:W-:Y:S02]  /*3a670*/  R2UR UR4, R84 ;  /* 0x00000000540472ca */ /* 0x000fe400000e0000 */
[----:B------:R-:W-:-:S13]  /*3a680*/  R2UR UR5, R85 ;  /* 0x00000000550572ca */ /* 0x000fda00000e0000 */
[----:B------:R-:W2:Y:S01]  /*3a690*/  LD.E R12, desc[UR4][R92.64+0x4] ;  /* 0x000004045c0c7980 */ /* 0x000ea2000c101900 */
[----:B------:R-:W-:Y:S01]  /*3a6a0*/  IMAD.IADD R14, R102, 0x1, -R103 ;  /* 0x00000001660e7824 */ /* 0x000fe200078e0a67 */
[----:B------:R-:W-:Y:S02]  /*3a6b0*/  SHF.R.S32.HI R30, RZ, 0x1f, R39 ;  /* 0x0000001fff1e7819 */ /* 0x000fe40000011427 */
[-C--:B------:R-:W-:Y:S02]  /*3a6c0*/  LEA.HI R29, R39, R39.reuse, RZ, 0x1 ;  /* 0x00000027271d7211 */ /* 0x080fe400078f08ff */
[----:B------:R-:W-:Y:S02]  /*3a6d0*/  LEA.HI R31, R30, R39, RZ, 0x3 ;  /* 0x000000271e1f7211 */ /* 0x000fe400078f18ff */
[C---:B------:R-:W-:Y:S01]  /*3a6e0*/  LOP3.LUT R30, R29.reuse, 0x3fffffe, RZ, 0xc0, !PT ;  /* 0x03fffffe1d1e7812 */ /* 0x040fe200078ec0ff */
[----:B------:R-:W-:Y:S01]  /*3a6f0*/  IMAD.SHL.U32 R29, R29, 0x40, RZ ;  /* 0x000000401d1d7824 */ /* 0x000fe200078e00ff */
[----:B------:R-:W-:Y:S01]  /*3a700*/  R2UR UR6, R84 ;  /* 0x00000000540672ca */ /* 0x000fe200000e0000 */
[----:B------:R-:W-:Y:S01]  /*3a710*/  IMAD.SHL.U32 R31, R31, 0x40, RZ ;  /* 0x000000401f1f7824 */ /* 0x000fe200078e00ff */
[----:B------:R-:W-:Y:S01]  /*3a720*/  R2UR UR7, R85 ;  /* 0x00000000550772ca */ /* 0x000fe200000e0000 */
[----:B------:R-:W-:Y:S01]  /*3a730*/  IMAD.IADD R30, R39, 0x1, -R30 ;  /* 0x00000001271e7824 */ /* 0x000fe200078e0a1e */
[----:B------:R-:W-:-:S02]  /*3a740*/  LOP3.LUT R29, R29, 0x180, RZ, 0xc0, !PT ;  /* 0x000001801d1d7812 */ /* 0x000fc400078ec0ff */
[----:B------:R-:W-:-:S05]  /*3a750*/  LOP3.LUT R31, R31, 0xfffffe00, RZ, 0xc0, !PT ;  /* 0xfffffe001f1f7812 */ /* 0x000fca00078ec0ff */
[----:B------:R-:W-:Y:S01]  /*3a760*/  IMAD R30, R30, 0x40, R31 ;  /* 0x000000401e1e7824 */ /* 0x000fe200078e021f */
        /* <DEDUP_REMOVED lines=13> */
[----:B------:R-:W-:-:S02]  /*3a840*/  SHF.R.U32.HI R15, RZ, 0x3, R29 ;  /* 0x00000003ff0f7819 */ /* 0x000fc4000001161d */
[----:B------:R-:W-:Y:S02]  /*3a850*/  LEA.HI.SX32 R28, R28, R41, 0x1b ;  /* 0x000000291c1c7211 */ /* 0x000fe400078fdaff */
[----:B------:R-:W-:Y:S02]  /*3a860*/  SHF.R.S32.HI R13, RZ, 0x6, R12 ;  /* 0x00000006ff0d7819 */ /* 0x000fe4000001140c */
[----:B------:R-:W-:Y:S01]  /*3a870*/  SHF.R.S32.HI R33, RZ, 0x1f, R28 ;  /* 0x0000001fff217819 */ /* 0x000fe2000001141c */
[----:B------:R-:W-:Y:S01]  /*3a880*/  IMAD.SHL.U32 R35, R28, 0x10, RZ ;  /* 0x000000101c237824 */ /* 0x000fe200078e00ff */
[----:B------:R-:W-:Y:S01]  /*3a890*/  LOP3.LUT R14, R29, 0x30, R14, 0xf8, !PT ;  /* 0x000000301d0e7812 */ /* 0x000fe200078ef80e */
[----:B------:R-:W-:Y:S01]  /*3a8a0*/  IMAD R13, R13, 0x2800, R30 ;  /* 0x000028000d0d7824 */ /* 0x000fe200078e021e */
[----:B------:R-:W-:Y:S02]  /*3a8b0*/  LEA.HI R33, R33, R28, RZ, 0x2 ;  /* 0x0000001c21217211 */ /* 0x000fe400078f10ff */
[----:B------:R-:W-:-:S02]  /*3a8c0*/  LOP3.LUT R12, R29, 0x30, R35, 0xf8, !PT ;  /* 0x000000301d0c7812 */ /* 0x000fc400078ef823 */
[----:B------:R-:W-:Y:S02]  /*3a8d0*/  SHF.R.S32.HI R33, RZ, 0x2, R33 ;  /* 0x00000002ff217819 */ /* 0x000fe40000011421 */
[-C--:B------:R-:W-:Y:S02]  /*3a8e0*/  LOP3.LUT R14, R14, R15.reuse, RZ, 0x3c, !PT ;  /* 0x0000000f0e0e7212 */ /* 0x080fe400078e3cff */
[----:B------:R-:W-:Y:S01]  /*3a8f0*/  LOP3.LUT R12, R12, R15, RZ, 0x3c, !PT ;  /* 0x0000000f0c0c7212 */ /* 0x000fe200078e3cff */
[----:B------:R-:W-:Y:S02]  /*3a900*/  IMAD R33, R33, 0x2800, R30 ;  /* 0x0000280021217824 */ /* 0x000fe400078e021e */
[----:B------:R-:W-:Y:S02]  /*3a910*/  IMAD.IADD R13, R13, 0x1, R14 ;  /* 0x000000010d0d7824 */ /* 0x000fe400078e020e */
[----:B------:R-:W-:-:S03]  /*3a920*/  IMAD.IADD R33, R33, 0x1, R12 ;  /* 0x0000000121217824 */ /* 0x000fc600078e020c */
[C-C-:B------:R-:W-:Y:S02]  /*3a930*/  IADD3 R12, P1, P2, R96.reuse, R13, R105.reuse ;  /* 0x0000000d600c7210 */ /* 0x140fe40007a3e069 */
[----:B------:R-:W-:Y:S02]  /*3a940*/  IADD3 R28, P3, P4, R96, R33, R105 ;  /* 0x00000021601c7210 */ /* 0x000fe40007c7e069 */
[--C-:B------:R-:W-:Y:S02]  /*3a950*/  IADD3.X R13, R97, RZ, R106.reuse, P1, P2 ;  /* 0x000000ff610d7210 */ /* 0x100fe40000fe446a */
[----:B------:R-:W-:Y:S02]  /*3a960*/  ISETP.GE.AND P2, PT, R107, R32, PT ;  /* 0x000000206b00720c */ /* 0x000fe40003f46270 */
[----:B------:R-:W-:Y:S01]  /*3a970*/  IADD3.X R29, R97, RZ, R106, P3, P4 ;  /* 0x000000ff611d7210 */ /* 0x000fe20001fe846a */
[----:B------:R-:W-:Y:S01]  /*3a980*/  IMAD.SHL.U32 R41, R41, 0x10, RZ ;  /* 0x0000001029297824 */ /* 0x000fe200078e00ff */
[----:B------:R-:W5:Y:S01]  /*3a990*/  LD.E.128 R12, desc[UR4][R12.64] ;  /* 0x000000040c0c7980 */ /* 0x000f62000c101d00 */
[----:B------:R-:W-:-:S03]  /*3a9a0*/  ISETP.GE.AND P1, PT, R35, R102, PT ;  /* 0x000000662300720c */ /* 0x000fc60003f26270 */
[----:B------:R-:W5:Y:S01]  /*3a9b0*/  LD.E.128 R28, desc[UR6][R28.64] ;  /* 0x000000061c1c7980 */ /* 0x000f62000c101d00 */
[----:B------:R-:W-:-:S04]  /*3a9c0*/  SHF.R.S32.HI R33, RZ, 0x1f, R41 ;  /* 0x0000001fff217819 */ /* 0x000fc80000011429 */
[----:B------:R-:W-:Y:S05]  /*3a9d0*/  @P2 BRA `(.L_x_1844) ;  /* 0x0000000c00d82947 */ /* 0x000fea0003800000 */
[----:B-----5:R-:W-:Y:S01]  /*3a9e0*/  IMAD.MOV.U32 R32, RZ, RZ, R15 ;  /* 0x000000ffff207224 */ /* 0x020fe200078e000f */
[----:B------:R-:W-:Y:S01]  /*3a9f0*/  SHF.R.U32.HI R15, RZ, 0x8, R61 ;  /* 0x00000008ff0f7819 */ /* 0x000fe2000001163d */
[----:B------:R-:W-:Y:S01]  /*3aa00*/  IMAD.MOV.U32 R36, RZ, RZ, R13 ;  /* 0x000000ffff247224 */ /* 0x000fe200078e000d */
[----:B------:R-:W-:Y:S01]  /*3aa10*/  LOP3.LUT R42, R61, 0xff, RZ, 0xc0, !PT ;  /* 0x000000ff3d2a7812 */ /* 0x000fe200078ec0ff */
[----:B------:R-:W-:Y:S01]  /*3aa20*/  IMAD.MOV.U32 R40, RZ, RZ, R29 ;  /* 0x000000ffff287224 */ /* 0x000fe200078e001d */
[----:B------:R-:W-:Y:S01]  /*3aa30*/  LOP3.LUT R15, R15, 0xff, RZ, 0xc0, !PT ;  /* 0x000000ff0f0f7812 */ /* 0x000fe200078ec0ff */
[----:B------:R-:W-:Y:S01]  /*3aa40*/  IMAD.MOV.U32 R34, RZ, RZ, R31 ;  /* 0x000000ffff227224 */ /* 0x000fe200078e001f */
[----:B------:R-:W-:Y:S02]  /*3aa50*/  SHF.R.U32.HI R13, RZ, 0x8, R60 ;  /* 0x00000008ff0d7819 */ /* 0x000fe4000001163c */
[----:B------:R-:W-:Y:S02]  /*3aa60*/  PRMT R42, R15, 0x7604, R42 ;  /* 0x000076040f2a7816 */ /* 0x000fe4000000002a */
[----:B------:R-:W-:-:S02]  /*3aa70*/  LOP3.LUT R38, R60, 0xff, RZ, 0xc0, !PT ;  /* 0x000000ff3c267812 */ /* 0x000fc400078ec0ff */
[----:B------:R-:W-:Y:S02]  /*3aa80*/  SHF.R.U32.HI R29, RZ, 0x8, R62 ;  /* 0x00000008ff1d7819 */ /* 0x000fe4000001163e */
[----:B------:R-:W-:Y:S02]  /*3aa90*/  LOP3.LUT R13, R13, 0xff, RZ, 0xc0, !PT ;  /* 0x000000ff0d0d7812 */ /* 0x000fe400078ec0ff */
[----:B------:R-:W-:Y:S02]  /*3aaa0*/  SHF.R.U32.HI R15, RZ, 0x8, R49 ;  /* 0x00000008ff0f7819 */ /* 0x000fe40000011631 */
[----:B------:R-:W-:Y:S02]  /*3aab0*/  LOP3.LUT R44, R62, 0xff, RZ, 0xc0, !PT ;  /* 0x000000ff3e2c7812 */ /* 0x000fe400078ec0ff */
[----:B------:R-:W-:Y:S02]  /*3aac0*/  LOP3.LUT R29, R29, 0xff, RZ, 0xc0, !PT ;  /* 0x000000ff1d1d7812 */ /* 0x000fe400078ec0ff */
[----:B------:R-:W-:-:S02]  /*3aad0*/  PRMT R38, R13, 0x7604, R38 ;  /* 0x000076040d267816 */ /* 0x000fc40000000026 */
[----:B------:R-:W-:Y:S02]  /*3aae0*/  LOP3.LUT R74, R49, 0xff, RZ, 0xc0, !PT ;  /* 0x000000ff314a7812 */ /* 0x000fe400078ec0ff */
[----:B------:R-:W-:Y:S02]  /*3aaf0*/  LOP3.LUT R15, R15, 0xff, RZ, 0xc0, !PT ;  /* 0x000000ff0f0f7812 */ /* 0x000fe400078ec0ff */
[----:B------:R-:W-:Y:S02]  /*3ab00*/  SHF.R.U32.HI R31, RZ, 0x8, R63 ;  /* 0x00000008ff1f7819 */ /* 0x000fe4000001163f */
[----:B------:R-:W-:Y:S02]  /*3ab10*/  SHF.R.U32.HI R13, RZ, 0x8, R48 ;  /* 0x00000008ff0d7819 */ /* 0x000fe40000011630 */
[----:B------:R-:W-:Y:S02]  /*3ab20*/  PRMT R44, R29, 0x7604, R44 ;  /* 0x000076041d2c7816 */ /* 0x000fe4000000002c */
[----:B------:R-:W-:-:S02]  /*3ab30*/  PRMT R45, R15, 0x7604, R74 ;  /* 0x000076040f2d7816 */ /* 0x000fc4000000004a */
[----:B------:R-:W-:Y:S02]  /*3ab40*/  LOP3.LUT R46, R63, 0xff, RZ, 0xc0, !PT ;  /* 0x000000ff3f2e7812 */ /* 0x000fe400078ec0ff */
[----:B------:R-:W-:Y:S02]  /*3ab50*/  LOP3.LUT R31, R31, 0xff, RZ, 0xc0, !PT ;  /* 0x000000ff1f1f7812 */ /* 0x000fe400078ec0ff */
[----:B------:R-:W-:Y:S02]  /*3ab60*/  LOP3.LUT R72, R48, 0xff, RZ, 0xc0, !PT ;  /* 0x000000ff30487812 */ /* 0x000fe400078ec0ff */
[----:B------:R-:W-:Y:S02]  /*3ab70*/  SHF.R.U32.HI R29, RZ, 0x8, R50 ;  /* 0x00000008ff1d7819 */ /* 0x000fe40000011632 */
[----:B------:R-:W-:Y:S02]  /*3ab80*/  LOP3.LUT R13, R13, 0xff, RZ, 0xc0, !PT ;  /* 0x000000ff0d0d7812 */ /* 0x000fe400078ec0ff */
[----:B------:R-:W-:-:S02]  /*3ab90*/  SHF.R.U32.HI R15, RZ, 0x10, R61 ;  /* 0x00000010ff0f7819 */ /* 0x000fc4000001163d */
[----:B------:R-:W-:Y:S02]  /*3aba0*/  PRMT R46, R31, 0x7604, R46 ;  /* 0x000076041f2e7816 */ /* 0x000fe4000000002e */
[----:B------:R-:W-:Y:S02]  /*3abb0*/  LOP3.LUT R76, R50, 0xff, RZ, 0xc0, !PT ;  /* 0x000000ff324c7812 */ /* 0x000fe400078ec0ff */
[----:B------:R-:W-:Y:S02]  /*3abc0*/  LOP3.LUT R29, R29, 0xff, RZ, 0xc0, !PT ;  /* 0x000000ff1d1d7812 */ /* 0x000fe400078ec0ff */
[----:B------:R-:W-:Y:S02]  /*3abd0*/  PRMT R43, R13, 0x7604, R72 ;  /* 0x000076040d2b7816 */ /* 0x000fe40000000048 */
[----:B------:R-:W-:Y:S02]  /*3abe0*/  LOP3.LUT R15, R15, 0xff, RZ, 0xc0, !PT ;  /* 0x000000ff0f0f7812 */ /* 0x000fe400078ec0ff */
[----:B------:R-:W-:-:S02]  /*3abf0*/  SHF.R.U32.HI R31, RZ, 0x8, R51 ;  /* 0x00000008ff1f7819 */ /* 0x000fc40000011633 */
[----:B------:R-:W-:Y:S02]  /*3ac00*/  SHF.R.U32.HI R13, RZ, 0x10, R60 ;  /* 0x00000010ff0d7819 */ /* 0x000fe4000001163c */
[----:B------:R-:W-:Y:S02]  /*3ac10*/  PRMT R73, R29, 0x7604, R76 ;  /* 0x000076041d497816 */ /* 0x000fe4000000004c */
[----:B------:R-:W-:Y:S02]  /*3ac20*/  PRMT R15, R15, 0x7054, R42 ;  /* 0x000070540f0f7816 */ /* 0x000fe4000000002a */
[----:B-1----:R-:W-:Y:S02]  /*3ac30*/  LOP3.LUT R78, R51, 0xff, RZ, 0xc0, !PT ;  /* 0x000000ff334e7812 */ /* 0x002fe400078ec0ff */
[----:B------:R-:W-:Y:S02]  /*3ac40*/  LOP3.LUT R31, R31, 0xff, RZ, 0xc0, !PT ;  /* 0x000000ff1f1f7812 */ /* 0x000fe400078ec0ff */
[----:B------:R-:W-:-:S02]  /*3ac50*/  SHF.R.U32.HI R29, RZ, 0x10, R62 ;  /* 0x00000010ff1d7819 */ /* 0x000fc4000001163e */
[----:B------:R-:W-:Y:S02]  /*3ac60*/  LOP3.LUT R13, R13, 0xff, RZ, 0xc0, !PT ;  /* 0x000000ff0d0d7812 */ /* 0x000fe400078ec0ff */
[----:B------:R-:W-:Y:S02]  /*3ac70*/  SHF.R.U32.HI R42, RZ, 0x10, R49 ;  /* 0x00000010ff2a7819 */ /* 0x000fe40000011631 */
[----:B------:R-:W-:Y:S02]  /*3ac80*/  PRMT R75, R31, 0x7604, R78 ;  /* 0x000076041f4b7816 */ /* 0x000fe4000000004e */
[----:B------:R-:W-:Y:S02]  /*3ac90*/  LOP3.LUT R29, R29, 0xff, RZ, 0xc0, !PT ;  /* 0x000000ff1d1d7812 */ /* 0x000fe400078ec0ff */
[----:B------:R-:W-:Y:S02]  /*3aca0*/  PRMT R13, R13, 0x7054, R38 ;  /* 0x000070540d0d7816 */ /* 0x000fe40000000026 */
[----:B------:R-:W-:-:S02]  /*3acb0*/  LOP3.LUT R42, R42, 0xff, RZ, 0xc0, !PT ;  /* 0x000000ff2a2a7812 */ /* 0x000fc400078ec0ff */
[----:B------:R-:W-:Y:S02]  /*3acc0*/  SHF.R.U32.HI R31, RZ, 0x10, R63 ;  /* 0x00000010ff1f7819 */ /* 0x000fe4000001163f */
[----:B------:R-:W-:Y:S02]  /*3acd0*/  SHF.R.U32.HI R38, RZ, 0x10, R48 ;  /* 0x00000010ff267819 */ /* 0x000fe40000011630 */
[----:B------:R-:W-:Y:S02]  /*3ace0*/  PRMT R29, R29, 0x7054, R44 ;  /* 0x000070541d1d7816 */ /* 0x000fe4000000002c */
[----:B------:R-:W-:Y:S02]  /*3acf0*/  PRMT R47, R42, 0x7054, R45 ;  /* 0x000070542a2f7816 */ /* 0x000fe4000000002d */
[----:B------:R-:W-:Y:S02]  /*3ad00*/  LOP3.LUT R31, R31, 0xff, RZ, 0xc0, !PT ;  /* 0x000000ff1f1f7812 */ /* 0x000fe400078ec0ff */
[----:B------:R-:W-:-:S02]  /*3ad10*/  SHF.R.U32.HI R44, RZ, 0x10, R50 ;  /* 0x00000010ff2c7819 */ /* 0x000fc40000011632 */
[----:B------:R-:W-:Y:S02]  /*3ad20*/  LOP3.LUT R38, R38, 0xff, RZ, 0xc0, !PT ;  /* 0x000000ff26267812 */ /* 0x000fe400078ec0ff */
[----:B------:R-:W-:Y:S02]  /*3ad30*/  LOP3.LUT R49, R47, 0xff000000, R49, 0xf8, !PT ;  /* 0xff0000002f317812 */ /* 0x000fe400078ef831 */
[----:B------:R-:W-:Y:S02]  /*3ad40*/  PRMT R31, R31, 0x7054, R46 ;  /* 0x000070541f1f7816 */ /* 0x000fe4000000002e */
[----:B------:R-:W-:Y:S02]  /*3ad50*/  LOP3.LUT R44, R44, 0xff, RZ, 0xc0, !PT ;  /* 0x000000ff2c2c7812 */ /* 0x000fe400078ec0ff */
[----:B------:R-:W-:Y:S02]  /*3ad60*/  PRMT R45, R38, 0x7054, R43 ;  /* 0x00007054262d7816 */ /* 0x000fe4000000002b */
[----:B------:R-:W-:-:S02]  /*3ad70*/  SHF.R.U32.HI R46, RZ, 0x10, R51 ;  /* 0x00000010ff2e7819 */ /* 0x000fc40000011633 */
[----:B------:R-:W-:Y:S02]  /*3ad80*/  LOP3.LUT R43, R15, 0xff000000, R61, 0xf8, !PT ;  /* 0xff0000000f2b7812 */ /* 0x000fe400078ef83d */
[----:B------:R-:W-:Y:S02]  /*3ad90*/  F2FP.F16.E4M3.UNPACK_B R42, R40 ;  /* 0x00000028ff2a723e */ /* 0x000fe400020006ff */
[----:B------:R-:W-:Y:S02]  /*3ada0*/  F2FP.F16.E4M3.UNPACK_B R61, R49 ;  /* 0x00000031ff3d723e */ /* 0x000fe400020006ff */
[----:B------:R-:W-:Y:S01]  /*3adb0*/  PRMT R73, R44, 0x7054, R73 ;  /* 0x000070542c497816 */ /* 0x000fe20000000049 */
[----:B------:R-:W-:Y:S01]  /*3adc0*/  HADD2.F32 R15, -RZ, R42.H0_H0 ;  /* 0x2000002aff0f7230 */ /* 0x000fe20000004100 */
[----:B------:R-:W-:Y:S01]  /*3add0*/  LOP3.LUT R46, R46, 0xff, RZ, 0xc0, !PT ;  /* 0x000000ff2e2e7812 */ /* 0x000fe200078ec0ff */
[--C-:B------:R-:W-:Y:S01]  /*3ade0*/  HADD2.F32 R72, -RZ, R61.reuse.H0_H0 ;  /* 0x2000003dff487230 */ /* 0x100fe20000004100 */
[----:B------:R-:W-:Y:S01]  /*3adf0*/  F2FP.F16.E4M3.UNPACK_B R44, R43 ;  /* 0x0000002bff2c723e */ /* 0x000fe200020006ff */
[----:B------:R-:W-:Y:S01]  /*3ae00*/  HADD2.F32 R61, -RZ, R61.H1_H1 ;  /* 0x3000003dff3d7230 */ /* 0x000fe20000004100 */
[----:B------:R-:W-:-:S02]  /*3ae10*/  F2FP.F16.E4M3.UNPACK_B R38, R36 ;  /* 0x00000024ff26723e */ /* 0x000fc400020006ff */
[----:B------:R-:W-:Y:S01]  /*3ae20*/  PRMT R75, R46, 0x7054, R75 ;  /* 0x000070542e4b7816 */ /* 0x000fe2000000004b */
[----:B------:R-:W-:Y:S01]  /*3ae30*/  HADD2.F32 R46, -RZ, R44.H0_H0 ;  /* 0x2000002cff2e7230 */ /* 0x000fe20000004100 */
[----:B------:R-:W-:Y:S01]  /*3ae40*/  LOP3.LUT R60, R13, 0xff000000, R60, 0xf8, !PT ;  /* 0xff0000000d3c7812 */ /* 0x000fe200078ef83c */
[----:B------:R-:W-:Y:S01]  /*3ae50*/  FMUL.FTZ R74, R15, R72 ;  /* 0x000000480f4a7220 */ /* 0x000fe20000410000 */
[----:B------:R-:W-:Y:S01]  /*3ae60*/  LOP3.LUT R13, R29, 0xff000000, R62, 0xf8, !PT ;  /* 0xff0000001d0d7812 */ /* 0x000fe200078ef83e */
[----:B------:R-:W-:Y:S01]  /*3ae70*/  HADD2.F32 R29, -RZ, R38.H0_H0 ;  /* 0x20000026ff1d7230 */ /* 0x000fe20000004100 */
[----:B------:R-:W-:Y:S01]  /*3ae80*/  LOP3.LUT R48, R45, 0xff000000, R48, 0xf8, !PT ;  /* 0xff0000002d307812 */ /* 0x000fe200078ef830 */
[-C--:B------:R-:W-:Y:S01]  /*3ae90*/  FMUL.FTZ R45, R15, R46.reuse ;  /* 0x0000002e0f2d7220 */ /* 0x080fe20000410000 */
[----:B------:R-:W-:Y:S01]  /*3aea0*/  LOP3.LUT R62, R31, 0xff000000, R63, 0xf8, !PT ;  /* 0xff0000001f3e7812 */ /* 0x000fe200078ef83f */
[----:B------:R-:W-:Y:S02]  /*3aeb0*/  HADD2.F32 R47, -RZ, R44.H1_H1 ;  /* 0x3000002cff2f7230 */ /* 0x000fe40000004100 */
[C---:B------:R-:W-:Y:S01]  /*3aec0*/  FFMA.FTZ R15, R29.reuse, R46, -R74 ;  /* 0x0000002e1d0f7223 */ /* 0x040fe2000001084a */
[----:B------:R-:W-:Y:S01]  /*3aed0*/  F2FP.F16.E4M3.UNPACK_B R44, R40.H1 ;  /* 0x00000028ff2c723e */ /* 0x000fe200030006ff */
[----:B------:R-:W-:Y:S01]  /*3aee0*/  FFMA.FTZ R29, R29, R72, R45 ;  /* 0x000000481d1d7223 */ /* 0x000fe2000001002d */
[----:B------:R-:W-:Y:S01]  /*3aef0*/  F2FP.F16.E4M3.UNPACK_B R63, R49.H1 ;  /* 0x00000031ff3f723e */ /* 0x000fe200030006ff */
[----:B------:R-:W-:Y:S01]  /*3af00*/  HADD2.F32 R45, -RZ, R42.H1_H1 ;  /* 0x3000002aff2d7230 */ /* 0x000fe20000004100 */
[----:B------:R-:W-:Y:S01]  /*3af10*/  F2FP.F16.E4M3.UNPACK_B R46, R43.H1 ;  /* 0x0000002bff2e723e */ /* 0x000fe200030006ff */
[----:B------:R-:W-:Y:S01]  /*3af20*/  HADD2.F32 R38, -RZ, R38.H1_H1 ;  /* 0x30000026ff267230 */ /* 0x000fe20000004100 */
[----:B------:R-:W-:Y:S01]  /*3af30*/  LOP3.LUT R75, R75, 0xff000000, R51, 0xf8, !PT ;  /* 0xff0000004b4b7812 */ /* 0x000fe200078ef833 */
[----:B------:R-:W-:Y:S01]  /*3af40*/  HADD2.F32 R51, -RZ, R63.H0_H0 ;  /* 0x2000003fff337230 */ /* 0x000fe20000004100 */
[----:B------:R-:W-:Y:S01]  /*3af50*/  F2FP.F16.E4M3.UNPACK_B R43, R36.H1 ;  /* 0x00000024ff2b723e */ /* 0x000fe200030006ff */
[----:B------:R-:W-:Y:S01]  /*3af60*/  HADD2.F32 R36, -RZ, R44.H0_H0 ;  /* 0x2000002cff247230 */ /* 0x000fe20000004100 */
[----:B------:R-:W-:Y:S01]  /*3af70*/  LOP3.LUT R31, R73, 0xff000000, R50, 0xf8, !PT ;  /* 0xff000000491f7812 */ /* 0x000fe200078ef832 */
[----:B------:R-:W-:-:S02]  /*3af80*/  HADD2.F32 R49, -RZ, R46.H0_H0 ;  /* 0x2000002eff317230 */ /* 0x000fc40000004100 */
[C---:B------:R-:W-:Y:S01]  /*3af90*/  FMUL.FTZ R73, R45.reuse, R61 ;  /* 0x0000003d2d497220 */ /* 0x040fe20000410000 */
[----:B------:R-:W-:Y:S02]  /*3afa0*/  HADD2.F32 R42, -RZ, R43.H0_H0 ;  /* 0x2000002bff2a7230 */ /* 0x000fe40000004100 */
[----:B------:R-:W-:Y:S01]  /*3afb0*/  FMUL.FTZ R40, R45, R47 ;  /* 0x0000002f2d287220 */ /* 0x000fe20000410000 */
[C---:B------:R-:W-:Y:S01]  /*3afc0*/  FMUL.FTZ R45, R36.reuse, R51 ;  /* 0x00000033242d7220 */ /* 0x040fe20000410000 */
        /* <DEDUP_REMOVED lines=10> */
[----:B------:R-:W-:Y:S01]  /*3b070*/  HADD2.F32 R45, -RZ, R43.H1_H1 ;  /* 0x3000002bff2d7230 */ /* 0x000fe20000004100 */
[----:B------:R-:W-:Y:S01]  /*3b080*/  F2FP.F16.E4M3.UNPACK_B R47, R32 ;  /* 0x00000020ff2f723e */ /* 0x000fe200020006ff */
[----:B------:R-:W-:-:S02]  /*3b090*/  HADD2.F32 R49, -RZ, R46.H1_H1 ;  /* 0x3000002eff317230 */ /* 0x000fc40000004100 */
[C---:B------:R-:W-:Y:S01]  /*3b0a0*/  FMUL.FTZ R74, R44.reuse, R63 ;  /* 0x0000003f2c4a7220 */ /* 0x040fe20000410000 */
[--C-:B------:R-:W-:Y:S01]  /*3b0b0*/  HADD2.F32 R43, -RZ, R50.reuse.H0_H0 ;  /* 0x20000032ff2b7230 */ /* 0x100fe20000004100 */
[----:B------:R-:W-:Y:S01]  /*3b0c0*/  F2FP.F16.E4M3.UNPACK_B R62, R62.H1 ;  /* 0x0000003eff3e723e */ /* 0x000fe200030006ff */
[----:B------:R-:W-:Y:S02]  /*3b0d0*/  HADD2.F32 R72, -RZ, R73.H0_H0 ;  /* 0x20000049ff487230 */ /* 0x000fe40000004100 */
[----:B------:R-:W-:Y:S01]  /*3b0e0*/  FMUL.FTZ R44, R44, R49 ;  /* 0x000000312c2c7220 */ /* 0x000fe20000410000 */
[----:B------:R-:W-:Y:S02]  /*3b0f0*/  HADD2.F32 R61, -RZ, R51.H0_H0 ;  /* 0x20000033ff3d7230 */ /* 0x000fe40000004100 */
[----:B------:R-:W-:Y:S02]  /*3b100*/  HADD2.F32 R46, -RZ, R47.H0_H0 ;  /* 0x2000002fff2e7230 */ /* 0x000fe40000004100 */
[CC--:B------:R-:W-:Y:S01]  /*3b110*/  FMUL.FTZ R77, R43.reuse, R72.reuse ;  /* 0x000000482b4d7220 */ /* 0x0c0fe20000410000 */
[----:B------:R-:W-:Y:S01]  /*3b120*/  FMUL.FTZ R79, R43, R61 ;  /* 0x0000003d2b4f7220 */ /* 0x000fe20000410000 */
[C---:B------:R-:W-:Y:S01]  /*3b130*/  FFMA.FTZ R43, R45.reuse, R49, -R74 ;  /* 0x000000312d2b7223 */ /* 0x040fe2000001084a */
[----:B------:R-:W-:Y:S01]  /*3b140*/  FFMA.FTZ R45, R45, R63, R44 ;  /* 0x0000003f2d2d7223 */ /* 0x000fe2000001002c */
[C---:B------:R-:W-:Y:S01]  /*3b150*/  FFMA.FTZ R44, R46.reuse, R61, -R77 ;  /* 0x0000003d2e2c7223 */ /* 0x040fe2000001084d */
[----:B------:R-:W-:Y:S01]  /*3b160*/  FFMA.FTZ R46, R46, R72, R79 ;  /* 0x000000482e2e7223 */ /* 0x000fe2000001004f */
[----:B------:R-:W-:Y:S01]  /*3b170*/  HADD2.F32 R72, -RZ, R51.H1_H1 ;  /* 0x30000033ff487230 */ /* 0x000fe20000004100 */
[----:B------:R-:W-:Y:S01]  /*3b180*/  F2FP.F16.E4M3.UNPACK_B R51, R34.H1 ;  /* 0x00000022ff33723e */ /* 0x000fe200030006ff */
[----:B------:R-:W-:Y:S01]  /*3b190*/  HADD2.F32 R49, -RZ, R47.H1_H1 ;  /* 0x3000002fff317230 */ /* 0x000fe20000004100 */
[----:B------:R-:W-:Y:S01]  /*3b1a0*/  F2FP.F16.E4M3.UNPACK_B R77, R75.H1 ;  /* 0x0000004bff4d723e */ /* 0x000fe200030006ff */
[----:B------:R-:W-:Y:S01]  /*3b1b0*/  HADD2.F32 R47, -RZ, R50.H1_H1 ;  /* 0x30000032ff2f7230 */ /* 0x000fe20000004100 */
[----:B------:R-:W-:Y:S01]  /*3b1c0*/  F2FP.F16.E4M3.UNPACK_B R50, R32.H1 ;  /* 0x00000020ff32723e */ /* 0x000fe200030006ff */
[----:B------:R-:W-:Y:S01]  /*3b1d0*/  HADD2.F32 R74, -RZ, R73.H1_H1 ;  /* 0x30000049ff4a7230 */ /* 0x000fe20000004100 */
[----:B------:R-:W-:Y:S01]  /*3b1e0*/  F2FP.SATFINITE.E4M3.F32.PACK_AB_MERGE_C R40, R43, R40, RZ ;  /* 0x000000282b28723e */ /* 0x000fe200048070ff */
[----:B------:R-:W-:-:S02]  /*3b1f0*/  HADD2.F32 R32, -RZ, R51.H0_H0 ;  /* 0x20000033ff207230 */ /* 0x000fc40000004100 */
[C---:B------:R-:W-:Y:S01]  /*3b200*/  FMUL.FTZ R73, R47.reuse, R72 ;  /* 0x000000482f497220 */ /* 0x040fe20000410000 */
[----:B------:R-:W-:Y:S02]  /*3b210*/  HADD2.F32 R63, -RZ, R77.H0_H0 ;  /* 0x2000004dff3f7230 */ /* 0x000fe40000004100 */
[----:B------:R-:W-:Y:S01]  /*3b220*/  FMUL.FTZ R76, R47, R74 ;  /* 0x0000004a2f4c7220 */ /* 0x000fe20000410000 */
[----:B------:R-:W-:Y:S01]  /*3b230*/  HADD2.F32 R61, -RZ, R62.H0_H0 ;  /* 0x2000003eff3d7230 */ /* 0x000fe20000004100 */
[----:B------:R-:W-:Y:S01]  /*3b240*/  F2FP.SATFINITE.E4M3.F32.PACK_AB_MERGE_C R42, R45, R42, RZ ;  /* 0x0000002a2d2a723e */ /* 0x000fe200048070ff */
[----:B------:R-:W-:Y:S02]  /*3b250*/  HADD2.F32 R34, -RZ, R50.H0_H0 ;  /* 0x20000032ff227230 */ /* 0x000fe40000004100 */
[C---:B------:R-:W-:Y:S01]  /*3b260*/  FMUL.FTZ R75, R32.reuse, R63 ;  /* 0x0000003f204b7220 */ /* 0x040fe20000410000 */
[C---:B------:R-:W-:Y:S01]  /*3b270*/  FFMA.FTZ R47, R49.reuse, R72, -R76 ;  /* 0x00000048312f7223 */ /* 0x040fe2000001084c */
[-C--:B------:R-:W-:Y:S01]  /*3b280*/  FMUL.FTZ R78, R32, R61.reuse ;  /* 0x0000003d204e7220 */ /* 0x080fe20000410000 */
[----:B------:R-:W-:Y:S01]  /*3b290*/  F2FP.F16.E4M3.UNPACK_B R72, R28.H1 ;  /* 0x0000001cff48723e */ /* 0x000fe200030006ff */
[----:B------:R-:W-:Y:S01]  /*3b2a0*/  FFMA.FTZ R49, R49, R74, R73 ;  /* 0x0000004a31317223 */ /* 0x000fe20000010049 */
[----:B------:R-:W-:Y:S01]  /*3b2b0*/  F2FP.F16.E4M3.UNPACK_B R76, R48.H1 ;  /* 0x00000030ff4c723e */ /* 0x000fe200030006ff */
[C---:B------:R-:W-:Y:S01]  /*3b2c0*/  FFMA.FTZ R32, R34.reuse, R61, -R75 ;  /* 0x0000003d22207223 */ /* 0x040fe2000001084b */
[----:B------:R-:W-:Y:S01]  /*3b2d0*/  FFMA.FTZ R34, R34, R63, R78 ;  /* 0x0000003f22227223 */ /* 0x000fe2000001004e */
[----:B------:R-:W-:Y:S01]  /*3b2e0*/  F2FP.F16.E4M3.UNPACK_B R74, R60.H1 ;  /* 0x0000003cff4a723e */ /* 0x000fe200030006ff */
[----:B------:R-:W-:Y:S01]  /*3b2f0*/  HADD2.F32 R61, -RZ, R51.H1_H1 ;  /* 0x30000033ff3d7230 */ /* 0x000fe20000004100 */
[----:B------:R-:W-:Y:S01]  /*3b300*/  F2FP.F16.E4M3.UNPACK_B R63, R12.H1 ;  /* 0x0000000cff3f723e */ /* 0x000fe200030006ff */
        /* <DEDUP_REMOVED lines=18> */
[----:B------:R-:W-:Y:S01]  /*3b430*/  HADD2.F32 R73, -RZ, R72.H1_H1 ;  /* 0x30000048ff497230 */ /* 0x000fe20000004100 */
[----:B------:R-:W-:Y:S01]  /*3b440*/  F2FP.F16.E4M3.UNPACK_B R72, R28 ;  /* 0x0000001cff48723e */ /* 0x000fe200020006ff */
[----:B------:R-:W-:Y:S01]  /*3b450*/  HADD2.F32 R74, -RZ, R74.H1_H1 ;  /* 0x3000004aff4a7230 */ /* 0x000fe20000004100 */
[----:B------:R-:W-:Y:S01]  /*3b460*/  F2FP.F16.E4M3.UNPACK_B R75, R48 ;  /* 0x00000030ff4b723e */ /* 0x000fe200020006ff */
[----:B------:R-:W-:Y:S02]  /*3b470*/  HADD2.F32 R63, -RZ, R63.H1_H1 ;  /* 0x3000003fff3f7230 */ /* 0x000fe40000004100 */
[----:B------:R-:W-:Y:S01]  /*3b480*/  FFMA.FTZ R62, R62, R77, R98 ;  /* 0x0000004d3e3e7223 */ /* 0x000fe20000010062 */
        /* <DEDUP_REMOVED lines=28> */
[--C-:B------:R-:W-:Y:S02]  /*3b650*/  HADD2.F32 R73, -RZ, R63.reuse.H0_H0 ;  /* 0x2000003fff497230 */ /* 0x100fe40000004100 */
        /* <DEDUP_REMOVED lines=8> */
[----:B------:R-:W-:Y:S01]  /*3b6e0*/  FMUL.FTZ R73, R48, R75 ;  /* 0x0000004b30497220 */ /* 0x000fe20000410000 */
[----:B------:R-:W-:Y:S01]  /*3b6f0*/  FFMA.FTZ R113, R12, R77, R113 ;  /* 0x0000004d0c717223 */ /* 0x000fe20000010071 */
[----:B------:R-:W-:Y:S01]  /*3b700*/  FMUL.FTZ R48, R48, R63 ;  /* 0x0000003f30307220 */ /* 0x000fe20000410000 */
[----:B------:R-:W-:Y:S01]  /*3b710*/  F2FP.F16.E4M3.UNPACK_B R12, R13 ;  /* 0x0000000dff0c723e */ /* 0x000fe200020006ff */
[C---:B------:R-:W-:Y:S01]  /*3b720*/  FFMA.FTZ R72, R28.reuse, R63, -R73 ;  /* 0x0000003f1c487223 */ /* 0x040fe20000010849 */
[--C-:B------:R-:W-:Y:S02]  /*3b730*/  HADD2.F32 R13, -RZ, R30.reuse.H0_H0 ;  /* 0x2000001eff0d7230 */ /* 0x100fe40000004100 */
[----:B------:R-:W-:Y:S01]  /*3b740*/  FFMA.FTZ R74, R28, R75, R48 ;  /* 0x0000004b1c4a7223 */ /* 0x000fe20000010030 */
[----:B------:R-:W-:Y:S01]  /*3b750*/  F2FP.F16.E4M3.UNPACK_B R48, R31 ;  /* 0x0000001fff30723e */ /* 0x000fe200020006ff */
[----:B------:R-:W-:Y:S01]  /*3b760*/  HADD2.F32 R30, -RZ, R30.H1_H1 ;  /* 0x3000001eff1e7230 */ /* 0x000fe20000004100 */
[----:B------:R-:W-:Y:S01]  /*3b770*/  F2FP.SATFINITE.E4M3.F32.PACK_AB_MERGE_C R50, R101, R50, RZ ;  /* 0x000000326532723e */ /* 0x000fe200048070ff */
[----:B------:R-:W-:Y:S01]  /*3b780*/  HADD2.F32 R28, -RZ, R12.H0_H0 ;  /* 0x2000000cff1c7230 */ /* 0x000fe20000004100 */
        /* <DEDUP_REMOVED lines=16> */
[----:B------:R-:W-:-:S02]  /*3b890*/  F2FP.SATFINITE.E4M3.F32.PACK_AB_MERGE_C R51, R36, R15, R40 ;  /* 0x0000000f2433723e */ /* 0x000fc40004807028 */
[----:B------:R-:W-:Y:S02]  /*3b8a0*/  F2FP.SATFINITE.E4M3.F32.PACK_AB_MERGE_C R50, R79, R76, R50 ;  /* 0x0000004c4f32723e */ /* 0x000fe40004807032 */
[----:B------:R-:W-:Y:S02]  /*3b8b0*/  F2FP.SATFINITE.E4M3.F32.PACK_AB_MERGE_C R34, R61, R34, RZ ;  /* 0x000000223d22723e */ /* 0x000fe400048070ff */
[----:B------:R-:W-:Y:S02]  /*3b8c0*/  F2FP.SATFINITE.E4M3.F32.PACK_AB_MERGE_C R62, R109, R62, RZ ;  /* 0x0000003e6d3e723e */ /* 0x000fe400048070ff */
[----:B------:R-:W-:Y:S01]  /*3b8d0*/  F2FP.SATFINITE.E4M3.F32.PACK_AB_MERGE_C R14, R12, R73, R72 ;  /* 0x000000490c0e723e */ /* 0x000fe20004807048 */
[----:B------:R-:W-:Y:S01]  /*3b8e0*/  IMAD.MOV.U32 R12, RZ, RZ, R50 ;  /* 0x000000ffff0c7224 */ /* 0x000fe200078e0032 */
[----:B------:R-:W-:Y:S01]  /*3b8f0*/  F2FP.SATFINITE.E4M3.F32.PACK_AB_MERGE_C R30, R30, R13, R74 ;  /* 0x0000000d1e1e723e */ /* 0x000fe2000480704a */
[----:B------:R-:W-:Y:S01]  /*3b900*/  IMAD.MOV.U32 R13, RZ, RZ, R51 ;  /* 0x000000ffff0d7224 */ /* 0x000fe200078e0033 */
[----:B------:R-:W-:-:S02]  /*3b910*/  F2FP.SATFINITE.E4M3.F32.PACK_AB_MERGE_C R15, R47, R44, R32 ;  /* 0x0000002c2f0f723e */ /* 0x000fc40004807020 */
[----:B------:R-:W-:Y:S02]  /*3b920*/  F2FP.SATFINITE.E4M3.F32.PACK_AB_MERGE_C R31, R49, R46, R34 ;  /* 0x0000002e311f723e */ /* 0x000fe40004807022 */
[----:B------:R-:W-:-:S07]  /*3b930*/  F2FP.SATFINITE.E4M3.F32.PACK_AB_MERGE_C R28, R99, R78, R62 ;  /* 0x0000004e631c723e */ /* 0x000fce000480703e */
.L_x_1844:
[----:B------:R-:W-:Y:S05]  /*3b940*/  BSYNC B3 ;  /* 0x0000000000037941 */ /* 0x000fea0003800000 */
.L_x_1843:
        /* <DEDUP_REMOVED lines=11> */
.L_x_1842:
[----:B------:R-:W-:Y:S05]  /*3ba00*/  BSYNC B2 ;  /* 0x0000000000027941 */ /* 0x000fea0003800000 */
.L_x_1841:
        /* <DEDUP_REMOVED lines=51> */
[----:B------:R-:W-:-:S03]  /*3bd40*/  IADD3.X R13, R97, RZ, R106, P1, P2 ;  /* 0x000000ff610d7210 */ /* 0x000fc60000fe446a */
[----:B------:R-:W-:Y:S01]  /*3bd50*/  IMAD.IADD R28, R28, 0x1, R15 ;  /* 0x000000011c1c7824 */ /* 0x000fe200078e020f */
[----:B------:R-:W-:Y:S01]  /*3bd60*/  ISETP.GE.AND P2, PT, R41, R32, PT ;  /* 0x000000202900720c */ /* 0x000fe20003f46270 */
[----:B------:R-:W-:Y:S01]  /*3bd70*/  IMAD.SHL.U32 R35, R35, 0x10, RZ ;  /* 0x0000001023237824 */ /* 0x000fe200078e00ff */
[----:B------:R-:W5:Y:S02]  /*3bd80*/  LD.E.128 R12, desc[UR4][R12.64] ;  /* 0x000000040c0c7980 */ /* 0x000f64000c101d00 */
[----:B------:R-:W-:-:S04]  /*3bd90*/  IADD3 R28, P3, P4, R96, R28, R105 ;  /* 0x0000001c601c7210 */ /* 0x000fc80007c7e069 */
[----:B------:R-:W-:Y:S02]  /*3bda0*/  IADD3.X R29, R97, RZ, R106, P3, P4 ;  /* 0x000000ff611d7210 */ /* 0x000fe40001fe846a */
        /* <DEDUP_REMOVED lines=24> */
[----:B------:R-:W-:Y:S02]  /*3bf30*/  LOP3.LUT R41, R67, 0xff, RZ, 0xc0, !PT ;  /* 0x000000ff43297812 */ /* 0x000fe400078ec0ff */
[----:B------:R-:W-:-:S02]  /*3bf40*/  LOP3.LUT R44, R44, 0xff, RZ, 0xc0, !PT ;  /* 0x000000ff2c2c7812 */ /* 0x000fc400078ec0ff */
[----:B------:R-:W-:Y:S02]  /*3bf50*/  LOP3.LUT R38, R53, 0xff, RZ, 0xc0, !PT ;  /* 0x000000ff35267812 */ /* 0x000fe400078ec0ff */
[----:B------:R-:W-:Y:S02]  /*3bf60*/  LOP3.LUT R43, R43, 0xff, RZ, 0xc0, !PT ;  /* 0x000000ff2b2b7812 */ /* 0x000fe400078ec0ff */
[----:B------:R-:W-:Y:S02]  /*3bf70*/  LOP3.LUT R29, R66, 0xff, RZ, 0xc0, !PT ;  /* 0x000000ff421d7812 */ /* 0x000fe400078ec0ff */
[----:B------:R-:W-:Y:S02]  /*3bf80*/  PRMT R41, R44, 0x7604, R41 ;  /* 0x000076042c297816 */ /* 0x000fe40000000029 */
[----:B------:R-:W-:Y:S02]  /*3bf90*/  PRMT R43, R43, 0x7604, R38 ;  /* 0x000076042b2b7816 */ /* 0x000fe40000000026 */
[----:B------:R-:W-:-:S02]  /*3bfa0*/  SHF.R.U32.HI R44, RZ, 0x8, R54 ;  /* 0x00000008ff2c7819 */ /* 0x000fc40000011636 */
[----:B------:R-:W-:Y:S02]  /*3bfb0*/  SHF.R.U32.HI R38, RZ, 0x10, R65 ;  /* 0x00000010ff267819 */ /* 0x000fe40000011641 */
[----:B------:R-:W-:Y:S02]  /*3bfc0*/  SHF.R.U32.HI R48, RZ, 0x8, R55 ;  /* 0x00000008ff307819 */ /* 0x000fe40000011637 */
[----:B------:R-:W-:Y:S01]  /*3bfd0*/  PRMT R29, R42, 0x7604, R29 ;  /* 0x000076042a1d7816 */ /* 0x000fe2000000001d */
[----:B------:R-:W-:Y:S01]  /*3bfe0*/  IMAD.U32 R38, R38, 0x10000, RZ ;  /* 0x0001000026267824 */ /* 0x000fe200078e00ff */
[----:B------:R-:W-:Y:S02]  /*3bff0*/  LOP3.LUT R42, R54, 0xff, RZ, 0xc0, !PT ;  /* 0x000000ff362a7812 */ /* 0x000fe400078ec0ff */
[----:B------:R-:W-:Y:S02]  /*3c000*/  LOP3.LUT R45, R44, 0xff, RZ, 0xc0, !PT ;  /* 0x000000ff2c2d7812 */ /* 0x000fe400078ec0ff */
[----:B------:R-:W-:-:S02]  /*3c010*/  LOP3.LUT R44, R48, 0xff, RZ, 0xc0, !PT ;  /* 0x000000ff302c7812 */ /* 0x000fc400078ec0ff */
[----:B------:R-:W-:Y:S02]  /*3c020*/  SHF.R.U32.HI R48, RZ, 0x10, R53 ;  /* 0x00000010ff307819 */ /* 0x000fe40000011635 */
[----:B------:R-:W-:Y:S02]  /*3c030*/  PRMT R45, R45, 0x7604, R42 ;  /* 0x000076042d2d7816 */ /* 0x000fe4000000002a */
[----:B------:R-:W-:Y:S02]  /*3c040*/  SHF.R.U32.HI R42, RZ, 0x10, R67 ;  /* 0x00000010ff2a7819 */ /* 0x000fe40000011643 */
[----:B------:R-:W-:Y:S01]  /*3c050*/  LOP3.LUT R15, R15, 0xff0000, R38, 0xf8, !PT ;  /* 0x00ff00000f0f7812 */ /* 0x000fe200078ef826 */
[----:B------:R-:W-:Y:S01]  /*3c060*/  IMAD.U32 R38, R48, 0x10000, RZ ;  /* 0x0001000030267824 */ /* 0x000fe200078e00ff */
[----:B------:R-:W-:Y:S01]  /*3c070*/  LOP3.LUT R47, R55, 0xff, RZ, 0xc0, !PT ;  /* 0x000000ff372f7812 */ /* 0x000fe200078ec0ff */
[----:B------:R-:W-:Y:S01]  /*3c080*/  IMAD.U32 R42, R42, 0x10000, RZ ;  /* 0x000100002a2a7824 */ /* 0x000fe200078e00ff */
[----:B------:R-:W-:-:S02]  /*3c090*/  LOP3.LUT R13, R13, 0xff0000, R64, 0xf8, !PT ;  /* 0x00ff00000d0d7812 */ /* 0x000fc400078ef840 */
[----:B------:R-:W-:Y:S02]  /*3c0a0*/  LOP3.LUT R43, R43, 0xff0000, R38, 0xf8, !PT ;  /* 0x00ff00002b2b7812 */ /* 0x000fe400078ef826 */
        /* <DEDUP_REMOVED lines=8> */
[----:B------:R-:W-:Y:S02]  /*3c130*/  LOP3.LUT R13, R29, 0xff000000, R66, 0xf8, !PT ;  /* 0xff0000001d0d7812 */ /* 0x000fe400078ef842 */
[----:B------:R-:W-:Y:S02]  /*3c140*/  LOP3.LUT R66, R41, 0xff000000, R67, 0xf8, !PT ;  /* 0xff00000029427812 */ /* 0x000fe400078ef843 */
[----:B------:R-:W-:Y:S02]  /*3c150*/  F2FP.F16.E4M3.UNPACK_B R41, R40 ;  /* 0x00000028ff29723e */ /* 0x000fe400020006ff */
[----:B------:R-:W-:Y:S02]  /*3c160*/  F2FP.F16.E4M3.UNPACK_B R49, R48 ;  /* 0x00000030ff31723e */ /* 0x000fe400020006ff */
[----:B------:R-:W-:Y:S01]  /*3c170*/  F2FP.F16.E4M3.UNPACK_B R43, R64 ;  /* 0x00000040ff2b723e */ /* 0x000fe200020006ff */
[----:B------:R-:W-:Y:S01]  /*3c180*/  HADD2.F32 R15, -RZ, R41.H0_H0 ;  /* 0x20000029ff0f7230 */ /* 0x000fe20000004100 */
[----:B------:R-:W-:Y:S01]  /*3c190*/  F2FP.F16.E4M3.UNPACK_B R38, R36 ;  /* 0x00000024ff26723e */ /* 0x000fe200020006ff */
[----:B------:R-:W-:Y:S01]  /*3c1a0*/  HADD2.F32 R50, -RZ, R49.H0_H0 ;  /* 0x20000031ff327230 */ /* 0x000fe20000004100 */
[----:B------:R-:W-:Y:S01]  /*3c1b0*/  LOP3.LUT R47, R44, 0xff0000, R47, 0xf8, !PT ;  /* 0x00ff00002c2f7812 */ /* 0x000fe200078ef82f */
[----:B------:R-:W-:Y:S01]  /*3c1c0*/  HADD2.F32 R44, -RZ, R43.H0_H0 ;  /* 0x2000002bff2c7230 */ /* 0x000fe20000004100 */
[----:B------:R-:W-:Y:S01]  /*3c1d0*/  LOP3.LUT R31, R31, 0xff0000, R52, 0xf8, !PT ;  /* 0x00ff00001f1f7812 */ /* 0x000fe200078ef834 */
[----:B------:R-:W-:-:S02]  /*3c1e0*/  HADD2.F32 R29, -RZ, R38.H0_H0 ;  /* 0x20000026ff1d7230 */ /* 0x000fc40000004100 */
[----:B------:R-:W-:Y:S01]  /*3c1f0*/  FMUL.FTZ R60, R15, R50 ;  /* 0x000000320f3c7220 */ /* 0x000fe20000410000 */
[----:B------:R-:W-:Y:S01]  /*3c200*/  F2FP.F16.E4M3.UNPACK_B R51, R48.H1 ;  /* 0x00000030ff33723e */ /* 0x000fe200030006ff */
[----:B------:R-:W-:Y:S01]  /*3c210*/  HADD2.F32 R49, -RZ, R49.H1_H1 ;  /* 0x30000031ff317230 */ /* 0x000fe20000004100 */
[----:B------:R-:W-:Y:S01]  /*3c220*/  LOP3.LUT R52, R31, 0xff000000, R52, 0xf8, !PT ;  /* 0xff0000001f347812 */ /* 0x000fe200078ef834 */
[----:B------:R-:W-:Y:S01]  /*3c230*/  HADD2.F32 R38, -RZ, R38.H1_H1 ;  /* 0x30000026ff267230 */ /* 0x000fe20000004100 */
[----:B------:R-:W-:Y:S01]  /*3c240*/  LOP3.LUT R31, R45, 0xff0000, R54, 0xf8, !PT ;  /* 0x00ff00002d1f7812 */ /* 0x000fe200078ef836 */
[-C--:B------:R-:W-:Y:S01]  /*3c250*/  FMUL.FTZ R45, R15, R44.reuse ;  /* 0x0000002c0f2d7220 */ /* 0x080fe20000410000 */
[C---:B------:R-:W-:Y:S01]  /*3c260*/  FFMA.FTZ R15, R29.reuse, R44, -R60 ;  /* 0x0000002c1d0f7223 */ /* 0x040fe2000001083c */
[----:B------:R-:W-:Y:S01]  /*3c270*/  F2FP.F16.E4M3.UNPACK_B R64, R64.H1 ;  /* 0x00000040ff40723e */ /* 0x000fe200030006ff */
[----:B------:R-:W-:Y:S02]  /*3c280*/  HADD2.F32 R44, -RZ, R41.H1_H1 ;  /* 0x30000029ff2c7230 */ /* 0x000fe40000004100 */
[----:B------:R-:W-:Y:S01]  /*3c290*/  FFMA.FTZ R29, R29, R50, R45 ;  /* 0x000000321d1d7223 */ /* 0x000fe2000001002d */
[----:B------:R-:W-:Y:S01]  /*3c2a0*/  F2FP.F16.E4M3.UNPACK_B R45, R40.H1 ;  /* 0x00000028ff2d723e */ /* 0x000fe200030006ff */
[----:B------:R-:W-:Y:S01]  /*3c2b0*/  HADD2.F32 R48, -RZ, R51.H0_H0 ;  /* 0x20000033ff307230 */ /* 0x000fe20000004100 */
[----:B------:R-:W-:Y:S01]  /*3c2c0*/  LOP3.LUT R55, R47, 0xff000000, R55, 0xf8, !PT ;  /* 0xff0000002f377812 */ /* 0x000fe200078ef837 */
[----:B------:R-:W-:Y:S01]  /*3c2d0*/  HADD2.F32 R47, -RZ, R43.H1_H1 ;  /* 0x3000002bff2f7230 */ /* 0x000fe20000004100 */
[----:B------:R-:W-:Y:S01]  /*3c2e0*/  F2FP.F16.E4M3.UNPACK_B R43, R36.H1 ;  /* 0x00000024ff2b723e */ /* 0x000fe200030006ff */
[----:B------:R-:W-:-:S02]  /*3c2f0*/  HADD2.F32 R36, -RZ, R45.H0_H0 ;  /* 0x2000002dff247230 */ /* 0x000fc40000004100 */
[C---:B------:R-:W-:Y:S01]  /*3c300*/  FMUL.FTZ R53, R44.reuse, R49 ;  /* 0x000000312c357220 */ /* 0x040fe20000410000 */
[----:B------:R-:W-:Y:S02]  /*3c310*/  HADD2.F32 R40, -RZ, R64.H0_H0 ;  /* 0x20000040ff287230 */ /* 0x000fe40000004100 */
[----:B------:R-:W-:Y:S01]  /*3c320*/  FMUL.FTZ R44, R44, R47 ;  /* 0x0000002f2c2c7220 */ /* 0x000fe20000410000 */
[--C-:B------:R-:W-:Y:S02]  /*3c330*/  HADD2.F32 R41, -RZ, R43.reuse.H0_H0 ;  /* 0x2000002bff297230 */ /* 0x100fe40000004100 */
[C---:B------:R-:W-:Y:S01]  /*3c340*/  FMUL.FTZ R50, R36.reuse, R48 ;  /* 0x0000003024327220 */ /* 0x040fe20000410000 */
[----:B------:R-:W-:Y:S01]  /*3c350*/  F2FP.F16.E4M3.UNPACK_B R60, R55 ;  /* 0x00000037ff3c723e */ /* 0x000fe200020006ff */
[-C--:B------:R-:W-:Y:S01]  /*3c360*/  FMUL.FTZ R61, R36, R40.reuse ;  /* 0x00000028243d7220 */ /* 0x080fe20000410000 */
[C---:B------:R-:W-:Y:S01]  /*3c370*/  FFMA.FTZ R36, R38.reuse, R47, -R53 ;  /* 0x0000002f26247223 */ /* 0x040fe20000010835 */
[----:B------:R-:W-:Y:S01]  /*3c380*/  FFMA.FTZ R38, R38, R49, R44 ;  /* 0x0000003126267223 */ /* 0x000fe2000001002c */
[C---:B------:R-:W-:Y:S01]  /*3c390*/  FFMA.FTZ R40, R41.reuse, R40, -R50 ;  /* 0x0000002829287223 */ /* 0x040fe20000010832 */
[----:B------:R-:W-:Y:S01]  /*3c3a0*/  F2FP.F16.E4M3.UNPACK_B R49, R46 ;  /* 0x0000002eff31723e */ /* 0x000fe200020006ff */
[----:B------:R-:W-:Y:S01]  /*3c3b0*/  FFMA.FTZ R41, R41, R48, R61 ;  /* 0x0000003029297223 */ /* 0x000fe2000001003d */
        /* <DEDUP_REMOVED lines=8> */
[----:B------:R-:W-:Y:S02]  /*3c440*/  HADD2.F32 R62, -RZ, R60.H0_H0 ;  /* 0x2000003cff3e7230 */ /* 0x000fe40000004100 */
[----:B------:R-:W-:Y:S01]  /*3c450*/  FMUL.FTZ R53, R45, R51 ;  /* 0x000000332d357220 */ /* 0x000fe20000410000 */
[----:B------:R-:W-:Y:S02]  /*3c460*/  HADD2.F32 R64, -RZ, R64.H1_H1 ;  /* 0x30000040ff407230 */ /* 0x000fe40000004100 */
[----:B------:R-:W-:Y:S02]  /*3c470*/  HADD2.F32 R54, -RZ, R50.H0_H0 ;  /* 0x20000032ff367230 */ /* 0x000fe40000004100 */
[----:B------:R-:W-:Y:S01]  /*3c480*/  FMUL.FTZ R74, R43, R62 ;  /* 0x0000003e2b4a7220 */ /* 0x000fe20000410000 */
[----:B------:R-:W-:Y:S02]  /*3c490*/  HADD2.F32 R47, -RZ, R48.H0_H0 ;  /* 0x20000030ff2f7230 */ /* 0x000fe40000004100 */
[----:B------:R-:W-:Y:S01]  /*3c4a0*/  FMUL.FTZ R72, R45, R64 ;  /* 0x000000402d487220 */ /* 0x000fe20000410000 */
[----:B------:R-:W-:-:S02]  /*3c4b0*/  HADD2.F32 R60, -RZ, R60.H1_H1 ;  /* 0x3000003cff3c7230 */ /* 0x000fc40000004100 */
[----:B------:R-:W-:Y:S01]  /*3c4c0*/  FMUL.FTZ R61, R43, R54 ;  /* 0x000000362b3d7220 */ /* 0x000fe20000410000 */
[C---:B------:R-:W-:Y:S01]  /*3c4d0*/  FFMA.FTZ R43, R44.reuse, R64, -R53 ;  /* 0x000000402c2b7223 */ /* 0x040fe20000010835 */
[C---:B------:R-:W-:Y:S01]  /*3c4e0*/  FFMA.FTZ R45, R47.reuse, R54, -R74 ;  /* 0x000000362f2d7223 */ /* 0x040fe2000001084a */
[----:B------:R-:W-:Y:S01]  /*3c4f0*/  FFMA.FTZ R44, R44, R51, R72 ;  /* 0x000000332c2c7223 */ /* 0x000fe20000010048 */
        /* <DEDUP_REMOVED lines=31> */
[-C--:B------:R-:W-:Y:S01]  /*3c6f0*/  FMUL.FTZ R72, R60, R65.reuse ;  /* 0x000000413c487220 */ /* 0x080fe20000410000 */
        /* <DEDUP_REMOVED lines=10> */
[----:B------:R-:W-:Y:S01]  /*3c7a0*/  F2FP.F16.E4M3.UNPACK_B R51, R28 ;  /* 0x0000001cff33723e */ /* 0x000fe200020006ff */
[----:B------:R-:W-:Y:S01]  /*3c7b0*/  HADD2.F32 R61, -RZ, R61.H1_H1 ;  /* 0x3000003dff3d7230 */ /* 0x000fe20000004100 */
[----:B------:R-:W-:Y:S01]  /*3c7c0*/  F2FP.F16.E4M3.UNPACK_B R55, R52 ;  /* 0x00000034ff37723e */ /* 0x000fe200020006ff */
[----:B-1----:R-:W-:Y:S01]  /*3c7d0*/  FFMA.FTZ R79, R53, R66, -R72 ;  /* 0x00000042354f7223 */ /* 0x002fe20000010848 */
[----:B------:R-:W-:Y:S01]  /*3c7e0*/  F2FP.F16.E4M3.UNPACK_B R52, R42 ;  /* 0x0000002aff34723e */ /* 0x000fe200020006ff */
[----:B------:R-:W-:Y:S01]  /*3c7f0*/  HADD2.F32 R42, -RZ, R51.H0_H0 ;  /* 0x20000033ff2a7230 */ /* 0x000fe20000004100 */
[----:B------:R-:W-:Y:S01]  /*3c800*/  F2FP.F16.E4M3.UNPACK_B R12, R12 ;  /* 0x0000000cff0c723e */ /* 0x000fe200020006ff */
[----:B------:R-:W-:Y:S01]  /*3c810*/  FMUL.FTZ R67, R54, R65 ;  /* 0x0000004136437220 */ /* 0x000fe20000410000 */
[----:B------:R-:W-:-:S02]  /*3c820*/  HADD2.F32 R63, -RZ, R55.H0_H0 ;  /* 0x20000037ff3f7230 */ /* 0x000fc40000004100 */
[-C--:B------:R-:W-:Y:S01]  /*3c830*/  FMUL.FTZ R54, R54, R61.reuse ;  /* 0x0000003d36367220 */ /* 0x080fe20000410000 */
[----:B------:R-:W-:Y:S02]  /*3c840*/  HADD2.F32 R53, -RZ, R52.H0_H0 ;  /* 0x20000034ff357230 */ /* 0x000fe40000004100 */
[----:B------:R-:W-:Y:S01]  /*3c850*/  FFMA.FTZ R73, R50, R61, -R67 ;  /* 0x0000003d32497223 */ /* 0x000fe20000010843 */
[----:B------:R-:W-:Y:S02]  /*3c860*/  HADD2.F32 R28, -RZ, R12.H0_H0 ;  /* 0x2000000cff1c7230 */ /* 0x000fe40000004100 */
[C---:B------:R-:W-:Y:S01]  /*3c870*/  FMUL.FTZ R61, R42.reuse, R63 ;  /* 0x0000003f2a3d7220 */ /* 0x040fe20000410000 */
[----:B------:R-:W-:Y:S02]  /*3c880*/  HADD2.F32 R51, -RZ, R51.H1_H1 ;  /* 0x30000033ff337230 */ /* 0x000fe40000004100 */
[----:B------:R-:W-:Y:S01]  /*3c890*/  FMUL.FTZ R42, R42, R53 ;  /* 0x000000352a2a7220 */ /* 0x000fe20000410000 */
[----:B------:R-:W-:-:S02]  /*3c8a0*/  HADD2.F32 R55, -RZ, R55.H1_H1 ;  /* 0x30000037ff377230 */ /* 0x000fc40000004100 */
[----:B------:R-:W-:Y:S01]  /*3c8b0*/  FFMA.FTZ R75, R50, R65, R54 ;  /* 0x00000041324b7223 */ /* 0x000fe20000010036 */
[----:B------:R-:W-:Y:S02]  /*3c8c0*/  HADD2.F32 R52, -RZ, R52.H1_H1 ;  /* 0x30000034ff347230 */ /* 0x000fe40000004100 */
[C---:B------:R-:W-:Y:S01]  /*3c8d0*/  FFMA.FTZ R63, R28.reuse, R63, R42 ;  /* 0x0000003f1c3f7223 */ /* 0x040fe2000001002a */
[----:B------:R-:W-:Y:S01]  /*3c8e0*/  F2FP.F16.E4M3.UNPACK_B R42, R30.H1 ;  /* 0x0000001eff2a723e */ /* 0x000fe200030006ff */
[----:B------:R-:W-:Y:S01]  /*3c8f0*/  FFMA.FTZ R60, R28, R53, -R61 ;  /* 0x000000351c3c7223 */ /* 0x000fe2000001083d */
[----:B------:R-:W-:Y:S01]  /*3c900*/  F2FP.F16.E4M3.UNPACK_B R54, R31.H1 ;  /* 0x0000001fff36723e */ /* 0x000fe200030006ff */
[----:B------:R-:W-:Y:S02]  /*3c910*/  HADD2.F32 R12, -RZ, R12.H1_H1 ;  /* 0x3000000cff0c7230 */ /* 0x000fe40000004100 */
[C---:B------:R-:W-:Y:S01]  /*3c920*/  FMUL.FTZ R53, R51.reuse, R55 ;  /* 0x0000003733357220 */ /* 0x040fe20000410000 */
[----:B------:R-:W-:Y:S01]  /*3c930*/  FMUL.FTZ R67, R51, R52 ;  /* 0x0000003433437220 */ /* 0x000fe20000410000 */
[----:B------:R-:W-:Y:S01]  /*3c940*/  F2FP.F16.E4M3.UNPACK_B R28, R14.H1 ;  /* 0x0000000eff1c723e */ /* 0x000fe200030006ff */
[----:B------:R-:W-:Y:S01]  /*3c950*/  HADD2.F32 R50, -RZ, R42.H0_H0 ;  /* 0x2000002aff327230 */ /* 0x000fe20000004100 */
[----:B------:R-:W-:Y:S01]  /*3c960*/  F2FP.F16.E4M3.UNPACK_B R51, R13.H1 ;  /* 0x0000000dff33723e */ /* 0x000fe200030006ff */
[----:B------:R-:W-:-:S02]  /*3c970*/  HADD2.F32 R61, -RZ, R54.H0_H0 ;  /* 0x20000036ff3d7230 */ /* 0x000fc40000004100 */
[C---:B------:R-:W-:Y:S01]  /*3c980*/  FFMA.FTZ R65, R12.reuse, R52, -R53 ;  /* 0x000000340c417223 */ /* 0x040fe20000010835 */
        /* <DEDUP_REMOVED lines=40> */
[----:B------:R-:W-:Y:S02]  /*3cc10*/  F2FP.SATFINITE.E4M3.F32.PACK_AB_MERGE_C R48, R79, R48, RZ ;  /* 0x000000304f30723e */ /* 0x000fe400048070ff */
[----:B------:R-:W-:Y:S02]  /*3cc20*/  F2FP.SATFINITE.E4M3.F32.PACK_AB_MERGE_C R41, R44, R41, RZ ;  /* 0x000000292c29723e */ /* 0x000fe400048070ff */
        /* <DEDUP_REMOVED lines=8> */
[----:B------:R-:W-:Y:S02]  /*3ccb0*/  F2FP.SATFINITE.E4M3.F32.PACK_AB_MERGE_C R31, R46, R47, R49 ;  /* 0x0000002f2e1f723e */ /* 0x000fe40004807031 */
[----:B------:R-:W-:-:S07]  /*3ccc0*/  F2FP.SATFINITE.E4M3.F32.PACK_AB_MERGE_C R28, R52, R63, R64 ;  /* 0x0000003f341c723e */ /* 0x000fce0004807040 */
.L_x_1848:
[----:B------:R-:W-:Y:S05]  /*3ccd0*/  BSYNC B3 ;  /* 0x0000000000037941 */ /* 0x000fea0003800000 */
.L_x_1847:
        /* <DEDUP_REMOVED lines=11> */
.L_x_1846:
[----:B------:R-:W-:Y:S05]  /*3cd90*/  BSYNC B2 ;  /* 0x0000000000027941 */ /* 0x000fea0003800000 */
.L_x_1845:
[----:B------:R-:W-:Y:S02]  /*3cda0*/  R2UR UR4, R84 ;  /* 0x00000000540472ca */ /* 0x000fe400000e0000 */
[----:B------:R-:W-:-:S13]  /*3cdb0*/  R2UR UR5, R85 ;  /* 0x00000000550572ca */ /* 0x000fda00000e0000 */
[----:B------:R-:W2:Y:S02]  /*3cdc0*/  LD.E.U8 R94, desc[UR4][R94.64] ;  /* 0x000000045e5e7980 */ /* 0x000ea4000c101100 */
[----:B--2---:R-:W-:-:S13]  /*3cdd0*/  LOP3.LUT P1, RZ, R94, 0x4, RZ, 0xc0, !PT ;  /* 0x000000045eff7812 */ /* 0x004fda000782c0ff */
[----:B------:R-:W-:Y:S05]  /*3cde0*/  @!P1 BRA `(.L_x_1798) ;  /* 0x0000002000109947 */ /* 0x000fea0003800000 */
[----:B------:R-:W-:Y:S02]  /*3cdf0*/  R2UR UR4, R84 ;  /* 0x00000000540472ca */ /* 0x000fe400000e0000 */
[----:B------:R-:W-:-:S13]  /*3ce00*/  R2UR UR5, R85 ;  /* 0x00000000550572ca */ /* 0x000fda00000e0000 */
[----:B------:R-:W2:Y:S01]  /*3ce10*/  LD.E R92, desc[UR4][R92.64+0x4] ;  /* 0x000004045c5c7980 */ /* 0x000ea2000c101900 */
[----:B------:R-:W-:Y:S01]  /*3ce20*/  VIADD R107, R107, 0x40 ;  /* 0x000000406b6b7836 */ /* 0x000fe20000000000 */
[----:B0-----:R-:W-:Y:S02]  /*3ce30*/  SHF.R.S32.HI R30, RZ, 0x1f, R39 ;  /* 0x0000001fff1e7819 */ /* 0x001fe40000011427 */
[-C--:B------:R-:W-:Y:S02]  /*3ce40*/  LEA.HI R15, R39, R39.reuse, RZ, 0x1 ;  /* 0x00000027270f7211 */ /* 0x080fe400078f08ff */
[----:B------:R-:W-:Y:S02]  /*3ce50*/  LEA.HI R29, R30, R39, RZ, 0x3 ;  /* 0x000000271e1d7211 */ /* 0x000fe400078f18ff */
[C---:B------:R-:W-:Y:S01]  /*3ce60*/  LOP3.LUT R30, R15.reuse, 0x3fffffe, RZ, 0xc0, !PT ;  /* 0x03fffffe0f1e7812 */ /* 0x040fe200078ec0ff */
[----:B------:R-:W-:Y:S01]  /*3ce70*/  IMAD.SHL.U32 R15, R15, 0x40, RZ ;  /* 0x000000400f0f7824 */ /* 0x000fe200078e00ff */
[----:B------:R-:W-:Y:S01]  /*3ce80*/  R2UR UR6, R84 ;  /* 0x00000000540672ca */ /* 0x000fe200000e0000 */
[----:B------:R-:W-:Y:S01]  /*3ce90*/  IMAD.SHL.U32 R29, R29, 0x40, RZ ;  /* 0x000000401d1d7824 */ /* 0x000fe200078e00ff */
[----:B------:R-:W-:Y:S01]  /*3cea0*/  R2UR UR7, R85 ;  /* 0x00000000550772ca */ /* 0x000fe200000e0000 */
[----:B------:R-:W-:-:S03]  /*3ceb0*/  IMAD.IADD R30, R39, 0x1, -R30 ;  /* 0x00000001271e7824 */ /* 0x000fc600078e0a1e */
[----:B------:R-:W-:Y:S02]  /*3cec0*/  LOP3.LUT R31, R29, 0xfffffe00, RZ, 0xc0, !PT ;  /* 0xfffffe001d1f7812 */ /* 0x000fe400078ec0ff */
[----:B------:R-:W-:-:S03]  /*3ced0*/  LOP3.LUT R29, R15, 0x180, RZ, 0xc0, !PT ;  /* 0x000001800f1d7812 */ /* 0x000fc600078ec0ff */
[----:B------:R-:W-:Y:S01]  /*3cee0*/  IMAD R31, R30, 0x40, R31 ;  /* 0x000000401e1f7824 */ /* 0x000fe200078e021f */
[----:B------:R-:W-:Y:S01]  /*3cef0*/  SHF.R.U32.HI R30, RZ, 0x3, R29 ;  /* 0x00000003ff1e7819 */ /* 0x000fe2000001161d */
[----:B------:R-:W-:Y:S01]  /*3cf00*/  BSSY B2, `(.L_x_1849) ;  /* 0x000011a000027945 */ /* 0x000fe20003800000 */
[----:B--2---:R-:W-:-:S04]  /*3cf10*/  LEA.HI R12, R92, R92, RZ, 0x1 ;  /* 0x0000005c5c0c7211 */ /* 0x004fc800078f08ff */
[----:B------:R-:W-:-:S04]  /*3cf20*/  SHF.R.S32.HI R32, RZ, 0x1, R12 ;  /* 0x00000001ff207819 */ /* 0x000fc8000001140c */
[----:B------:R-:W-:-:S04]  /*3cf30*/  ISETP.GE.AND P1, PT, R107, R32, PT ;  /* 0x000000206b00720c */ /* 0x000fc80003f26270 */
[----:B------:R-:W-:-:S05]  /*3cf40*/  SEL R12, R32, RZ, P1 ;  /* 0x000000ff200c7207 */ /* 0x000fca0000800000 */
[----:B------:R-:W-:-:S04]  /*3cf50*/  IMAD.IADD R12, R107, 0x1, R12 ;  /* 0x000000016b0c7824 */ /* 0x000fc800078e020c */
[----:B------:R-:W-:Y:S01]  /*3cf60*/  @P1 IMAD.IADD R103, R102, 0x1, -R103 ;  /* 0x0000000166671824 */ /* 0x000fe200078e0a67 */
[----:B------:R-:W-:-:S04]  /*3cf70*/  SHF.R.S32.HI R13, RZ, 0x1f, R12 ;  /* 0x0000001fff0d7819 */ /* 0x000fc8000001140c */
[----:B------:R-:W-:Y:S02]  /*3cf80*/  SHF.R.S32.HI R28, RZ, 0x1f, R103 ;  /* 0x0000001fff1c7819 */ /* 0x000fe40000011467 */
[CC--:B------:R-:W-:Y:S02]  /*3cf90*/  LEA.HI R14, R13.reuse, R12.reuse, RZ, 0x4 ;  /* 0x0000000c0d0e7211 */ /* 0x0c0fe400078f20ff */
[----:B------:R-:W-:Y:S02]  /*3cfa0*/  LEA.HI R28, R28, R103, RZ, 0x5 ;  /* 0x000000671c1c7211 */ /* 0x000fe400078f28ff */
[----:B------:R-:W-:Y:S02]  /*3cfb0*/  SHF.R.S32.HI R35, RZ, 0x4, R14 ;  /* 0x00000004ff237819 */ /* 0x000fe4000001140e */
[----:B------:R-:W-:Y:S02]  /*3cfc0*/  LEA.HI R12, R13, R12, RZ, 0x6 ;  /* 0x0000000c0d0c7211 */ /* 0x000fe400078f30ff */
[----:B------:R-:W-:-:S02]  /*3cfd0*/  LEA.HI.SX32 R28, R28, R35, 0x1b ;  /* 0x000000231c1c7211 */ /* 0x000fc400078fdaff */
[----:B------:R-:W-:Y:S02]  /*3cfe0*/  SHF.R.S32.HI R12, RZ, 0x6, R12 ;  /* 0x00000006ff0c7819 */ /* 0x000fe4000001140c */
[----:B------:R-:W-:Y:S01]  /*3cff0*/  SHF.R.S32.HI R15, RZ, 0x1f, R28 ;  /* 0x0000001fff0f7819 */ /* 0x000fe2000001141c */
[----:B------:R-:W-:Y:S01]  /*3d000*/  IMAD.SHL.U32 R33, R28, 0x10, RZ ;  /* 0x000000101c217824 */ /* 0x000fe200078e00ff */
[----:B------:R-:W-:Y:S01]  /*3d010*/  LOP3.LUT R14, R29, 0x30, R14, 0xf8, !PT ;  /* 0x000000301d0e7812 */ /* 0x000fe200078ef80e */
[----:B------:R-:W-:Y:S01]  /*3d020*/  IMAD R12, R12, 0x2800, R31 ;  /* 0x000028000c0c7824 */ /* 0x000fe200078e021f */
[----:B------:R-:W-:Y:S02]  /*3d030*/  LEA.HI R15, R15, R28, RZ, 0x2 ;  /* 0x0000001c0f0f7211 */ /* 0x000fe400078f10ff */
[----:B------:R-:W-:Y:S02]  /*3d040*/  LOP3.LUT R13, R14, R30, RZ, 0x3c, !PT ;  /* 0x0000001e0e0d7212 */ /* 0x000fe400078e3cff */
[----:B------:R-:W-:-:S02]  /*3d050*/  SHF.R.S32.HI R28, RZ, 0x2, R15 ;  /* 0x00000002ff1c7819 */ /* 0x000fc4000001140f */
[----:B------:R-:W-:Y:S01]  /*3d060*/  LOP3.LUT R15, R29, 0x30, R33, 0xf8, !PT ;  /* 0x000000301d0f7812 */ /* 0x000fe200078ef821 */
[----:B------:R-:W-:Y:S02]  /*3d070*/  IMAD.IADD R12, R12, 0x1, R13 ;  /* 0x000000010c0c7824 */ /* 0x000fe400078e020d */
[----:B------:R-:W-:Y:S01]  /*3d080*/  IMAD R28, R28, 0x2800, R31 ;  /* 0x000028001c1c7824 */ /* 0x000fe200078e021f */
[----:B------:R-:W-:Y:S02]  /*3d090*/  LOP3.LUT R15, R15, R30, RZ, 0x3c, !PT ;  /* 0x0000001e0f0f7212 */ /* 0x000fe400078e3cff */
[----:B------:R-:W-:-:S03]  /*3d0a0*/  IADD3 R12, P1, P2, R96, R12, R105 ;  /* 0x0000000c600c7210 */ /* 0x000fc60007a3e069 */
[----:B------:R-:W-:Y:S01]  /*3d0b0*/  IMAD.IADD R28, R28, 0x1, R15 ;  /* 0x000000011c1c7824 */ /* 0x000fe200078e020f */
[--C-:B------:R-:W-:Y:S02]  /*3d0c0*/  IADD3.X R13, R97, RZ, R106.reuse, P1, P2 ;  /* 0x000000ff610d7210 */ /* 0x100fe40000fe446a */
[----:B------:R-:W-:Y:S02]  /*3d0d0*/  ISETP.GE.AND P1, PT, R107, R32, PT ;  /* 0x000000206b00720c */ /* 0x000fe40003f26270 */
[----:B------:R-:W-:Y:S02]  /*3d0e0*/  IADD3 R28, P3, P4, R96, R28, R105 ;  /* 0x0000001c601c7210 */ /* 0x000fe40007c7e069 */
[----:B------:R-:W5:Y:S02]  /*3d0f0*/  LD.E.128 R12, desc[UR4][R12.64] ;  /* 0x000000040c0c7980 */ /* 0x000f64000c101d00 */
[----:B------:R-:W-:Y:S01]  /*3d100*/  IADD3.X R29, R97, RZ, R106, P3, P4 ;  /* 0x000000ff611d7210 */ /* 0x000fe20001fe846a */
[----:B------:R-:W-:-:S05]  /*3d110*/  IMAD.SHL.U32 R35, R35, 0x10, RZ ;  /* 0x0000001023237824 */ /* 0x000fca00078e00ff */
[----:B------:R-:W5:Y:S01]  /*3d120*/  LD.E.128 R28, desc[UR6][R28.64] ;  /* 0x000000061c1c7980 */ /* 0x000f62000c101d00 */
[----:B------:R-:W-:Y:S05]  /*3d130*/  @P1 BRA `(.L_x_1850) ;  /* 0x0000000c00d81947 */ /* 0x000fea0003800000 */
[----:B-----5:R-:W-:Y:S01]  /*3d140*/  IMAD.MOV.U32 R32, RZ, RZ, R15 ;  /* 0x000000ffff207224 */ /* 0x020fe200078e000f */
[----:B------:R-:W-:Y:S01]  /*3d150*/  SHF.R.U32.HI R15, RZ, 0x8, R69 ;  /* 0x00000008ff0f7819 */ /* 0x000fe20000011645 */
[----:B------:R-:W-:Y:S01]  /*3d160*/  IMAD.MOV.U32 R44, RZ, RZ, R31 ;  /* 0x000000ffff2c7224 */ /* 0x000fe200078e001f */
[----:B------:R-:W-:Y:S01]  /*3d170*/  SHF.R.U32.HI R31, RZ, 0x8, R71 ;  /* 0x00000008ff1f7819 */ /* 0x000fe20000011647 */
[----:B------:R-:W-:Y:S01]  /*3d180*/  IMAD.MOV.U32 R34, RZ, RZ, R13 ;  /* 0x000000ffff227224 */ /* 0x000fe200078e000d */
[----:B------:R-:W-:Y:S01]  /*3d190*/  LOP3.LUT R40, R69, 0xff, RZ, 0xc0, !PT ;  /* 0x000000ff45287812 */ /* 0x000fe200078ec0ff */
[----:B------:R-:W-:Y:S01]  /*3d1a0*/  IMAD.MOV.U32 R38, RZ, RZ, R29 ;  /* 0x000000ffff267224 */ /* 0x000fe200078e001d */
[----:B------:R-:W-:Y:S02]  /*3d1b0*/  LOP3.LUT R15, R15, 0xff, RZ, 0xc0, !PT ;  /* 0x000000ff0f0f7812 */ /* 0x000fe400078ec0ff */
[----:B------:R-:W-:Y:S02]  /*3d1c0*/  SHF.R.U32.HI R13, RZ, 0x8, R68 ;  /* 0x00000008ff0d7819 */ /* 0x000fe40000011644 */
[----:B------:R-:W-:-:S02]  /*3d1d0*/  LOP3.LUT R46, R71, 0xff, RZ, 0xc0, !PT ;  /* 0x000000ff472e7812 */ /* 0x000fc400078ec0ff */
[----:B------:R-:W-:Y:S02]  /*3d1e0*/  LOP3.LUT R31, R31, 0xff, RZ, 0xc0, !PT ;  /* 0x000000ff1f1f7812 */ /* 0x000fe400078ec0ff */
[----:B------:R-:W-:Y:S02]  /*3d1f0*/  PRMT R40, R15, 0x7604, R40 ;  /* 0x000076040f287816 */ /* 0x000fe40000000028 */
[----:B------:R-:W-:Y:S02]  /*3d200*/  SHF.R.U32.HI R15, RZ, 0x8, R57 ;  /* 0x00000008ff0f7819 */ /* 0x000fe40000011639 */
[----:B------:R-:W-:Y:S02]  /*3d210*/  LOP3.LUT R36, R68, 0xff, RZ, 0xc0, !PT ;  /* 0x000000ff44247812 */ /* 0x000fe400078ec0ff */
[----:B------:R-:W-:Y:S02]  /*3d220*/  LOP3.LUT R13, R13, 0xff, RZ, 0xc0, !PT ;  /* 0x000000ff0d0d7812 */ /* 0x000fe400078ec0ff */
        /* <DEDUP_REMOVED lines=17> */
[----:B------:R-:W-:Y:S02]  /*3d340*/  SHF.R.U32.HI R31, RZ, 0x10, R71 ;  /* 0x00000010ff1f7819 */ /* 0x000fe40000011647 */
[----:B------:R-:W-:-:S02]  /*3d350*/  SHF.R.U32.HI R29, RZ, 0x8, R58 ;  /* 0x00000008ff1d7819 */ /* 0x000fc4000001163a */
[----:B------:R-:W-:Y:S02]  /*3d360*/  LOP3.LUT R15, R15, 0xff, RZ, 0xc0, !PT ;  /* 0x000000ff0f0f7812 */ /* 0x000fe400078ec0ff */
[----:B------:R-:W-:Y:S02]  /*3d370*/  PRMT R39, R13, 0x7604, R48 ;  /* 0x000076040d277816 */ /* 0x000fe40000000030 */
[----:B------:R-:W-:Y:S02]  /*3d380*/  SHF.R.U32.HI R13, RZ, 0x10, R68 ;  /* 0x00000010ff0d7819 */ /* 0x000fe40000011644 */
[----:B------:R-:W-:Y:S02]  /*3d390*/  LOP3.LUT R31, R31, 0xff, RZ, 0xc0, !PT ;  /* 0x000000ff1f1f7812 */ /* 0x000fe400078ec0ff */
[----:B------:R-:W-:Y:S02]  /*3d3a0*/  LOP3.LUT R52, R58, 0xff, RZ, 0xc0, !PT ;  /* 0x000000ff3a347812 */ /* 0x000fe400078ec0ff */
[----:B------:R-:W-:-:S02]  /*3d3b0*/  LOP3.LUT R29, R29, 0xff, RZ, 0xc0, !PT ;  /* 0x000000ff1d1d7812 */ /* 0x000fc400078ec0ff */
[----:B------:R-:W-:Y:S02]  /*3d3c0*/  PRMT R15, R15, 0x7054, R40 ;  /* 0x000070540f0f7816 */ /* 0x000fe40000000028 */
[----:B------:R-:W-:Y:S02]  /*3d3d0*/  SHF.R.U32.HI R40, RZ, 0x10, R57 ;  /* 0x00000010ff287819 */ /* 0x000fe40000011639 */
[----:B------:R-:W-:Y:S02]  /*3d3e0*/  LOP3.LUT R13, R13, 0xff, RZ, 0xc0, !PT ;  /* 0x000000ff0d0d7812 */ /* 0x000fe400078ec0ff */
[----:B------:R-:W-:Y:S02]  /*3d3f0*/  PRMT R31, R31, 0x7054, R46 ;  /* 0x000070541f1f7816 */ /* 0x000fe4000000002e */
[----:B------:R-:W-:Y:S02]  /*3d400*/  PRMT R45, R29, 0x7604, R52 ;  /* 0x000076041d2d7816 */ /* 0x000fe40000000034 */
[----:B------:R-:W-:-:S02]  /*3d410*/  SHF.R.U32.HI R46, RZ, 0x10, R59 ;  /* 0x00000010ff2e7819 */ /* 0x000fc4000001163b */
[----:B------:R-:W-:Y:S02]  /*3d420*/  SHF.R.U32.HI R29, RZ, 0x10, R70 ;  /* 0x00000010ff1d7819 */ /* 0x000fe40000011646 */
[----:B------:R-:W-:Y:S02]  /*3d430*/  LOP3.LUT R40, R40, 0xff, RZ, 0xc0, !PT ;  /* 0x000000ff28287812 */ /* 0x000fe400078ec0ff */
[----:B------:R-:W-:Y:S02]  /*3d440*/  PRMT R13, R13, 0x7054, R36 ;  /* 0x000070540d0d7816 */ /* 0x000fe40000000024 */
[----:B------:R-:W-:Y:S02]  /*3d450*/  SHF.R.U32.HI R36, RZ, 0x10, R56 ;  /* 0x00000010ff247819 */ /* 0x000fe40000011638 */
[----:B------:R-:W-:Y:S02]  /*3d460*/  LOP3.LUT R46, R46, 0xff, RZ, 0xc0, !PT ;  /* 0x000000ff2e2e7812 */ /* 0x000fe400078ec0ff */
[----:B------:R-:W-:-:S02]  /*3d470*/  LOP3.LUT R29, R29, 0xff, RZ, 0xc0, !PT ;  /* 0x000000ff1d1d7812 */ /* 0x000fc400078ec0ff */
[----:B------:R-:W-:Y:S02]  /*3d480*/  PRMT R41, R40, 0x7054, R41 ;  /* 0x0000705428297816 */ /* 0x000fe40000000029 */
[----:B------:R-:W-:Y:S02]  /*3d490*/  LOP3.LUT R36, R36, 0xff, RZ, 0xc0, !PT ;  /* 0x000000ff24247812 */ /* 0x000fe400078ec0ff */
[----:B------:R-:W-:Y:S02]  /*3d4a0*/  PRMT R49, R46, 0x7054, R47 ;  /* 0x000070542e317816 */ /* 0x000fe4000000002f */
[----:B------:R-:W-:Y:S02]  /*3d4b0*/  PRMT R29, R29, 0x7054, R42 ;  /* 0x000070541d1d7816 */ /* 0x000fe4000000002a */
[----:B------:R-:W-:Y:S02]  /*3d4c0*/  LOP3.LUT R46, R41, 0xff000000, R57, 0xf8, !PT ;  /* 0xff000000292e7812 */ /* 0x000fe400078ef839 */
[----:B------:R-:W-:-:S02]  /*3d4d0*/  SHF.R.U32.HI R42, RZ, 0x10, R58 ;  /* 0x00000010ff2a7819 */ /* 0x000fc4000001163a */
[----:B------:R-:W-:Y:S02]  /*3d4e0*/  LOP3.LUT R40, R15, 0xff000000, R69, 0xf8, !PT ;  /* 0xff0000000f287812 */ /* 0x000fe400078ef845 */
[----:B------:R-:W-:Y:S02]  /*3d4f0*/  PRMT R43, R36, 0x7054, R39 ;  /* 0x00007054242b7816 */ /* 0x000fe40000000027 */
[----:B------:R-:W-:Y:S02]  /*3d500*/  F2FP.F16.E4M3.UNPACK_B R39, R38 ;  /* 0x00000026ff27723e */ /* 0x000fe400020006ff */
[----:B------:R-:W-:Y:S02]  /*3d510*/  F2FP.F16.E4M3.UNPACK_B R47, R46 ;  /* 0x0000002eff2f723e */ /* 0x000fe400020006ff */
[----:B------:R-:W-:Y:S01]  /*3d520*/  LOP3.LUT R42, R42, 0xff, RZ, 0xc0, !PT ;  /* 0x000000ff2a2a7812 */ /* 0x000fe200078ec0ff */
[----:B------:R-:W-:Y:S01]  /*3d530*/  HADD2.F32 R15, -RZ, R39.H0_H0 ;  /* 0x20000027ff0f7230 */ /* 0x000fe20000004100 */
[----:B------:R-:W-:Y:S01]  /*3d540*/  F2FP.F16.E4M3.UNPACK_B R41, R40 ;  /* 0x00000028ff29723e */ /* 0x000fe200020006ff */
[--C-:B------:R-:W-:Y:S01]  /*3d550*/  HADD2.F32 R48, -RZ, R47.reuse.H0_H0 ;  /* 0x2000002fff307230 */ /* 0x100fe20000004100 */
[----:B------:R-:W-:Y:S01]  /*3d560*/  F2FP.F16.E4M3.UNPACK_B R36, R34 ;  /* 0x00000022ff24723e */ /* 0x000fe200020006ff */
[----:B------:R-:W-:Y:S01]  /*3d570*/  HADD2.F32 R47, -RZ, R47.H1_H1 ;  /* 0x3000002fff2f7230 */ /* 0x000fe20000004100 */
[----:B------:R-:W-:Y:S01]  /*3d580*/  PRMT R45, R42, 0x7054, R45 ;  /* 0x000070542a2d7816 */ /* 0x000fe2000000002d */
[--C-:B------:R-:W-:Y:S01]  /*3d590*/  HADD2.F32 R42, -RZ, R41.reuse.H0_H0 ;  /* 0x20000029ff2a7230 */ /* 0x100fe20000004100 */
[----:B------:R-:W-:Y:S01]  /*3d5a0*/  LOP3.LUT R68, R13, 0xff000000, R68, 0xf8, !PT ;  /* 0xff0000000d447812 */ /* 0x000fe200078ef844 */
[----:B------:R-:W-:Y:S01]  /*3d5b0*/  FMUL.FTZ R50, R15, R48 ;  /* 0x000000300f327220 */ /* 0x000fe20000410000 */
[----:B------:R-:W-:Y:S01]  /*3d5c0*/  LOP3.LUT R13, R29, 0xff000000, R70, 0xf8, !PT ;  /* 0xff0000001d0d7812 */ /* 0x000fe200078ef846 */
[--C-:B------:R-:W-:Y:S01]  /*3d5d0*/  HADD2.F32 R29, -RZ, R36.reuse.H0_H0 ;  /* 0x20000024ff1d7230 */ /* 0x100fe20000004100 */
[----:B------:R-:W-:Y:S01]  /*3d5e0*/  LOP3.LUT R56, R43, 0xff000000, R56, 0xf8, !PT ;  /* 0xff0000002b387812 */ /* 0x000fe200078ef838 */
[-C--:B------:R-:W-:Y:S01]  /*3d5f0*/  FMUL.FTZ R43, R15, R42.reuse ;  /* 0x0000002a0f2b7220 */ /* 0x080fe20000410000 */
[----:B------:R-:W-:Y:S01]  /*3d600*/  LOP3.LUT R70, R31, 0xff000000, R71, 0xf8, !PT ;  /* 0xff0000001f467812 */ /* 0x000fe200078ef847 */
[----:B------:R-:W-:Y:S01]  /*3d610*/  HADD2.F32 R36, -RZ, R36.H1_H1 ;  /* 0x30000024ff247230 */ /* 0x000fe20000004100 */
[----:B------:R-:W-:Y:S01]  /*3d620*/  LOP3.LUT R31, R45, 0xff000000, R58, 0xf8, !PT ;  /* 0xff0000002d1f7812 */ /* 0x000fe200078ef83a */
[----:B------:R-:W-:Y:S01]  /*3d630*/  FFMA.FTZ R15, R29, R42, -R50 ;  /* 0x0000002a1d0f7223 */ /* 0x000fe20000010832 */
[----:B------:R-:W-:Y:S01]  /*3d640*/  LOP3.LUT R58, R49, 0xff000000, R59, 0xf8, !PT ;  /* 0xff000000313a7812 */ /* 0x000fe200078ef83b */
[----:B------:R-:W-:Y:S01]  /*3d650*/  FFMA.FTZ R29, R29, R48, R43 ;  /* 0x000000301d1d7223 */ /* 0x000fe2000001002b */
[----:B------:R-:W-:Y:S01]  /*3d660*/  HADD2.F32 R45, -RZ, R41.H1_H1 ;  /* 0x30000029ff2d7230 */ /* 0x000fe20000004100 */
[----:B------:R-:W-:Y:S01]  /*3d670*/  F2FP.F16.E4M3.UNPACK_B R41, R38.H1 ;  /* 0x00000026ff29723e */ /* 0x000fe200030006ff */
[----:B------:R-:W-:Y:S01]  /*3d680*/  HADD2.F32 R42, -RZ, R39.H1_H1 ;  /* 0x30000027ff2a7230 */ /* 0x000fe20000004100 */
[----:B------:R-:W-:-:S02]  /*3d690*/  F2FP.F16.E4M3.UNPACK_B R49, R46.H1 ;  /* 0x0000002eff31723e */ /* 0x000fc400030006ff */
[----:B------:R-:W-:Y:S02]  /*3d6a0*/  F2FP.F16.E4M3.UNPACK_B R43, R40.H1 ;  /* 0x00000028ff2b723e */ /* 0x000fe400030006ff */
[----:B------:R-:W-:Y:S01]  /*3d6b0*/  F2FP.F16.E4M3.UNPACK_B R40, R34.H1 ;  /* 0x00000022ff28723e */ /* 0x000fe200030006ff */
[----:B------:R-:W-:Y:S02]  /*3d6c0*/  HADD2.F32 R34, -RZ, R41.H0_H0 ;  /* 0x20000029ff227230 */ /* 0x000fe40000004100 */
[C---:B------:R-:W-:Y:S01]  /*3d6d0*/  FMUL.FTZ R51, R42.reuse, R47 ;  /* 0x0000002f2a337220 */ /* 0x040fe20000410000 */
[----:B------:R-:W-:Y:S02]  /*3d6e0*/  HADD2.F32 R46, -RZ, R49.H0_H0 ;  /* 0x20000031ff2e7230 */ /* 0x000fe40000004100 */
[----:B------:R-:W-:Y:S01]  /*3d6f0*/  FMUL.FTZ R42, R42, R45 ;  /* 0x0000002d2a2a7220 */ /* 0x000fe20000410000 */
[----:B------:R-:W-:Y:S02]  /*3d700*/  HADD2.F32 R38, -RZ, R43.H0_H0 ;  /* 0x2000002bff267230 */ /* 0x000fe40000004100 */
[----:B------:R-:W-:-:S02]  /*3d710*/  HADD2.F32 R39, -RZ, R40.H0_H0 ;  /* 0x20000028ff277230 */ /* 0x000fc40000004100 */
[C---:B------:R-:W-:Y:S01]  /*3d720*/  FMUL.FTZ R48, R34.reuse, R46 ;  /* 0x0000002e22307220 */ /* 0x040fe20000410000 */
[----:B------:R-:W-:Y:S02]  /*3d730*/  HADD2.F32 R41, -RZ, R41.H1_H1 ;  /* 0x30000029ff297230 */ /* 0x000fe40000004100 */
[----:B------:R-:W-:Y:S01]  /*3d740*/  FMUL.FTZ R53, R34, R38 ;  /* 0x0000002622357220 */ /* 0x000fe20000410000 */
[C---:B------:R-:W-:Y:S01]  /*3d750*/  FFMA.FTZ R34, R36.reuse, R45, -R51 ;  /* 0x0000002d24227223 */ /* 0x040fe20000010833 */
[----:B------:R-:W-:Y:S01]  /*3d760*/  FFMA.FTZ R36, R36, R47, R42 ;  /* 0x0000002f24247223 */ /* 0x000fe2000001002a */
[----:B------:R-:W-:Y:S01]  /*3d770*/  F2FP.F16.E4M3.UNPACK_B R47, R44 ;  /* 0x0000002cff2f723e */ /* 0x000fe200020006ff */
[C---:B------:R-:W-:Y:S01]  /*3d780*/  FFMA.FTZ R38, R39.reuse, R38, -R48 ;  /* 0x0000002627267223 */ /* 0x040fe20000010830 */
[----:B------:R-:W-:Y:S01]  /*3d790*/  F2FP.F16.E4M3.UNPACK_B R51, R58 ;  /* 0x0000003aff33723e */ /* 0x000fe200020006ff */
[----:B------:R-:W-:Y:S02]  /*3d7a0*/  HADD2.F32 R50, -RZ, R49.H1_H1 ;  /* 0x30000031ff327230 */ /* 0x000fe40000004100 */
        /* <DEDUP_REMOVED lines=8> */
[-C--:B------:R-:W-:Y:S01]  /*3d830*/  FMUL.FTZ R55, R41, R46.reuse ;  /* 0x0000002e29377220 */ /* 0x080fe20000410000 */
[----:B------:R-:W-:Y:S02]  /*3d840*/  HADD2.F32 R49, -RZ, R48.H0_H0 ;  /* 0x20000030ff317230 */ /* 0x000fe40000004100 */
[----:B------:R-:W-:Y:S01]  /*3d850*/  FFMA.FTZ R41, R40, R46, -R53 ;  /* 0x0000002e28297223 */ /* 0x000fe20000010835 */
[--C-:B------:R-:W-:Y:S02]  /*3d860*/  HADD2.F32 R43, -RZ, R45.reuse.H0_H0 ;  /* 0x2000002dff2b7230 */ /* 0x100fe40000004100 */
[----:B------:R-:W-:Y:S01]  /*3d870*/  FMUL.FTZ R54, R42, R52 ;  /* 0x000000342a367220 */ /* 0x000fe20000410000 */
[----:B------:R-:W-:-:S02]  /*3d880*/  HADD2.F32 R46, -RZ, R45.H1_H1 ;  /* 0x3000002dff2e7230 */ /* 0x000fc40000004100 */
[----:B------:R-:W-:Y:S01]  /*3d890*/  FFMA.FTZ R40, R40, R50, R55 ;  /* 0x0000003228287223 */ /* 0x000fe20000010037 */
[----:B------:R-:W-:Y:S02]  /*3d8a0*/  HADD2.F32 R45, -RZ, R47.H1_H1 ;  /* 0x3000002fff2d7230 */ /* 0x000fe40000004100 */
[-C--:B------:R-:W-:Y:S01]  /*3d8b0*/  FMUL.FTZ R57, R42, R49.reuse ;  /* 0x000000312a397220 */ /* 0x080fe20000410000 */
[----:B------:R-:W-:Y:S01]  /*3d8c0*/  F2FP.F16.E4M3.UNPACK_B R47, R44.H1 ;  /* 0x0000002cff2f723e */ /* 0x000fe200030006ff */
[----:B------:R-:W-:Y:S01]  /*3d8d0*/  HADD2.F32 R50, -RZ, R51.H1_H1 ;  /* 0x30000033ff327230 */ /* 0x000fe20000004100 */
[----:B------:R-:W-:Y:S01]  /*3d8e0*/  F2FP.F16.E4M3.UNPACK_B R58, R58.H1 ;  /* 0x0000003aff3a723e */ /* 0x000fe200030006ff */
[----:B------:R-:W-:Y:S01]  /*3d8f0*/  FFMA.FTZ R42, R43, R49, -R54 ;  /* 0x000000312b2a7223 */ /* 0x000fe20000010836 */
[----:B------:R-:W-:Y:S01]  /*3d900*/  F2FP.F16.E4M3.UNPACK_B R70, R70.H1 ;  /* 0x00000046ff46723e */ /* 0x000fe200030006ff */
[----:B------:R-:W-:Y:S01]  /*3d910*/  HADD2.F32 R49, -RZ, R48.H1_H1 ;  /* 0x30000030ff317230 */ /* 0x000fe20000004100 */
[----:B------:R-:W-:Y:S01]  /*3d920*/  F2FP.F16.E4M3.UNPACK_B R32, R32.H1 ;  /* 0x00000020ff20723e */ /* 0x000fe200030006ff */
[----:B------:R-:W-:-:S02]  /*3d930*/  HADD2.F32 R48, -RZ, R47.H0_H0 ;  /* 0x2000002fff307230 */ /* 0x000fc40000004100 */
[----:B------:R-:W-:Y:S01]  /*3d940*/  FMUL.FTZ R55, R45, R50 ;  /* 0x000000322d377220 */ /* 0x000fe20000410000 */
[----:B------:R-:W-:Y:S02]  /*3d950*/  HADD2.F32 R53, -RZ, R58.H0_H0 ;  /* 0x2000003aff357230 */ /* 0x000fe40000004100 */
[----:B------:R-:W-:Y:S01]  /*3d960*/  FFMA.FTZ R43, R43, R52, R57 ;  /* 0x000000342b2b7223 */ /* 0x000fe20000010039 */
[----:B------:R-:W-:Y:S02]  /*3d970*/  HADD2.F32 R51, -RZ, R70.H0_H0 ;  /* 0x20000046ff337230 */ /* 0x000fe40000004100 */
[-C--:B------:R-:W-:Y:S01]  /*3d980*/  FMUL.FTZ R57, R45, R49.reuse ;  /* 0x000000312d397220 */ /* 0x080fe20000410000 */
[----:B------:R-:W-:Y:S01]  /*3d990*/  FFMA.FTZ R45, R46, R49, -R55 ;  /* 0x000000312e2d7223 */ /* 0x000fe20000010837 */
[----:B------:R-:W-:Y:S02]  /*3d9a0*/  HADD2.F32 R44, -RZ, R32.H0_H0 ;  /* 0x20000020ff2c7230 */ /* 0x000fe40000004100 */
[----:B------:R-:W-:Y:S01]  /*3d9b0*/  FMUL.FTZ R59, R48, R53 ;  /* 0x00000035303b7220 */ /* 0x000fe20000410000 */
[----:B------:R-:W-:-:S02]  /*3d9c0*/  HADD2.F32 R49, -RZ, R47.H1_H1 ;  /* 0x3000002fff317230 */ /* 0x000fc40000004100 */
[----:B------:R-:W-:Y:S01]  /*3d9d0*/  FMUL.FTZ R48, R48, R51 ;  /* 0x0000003330307220 */ /* 0x000fe20000410000 */
[----:B------:R-:W-:Y:S01]  /*3d9e0*/  FFMA.FTZ R60, R46, R50, R57 ;  /* 0x000000322e3c7223 */ /* 0x000fe20000010039 */
[----:B------:R-:W-:Y:S01]  /*3d9f0*/  F2FP.F16.E4M3.UNPACK_B R47, R28.H1 ;  /* 0x0000001cff2f723e */ /* 0x000fe200030006ff */
[----:B------:R-:W-:Y:S01]  /*3da00*/  HADD2.F32 R46, -RZ, R32.H1_H1 ;  /* 0x30000020ff2e7230 */ /* 0x000fe20000004100 */
[----:B------:R-:W-:Y:S01]  /*3da10*/  F2FP.F16.E4M3.UNPACK_B R52, R56.H1 ;  /* 0x00000038ff34723e */ /* 0x000fe200030006ff */
[C---:B------:R-:W-:Y:S01]  /*3da20*/  FFMA.FTZ R64, R44.reuse, R53, R48 ;  /* 0x000000352c407223 */ /* 0x040fe20000010030 */
[----:B------:R-:W-:Y:S01]  /*3da30*/  F2FP.F16.E4M3.UNPACK_B R50, R68.H1 ;  /* 0x00000044ff32723e */ /* 0x000fe200030006ff */
[----:B------:R-:W-:Y:S02]  /*3da40*/  HADD2.F32 R70, -RZ, R70.H1_H1 ;  /* 0x30000046ff467230 */ /* 0x000fe40000004100 */
[----:B------:R-:W-:Y:S01]  /*3da50*/  FFMA.FTZ R62, R44, R51, -R59 ;  /* 0x000000332c3e7223 */ /* 0x000fe2000001083b */
        /* <DEDUP_REMOVED lines=14> */
[----:B------:R-:W-:Y:S01]  /*3db40*/  F2FP.F16.E4M3.UNPACK_B R56, R56 ;  /* 0x00000038ff38723e */ /* 0x000fe200020006ff */
[----:B------:R-:W-:Y:S01]  /*3db50*/  FFMA.FTZ R58, R44, R53, R48 ;  /* 0x000000352c3a7223 */ /* 0x000fe20000010030 */
[----:B------:R-:W-:Y:S01]  /*3db60*/  F2FP.F16.E4M3.UNPACK_B R44, R28 ;  /* 0x0000001cff2c723e */ /* 0x000fe200020006ff */
[----:B------:R-:W-:Y:S02]  /*3db70*/  HADD2.F32 R52, -RZ, R52.H1_H1 ;  /* 0x30000034ff347230 */ /* 0x000fe40000004100 */
[----:B------:R-:W-:Y:S01]  /*3db80*/  FFMA.FTZ R67, R46, R70, -R55 ;  /* 0x000000462e437223 */ /* 0x000fe20000010837 */
[----:B------:R-:W-:Y:S01]  /*3db90*/  HADD2.F32 R32, -RZ, R32.H1_H1 ;  /* 0x30000020ff207230 */ /* 0x000fe20000004100 */
[----:B------:R-:W-:Y:S01]  /*3dba0*/  F2FP.F16.E4M3.UNPACK_B R12, R12 ;  /* 0x0000000cff0c723e */ /* 0x000fe200020006ff */
[----:B------:R-:W-:Y:S01]  /*3dbb0*/  HADD2.F32 R46, -RZ, R44.H0_H0 ;  /* 0x2000002cff2e7230 */ /* 0x000fe20000004100 */
[----:B------:R-:W-:Y:S01]  /*3dbc0*/  F2FP.F16.E4M3.UNPACK_B R68, R68 ;  /* 0x00000044ff44723e */ /* 0x000fe200020006ff */
[----:B------:R-:W-:Y:S01]  /*3dbd0*/  FMUL.FTZ R53, R47, R50 ;  /* 0x000000322f357220 */ /* 0x000fe20000410000 */
[----:B------:R-:W-:-:S02]  /*3dbe0*/  HADD2.F32 R49, -RZ, R56.H0_H0 ;  /* 0x20000038ff317230 */ /* 0x000fc40000004100 */
[-C--:B------:R-:W-:Y:S01]  /*3dbf0*/  FMUL.FTZ R51, R47, R52.reuse ;  /* 0x000000342f337220 */ /* 0x080fe20000410000 */
[----:B------:R-:W-:Y:S02]  /*3dc00*/  HADD2.F32 R28, -RZ, R12.H0_H0 ;  /* 0x2000000cff1c7230 */ /* 0x000fe40000004100 */
[----:B------:R-:W-:Y:S01]  /*3dc10*/  FFMA.FTZ R61, R32, R52, R53 ;  /* 0x00000034203d7223 */ /* 0x000fe20000010035 */
[----:B------:R-:W-:Y:S02]  /*3dc20*/  HADD2.F32 R47, -RZ, R68.H0_H0 ;  /* 0x20000044ff2f7230 */ /* 0x000fe40000004100 */
[----:B------:R-:W-:Y:S01]  /*3dc30*/  FMUL.FTZ R53, R46, R49 ;  /* 0x000000312e357220 */ /* 0x000fe20000410000 */
[----:B------:R-:W-:Y:S01]  /*3dc40*/  FFMA.FTZ R59, R32, R50, -R51 ;  /* 0x00000032203b7223 */ /* 0x000fe20000010833 */
[----:B------:R-:W-:Y:S01]  /*3dc50*/  HADD2.F32 R44, -RZ, R44.H1_H1 ;  /* 0x3000002cff2c7230 */ /* 0x000fe20000004100 */
[----:B------:R-:W-:Y:S01]  /*3dc60*/  F2FP.F16.E4M3.UNPACK_B R32, R30.H1 ;  /* 0x0000001eff20723e */ /* 0x000fe200030006ff */
[-C--:B------:R-:W-:Y:S01]  /*3dc70*/  FMUL.FTZ R46, R46, R47.reuse ;  /* 0x0000002f2e2e7220 */ /* 0x080fe20000410000 */
[----:B------:R-:W-:Y:S01]  /*3dc80*/  FFMA.FTZ R50, R28, R47, -R53 ;  /* 0x0000002f1c327223 */ /* 0x000fe20000010835 */
[----:B------:R-:W-:Y:S01]  /*3dc90*/  HADD2.F32 R51, -RZ, R56.H1_H1 ;  /* 0x30000038ff337230 */ /* 0x000fe20000004100 */
[----:B------:R-:W-:Y:S01]  /*3dca0*/  F2FP.F16.E4M3.UNPACK_B R48, R31.H1 ;  /* 0x0000001fff30723e */ /* 0x000fe200030006ff */
[----:B------:R-:W-:-:S02]  /*3dcb0*/  HADD2.F32 R47, -RZ, R68.H1_H1 ;  /* 0x30000044ff2f7230 */ /* 0x000fc40000004100 */
[----:B------:R-:W-:Y:S01]  /*3dcc0*/  FFMA.FTZ R52, R28, R49, R46 ;  /* 0x000000311c347223 */ /* 0x000fe2000001002e */
[----:B------:R-:W-:Y:S02]  /*3dcd0*/  HADD2.F32 R12, -RZ, R12.H1_H1 ;  /* 0x3000000cff0c7230 */ /* 0x000fe40000004100 */
[C---:B------:R-:W-:Y:S01]  /*3dce0*/  FMUL.FTZ R49, R44.reuse, R51 ;  /* 0x000000332c317220 */ /* 0x040fe20000410000 */
[----:B------:R-:W-:Y:S01]  /*3dcf0*/  F2FP.F16.E4M3.UNPACK_B R28, R14.H1 ;  /* 0x0000000eff1c723e */ /* 0x000fe200030006ff */
[----:B------:R-:W-:Y:S01]  /*3dd00*/  FMUL.FTZ R57, R44, R47 ;  /* 0x0000002f2c397220 */ /* 0x000fe20000410000 */
[----:B------:R-:W-:Y:S01]  /*3dd10*/  F2FP.F16.E4M3.UNPACK_B R46, R13.H1 ;  /* 0x0000000dff2e723e */ /* 0x000fe200030006ff */
[----:B------:R-:W-:Y:S02]  /*3dd20*/  HADD2.F32 R44, -RZ, R32.H0_H0 ;  /* 0x20000020ff2c7230 */ /* 0x000fe40000004100 */
        /* <DEDUP_REMOVED lines=13> */
[----:B------:R-:W-:Y:S02]  /*3de00*/  HADD2.F32 R28, -RZ, R28.H1_H1 ;  /* 0x3000001cff1c7230 */ /* 0x000fe40000004100 */
[C---:B------:R-:W-:Y:S01]  /*3de10*/  FMUL.FTZ R47, R32.reuse, R51 ;  /* 0x00000033202f7220 */ /* 0x040fe20000410000 */
[----:B------:R-:W-:Y:S01]  /*3de20*/  F2FP.F16.E4M3.UNPACK_B R12, R13 ;  /* 0x0000000dff0c723e */ /* 0x000fe200020006ff */
[-C--:B------:R-:W-:Y:S01]  /*3de30*/  FMUL.FTZ R32, R32, R49.reuse ;  /* 0x0000003120207220 */ /* 0x080fe20000410000 */
[--C-:B------:R-:W-:Y:S02]  /*3de40*/  HADD2.F32 R13, -RZ, R30.reuse.H0_H0 ;  /* 0x2000001eff0d7230 */ /* 0x100fe40000004100 */
[C---:B------:R-:W-:Y:S01]  /*3de50*/  FFMA.FTZ R46, R28.reuse, R49, -R47 ;  /* 0x000000311c2e7223 */ /* 0x040fe2000001082f */
[----:B------:R-:W-:Y:S01]  /*3de60*/  F2FP.F16.E4M3.UNPACK_B R14, R14 ;  /* 0x0000000eff0e723e */ /* 0x000fe200020006ff */
        /* <DEDUP_REMOVED lines=35> */
.L_x_1850:
[----:B------:R-:W-:Y:S05]  /*3e0a0*/  BSYNC B2 ;  /* 0x0000000000027941 */ /* 0x000fea0003800000 */
.L_x_1849:
[--C-:B------:R-:W-:Y:S02]  /*3e0b0*/  SHF.R.S32.HI R32, RZ, 0x1f, R35.reuse ;  /* 0x0000001fff207819 */ /* 0x100fe40000011423 */
[----:B------:R-:W-:Y:S02]  /*3e0c0*/  IADD3 R34, P1, P2, R86, R90, R35 ;  /* 0x0000005a56227210 */ /* 0x000fe40007a3e023 */
[----:B------:R-:W-:Y:S02]  /*3e0d0*/  R2UR UR4, R84 ;  /* 0x00000000540472ca */ /* 0x000fe400000e0000 */
[----:B------:R-:W-:Y:S02]  /*3e0e0*/  R2UR UR5, R85 ;  /* 0x00000000550572ca */ /* 0x000fe400000e0000 */
[----:B------:R-:W-:Y:S02]  /*3e0f0*/  IADD3.X R35, R87, R37, R32, P1, P2 ;  /* 0x0000002557237210 */ /* 0x000fe40000fe4420 */
[----:B------:R-:W-:-:S09]  /*3e100*/  ISETP.GE.AND P1, PT, R33, R102, PT ;  /* 0x000000662100720c */ /* 0x000fd20003f26270 */
[----:B-----5:R0:W-:Y:S04]  /*3e110*/  ST.E.128 desc[UR4][R34.64], R12 ;  /* 0x0000000c22007985 */ /* 0x0201e8000c101d04 */
[----:B------:R-:W-:Y:S05]  /*3e120*/  @P1 BRA `(.L_x_1798) ;  /* 0x0000000c00401947 */ /* 0x000fea0003800000 */
[----:B------:R-:W-:Y:S02]  /*3e130*/  R2UR UR4, R84 ;  /* 0x00000000540472ca */ /* 0x000fe400000e0000 */
[----:B------:R-:W-:Y:S02]  /*3e140*/  R2UR UR5, R85 ;  /* 0x00000000550572ca */ /* 0x000fe400000e0000 */
[--C-:B------:R-:W-:Y:S02]  /*3e150*/  IADD3 R90, P1, P2, R86, R90, R33.reuse ;  /* 0x0000005a565a7210 */ /* 0x100fe40007a3e021 */
[----:B------:R-:W-:-:S04]  /*3e160*/  SHF.R.S32.HI R86, RZ, 0x1f, R33 ;  /* 0x0000001fff567819 */ /* 0x000fc80000011421 */
[----:B------:R-:W-:-:S05]  /*3e170*/  IADD3.X R91, R87, R37, R86, P1, P2 ;  /* 0x00000025575b7210 */ /* 0x000fca0000fe4456 */
[----:B------:R2:W-:Y:S01]  /*3e180*/  ST.E.128 desc[UR4][R90.64], R28 ;  /* 0x0000001c5a007985 */ /* 0x0005e2000c101d04 */
[----:B------:R-:W-:Y:S05]  /*3e190*/  BRA `(.L_x_1798) ;  /* 0x0000000c00247947 */ /* 0x000fea0003800000 */
.L_x_1764:
[----:B------:R-:W2:Y:S01]  /*3e1a0*/  LDL.64 R12, [R82+0x10] ;  /* 0x00001000520c7983 */ /* 0x000ea20000100a00 */
[----:B------:R-:W-:Y:S02]  /*3e1b0*/  R2UR UR4, R84 ;  /* 0x00000000540472ca */ /* 0x000fe400000e0000 */
[----:B------:R-:W-:Y:S01]  /*3e1c0*/  R2UR UR5, R85 ;  /* 0x00000000550572ca */ /* 0x000fe200000e0000 */
[----:B------:R0:W5:Y:S04]  /*3e1d0*/  LDL R14, [R83] ;  /* 0x00000000530e7983 */ /* 0x0001680000100800 */
[----:B------:R0:W5:Y:S08]  /*3e1e0*/  LDL R15, [R83+0x4] ;  /* 0x00000400530f7983 */ /* 0x0001700000100800 */
[----:B--2---:R-:W2:Y:S01]  /*3e1f0*/  LD.E R28, desc[UR4][R12.64+0x1c] ;  /* 0x00001c040c1c7980 */ /* 0x004ea2000c101900 */
[----:B------:R-:W-:Y:S01]  /*3e200*/  BSSY B2, `(.L_x_1851) ;  /* 0x0000005000027945 */ /* 0x000fe20003800000 */
[----:B--2---:R-:W-:-:S04]  /*3e210*/  LOP3.LUT R28, R28, 0x1, RZ, 0xfc, !PT ;  /* 0x000000011c1c7812 */ /* 0x004fc800078efcff */
[----:B------:R-:W-:-:S13]  /*3e220*/  ISETP.NE.AND P1, PT, R28, 0x3, PT ;  /* 0x000000031c00780c */ /* 0x000fda0003f25270 */
[----:B0-----:R-:W-:Y:S05]  /*3e230*/  @!P1 BRA `(.L_x_1852) ;  /* 0x0000000000049947 */ /* 0x001fea0003800000 */
[----:B------:R-:W-:Y:S01]  /*3e240*/  BPT.TRAP 0x1 ;  /* 0x000000040000795c */ /* 0x000fe20000300000 */
.L_x_1852:
[----:B------:R-:W-:Y:S05]  /*3e250*/  BSYNC B2 ;  /* 0x0000000000027941 */ /* 0x000fea0003800000 */
.L_x_1851:
        /* <DEDUP_REMOVED lines=9> */
.L_x_1880:
[----:B------:R-:W-:Y:S05]  /*3e2f0*/  BSYNC B2 ;  /* 0x0000000000027941 */ /* 0x000fea0003800000 */
.L_x_1853:
[----:B------:R-:W2:Y:S04]  /*3e300*/  LDL.64 R28, [R82] ;  /* 0x00000000521c7983 */ /* 0x000ea80000100a00 */
[----:B------:R-:W3:Y:S04]  /*3e310*/  LDL.64 R34, [R82+0x30] ;  /* 0x0000300052227983 */ /* 0x000ee80000100a00 */
[----:B0-----:R-:W4:Y:S04]  /*3e320*/  LDL.64 R14, [R82+0x20] ;  /* 0x00002000520e7983 */ /* 0x001f280000100a00 */
[----:B------:R-:W4:Y:S01]  /*3e330*/  LDL.64 R12, [R82+0x18] ;  /* 0x00001800520c7983 */ /* 0x000f220000100a00 */
[----:B------:R-:W-:-:S02]  /*3e340*/  R2UR UR4, R84 ;  /* 0x00000000540472ca */ /* 0x000fc400000e0000 */
[C---:B------:R-:W-:Y:S01]  /*3e350*/  R2UR UR5, R85.reuse ;  /* 0x00000000550572ca */ /* 0x040fe200000e0000 */
[----:B------:R-:W4:Y:S01]  /*3e360*/  LDL R32, [R83] ;  /* 0x0000000053207983 */ /* 0x000f220000100800 */
[C---:B------:R-:W-:Y:S02]  /*3e370*/  R2UR UR8, R84.reuse ;  /* 0x00000000540872ca */ /* 0x040fe400000e0000 */
[C---:B------:R-:W-:Y:S02]  /*3e380*/  R2UR UR9, R85.reuse ;  /* 0x00000000550972ca */ /* 0x040fe400000e0000 */
[C---:B------:R-:W-:Y:S02]  /*3e390*/  R2UR UR6, R84.reuse ;  /* 0x00000000540672ca */ /* 0x040fe400000e0000 */
[----:B------:R-:W-:Y:S02]  /*3e3a0*/  R2UR UR7, R85 ;  /* 0x00000000550772ca */ /* 0x000fe400000e0000 */
[----:B------:R-:W-:-:S02]  /*3e3b0*/  R2UR UR10, R84 ;  /* 0x00000000540a72ca */ /* 0x000fc400000e0000 */
[----:B------:R-:W-:Y:S01]  /*3e3c0*/  R2UR UR11, R85 ;  /* 0x00000000550b72ca */ /* 0x000fe200000e0000 */
[----:B--2---:R-:W2:Y:S04]  /*3e3d0*/  LD.E R40, desc[UR4][R28.64] ;  /* 0x000000041c287980 */ /* 0x004ea8000c101900 */
[----:B---3--:R-:W3:Y:S04]  /*3e3e0*/  LD.E R44, desc[UR8][R34.64] ;  /* 0x00000008222c7980 */ /* 0x008ee8000c101900 */
[----:B----4-:R-:W4:Y:S04]  /*3e3f0*/  LD.E.64 R42, desc[UR6][R14.64+0x10] ;  /* 0x000010060e2a7980 */ /* 0x010f28000c101b00 */
[----:B------:R-:W4:Y:S04]  /*3e400*/  LD.E.64 R30, desc[UR10][R12.64+0x8] ;  /* 0x0000080a0c1e7980 */ /* 0x000f28000c101b00 */
[----:B------:R-:W4:Y:S04]  /*3e410*/  LD.E R33, desc[UR4][R12.64] ;  /* 0x000000040c217980 */ /* 0x000f28000c101900 */
[----:B------:R0:W5:Y:S01]  /*3e420*/  LDL.64 R28, [R82+0x38] ;  /* 0x00003800521c7983 */ /* 0x0001620000100a00 */
[----:B------:R-:W-:Y:S01]  /*3e430*/  IMAD R41, R32, 0x7800, RZ ;  /* 0x0000780020297824 */ /* 0x000fe200078e02ff */
[----:B------:R-:W-:Y:S02]  /*3e440*/  BSSY B2, `(.L_x_1855) ;  /* 0x0000055000027945 */ /* 0x000fe40003800000 */
[----:B------:R0:W5:Y:S02]  /*3e450*/  LD.E.64 R36, desc[UR4][R14.64+0x8] ;  /* 0x000008040e247980 */ /* 0x000164000c101b00 */
[----:B------:R-:W-:-:S02]  /*3e460*/  SHF.R.S32.HI R45, RZ, 0x1f, R41 ;  /* 0x0000001fff2d7819 */ /* 0x000fc40000011429 */
[----:B------:R0:W5:Y:S01]  /*3e470*/  LD.E.64 R38, desc[UR6][R14.64+0x18] ;  /* 0x000018060e267980 */ /* 0x000162000c101b00 */
[----:B--2---:R-:W-:-:S05]  /*3e480*/  IMAD R40, R25, -0xa0, R40 ;  /* 0xffffff6019287824 */ /* 0x004fca00078e0228 */
[----:B------:R-:W-:-:S04]  /*3e490*/  VIMNMX R47, R40, 0xa0, PT ;  /* 0x000000a0282f7848 */ /* 0x000fc80003fe0100 */
[----:B---3--:R-:W-:Y:S01]  /*3e4a0*/  ISETP.GE.AND P1, PT, R44, R47, PT ;  /* 0x0000002f2c00720c */ /* 0x008fe20003f26270 */
[----:B----4-:R-:W-:Y:S01]  /*3e4b0*/  IMAD R43, R43, R25, RZ ;  /* 0x000000192b2b7224 */ /* 0x010fe200078e02ff */
[----:B------:R-:W-:Y:S02]  /*3e4c0*/  SHF.R.S32.HI R44, RZ, 0x1f, R25 ;  /* 0x0000001fff2c7819 */ /* 0x000fe40000011419 */
[----:B------:R-:W-:Y:S02]  /*3e4d0*/  IADD3 R32, P2, R41, R30, RZ ;  /* 0x0000001e29207210 */ /* 0x000fe40007f5e0ff */
[----:B------:R-:W-:Y:S01]  /*3e4e0*/  IADD3 R30, P3, P4, R30, R33, R41 ;  /* 0x000000211e1e7210 */ /* 0x000fe20007c7e029 */
[----:B------:R-:W-:Y:S01]  /*3e4f0*/  IMAD.WIDE.U32 R40, R42, R25, RZ ;  /* 0x000000192a287225 */ /* 0x000fe200078e00ff */
[----:B------:R-:W-:-:S03]  /*3e500*/  SHF.R.S32.HI R13, RZ, 0x1f, R33 ;  /* 0x0000001fff0d7819 */ /* 0x000fc60000011421 */
[----:B------:R-:W-:Y:S02]  /*3e510*/  IMAD R43, R42, R44, R43 ;  /* 0x0000002c2a2b7224 */ /* 0x000fe400078e022b */
[C-C-:B------:R-:W-:Y:S01]  /*3e520*/  IMAD.X R33, R31.reuse, 0x1, R45.reuse, P2 ;  /* 0x000000011f217824 */ /* 0x140fe200010e062d */
[----:B------:R-:W-:Y:S01]  /*3e530*/  IADD3.X R31, R31, R13, R45, P3, P4 ;  /* 0x0000000d1f1f7210 */ /* 0x000fe20001fe842d */
[----:B------:R-:W-:Y:S01]  /*3e540*/  IMAD.IADD R45, R41, 0x1, R43 ;  /* 0x00000001292d7824 */ /* 0x000fe200078e022b */
[----:B0-----:R-:W-:Y:S06]  /*3e550*/  @P1 BRA `(.L_x_1856) ;  /* 0x00000004000c1947 */ /* 0x001fec0003800000 */
[----:B------:R-:W-:Y:S02]  /*3e560*/  R2UR UR4, R84 ;  /* 0x00000000540472ca */ /* 0x000fe400000e0000 */
[----:B------:R-:W-:-:S13]  /*3e570*/  R2UR UR5, R85 ;  /* 0x00000000550572ca */ /* 0x000fda00000e0000 */
[----:B-----5:R-:W2:Y:S01]  /*3e580*/  LD.E.U8 R44, desc[UR4][R28.64] ;  /* 0x000000041c2c7980 */ /* 0x020ea2000c101100 */
[----:B------:R-:W-:Y:S01]  /*3e590*/  IADD3 R42, P2, R38, R40, RZ ;  /* 0x00000028262a7210 */ /* 0x000fe20007f5e0ff */
[----:B------:R-:W-:Y:S04]  /*3e5a0*/  BSSY B3, `(.L_x_1857) ;  /* 0x000000c000037945 */ /* 0x000fe80003800000 */
[----:B------:R-:W-:Y:S01]  /*3e5b0*/  IMAD.X R43, R39, 0x1, R45, P2 ;  /* 0x00000001272b7824 */ /* 0x000fe200010e062d */
[----:B--2---:R-:W-:-:S04]  /*3e5c0*/  LOP3.LUT R12, R44, 0x1, RZ, 0xc0, !PT ;  /* 0x000000012c0c7812 */ /* 0x004fc800078ec0ff */
[----:B------:R-:W-:-:S13]  /*3e5d0*/  ISETP.NE.U32.AND P1, PT, R12, 0x1, PT ;  /* 0x000000010c00780c */ /* 0x000fda0003f25070 */
[----:B------:R-:W-:Y:S05]  /*3e5e0*/  @P1 BRA `(.L_x_1858) ;  /* 0x00000000001c1947 */ /* 0x000fea0003800000 */
[----:B------:R-:W-:Y:S02]  /*3e5f0*/  R2UR UR4, R84 ;  /* 0x00000000540472ca */ /* 0x000fe400000e0000 */
[----:B------:R-:W-:-:S13]  /*3e600*/  R2UR UR5, R85 ;  /* 0x00000000550572ca */ /* 0x000fda00000e0000 */
[----:B------:R-:W2:Y:S01]  /*3e610*/  LD.E.128 R12, desc[UR4][R32.64] ;  /* 0x00000004200c7980 */ /* 0x000ea2000c101d00 */
[----:B------:R-:W-:Y:S02]  /*3e620*/  R2UR UR6, R84 ;  /* 0x00000000540672ca */ /* 0x000fe400000e0000 */
[----:B------:R-:W-:Y:S01]  /*3e630*/  R2UR UR7, R85 ;  /* 0x00000000550772ca */ /* 0x000fe200000e0000 */
[----:B--2---:R0:W-:-:S12]  /*3e640*/  ST.E.128 desc[UR4][R42.64], R12 ;  /* 0x0000000c2a007985 */ /* 0x0041d8000c101d04 */
[----:B------:R0:W5:Y:S02]  /*3e650*/  LD.E.U8 R44, desc[UR6][R28.64] ;  /* 0x000000061c2c7980 */ /* 0x000164000c101100 */
.L_x_1858:
[----:B------:R-:W-:Y:S05]  /*3e660*/  BSYNC B3 ;  /* 0x0000000000037941 */ /* 0x000fea0003800000 */
.L_x_1857:
[----:B-----5:R-:W-:Y:S01]  /*3e670*/  LOP3.LUT P1, RZ, R44, 0x2, RZ, 0xc0, !PT ;  /* 0x000000022cff7812 */ /* 0x020fe2000782c0ff */
[----:B------:R-:W-:-:S12]  /*3e680*/  BSSY B3, `(.L_x_1859) ;  /* 0x0000009000037945 */ /* 0x000fd80003800000 */
[----:B------:R-:W-:Y:S05]  /*3e690*/  @!P1 BRA `(.L_x_1860) ;  /* 0x00000000001c9947 */ /* 0x000fea0003800000 */
[----:B------:R-:W-:Y:S02]  /*3e6a0*/  R2UR UR4, R84 ;  /* 0x00000000540472ca */ /* 0x000fe400000e0000 */
[----:B------:R-:W-:-:S13]  /*3e6b0*/  R2UR UR5, R85 ;  /* 0x00000000550572ca */ /* 0x000fda00000e0000 */
[----:B0-----:R-:W2:Y:S01]  /*3e6c0*/  LD.E.128 R12, desc[UR4][R30.64] ;  /* 0x000000041e0c7980 */ /* 0x001ea2000c101d00 */
[----:B------:R-:W-:Y:S02]  /*3e6d0*/  R2UR UR6, R84 ;  /* 0x00000000540672ca */ /* 0x000fe400000e0000 */
[----:B------:R-:W-:Y:S01]  /*3e6e0*/  R2UR UR7, R85 ;  /* 0x00000000550772ca */ /* 0x000fe200000e0000 */
[----:B--2---:R1:W-:-:S12]  /*3e6f0*/  ST.E.128 desc[UR4][R42.64+0x20], R12 ;  /* 0x0000200c2a007985 */ /* 0x0043d8000c101d04 */
[----:B------:R1:W5:Y:S02]  /*3e700*/  LD.E.U8 R44, desc[UR6][R28.64] ;  /* 0x000000061c2c7980 */ /* 0x000364000c101100 */
.L_x_1860:
[----:B------:R-:W-:Y:S05]  /*3e710*/  BSYNC B3 ;  /* 0x0000000000037941 */ /* 0x000fea0003800000 */
.L_x_1859:
[----:B-----5:R-:W-:Y:S01]  /*3e720*/  LOP3.LUT P1, RZ, R44, 0x4, RZ, 0xc0, !PT ;  /* 0x000000042cff7812 */ /* 0x020fe2000782c0ff */
[----:B------:R-:W-:-:S12]  /*3e730*/  BSSY B3, `(.L_x_1861) ;  /* 0x0000009000037945 */ /* 0x000fd80003800000 */
[----:B------:R-:W-:Y:S05]  /*3e740*/  @!P1 BRA `(.L_x_1862) ;  /* 0x00000000001c9947 */ /* 0x000fea0003800000 */
[----:B------:R-:W-:Y:S02]  /*3e750*/  R2UR UR4, R84 ;  /* 0x00000000540472ca */ /* 0x000fe400000e0000 */
[----:B------:R-:W-:-:S13]  /*3e760*/  R2UR UR5, R85 ;  /* 0x00000000550572ca */ /* 0x000fda00000e0000 */
[----:B01----:R-:W2:Y:S01]  /*3e770*/  LD.E.128 R12, desc[UR4][R32.64+0x2800] ;  /* 0x00280004200c7980 */ /* 0x003ea2000c101d00 */
[----:B------:R-:W-:Y:S02]  /*3e780*/  R2UR UR6, R84 ;  /* 0x00000000540672ca */ /* 0x000fe400000e0000 */
[----:B------:R-:W-:Y:S01]  /*3e790*/  R2UR UR7, R85 ;  /* 0x00000000550772ca */ /* 0x000fe200000e0000 */
[----:B--2---:R2:W-:-:S12]  /*3e7a0*/  ST.E.128 desc[UR4][R42.64+0x40], R12 ;  /* 0x0000400c2a007985 */ /* 0x0045d8000c101d04 */
[----:B------:R2:W5:Y:S02]  /*3e7b0*/  LD.E.U8 R44, desc[UR6][R28.64] ;  /* 0x000000061c2c7980 */ /* 0x000564000c101100 */
.L_x_1862:
[----:B------:R-:W-:Y:S05]  /*3e7c0*/  BSYNC B3 ;  /* 0x0000000000037941 */ /* 0x000fea0003800000 */
.L_x_1861:
[----:B-----5:R-:W-:Y:S01]  /*3e7d0*/  LOP3.LUT P1, RZ, R44, 0x8, RZ, 0xc0, !PT ;  /* 0x000000082cff7812 */ /* 0x020fe2000782c0ff */
[----:B------:R-:W-:-:S12]  /*3e7e0*/  BSSY B3, `(.L_x_1863) ;  /* 0x0000009000037945 */ /* 0x000fd80003800000 */
[----:B------:R-:W-:Y:S05]  /*3e7f0*/  @!P1 BRA `(.L_x_1864) ;  /* 0x00000000001c9947 */ /* 0x000fea0003800000 */
[----:B------:R-:W-:Y:S02]  /*3e800*/  R2UR UR4, R84 ;  /* 0x00000000540472ca */ /* 0x000fe400000e0000 */
[----:B------:R-:W-:-:S13]  /*3e810*/  R2UR UR5, R85 ;  /* 0x00000000550572ca */ /* 0x000fda00000e0000 */
[----:B012---:R-:W2:Y:S01]  /*3e820*/  LD.E.128 R12, desc[UR4][R30.64+0x2800] ;  /* 0x002800041e0c7980 */ /* 0x007ea2000c101d00 */
[----:B------:R-:W-:Y:S02]  /*3e830*/  R2UR UR6, R84 ;  /* 0x00000000540672ca */ /* 0x000fe400000e0000 */
[----:B------:R-:W-:Y:S01]  /*3e840*/  R2UR UR7, R85 ;  /* 0x00000000550772ca */ /* 0x000fe200000e0000 */
[----:B--2---:R3:W-:-:S12]  /*3e850*/  ST.E.128 desc[UR4][R42.64+0x60], R12 ;  /* 0x0000600c2a007985 */ /* 0x0047d8000c101d04 */
[----:B------:R3:W5:Y:S02]  /*3e860*/  LD.E.U8 R44, desc[UR6][R28.64] ;  /* 0x000000061c2c7980 */ /* 0x000764000c101100 */
.L_x_1864:
[----:B------:R-:W-:Y:S05]  /*3e870*/  BSYNC B3 ;  /* 0x0000000000037941 */ /* 0x000fea0003800000 */
.L_x_1863:
[----:B-----5:R-:W-:Y:S01]  /*3e880*/  LOP3.LUT P1, RZ, R44, 0x10, RZ, 0xc0, !PT ;  /* 0x000000102cff7812 */ /* 0x020fe2000782c0ff */
[----:B------:R-:W-:-:S12]  /*3e890*/  BSSY B3, `(.L_x_1865) ;  /* 0x0000009000037945 */ /* 0x000fd80003800000 */
[----:B------:R-:W-:Y:S05]  /*3e8a0*/  @!P1 BRA `(.L_x_1866) ;  /* 0x00000000001c9947 */ /* 0x000fea0003800000 */
[----:B------:R-:W-:Y:S02]  /*3e8b0*/  R2UR UR4, R84 ;  /* 0x00000000540472ca */ /* 0x000fe400000e0000 */
[----:B------:R-:W-:-:S13]  /*3e8c0*/  R2UR UR5, R85 ;  /* 0x00000000550572ca */ /* 0x000fda00000e0000 */
[----:B0123--:R-:W2:Y:S01]  /*3e8d0*/  LD.E.128 R12, desc[UR4][R32.64+0x5000] ;  /* 0x00500004200c7980 */ /* 0x00fea2000c101d00 */
[----:B------:R-:W-:Y:S02]  /*3e8e0*/  R2UR UR6, R84 ;  /* 0x00000000540672ca */ /* 0x000fe400000e0000 */
[----:B------:R-:W-:Y:S01]  /*3e8f0*/  R2UR UR7, R85 ;  /* 0x00000000550772ca */ /* 0x000fe200000e0000 */
[----:B--2---:R4:W-:-:S12]  /*3e900*/  ST.E.128 desc[UR4][R42.64+0x80], R12 ;  /* 0x0000800c2a007985 */ /* 0x0049d8000c101d04 */
[----:B------:R4:W5:Y:S02]  /*3e910*/  LD.E.U8 R44, desc[UR6][R28.64] ;  /* 0x000000061c2c7980 */ /* 0x000964000c101100 */
.L_x_1866:
[----:B------:R-:W-:Y:S05]  /*3e920*/  BSYNC B3 ;  /* 0x0000000000037941 */ /* 0x000fea0003800000 */
.L_x_1865:
[----:B-----5:R-:W-:-:S13]  /*3e930*/  LOP3.LUT P1, RZ, R44, 0x20, RZ, 0xc0, !PT ;  /* 0x000000202cff7812 */ /* 0x020fda000782c0ff */
[----:B------:R-:W-:Y:S05]  /*3e940*/  @!P1 BRA `(.L_x_1856) ;  /* 0x0000000000109947 */ /* 0x000fea0003800000 */
[----:B------:R-:W-:Y:S02]  /*3e950*/  R2UR UR4, R84 ;  /* 0x00000000540472ca */ /* 0x000fe400000e0000 */
[----:B------:R-:W-:-:S13]  /*3e960*/  R2UR UR5, R85 ;  /* 0x00000000550572ca */ /* 0x000fda00000e0000 */
[----:B01234-:R-:W2:Y:S04]  /*3e970*/  LD.E.128 R12, desc[UR4][R30.64+0x5000] ;  /* 0x005000041e0c7980 */ /* 0x01fea8000c101d00 */
[----:B--2---:R0:W-:Y:S02]  /*3e980*/  ST.E.128 desc[UR4][R42.64+0xa0], R12 ;  /* 0x0000a00c2a007985 */ /* 0x0041e4000c101d04 */
.L_x_1856:
[----:B------:R-:W-:Y:S05]  /*3e990*/  BSYNC B2 ;  /* 0x0000000000027941 */ /* 0x000fea0003800000 */
.L_x_1855:
[----:B------:R-:W-:Y:S02]  /*3e9a0*/  R2UR UR4, R84 ;  /* 0x00000000540472ca */ /* 0x000fe400000e0000 */
[----:B------:R-:W-:-:S13]  /*3e9b0*/  R2UR UR5, R85 ;  /* 0x00000000550572ca */ /* 0x000fda00000e0000 */
[----:B------:R-:W0:Y:S02]  /*3e9c0*/  LD.E R34, desc[UR4][R34.64] ;  /* 0x0000000422227980 */ /* 0x000e24000c101900 */
[----:B01234-:R-:W-:-:S05]  /*3e9d0*/  VIADD R12, R34, 0x80 ;  /* 0x00000080220c7836 */ /* 0x01ffca0000000000 */
[----:B------:R-:W-:-:S13]  /*3e9e0*/  ISETP.GE.AND P1, PT, R12, R47, PT ;  /* 0x0000002f0c00720c */ /* 0x000fda0003f26270 */
[----:B------:R-:W-:Y:S05]  /*3e9f0*/  @P1 BRA `(.L_x_1798) ;  /* 0x00000004000c1947 */ /* 0x000fea0003800000 */
[----:B------:R-:W-:Y:S02]  /*3ea00*/  R2UR UR4, R84 ;  /* 0x00000000540472ca */ /* 0x000fe400000e0000 */
[----:B------:R-:W-:-:S13]  /*3ea10*/  R2UR UR5, R85 ;  /* 0x00000000550572ca */ /* 0x000fda00000e0000 */
[----:B-----5:R-:W2:Y:S01]  /*3ea20*/  LD.E.U8 R34, desc[UR4][R28.64] ;  /* 0x000000041c227980 */ /* 0x020ea2000c101100 */
[----:B------:R-:W-:Y:S01]  /*3ea30*/  IADD3 R40, P2, P3, R38, R36, R40 ;  /* 0x0000002426287210 */ /* 0x000fe20007b5e028 */
[----:B------:R-:W-:Y:S03]  /*3ea40*/  BSSY B2, `(.L_x_1867) ;  /* 0x000000c000027945 */ /* 0x000fe60003800000 */
[----:B------:R-:W-:Y:S02]  /*3ea50*/  IADD3.X R41, R39, R37, R45, P2, P3 ;  /* 0x0000002527297210 */ /* 0x000fe400017e642d */
        /* <DEDUP_REMOVED lines=10> */
.L_x_1868:
[----:B------:R-:W-:Y:S05]  /*3eb00*/  BSYNC B2 ;  /* 0x0000000000027941 */ /* 0x000fea0003800000 */
.L_x_1867:
        /* <DEDUP_REMOVED lines=10> */
.L_x_1870:
[----:B------:R-:W-:Y:S05]  /*3ebb0*/  BSYNC B2 ;  /* 0x0000000000027941 */ /* 0x000fea0003800000 */
.L_x_1869:
        /* <DEDUP_REMOVED lines=10> */
.L_x_1872:
[----:B------:R-:W-:Y:S05]  /*3ec60*/  BSYNC B2 ;  /* 0x0000000000027941 */ /* 0x000fea0003800000 */
.L_x_1871:
        /* <DEDUP_REMOVED lines=10> */
.L_x_1874:
[----:B------:R-:W-:Y:S05]  /*3ed10*/  BSYNC B2 ;  /* 0x0000000000027941 */ /* 0x000fea0003800000 */
.L_x_1873:
        /* <DEDUP_REMOVED lines=10> */
.L_x_1876:
[----:B------:R-:W-:Y:S05]  /*3edc0*/  BSYNC B2 ;  /* 0x0000000000027941 */ /* 0x000fea0003800000 */
.L_x_1875:
[----:B-----5:R-:W-:-:S13]  /*3edd0*/  LOP3.LUT P1, RZ, R34, 0x20, RZ, 0xc0, !PT ;  /* 0x0000002022ff7812 */ /* 0x020fda000782c0ff */
[----:B------:R-:W-:Y:S05]  /*3ede0*/  @!P1 BRA `(.L_x_1798) ;  /* 0x0000000000109947 */ /* 0x000fea0003800000 */
[----:B------:R-:W-:Y:S02]  /*3edf0*/  R2UR UR4, R84 ;  /* 0x00000000540472ca */ /* 0x000fe400000e0000 */
[----:B------:R-:W-:-:S13]  /*3ee00*/  R2UR UR5, R85 ;  /* 0x00000000550572ca */ /* 0x000fda00000e0000 */
[----:B01234-:R-:W2:Y:S04]  /*3ee10*/  LD.E.128 R12, desc[UR4][R30.64+0x7000] ;  /* 0x007000041e0c7980 */ /* 0x01fea8000c101d00 */
[----:B--2---:R0:W-:Y:S02]  /*3ee20*/  ST.E.128 desc[UR4][R40.64+0xa0], R12 ;  /* 0x0000a00c28007985 */ /* 0x0041e4000c101d04 */
.L_x_1798:
[----:B------:R-:W-:Y:S05]  /*3ee30*/  BSYNC B0 ;  /* 0x0000000000007941 */ /* 0x000fea0003800000 */
.L_x_1763:
        /* <DEDUP_REMOVED lines=8> */
[----:B0-----:R-:W-:-:S02]  /*3eec0*/  LOP3.LUT P1, RZ, R13, 0x7f, RZ, 0xc0, !PT ;  /* 0x0000007f0dff7812 */ /* 0x001fc4000782c0ff */
[----:B------:R-:W-:-:S05]  /*3eed0*/  LEA.HI R12, R13, 0x8, RZ, 0x19 ;  /* 0x000000080d0c7811 */ /* 0x000fca00078fc8ff */
[----:B-1----:R0:W-:Y:S06]  /*3eee0*/  BAR.SYNC.DEFER_BLOCKING R12, 0x80 ;  /* 0x0002000c0000751d */ /* 0x0021ec0000010000 */
[----:B------:R-:W-:Y:S05]  /*3eef0*/  @P1 BRA `(.L_x_1877) ;  /* 0x0000000000241947 */ /* 0x000fea0003800000 */
[----:B0-----:R-:W2:Y:S01]  /*3ef00*/  LDL.64 R12, [R82+0x10] ;  /* 0x00001000520c7983 */ /* 0x001ea20000100a00 */
[----:B------:R-:W-:Y:S02]  /*3ef10*/  R2UR UR4, R84 ;  /* 0x00000000540472ca */ /* 0x000fe400000e0000 */
[----:B------:R-:W-:Y:S01]  /*3ef20*/  R2UR UR5, R85 ;  /* 0x00000000550572ca */ /* 0x000fe200000e0000 */
[----:B------:R-:W3:-:S12]  /*3ef30*/  LDL R83, [R83] ;  /* 0x0000000053537983 */ /* 0x000ed80000100800 */
[----:B--2---:R-:W2:Y:S02]  /*3ef40*/  LD.E.64 R12, desc[UR4][R12.64+0x30] ;  /* 0x000030040c0c7980 */ /* 0x004ea4000c101b00 */
[----:B--2---:R-:W-:-:S05]  /*3ef50*/  MOV R14, R12 ;  /* 0x0000000c000e7202 */ /* 0x004fca0000000f00 */
[----:B---3--:R-:W-:-:S05]  /*3ef60*/  IMAD R14, R83, 0x8, R14 ;  /* 0x00000008530e7824 */ /* 0x008fca00078e020e */
[----:B------:R-:W-:-:S04]  /*3ef70*/  PRMT R14, RZ, 0x654, R14 ;  /* 0x00000654ff0e7816 */ /* 0x000fc8000000000e */
[----:B------:R1:W-:Y:S03]  /*3ef80*/  SYNCS.ARRIVE.TRANS64.RED.A1T0 RZ, [R14+URZ], RZ ;  /* 0x000000ff0eff79a7 */ /* 0x0003e6000810043f */
.L_x_1877:
[----:B0-----:R-:W-:Y:S02]  /*3ef90*/  IMAD.MOV.U32 R12, RZ, RZ, R89 ;  /* 0x000000ffff0c7224 */ /* 0x001fe400078e0059 */
[----:B------:R-:W-:-:S04]  /*3efa0*/  IMAD.MOV.U32 R13, RZ, RZ, 0x0 ;  /* 0x00000000ff0d7424 */ /* 0x000fc800078e00ff */
[----:B-1---5:R-:W-:Y:S05]  /*3efb0*/  RET.REL.NODEC R12 `(_ZN7cutlass13device_kernelIN5flash11enable_sm90INS1_16FlashAttnFwdSm90INS1_25CollectiveMainloopFwdSm90ILi2EN4cute5tupleIJNS5_1CILi1EEES8_S8_EEENS6_IJNS7_ILi128EEENS7_ILi160EEENS7_ILi192EEEEEELi192ENS_12float_e4m3_tEfNS_4arch4Sm90ELb0ELb1ELb0ELb1ELb0ELb1ELb0ELb1ELb1ELb1ELb1ELb0EEENS1_21CollectiveEpilogueFwdINS6_IJSA_SC_SB_EEES9_NS_10bfloat16_tESG_Li256ELb1ELb1ELb1ELb1EEENS1_36VarlenDynamicPersistentTileSchedulerILi128ELi160ELi256ELi128ELb1ELb1ELb1ELb1ELb0ELb1EEEEEEEEEvNT_6ParamsE) ;  /* 0xfffffc100c107950 */ /* 0x022fea0003c3ffff */
.L_x_1773:
[----:B0-----:R0:W1:Y:S02]  /*3efc0*/  SYNCS.PHASECHK.TRANS64.TRYWAIT P1, [R12+URZ], R13 ;  /* 0x0000000d0c0075a7 */ /* 0x001064000802017f */
[----:B-1----:R-:W-:Y:S05]  /*3efd0*/  @!P1 NANOSLEEP.SYNCS 0x989680 ;  /* 0x009896800000995d */ /* 0x002fea0003900000 */
[----:B------:R-:W1:Y:S02]  /*3efe0*/  @!P1 SYNCS.PHASECHK.TRANS64 P1, [R12+URZ], R13 ;  /* 0x0000000d0c0095a7 */ /* 0x000e64000802007f */
[----:B-1----:R-:W-:Y:S05]  /*3eff0*/  @!P1 BRA `(.L_x_1773) ;  /* 0xfffffffc00f09947 */ /* 0x002fea000383ffff */
[----:B------:R-:W-:Y:S05]  /*3f000*/  BRA `(.L_x_1878) ;  /* 0xfffffefc00b07947 */ /* 0x000fea000383ffff */
.L_x_1828:
[----:B-1----:R1:W2:Y:S02]  /*3f010*/  SYNCS.PHASECHK.TRANS64.TRYWAIT P1, [R78+URZ], R79 ;  /* 0x0000004f4e0075a7 */ /* 0x0022a4000802017f */
[----:B--2---:R-:W-:Y:S05]  /*3f020*/  @!P1 NANOSLEEP.SYNCS 0x989680 ;  /* 0x009896800000995d */ /* 0x004fea0003900000 */
[----:B------:R-:W2:Y:S02]  /*3f030*/  @!P1 SYNCS.PHASECHK.TRANS64 P1, [R78+URZ], R79 ;  /* 0x0000004f4e0095a7 */ /* 0x000ea4000802007f */
[----:B--2---:R-:W-:Y:S05]  /*3f040*/  @!P1 BRA `(.L_x_1828) ;  /* 0xfffffffc00f09947 */ /* 0x004fea000383ffff */
[----:B------:R-:W-:Y:S05]  /*3f050*/  BRA `(.L_x_1879) ;  /* 0xffffff7400b47947 */ /* 0x000fea000383ffff */
.L_x_1854:
[----:B0-----:R0:W1:Y:S02]  /*3f060*/  SYNCS.PHASECHK.TRANS64.TRYWAIT P1, [R14+URZ], R15 ;  /* 0x0000000f0e0075a7 */ /* 0x001064000802017f */
[----:B-1----:R-:W-:Y:S05]  /*3f070*/  @!P1 NANOSLEEP.SYNCS 0x989680 ;  /* 0x009896800000995d */ /* 0x002fea0003900000 */
[----:B------:R-:W1:Y:S02]  /*3f080*/  @!P1 SYNCS.PHASECHK.TRANS64 P1, [R14+URZ], R15 ;  /* 0x0000000f0e0095a7 */ /* 0x000e64000802007f */
[----:B-1----:R-:W-:Y:S05]  /*3f090*/  @!P1 BRA `(.L_x_1854) ;  /* 0xfffffffc00f09947 */ /* 0x002fea000383ffff */
[----:B------:R-:W-:Y:S05]  /*3f0a0*/  BRA `(.L_x_1880) ;  /* 0xfffffff000907947 */ /* 0x000fea000383ffff */
.L_x_1881:
        /* <DEDUP_REMOVED lines=13> */
.L_x_2831:


//--------------------- .text._ZN7cutlass13device_kernelIN5flash11enable_sm90INS1_16FlashAttnFwdSm90INS1_25CollectiveMainloopFwdSm90ILi2EN4cute5tupleIJNS5_1CILi1EEES8_S8_EEENS6_IJNS7_ILi128EEENS7_ILi160EEENS7_ILi192EEEEEELi192ENS_12float_e4m3_tEfNS_4arch4Sm90ELb1ELb0ELb0ELb0ELb0ELb0ELb0ELb1ELb1ELb1ELb1ELb0EEENS1_21CollectiveEpilogueFwdINS6_IJSA_SC_SB_EEES9_NS_10bfloat16_tESG_Li256ELb0ELb1ELb1ELb1EEENS1_19SingleTileSchedulerILb0ELb1ELb1ELi128EEEEEEEEEvNT_6ParamsE --------------------------
	.section	.text._ZN7cutlass13device_kernelIN5flash11enable_sm90INS1_16FlashAttnFwdSm90INS1_25CollectiveMainloopFwdSm90ILi2EN4cute5tupleIJNS5_1CILi1EEES8_S8_EEENS6_IJNS7_ILi128EEENS7_ILi160EEENS7_ILi192EEEEEELi192ENS_12float_e4m3_tEfNS_4arch4Sm90ELb1ELb0ELb0ELb0ELb0ELb0ELb0ELb1ELb1ELb1ELb1ELb0EEENS1_21CollectiveEpilogueFwdINS6_IJSA_SC_SB_EEES9_NS_10bfloat16_tESG_Li256ELb0ELb1ELb1ELb1EEENS1_19SingleTileSchedulerILb0ELb1ELb1ELi128EEEEEEEEEvNT_6ParamsE,"ax",@progbits
	.align	128
.text._ZN7cutlass13device_kernelIN5flash11enable_sm90INS1_16FlashAttnFwdSm90INS1_25CollectiveMainloopFwdSm90ILi2EN4cute5tupleIJNS5_1CILi1EEES8_S8_EEENS6_IJNS7_ILi128EEENS7_ILi160EEENS7_ILi192EEEEEELi192ENS_12float_e4m3_tEfNS_4arch4Sm90ELb1ELb0ELb0ELb0ELb0ELb0ELb0ELb1ELb1ELb1ELb1ELb0EEENS1_21CollectiveEpilogueFwdINS6_IJSA_SC_SB_EEES9_NS_10bfloat16_tESG_Li256ELb0ELb1ELb1ELb1EEENS1_19SingleTileSchedulerILb0ELb1ELb1ELi128EEEEEEEEEvNT_6ParamsE:
        .type           _ZN7cutlass13device_kernelIN5flash11enable_sm90INS1_16FlashAttnFwdSm90INS1_25CollectiveMainloopFwdSm90ILi2EN4cute5tupleIJNS5_1CILi1EEES8_S8_EEENS6_IJNS7_ILi128EEENS7_ILi160EEENS7_ILi192EEEEEELi192ENS_12float_e4m3_tEfNS_4arch4Sm90ELb1ELb0ELb0ELb0ELb0ELb0ELb0ELb1ELb1ELb1ELb1ELb0EEENS1_21CollectiveEpilogueFwdINS6_IJSA_SC_SB_EEES9_NS_10bfloat16_tESG_Li256ELb0ELb1ELb1ELb1EEENS1_19SingleTileSchedulerILb0ELb1ELb1ELi128EEEEEEEEEvNT_6ParamsE,@function
        .size           _ZN7cutlass13device_kernelIN5flash11enable_sm90INS1_16FlashAttnFwdSm90INS1_25CollectiveMainloopFwdSm90ILi2EN4cute5tupleIJNS5_1CILi1EEES8_S8_EEENS6_IJNS7_ILi128EEENS7_ILi160EEENS7_ILi192EEEEEELi192ENS_12float_e4m3_tEfNS_4arch4Sm90ELb1ELb0ELb0ELb0ELb0ELb0ELb0ELb1ELb1ELb1ELb1ELb0EEENS1_21CollectiveEpilogueFwdINS6_IJSA_SC_SB_EEES9_NS_10bfloat16_tESG_Li256ELb0ELb1ELb1ELb1EEENS1_19SingleTileSchedulerILb0ELb1ELb1ELi128EEEEEEEEEvNT_6ParamsE,(.L_x_2833 - _ZN7cutlass13device_kernelIN5flash11enable_sm90INS1_16FlashAttnFwdSm90INS1_25CollectiveMainloopFwdSm90ILi2EN4cute5tupleIJNS5_1CILi1EEES8_S8_EEENS6_IJNS7_ILi128EEENS7_ILi160EEENS7_ILi192EEEEEELi192ENS_12float_e4m3_tEfNS_4arch4Sm90ELb1ELb0ELb0ELb0ELb0ELb0ELb0ELb1ELb1ELb1ELb1ELb0EEENS1_21CollectiveEpilogueFwdINS6_IJSA_SC_SB_EEES9_NS_10bfloat16_tESG_Li256ELb0ELb1ELb1ELb1EEENS1_19SingleTileSchedulerILb0ELb1ELb1ELi128EEEEEEEEEvNT_6ParamsE)
        .other          _ZN7cutlass13device_kernelIN5flash11enable_sm90INS1_16FlashAttnFwdSm90INS1_25CollectiveMainloopFwdSm90ILi2EN4cute5tupleIJNS5_1CILi1EEES8_S8_EEENS6_IJNS7_ILi128EEENS7_ILi160EEENS7_ILi192EEEEEELi192ENS_12float_e4m3_tEfNS_4arch4Sm90ELb1ELb0ELb0ELb0ELb0ELb0ELb0ELb1ELb1ELb1ELb1ELb0EEENS1_21CollectiveEpilogueFwdINS6_IJSA_SC_SB_EEES9_NS_10bfloat16_tESG_Li256ELb0ELb1ELb1ELb1EEENS1_19SingleTileSchedulerILb0ELb1ELb1ELi128EEEEEEEEEvNT_6ParamsE,@"STO_CUDA_ENTRY STV_DEFAULT"
_ZN7cutlass13device_kernelIN5flash11enable_sm90INS1_16FlashAttnFwdSm90INS1_25CollectiveMainloopFwdSm90ILi2EN4cute5tupleIJNS5_1CILi1EEES8_S8_EEENS6_IJNS7_ILi128EEENS7_ILi160EEENS7_ILi192EEEEEELi192ENS_12float_e4m3_tEfNS_4arch4Sm90ELb1ELb0ELb0ELb0ELb0ELb0ELb0ELb1ELb1ELb1ELb1ELb0EEENS1_21CollectiveEpilogueFwdINS6_IJSA_SC_SB_EEES9_NS_10bfloat16_tESG_Li256ELb0ELb1ELb1ELb1EEENS1_19SingleTileSchedulerILb0ELb1ELb1ELi128EEEEEEEEEvNT_6ParamsE:
        /* <DEDUP_REMOVED lines=17> */
.L_x_1883:
[----:B------:R-:W-:Y:S05]  /*0110*/  BSYNC B0 ;  /* 0x0000000000007941 */ /* 0x000fea0003800000 */
.L_x_1882:
        /* <DEDUP_REMOVED lines=40> */
.L_x_1884:
        /* <DEDUP_REMOVED lines=22> */
.L_x_1885:
        /* <DEDUP_REMOVED lines=18> */
.L_x_1886:
        /* <DEDUP_REMOVED lines=22> */
.L_x_1887:
        /* <DEDUP_REMOVED lines=22> */
.L_x_1888:
        /* <DEDUP_REMOVED lines=9> */
.L_x_1891:
        /* <DEDUP_REMOVED lines=26> */
[----:B0-----:R-:W-:-:S07]  /*0b10*/  ISETP.NE.U32.AND P0, PT, R12, RZ, PT ;  /* 0x000000ff0c00720c */ /* 0x001fce0003f05070 */
[----:B------:R-:W0:Y:S01]  /*0b20*/  LDC R27, c[0x0][0x2f0] ;  /* 0x0000bc00ff1b7b82 */ /* 0x000e220000000800 */
[----:B------:R-:W-:Y:S02]  /*0b30*/  ISETP.NE.AND.EX P0, PT, R13, RZ, PT, P0 ;  /* 0x000000ff0d00720c */ /* 0x000fe40003f05300 */
[----:B-1----:R-:W-:-:S04]  /*0b40*/  ISETP.NE.U32.AND P1, PT, R20, RZ, PT ;  /* 0x000000ff1400720c */ /* 0x002fc80003f25070 */
[----:B------:R-:W-:-:S07]  /*0b50*/  ISETP.NE.AND.EX P1, PT, R21, RZ, PT, P1 ;  /* 0x000000ff1500720c */ /* 0x000fce0003f25310 */
[----:B------:R-:W1:Y:S01]  /*0b60*/  @P0 LDC.64 R8, c[0x0][0x9a8] ;  /* 0x00026a00ff080b82 */ /* 0x000e620000000a00 */
[----:B------:R-:W-:-:S07]  /*0b70*/  @P0 SHF.R.S32.HI R7, RZ, 0x1f, R17 ;  /* 0x0000001fff070819 */ /* 0x000fce0000011411 */
[----:B------:R-:W3:Y:S08]  /*0b80*/  @P1 LDC.64 R10, c[0x0][0x9b8] ;  /* 0x00026e00ff0a1b82 */ /* 0x000ef00000000a00 */
[----:B------:R-:W4:Y:S08]  /*0b90*/  @P0 LDC.64 R14, c[0x0][0x9b0] ;  /* 0x00026c00ff0e0b82 */ /* 0x000f300000000a00 */
[----:B------:R-:W2:Y:S01]  /*0ba0*/  @P1 LDC.64 R22, c[0x0][0x9c0] ;  /* 0x00027000ff161b82 */ /* 0x000ea20000000a00 */
[----:B-1----:R-:W-:-:S02]  /*0bb0*/  @P0 IMAD R0, R8, UR37, RZ ;  /* 0x0000002508000c24 */ /* 0x002fc4000f8e02ff */
[----:B------:R-:W-:-:S04]  /*0bc0*/  @P0 IMAD.WIDE.U32 R2, R8, UR36, RZ ;  /* 0x0000002408020c25 */ /* 0x000fc8000f8e00ff */
[----:B------:R-:W-:Y:S02]  /*0bd0*/  @P0 IMAD R9, R9, UR36, R0 ;  /* 0x0000002409090c24 */ /* 0x000fe4000f8e0200 */
[C---:B---3--:R-:W-:Y:S02]  /*0be0*/  @P1 IMAD R4, R10.reuse, UR37, RZ ;  /* 0x000000250a041c24 */ /* 0x048fe4000f8e02ff */
[----:B------:R-:W-:Y:S01]  /*0bf0*/  @P0 IMAD.IADD R3, R3, 0x1, R9 ;  /* 0x0000000103030824 */ /* 0x000fe200078e0209 */
[----:B------:R-:W-:Y:S01]  /*0c00*/  @P1 SHF.R.S32.HI R9, RZ, 0x1f, R17 ;  /* 0x0000001fff091819 */ /* 0x000fe20000011411 */
[----:B------:R-:W-:Y:S02]  /*0c10*/  @P1 IMAD R11, R11, UR36, R4 ;  /* 0x000000240b0b1c24 */ /* 0x000fe4000f8e0204 */
[----:B------:R-:W-:Y:S02]  /*0c20*/  @P1 IMAD.WIDE.U32 R4, R10, UR36, RZ ;  /* 0x000000240a041c25 */ /* 0x000fe4000f8e00ff */
[----:B------:R-:W1:Y:S02]  /*0c30*/  LDC R10, c[0x0][0x288] ;  /* 0x0000a200ff0a7b82 */ /* 0x000e640000000800 */
[----:B----4-:R-:W-:-:S02]  /*0c40*/  @P0 IMAD R0, R7, R14, RZ ;  /* 0x0000000e07000224 */ /* 0x010fc400078e02ff */
[----:B------:R-:W-:Y:S02]  /*0c50*/  @P1 IMAD.IADD R5, R5, 0x1, R11 ;  /* 0x0000000105051824 */ /* 0x000fe400078e020b */
[----:B------:R-:W-:-:S04]  /*0c60*/  @P0 IMAD.WIDE.U32 R2, R17, R14, R2 ;  /* 0x0000000e11020225 */ /* 0x000fc800078e0002 */
[-C--:B--2---:R-:W-:Y:S02]  /*0c70*/  @P1 IMAD R6, R9, R22.reuse, RZ ;  /* 0x0000001609061224 */ /* 0x084fe400078e02ff */
[C---:B------:R-:W-:Y:S02]  /*0c80*/  @P0 IMAD R9, R17.reuse, R15, R0 ;  /* 0x0000000f11090224 */ /* 0x040fe400078e0200 */
[C---:B------:R-:W-:Y:S02]  /*0c90*/  @P1 IMAD R11, R17.reuse, R23, R6 ;  /* 0x00000017110b1224 */ /* 0x040fe400078e0206 */
[----:B------:R-:W-:Y:S01]  /*0ca0*/  @P1 IMAD.WIDE.U32 R6, R17, R22, R4 ;  /* 0x0000001611061225 */ /* 0x000fe200078e0004 */
[----:B------:R-:W-:-:S03]  /*0cb0*/  @P0 LEA R4, P2, R2, R12, 0x2 ;  /* 0x0000000c02040211 */ /* 0x000fc600078410ff */
[----:B------:R-:W-:Y:S01]  /*0cc0*/  @P0 IMAD.IADD R3, R3, 0x1, R9 ;  /* 0x0000000103030824 */ /* 0x000fe200078e0209 */
[----:B------:R-:W-:Y:S01]  /*0cd0*/  @P1 LEA R8, P3, R6, R20, 0x2 ;  /* 0x0000001406081211 */ /* 0x000fe200078610ff */
[----:B------:R-:W-:Y:S01]  /*0ce0*/  @P1 IMAD.IADD R0, R7, 0x1, R11 ;  /* 0x0000000107001824 */ /* 0x000fe200078e020b */
[----:B------:R-:W2:Y:S01]  /*0cf0*/  S2R R22, SR_CTAID.X ;  /* 0x0000000000167919 */ /* 0x000ea20000002500 */
[----:B------:R-:W-:Y:S01]  /*0d00*/  IMAD.MOV.U32 R7, RZ, RZ, 0x3f800000 ;  /* 0x3f800000ff077424 */ /* 0x000fe200078e00ff */
[----:B------:R-:W-:Y:S02]  /*0d10*/  @P0 LEA.HI.X R5, R2, R13, R3, 0x2, P2 ;  /* 0x0000000d02050211 */ /* 0x000fe400010f1403 */
[----:B------:R-:W3:Y:S01]  /*0d20*/  LDC R2, c[0x0][0x448] ;  /* 0x00011200ff027b82 */ /* 0x000ee20000000800 */
[----:B------:R-:W-:Y:S01]  /*0d30*/  @P1 LEA.HI.X R9, R6, R21, R0, 0x2, P3 ;  /* 0x0000001506091211 */ /* 0x000fe200018f1400 */
[----:B------:R-:W-:Y:S01]  /*0d40*/  IMAD.MOV.U32 R0, RZ, RZ, 0x3f800000 ;  /* 0x3f800000ff007424 */ /* 0x000fe200078e00ff */
[----:B------:R1:W5:Y:S05]  /*0d50*/  @P0 LDG.E R7, desc[UR38][R4.64] ;  /* 0x0000002604070981 */ /* 0x00036a000c1e1900 */
[----:B------:R4:W5:Y:S01]  /*0d60*/  @P1 LDG.E R0, desc[UR38][R8.64] ;  /* 0x0000002608001981 */ /* 0x000962000c1e1900 */
[----:B------:R-:W-:Y:S01]  /*0d70*/  IMAD.MOV.U32 R23, RZ, RZ, RZ ;  /* 0x000000ffff177224 */ /* 0x000fe200078e00ff */
[----:B-1----:R-:W-:-:S02]  /*0d80*/  IADD3 R5, -R10, 0xa0, RZ ;  /* 0x000000a00a057810 */ /* 0x002fc40007ffe1ff */
[----:B---3--:R-:W-:Y:S02]  /*0d90*/  ISETP.NE.AND P1, PT, R2, 0x1, PT ;  /* 0x000000010200780c */ /* 0x008fe40003f25270 */
[----:B------:R-:W1:Y:S01]  /*0da0*/  LDC.64 R2, c[0x0][0x418] ;  /* 0x00010600ff027b82 */ /* 0x000e620000000a00 */
[----:B--2---:R-:W-:-:S10]  /*0db0*/  IMAD.SHL.U32 R22, R22, 0x80, RZ ;  /* 0x0000008016167824 */ /* 0x004fd400078e00ff */
[----:B------:R-:W2:Y:S08]  /*0dc0*/  @P1 LDC R11, c[0x0][0x44c] ;  /* 0x00011300ff0b1b82 */ /* 0x000eb00000000800 */
[----:B------:R-:W3:Y:S01]  /*0dd0*/  @P1 LDC R6, c[0x0][0x450] ;  /* 0x00011400ff061b82 */ /* 0x000ee20000000800 */
[----:B-1----:R-:W-:Y:S01]  /*0de0*/  ISETP.NE.U32.AND P0, PT, R2, RZ, PT ;  /* 0x000000ff0200720c */ /* 0x002fe20003f05070 */
[----:B------:R-:W-:-:S03]  /*0df0*/  @P1 VIADD R2, R22, 0x7f ;  /* 0x0000007f16021836 */ /* 0x000fc60000000000 */
[----:B------:R-:W-:-:S04]  /*0e00*/  ISETP.NE.AND.EX P0, PT, R3, RZ, PT, P0 ;  /* 0x000000ff0300720c */ /* 0x000fc80003f05300 */
[----:B------:R-:W-:Y:S01]  /*0e10*/  SEL R16, R16, 0x1, P0 ;  /* 0x0000000110107807 */ /* 0x000fe20000000000 */
[----:B--2---:R-:W-:-:S04]  /*0e20*/  @P1 IMAD.HI.U32 R3, R2, R11, RZ ;  /* 0x0000000b02031227 */ /* 0x004fc800078e00ff */
[----:B------:R-:W-:Y:S02]  /*0e30*/  VIADD R2, R22, 0x7f ;  /* 0x0000007f16027836 */ /* 0x000fe40000000000 */
[CC--:B0-----:R-:W-:Y:S01]  /*0e40*/  IMAD R5, R16.reuse, R27.reuse, R5 ;  /* 0x0000001b10057224 */ /* 0x0c1fe200078e0205 */
[----:B---3--:R-:W-:Y:S01]  /*0e50*/  @P1 SHF.R.U32.HI R2, RZ, R6, R3 ;  /* 0x00000006ff021219 */ /* 0x008fe20000011603 */
[----:B------:R-:W-:Y:S01]  /*0e60*/  IMAD R3, R16, R27, 0x9f ;  /* 0x0000009f10037424 */ /* 0x000fe200078e021b */
[----:B------:R-:W-:Y:S02]  /*0e70*/  SHF.R.U32.HI R6, RZ, 0x10, R18 ;  /* 0x00000010ff067819 */ /* 0x000fe40000011612 */
[----:B------:R-:W-:Y:S01]  /*0e80*/  LOP3.LUT R18, R18, 0xffff, RZ, 0xc0, !PT ;  /* 0x0000ffff12127812 */ /* 0x000fe200078ec0ff */
[----:B------:R-:W-:Y:S01]  /*0e90*/  IMAD.IADD R2, R5, 0x1, R2 ;  /* 0x0000000105027824 */ /* 0x000fe200078e0202 */
[----:B------:R-:W-:Y:S01]  /*0ea0*/  ISETP.NE.AND P0, PT, R6, RZ, PT ;  /* 0x000000ff0600720c */ /* 0x000fe20003f05270 */
[----:B------:R-:W-:-:S04]  /*0eb0*/  IMAD.HI R3, R3, 0x66666667, RZ ;  /* 0x6666666703037827 */ /* 0x000fc800078e02ff */
[----:B------:R-:W-:Y:S01]  /*0ec0*/  IMAD.HI R4, R2, 0x66666667, RZ ;  /* 0x6666666702047827 */ /* 0x000fe200078e02ff */
[----:B------:R-:W-:-:S04]  /*0ed0*/  SHF.R.U32.HI R2, RZ, 0x1f, R3 ;  /* 0x0000001fff027819 */ /* 0x000fc80000011603 */
[----:B------:R-:W-:Y:S02]  /*0ee0*/  SHF.R.U32.HI R5, RZ, 0x1f, R4 ;  /* 0x0000001fff057819 */ /* 0x000fe40000011604 */
[----:B------:R-:W-:Y:S01]  /*0ef0*/  LEA.HI.SX32 R2, R3, R2, 0x1a ;  /* 0x0000000203027211 */ /* 0x000fe200078fd2ff */
[----:B------:R-:W0:Y:S01]  /*0f00*/  @!P0 LDC R6, c[0x0][0x9f0] ;  /* 0x00027c00ff068b82 */ /* 0x000e220000000800 */
[----:B------:R-:W-:-:S04]  /*0f10*/  LEA.HI.SX32 R5, R4, R5, 0x1a ;  /* 0x0000000504057211 */ /* 0x000fc800078fd2ff */
[----:B------:R-:W-:-:S04]  /*0f20*/  VIMNMX R13, R2, R5, PT ;  /* 0x00000005020d7248 */ /* 0x000fc80003fe0100 */
[----:B------:R-:W-:-:S13]  /*0f30*/  ISETP.GE.AND P1, PT, R13, 0x1, PT ;  /* 0x000000010d00780c */ /* 0x000fda0003f26270 */
[----:B----4-:R-:W-:Y:S05]  /*0f40*/  @!P1 BRA `(.L_x_1893) ;  /* 0x00000000006c9947 */ /* 0x010fea0003800000 */
        /* <DEDUP_REMOVED lines=25> */
[----:B------:R-:W-:-:S05]  /*10e0*/  @!P1 LOP3.LUT R3, RZ, R6, RZ, 0x33, !PT ;  /* 0x00000006ff039212 */ /* 0x000fca00078e33ff */
[----:B------:R-:W-:-:S07]  /*10f0*/  IMAD.MOV.U32 R23, RZ, RZ, R3 ;  /* 0x000000ffff177224 */ /* 0x000fce00078e0003 */
.L_x_1893:
[-C--:B------:R-:W-:Y:S02]  /*1100*/  IMAD R18, R18, R23.reuse, RZ ;  /* 0x0000001712127224 */ /* 0x080fe400078e02ff */
[----:B-----5:R-:W-:Y:S01]  /*1110*/  FMUL.FTZ R2, R7, R0 ;  /* 0x0000000007027220 */ /* 0x020fe20000410000 */
[----:B------:R-:W-:Y:S01]  /*1120*/  ULDC UR4, c[0x0][0x988] ;  /* 0x0002620000047ab9 */ /* 0x000fe20000000800 */
[----:B------:R-:W-:Y:S01]  /*1130*/  VIADD R105, R24, 0xffffff80 ;  /* 0xffffff8018697836 */ /* 0x000fe20000000000 */
[----:B------:R-:W-:Y:S01]  /*1140*/  PLOP3.LUT P0, PT, PT, PT, PT, 0x80, 0x0 ;  /* 0x000000000000781c */ /* 0x000fe20003f0f070 */
[----:B------:R-:W-:Y:S01]  /*1150*/  FMUL.FTZ R2, R2, UR4 ;  /* 0x0000000402027c20 */ /* 0x000fe20008410000 */
[----:B------:R-:W-:Y:S02]  /*1160*/  VIADDMNMX R23, R18, R23, R13, PT ;  /* 0x0000001712177246 */ /* 0x000fe4000380010d */
[----:B------:R-:W-:Y:S02]  /*1170*/  CS2R R12, SRZ ;  /* 0x00000000000c7805 */ /* 0x000fe4000001ff00 */
[----:B------:R-:W-:-:S02]  /*1180*/  CS2R R4, SRZ ;  /* 0x0000000000047805 */ /* 0x000fc4000001ff00 */
[----:B------:R-:W-:Y:S02]  /*1190*/  CS2R R10, SRZ ;  /* 0x00000000000a7805 */ /* 0x000fe4000001ff00 */
[----:B------:R-:W-:Y:S02]  /*11a0*/  ISETP.GT.AND P1, PT, R23, R18, PT ;  /* 0x000000121700720c */ /* 0x000fe40003f24270 */
[----:B------:R-:W-:Y:S02]  /*11b0*/  CS2R R48, SRZ ;  /* 0x0000000000307805 */ /* 0x000fe4000001ff00 */
[----:B------:R-:W-:Y:S02]  /*11c0*/  CS2R R44, SRZ ;  /* 0x00000000002c7805 */ /* 0x000fe4000001ff00 */
[----:B0-----:R-:W-:Y:S02]  /*11d0*/  CS2R R6, SRZ ;  /* 0x0000000000067805 */ /* 0x001fe4000001ff00 */
        /* <DEDUP_REMOVED lines=44> */
[----:B------:R-:W-:Y:S01]  /*14a0*/  CS2R R114, SRZ ;  /* 0x0000000000727805 */ /* 0x000fe2000001ff00 */
[----:B------:R-:W-:Y:S01]  /*14b0*/  IMAD R104, R16, R27, RZ ;  /* 0x0000001b10687224 */ /* 0x000fe200078e02ff */
        /* <DEDUP_REMOVED lines=35> */
.L_x_1895:
[----:B------:R-:W2:Y:S01]  /*16f0*/  LDL.LU R20, [R1+0x14] ;  /* 0x0000140001147983 */ /* 0x000ea20000300800 */
[----:B------:R-:W-:-:S04]  /*1700*/  SHF.L.U32 R3, RZ, 0x1f, RZ ;  /* 0x0000001fff037819 */ /* 0x000fc800000006ff */
[----:B------:R-:W0:Y:S01]  /*1710*/  SYNCS.PHASECHK.TRANS64.TRYWAIT P0, [UR40+0x33400], R3 ;  /* 0x03340003ff0075a7 */ /* 0x000e220008000168 */
[----:B--2---:R-:W-:-:S04]  /*1720*/  LOP3.LUT R0, R20, 0x1, RZ, 0xfc, !PT ;  /* 0x0000000114007812 */ /* 0x004fc800078efcff */
[----:B------:R-:W-:Y:S01]  /*1730*/  ISETP.NE.AND P1, PT, R0, 0x3, PT ;  /* 0x000000030000780c */ /* 0x000fe20003f25270 */
[----:B0-----:R-:W-:-:S12]  /*1740*/  @!P0 BRA `(.L_x_1896) ;  /* 0x0000011800bc8947 */ /* 0x001fd80003800000 */
.L_x_1992:
[----:B------:R-:W-:Y:S05]  /*1750*/  @!P1 BRA `(.L_x_1897) ;  /* 0x0000000000049947 */ /* 0x000fea0003800000 */
[----:B------:R-:W-:Y:S01]  /*1760*/  BPT.TRAP 0x1 ;  /* 0x000000040000795c */ /* 0x000fe20000300000 */
.L_x_1897:
[----:B------:R1:W2:Y:S01]  /*1770*/  SYNCS.PHASECHK.TRANS64.TRYWAIT P2, [UR40+0x33430], R3 ;  /* 0x03343003ff0075a7 */ /* 0x0002a20008040168 */
[----:B------:R-:W-:Y:S05]  /*1780*/  @!P1 BRA `(.L_x_1898) ;  /* 0x0000000000049947 */ /* 0x000fea0003800000 */
[----:B------:R-:W-:Y:S01]  /*1790*/  BPT.TRAP 0x1 ;  /* 0x000000040000795c */ /* 0x000fe20000300000 */
.L_x_1898:
[----:B0-----:R-:W0:Y:S01]  /*17a0*/  S2R R0, SR_TID.X ;  /* 0x0000000000007919 */ /* 0x001e220000002100 */
[----:B------:R-:W-:-:S05]  /*17b0*/  IMAD.U32 R4, RZ, RZ, UR42 ;  /* 0x0000002aff047e24 */ /* 0x000fca000f8e00ff */
[----:B------:R-:W-:Y:S02]  /*17c0*/  LOP3.LUT R4, R4, 0x10000, RZ, 0xfc, !PT ;  /* 0x0001000004047812 */ /* 0x000fe400078efcff */
[----:B0-----:R-:W-:-:S04]  /*17d0*/  LOP3.LUT R0, R0, 0x7f, RZ, 0xc0, !PT ;  /* 0x0000007f00007812 */ /* 0x001fc800078ec0ff */
[----:B------:R-:W-:Y:S01]  /*17e0*/  ISETP.NE.AND P0, PT, R0, RZ, PT ;  /* 0x000000ff0000720c */ /* 0x000fe20003f05270 */
[----:B--2---:R-:W-:-:S12]  /*17f0*/  @P2 BRA `(.L_x_1899) ;  /* 0x0000000000082947 */ /* 0x004fd80003800000 */
[----:B------:R-:W0:Y:S02]  /*1800*/  SYNCS.PHASECHK.TRANS64.TRYWAIT P2, [UR40+0x33430], R3 ;  /* 0x03343003ff0075a7 */ /* 0x000e240008040168 */
[----:B0-----:R-:W-:Y:S05]  /*1810*/  @!P2 BRA `(.L_x_1900) ;  /* 0x0000011800a0a947 */ /* 0x001fea0003800000 */
.L_x_1899:
[----:B------:R-:W-:Y:S05]  /*1820*/  WARPSYNC.ALL ;  /* 0x0000000000007948 */ /* 0x000fea0003800000 */
[----:B------:R-:W-:Y:S01]  /*1830*/  IMAD.MOV.U32 R5, RZ, RZ, -0x7fffffe0 ;  /* 0x80000020ff057424 */ /* 0x000fe200078e00ff */
        /* <DEDUP_REMOVED lines=13> */
[C---:B------:R-:W-:Y:S01]  /*1910*/  R2UR UR12, R4.reuse ;  /* 0x00000000040c72ca */ /* 0x040fe200000e0000 */
[----:B------:R-:W-:Y:S01]  /*1920*/  UMOV UR23, 0x80000020 ;  /* 0x8000002000177882 */ /* 0x000fe20000000000 */
[C---:B------:R-:W-:Y:S01]  /*1930*/  R2UR UR13, R5.reuse ;  /* 0x00000000050d72ca */ /* 0x040fe200000e0000 */
[----:B------:R-:W-:Y:S01]  /*1940*/  UIADD3 UR4, UR52, 0x80, URZ ;  /* 0x0000008034047890 */ /* 0x000fe2000fffe03f */
[C---:B------:R-:W-:Y:S01]  /*1950*/  R2UR UR6, R4.reuse ;  /* 0x00000000040672ca */ /* 0x040fe200000e0000 */
[----:B------:R-:W-:Y:S01]  /*1960*/  UMOV UR15, 0x80000020 ;  /* 0x80000020000f7882 */ /* 0x000fe20000000000 */
[----:B------:R-:W-:Y:S01]  /*1970*/  UMOV UR10, UR52 ;  /* 0x00000034000a7c82 */ /* 0x000fe20008000000 */
[----:B------:R-:W-:Y:S01]  /*1980*/  UIADD3 UR7, UR52, 0x2, URZ ;  /* 0x0000000234077890 */ /* 0x000fe2000fffe03f */
[----:B------:R-:W-:Y:S01]  /*1990*/  QGMMA.64x32x32.F32.E4M3.E4M3 R88, gdesc[UR8], RZ, !UPT, gsb0 ;  /* 0x00600000085879f3 */ /* 0x000fe2000c0008ff */
[----:B------:R-:W-:Y:S01]  /*19a0*/  R2UR UR8, R4 ;  /* 0x00000000040872ca */ /* 0x000fe200000e0000 */
[----:B------:R-:W-:Y:S01]  /*19b0*/  UMOV UR10, UR4 ;  /* 0x00000004000a7c82 */ /* 0x000fe20008000000 */
[----:B------:R-:W-:Y:S01]  /*19c0*/  R2UR UR9, R5 ;  /* 0x00000000050972ca */ /* 0x000fe200000e0000 */
[----:B------:R-:W-:Y:S01]  /*19d0*/  UMOV UR11, 0x80000020 ;  /* 0x80000020000b7882 */ /* 0x000fe20000000000 */
[----:B------:R-:W-:Y:S01]  /*19e0*/  UIADD3 UR4, UR52, 0x100, URZ ;  /* 0x0000010034047890 */ /* 0x000fe2000fffe03f */
[----:B01----:R-:W0:Y:S01]  /*19f0*/  LDC R3, c[0x0][0x448] ;  /* 0x00011200ff037b82 */ /* 0x003e220000000800 */
[----:B------:R-:W-:Y:S01]  /*1a00*/  UMOV UR5, 0x80000020 ;  /* 0x8000002000057882 */ /* 0x000fe20000000000 */
[----:B------:R-:W-:Y:S01]  /*1a10*/  UIADD3 UR26, UR52, 0x600, URZ ;  /* 0x00000600341a7890 */ /* 0x000fe2000fffe03f */
[----:B------:R-:W-:Y:S01]  /*1a20*/  LOP3.LUT R0, R107, 0xffffff80, RZ, 0xc0, !PT ;  /* 0xffffff806b007812 */ /* 0x000fe200078ec0ff */
[----:B------:R-:W-:Y:S01]  /*1a30*/  UMOV UR27, 0x80000020 ;  /* 0x80000020001b7882 */ /* 0x000fe20000000000 */
[----:B------:R-:W-:Y:S01]  /*1a40*/  UIADD3 UR30, UR52, 0x700, URZ ;  /* 0x00000700341e7890 */ /* 0x000fe2000fffe03f */
[----:B------:R-:W-:Y:S01]  /*1a50*/  LEA.HI R106, R106, R105, RZ, 0x2 ;  /* 0x000000696a6a7211 */ /* 0x000fe200078f10ff */
[----:B------:R-:W-:Y:S01]  /*1a60*/  UMOV UR18, UR4 ;  /* 0x0000000400127c82 */ /* 0x000fe20008000000 */
[----:B------:R-:W-:Y:S01]  /*1a70*/  UIADD3 UR4, UR6, 0x2, URZ ;  /* 0x0000000206047890 */ /* 0x000fe2000fffe03f */
[----:B------:R-:W-:Y:S01]  /*1a80*/  IMAD.IADD R0, R105, 0x1, -R0 ;  /* 0x0000000169007824 */ /* 0x000fe200078e0a00 */
[----:B------:R-:W-:Y:S01]  /*1a90*/  UMOV UR31, 0x80000020 ;  /* 0x80000020001f7882 */ /* 0x000fe20000000000 */
[----:B------:R-:W-:Y:S01]  /*1aa0*/  LOP3.LUT R106, R106, 0xfffffffc, RZ, 0xc0, !PT ;  /* 0xfffffffc6a6a7812 */ /* 0x000fe200078ec0ff */
[----:B------:R-:W1:Y:S01]  /*1ab0*/  S2UR UR42, SR_CgaCtaId ;  /* 0x00000000002a79c3 */ /* 0x000e620000008800 */
[----:B------:R-:W-:-:S03]  /*1ac0*/  UMOV UR54, URZ ;  /* 0x0000003f00367c82 */ /* 0x000fc60008000000 */
[----:B------:R-:W-:-:S05]  /*1ad0*/  IMAD.IADD R106, R105, 0x1, -R106 ;  /* 0x00000001696a7824 */ /* 0x000fca00078e0a6a */
[----:B------:R-:W-:Y:S02]  /*1ae0*/  LEA.HI R10, R106, R106, RZ, 0x1 ;  /* 0x0000006a6a0a7211 */ /* 0x000fe400078f08ff */
[----:B0-----:R-:W-:Y:S02]  /*1af0*/  ISETP.NE.AND P2, PT, R3, 0x1, PT ;  /* 0x000000010300780c */ /* 0x001fe40003f45270 */
[----:B------:R-:W-:-:S04]  /*1b00*/  LEA.HI R3, R108, R108, RZ, 0x1 ;  /* 0x0000006c6c037211 */ /* 0x000fc800078f08ff */
[----:B------:R-:W-:Y:S02]  /*1b10*/  LOP3.LUT R9, R3, 0x3fffffe, RZ, 0xc0, !PT ;  /* 0x03fffffe03097812 */ /* 0x000fe400078ec0ff */
[----:B------:R-:W-:-:S03]  /*1b20*/  SHF.R.S32.HI R3, RZ, 0x1f, R0 ;  /* 0x0000001fff037819 */ /* 0x000fc60000011400 */
[----:B------:R-:W-:Y:S01]  /*1b30*/  IMAD.IADD R9, R108, 0x1, -R9 ;  /* 0x000000016c097824 */ /* 0x000fe200078e0a09 */
[CC--:B------:R-:W-:Y:S01]  /*1b40*/  LEA.HI R6, R3.reuse, R0.reuse, RZ, 0x2 ;  /* 0x0000000003067211 */ /* 0x0c0fe200078f10ff */
[----:B------:R-:W0:Y:S01]  /*1b50*/  @P2 LDC R12, c[0x0][0x44c] ;  /* 0x00011300ff0c2b82 */ /* 0x000e220000000800 */
[----:B------:R-:W-:Y:S02]  /*1b60*/  LEA.HI R7, R3, R0, RZ, 0x5 ;  /* 0x0000000003077211 */ /* 0x000fe400078f28ff */
[--C-:B------:R-:W-:Y:S02]  /*1b70*/  SHF.R.S32.HI R3, RZ, 0x2, R6.reuse ;  /* 0x00000002ff037819 */ /* 0x100fe40000011406 */
[----:B------:R-:W-:Y:S02]  /*1b80*/  SHF.R.S32.HI R8, RZ, 0x1f, R6 ;  /* 0x0000001fff087819 */ /* 0x000fe40000011406 */
[----:B------:R-:W-:Y:S01]  /*1b90*/  SHF.R.S32.HI R7, RZ, 0x5, R7 ;  /* 0x00000005ff077819 */ /* 0x000fe20000011407 */
[----:B------:R-:W2:Y:S01]  /*1ba0*/  @P2 LDC R20, c[0x0][0x450] ;  /* 0x00011400ff142b82 */ /* 0x000ea20000000800 */
[----:B------:R-:W-:-:S03]  /*1bb0*/  LEA.HI R8, R8, R3, RZ, 0x3 ;  /* 0x0000000308087211 */ /* 0x000fc600078f18ff */
[----:B------:R-:W-:Y:S01]  /*1bc0*/  IMAD R11, R7, 0x10, R22 ;  /* 0x00000010070b7824 */ /* 0x000fe200078e0216 */
[----:B------:R-:W-:Y:S02]  /*1bd0*/  LOP3.LUT R8, R8, 0xfffffff8, RZ, 0xc0, !PT ;  /* 0xfffffff808087812 */ /* 0x000fe400078ec0ff */
[----:B------:R-:W-:Y:S01]  /*1be0*/  LOP3.LUT R7, R10, 0x1ffffffe, RZ, 0xc0, !PT ;  /* 0x1ffffffe0a077812 */ /* 0x000fe200078ec0ff */
[----:B------:R-:W-:Y:S02]  /*1bf0*/  WARPGROUP.DEPBAR.LE gsb0, 0x0 ;  /* 0x00008000000079c5 */ /* 0x000fe40000010000 */
[----:B------:R-:W-:Y:S01]  /*1c00*/  WARPGROUP.ARRIVE ;  /* 0x00000000000079c5 */ /* 0x000fe20000000000 */
[----:B------:R-:W-:Y:S01]  /*1c10*/  IADD3 R8, R11, R3, -R8 ;  /* 0x000000030b087210 */ /* 0x000fe20007ffe808 */
[----:B------:R-:W-:-:S04]  /*1c20*/  IMAD.IADD R7, R106, 0x1, -R7 ;  /* 0x000000016a077824 */ /* 0x000fc800078e0a07 */
[----:B------:R-:W-:Y:S01]  /*1c30*/  QGMMA.64x32x32.F32.E4M3.E4M3 R72, gdesc[UR8], RZ, !UPT, gsb0 ;  /* 0x00600000084879f3 */ /* 0x000fe2000c0008ff */
[----:B------:R-:W-:Y:S01]  /*1c40*/  UIADD3 UR8, UR52, 0x180, URZ ;  /* 0x0000018034087890 */ /* 0x000fe2000fffe03f */
[----:B------:R-:W-:Y:S01]  /*1c50*/  IMAD R8, R9, 0x40, R8 ;  /* 0x0000004009087824 */ /* 0x000fe200078e0208 */
[----:B------:R-:W-:Y:S01]  /*1c60*/  UIADD3 UR10, UR52, 0x200, URZ ;  /* 0x00000200340a7890 */ /* 0x000fe2000fffe03f */
[----:B------:R-:W-:Y:S01]  /*1c70*/  UMOV UR9, UR5 ;  /* 0x0000000500097c82 */ /* 0x000fe20008000000 */
[----:B------:R-:W-:Y:S01]  /*1c80*/  UMOV UR11, 0x80000020 ;  /* 0x80000020000b7882 */ /* 0x000fe20000000000 */
[----:B------:R-:W-:Y:S02]  /*1c90*/  IMAD R9, R7, 0x8, R8 ;  /* 0x0000000807097824 */ /* 0x000fe400078e0208 */
[----:B------:R-:W-:Y:S01]  /*1ca0*/  UMOV UR22, UR8 ;  /* 0x0000000800167c82 */ /* 0x000fe20008000000 */
[----:B------:R-:W-:Y:S01]  /*1cb0*/  UMOV UR8, UR4 ;  /* 0x0000000400087c82 */ /* 0x000fe20008000000 */
[----:B------:R-:W-:Y:S01]  /*1cc0*/  UMOV UR14, UR10 ;  /* 0x0000000a000e7c82 */ /* 0x000fe20008000000 */
[----:B------:R-:W-:Y:S01]  /*1cd0*/  UMOV UR10, UR7 ;  /* 0x00000007000a7c82 */ /* 0x000fe20008000000 */
[----:B------:R-:W-:Y:S01]  /*1ce0*/  UIADD3 UR7, UR52, 0x182, URZ ;  /* 0x0000018234077890 */ /* 0x000fe2000fffe03f */
[----:B0-----:R-:W-:Y:S01]  /*1cf0*/  @P2 IMAD.HI.U32 R3, R9, R12, RZ ;  /* 0x0000000c09032227 */ /* 0x001fe200078e00ff */
[----:B------:R-:W0:Y:S03]  /*1d00*/  LDC R7, c[0x0][0x288] ;  /* 0x0000a200ff077b82 */ /* 0x000e260000000800 */
[----:B------:R-:W-:Y:S01]  /*1d10*/  IMAD.MOV.U32 R14, RZ, RZ, R9 ;  /* 0x000000ffff0e7224 */ /* 0x000fe200078e0009 */
[----:B--2---:R-:W-:Y:S01]  /*1d20*/  @P2 SHF.R.U32.HI R14, RZ, R20, R3 ;  /* 0x00000014ff0e2219 */ /* 0x004fe20000011603 */
[----:B------:R-:W-:Y:S01]  /*1d30*/  IMAD.MOV.U32 R12, RZ, RZ, -0xa0 ;  /* 0xffffff60ff0c7424 */ /* 0x000fe200078e00ff */
[----:B------:R-:W-:Y:S01]  /*1d40*/  LOP3.LUT R3, R6, 0x7ffffffc, RZ, 0xc0, !PT ;  /* 0x7ffffffc06037812 */ /* 0x000fe200078ec0ff */
[----:B------:R-:W-:-:S02]  /*1d50*/  IMAD R6, R23, -0xa0, R104 ;  /* 0xffffff6017067824 */ /* 0x000fc400078e0268 */
[----:B------:R-:W2:Y:S01]  /*1d60*/  SHFL.IDX PT, R8, R14, 0x1, 0x1c1f ;  /* 0x003c1f000e087f89 */ /* 0x000ea200000e0000 */
[----:B------:R-:W-:Y:S02]  /*1d70*/  IMAD R11, R23, R12, 0xa1 ;  /* 0x000000a1170b7424 */ /* 0x000fe400078e020c */
[----:B------:R-:W-:Y:S01]  /*1d80*/  IMAD.IADD R10, R0, 0x1, -R3 ;  /* 0x00000001000a7824 */ /* 0x000fe200078e0a03 */
[----:B------:R-:W3:Y:S01]  /*1d90*/  SHFL.IDX PT, R14, R14, RZ, 0x1c1f ;  /* 0x001c1fff0e0e7589 */ /* 0x000ee200000e0000 */
[----:B------:R-:W-:Y:S02]  /*1da0*/  VIADD R3, R6, 0xa0 ;  /* 0x000000a006037836 */ /* 0x000fe40000000000 */
[C---:B------:R-:W-:Y:S02]  /*1db0*/  IMAD R11, R10.reuse, -0x2, R11 ;  /* 0xfffffffe0a0b7824 */ /* 0x040fe400078e020b */
[----:B------:R-:W-:-:S03]  /*1dc0*/  IMAD R15, R10, -0x2, R3 ;  /* 0xfffffffe0a0f7824 */ /* 0x000fc600078e0203 */
[----:B0-----:R-:W-:-:S04]  /*1dd0*/  IADD3 R20, R11, -R7, R104 ;  /* 0x800000070b147210 */ /* 0x001fc80007ffe068 */
[----:B--2---:R-:W-:-:S04]  /*1de0*/  VIADDMNMX R8, R8, R20, R15, PT ;  /* 0x0000001408087246 */ /* 0x004fc8000380010f */
[C---:B------:R-:W-:Y:S02]  /*1df0*/  ISETP.GT.AND P3, PT, R8.reuse, RZ, PT ;  /* 0x000000ff0800720c */ /* 0x040fe40003f64270 */
[C---:B------:R-:W-:Y:S02]  /*1e00*/  ISETP.GT.AND P4, PT, R8.reuse, 0x1, PT ;  /* 0x000000010800780c */ /* 0x040fe40003f84270 */
[----:B------:R-:W-:Y:S01]  /*1e10*/  ISETP.GT.AND P5, PT, R8, 0x8, PT ;  /* 0x000000080800780c */ /* 0x000fe20003fa4270 */
[----:B------:R-:W-:Y:S02]  /*1e20*/  WARPGROUP.DEPBAR.LE gsb0, 0x0 ;  /* 0x00008000000079c5 */ /* 0x000fe40000010000 */
[----:B------:R-:W-:-:S06]  /*1e30*/  WARPGROUP.ARRIVE ;  /* 0x00000000000079c5 */ /* 0x000fcc0000000000 */
[----:B------:R-:W-:Y:S01]  /*1e40*/  QGMMA.64x32x32.F32.E4M3.E4M3 R56, gdesc[UR16], RZ, !UPT, gsb0 ;  /* 0x00600000103879f3 */ /* 0x000fe2000c0008ff */
[----:B------:R-:W-:Y:S02]  /*1e50*/  UIADD3 UR16, UR6, 0x400, URZ ;  /* 0x0000040006107890 */ /* 0x000fe4000fffe03f */
[----:B------:R-:W-:Y:S01]  /*1e60*/  UIADD3 UR18, UR52, 0x500, URZ ;  /* 0x0000050034127890 */ /* 0x000fe2000fffe03f */
[----:B------:R-:W-:Y:S01]  /*1e70*/  UMOV UR17, 0x80000020 ;  /* 0x8000002000117882 */ /* 0x000fe20000000000 */
[----:B------:R-:W-:Y:S01]  /*1e80*/  UMOV UR19, 0x80000020 ;  /* 0x8000002000137882 */ /* 0x000fe20000000000 */
[----:B------:R-:W-:Y:S02]  /*1e90*/  UMOV UR25, UR17 ;  /* 0x0000001100197c82 */ /* 0x000fe40008000000 */
[----:B------:R-:W-:Y:S01]  /*1ea0*/  UMOV UR24, UR16 ;  /* 0x0000001000187c82 */ /* 0x000fe20008000000 */
[----:B------:R-:W-:Y:S01]  /*1eb0*/  UMOV UR28, UR16 ;  /* 0x00000010001c7c82 */ /* 0x000fe20008000000 */
[----:B------:R-:W-:Y:S01]  /*1ec0*/  UMOV UR29, UR17 ;  /* 0x00000011001d7c82 */ /* 0x000fe20008000000 */
[----:B------:R-:W-:-:S02]  /*1ed0*/  WARPGROUP.DEPBAR.LE gsb0, 0x0 ;  /* 0x00008000000079c5 */ /* 0x000fc40000010000 */
[----:B------:R-:W-:-:S06]  /*1ee0*/  WARPGROUP.ARRIVE ;  /* 0x00000000000079c5 */ /* 0x000fcc0000000000 */
[----:B------:R-:W-:Y:S01]  /*1ef0*/  QGMMA.64x32x32.F32.E4M3.E4M3 R40, gdesc[UR20], RZ, !UPT, gsb0 ;  /* 0x00600000142879f3 */ /* 0x000fe2000c0008ff */
[----:B------:R-:W-:Y:S02]  /*1f00*/  UIADD3 UR20, UR6, 0x402, URZ ;  /* 0x0000040206147890 */ /* 0x000fe4000fffe03f */
[----:B------:R-:W-:Y:S01]  /*1f10*/  UIADD3 UR22, UR52, 0x502, URZ ;  /* 0x0000050234167890 */ /* 0x000fe2000fffe03f */
[----:B------:R-:W-:Y:S01]  /*1f20*/  UMOV UR21, 0x80000020 ;  /* 0x8000002000157882 */ /* 0x000fe20000000000 */
[----:B------:R-:W-:Y:S01]  /*1f30*/  UMOV UR23, 0x80000020 ;  /* 0x8000002000177882 */ /* 0x000fe20000000000 */
[----:B------:R-:W-:Y:S02]  /*1f40*/  WARPGROUP.DEPBAR.LE gsb0, 0x0 ;  /* 0x00008000000079c5 */ /* 0x000fe40000010000 */
[----:B------:R-:W-:-:S06]  /*1f50*/  WARPGROUP.ARRIVE ;  /* 0x00000000000079c5 */ /* 0x000fcc0000000000 */
[----:B------:R-:W-:Y:S01]  /*1f60*/  QGMMA.64x32x32.F32.E4M3.E4M3 R24, gdesc[UR12], RZ, !UPT, gsb0 ;  /* 0x006000000c1879f3 */ /* 0x000fe2000c0008ff */
[----:B------:R-:W-:Y:S02]  /*1f70*/  UIADD3 UR12, UR52, 0x202, URZ ;  /* 0x00000202340c7890 */ /* 0x000fe4000fffe03f */
[----:B------:R-:W-:Y:S02]  /*1f80*/  UIADD3 UR13, UR6, 0x200, URZ ;  /* 0x00000200060d7890 */ /* 0x000fe4000fffe03f */
        /* <DEDUP_REMOVED lines=120> */
[----:B------:R-:W-:Y:S01]  /*2710*/  ISETP.GT.AND P3, PT, R8, 0x9, PT ;  /* 0x000000090800780c */ /* 0x000fe20003f64270 */
[----:B------:R-:W-:Y:S01]  /*2720*/  QGMMA.64x32x32.F32.E4M3.E4M3 R72, gdesc[UR20], R72, gsb0 ;  /* 0x00600000144879f3 */ /* 0x000fe20008000848 */
[----:B------:R-:W-:Y:S01]  /*2730*/  UIADD3 UR22, UR52, 0x602, URZ ;  /* 0x0000060234167890 */ /* 0x000fe2000fffe03f */
[----:B------:R-:W-:Y:S01]  /*2740*/  FSEL R94, R94, -INF , P5 ;  /* 0xff8000005e5e7808 */ /* 0x000fe20002800000 */
[----:B------:R-:W-:Y:S01]  /*2750*/  UMOV UR23, 0x80000020 ;  /* 0x8000002000177882 */ /* 0x000fe20000000000 */
[----:B------:R-:W-:-:S02]  /*2760*/  FMNMX.FTZ R3, R90, R12, !PT ;  /* 0x0000000c5a037209 */ /* 0x000fc40007810000 */
[----:B------:R-:W-:Y:S02]  /*2770*/  ISETP.GT.AND P4, PT, R8, 0x10, PT ;  /* 0x000000100800780c */ /* 0x000fe40003f84270 */
[----:B------:R-:W-:Y:S02]  /*2780*/  FSEL R106, R95, -INF , P3 ;  /* 0xff8000005f6a7808 */ /* 0x000fe40001800000 */
[----:B------:R-:W-:Y:S02]  /*2790*/  FMNMX.FTZ R3, R94, R3, !PT ;  /* 0x000000035e037209 */ /* 0x000fe40007810000 */
[----:B------:R-:W-:Y:S02]  /*27a0*/  ISETP.GT.AND P3, PT, R8, 0x11, PT ;  /* 0x000000110800780c */ /* 0x000fe40003f64270 */
[----:B------:R-:W-:Y:S02]  /*27b0*/  FSEL R98, R98, -INF , P4 ;  /* 0xff80000062627808 */ /* 0x000fe40002000000 */
        /* <DEDUP_REMOVED lines=11> */
[----:B------:R-:W-:Y:S01]  /*2870*/  FMNMX.FTZ R3, R21, R0, !PT ;  /* 0x0000000015037209 */ /* 0x000fe20007810000 */
[----:B------:R-:W-:Y:S02]  /*2880*/  WARPGROUP.DEPBAR.LE gsb0, 0x0 ;  /* 0x00008000000079c5 */ /* 0x000fe40000010000 */
[----:B------:R-:W-:Y:S01]  /*2890*/  WARPGROUP.ARRIVE ;  /* 0x00000000000079c5 */ /* 0x000fe20000000000 */
[----:B------:R-:W-:-:S02]  /*28a0*/  FSEL R74, R74, -INF , P4 ;  /* 0xff8000004a4a7808 */ /* 0x000fc40002000000 */
[----:B------:R-:W-:Y:S02]  /*28b0*/  ISETP.GT.AND P4, PT, R8, 0x28, PT ;  /* 0x000000280800780c */ /* 0x000fe40003f84270 */
[----:B------:R-:W-:Y:S01]  /*28c0*/  FSEL R110, R75, -INF , P3 ;  /* 0xff8000004b6e7808 */ /* 0x000fe20001800000 */
[----:B------:R-:W-:Y:S01]  /*28d0*/  QGMMA.64x32x32.F32.E4M3.E4M3 R56, gdesc[UR20], R56, gsb0 ;  /* 0x00600000143879f3 */ /* 0x000fe20008000838 */
[----:B------:R-:W-:Y:S01]  /*28e0*/  UIADD3 UR22, UR52, 0x682, URZ ;  /* 0x0000068234167890 */ /* 0x000fe2000fffe03f */
[----:B------:R-:W-:Y:S01]  /*28f0*/  FMNMX.FTZ R3, R74, R3, !PT ;  /* 0x000000034a037209 */ /* 0x000fe20007810000 */
[----:B------:R-:W-:Y:S01]  /*2900*/  UMOV UR23, 0x80000020 ;  /* 0x8000002000177882 */ /* 0x000fe20000000000 */
        /* <DEDUP_REMOVED lines=44> */
[C---:B------:R-:W-:Y:S02]  /*2bd0*/  ISETP.GT.AND P4, PT, R8.reuse, 0x60, PT ;  /* 0x000000600800780c */ /* 0x040fe40003f84270 */
[----:B------:R-:W-:Y:S02]  /*2be0*/  FSEL R103, R71, -INF , P3 ;  /* 0xff80000047677808 */ /* 0x000fe40001800000 */
[----:B------:R-:W-:Y:S02]  /*2bf0*/  FMNMX.FTZ R0, R107, R0, !PT ;  /* 0x000000006b007209 */ /* 0x000fe40007810000 */
[----:B------:R-:W-:Y:S02]  /*2c00*/  ISETP.GT.AND P3, PT, R8, 0x61, PT ;  /* 0x000000610800780c */ /* 0x000fe40003f64270 */
[----:B------:R-:W-:Y:S01]  /*2c10*/  FMNMX.FTZ R0, R103, R0, !PT ;  /* 0x0000000067007209 */ /* 0x000fe20007810000 */
[----:B------:R-:W-:Y:S02]  /*2c20*/  WARPGROUP.DEPBAR.LE gsb0, 0x0 ;  /* 0x00008000000079c5 */ /* 0x000fe40000010000 */
[----:B------:R-:W-:Y:S01]  /*2c30*/  WARPGROUP.ARRIVE ;  /* 0x00000000000079c5 */ /* 0x000fe20000000000 */
[----:B------:R-:W-:-:S02]  /*2c40*/  FSEL R83, R42, -INF , P4 ;  /* 0xff8000002a537808 */ /* 0x000fc40002000000 */
[C---:B------:R-:W-:Y:S02]  /*2c50*/  ISETP.GT.AND P4, PT, R8.reuse, 0x68, PT ;  /* 0x000000680800780c */ /* 0x040fe40003f84270 */
[----:B------:R-:W-:Y:S01]  /*2c60*/  FSEL R63, R43, -INF , P3 ;  /* 0xff8000002b3f7808 */ /* 0x000fe20001800000 */
[----:B------:R-:W-:Y:S01]  /*2c70*/  QGMMA.64x32x32.F32.E4M3.E4M3 R24, gdesc[UR20], R24, gsb0 ;  /* 0x00600000141879f3 */ /* 0x000fe20008000818 */
        /* <DEDUP_REMOVED lines=20> */
[----:B------:R-:W-:Y:S02]  /*2dc0*/  FMNMX.FTZ R0, R75, R0, !PT ;  /* 0x000000004b007209 */ /* 0x000fe40007810000 */
[----:B---3--:R-:W-:-:S04]  /*2dd0*/  VIADDMNMX R46, R14, R20, R15, PT ;  /* 0x000000140e2e7246 */ /* 0x008fc8000380010f */
[----:B------:R-:W-:Y:S01]  /*2de0*/  ISETP.GT.AND P5, PT, R46, 0x8, PT ;  /* 0x000000082e00780c */ /* 0x000fe20003fa4270 */
[----:B------:R-:W-:Y:S02]  /*2df0*/  WARPGROUP.DEPBAR.LE gsb0, 0x0 ;  /* 0x00008000000079c5 */ /* 0x000fe40000010000 */
[----:B------:R-:W-:Y:S02]  /*2e00*/  FSEL R71, R26, -INF , P4 ;  /* 0xff8000001a477808 */ /* 0x000fe40002000000 */
[C---:B------:R-:W-:Y:S02]  /*2e10*/  ISETP.GT.AND P4, PT, R8.reuse, 0x88, PT ;  /* 0x000000880800780c */ /* 0x040fe40003f84270 */
[----:B------:R-:W-:Y:S02]  /*2e20*/  FSEL R55, R27, -INF , P3 ;  /* 0xff8000001b377808 */ /* 0x000fe40001800000 */
[----:B------:R-:W-:Y:S02]  /*2e30*/  FMNMX.FTZ R0, R71, R0, !PT ;  /* 0x0000000047007209 */ /* 0x000fe40007810000 */
[----:B------:R-:W-:-:S02]  /*2e40*/  ISETP.GT.AND P3, PT, R8, 0x89, PT ;  /* 0x000000890800780c */ /* 0x000fc40003f64270 */
[----:B------:R-:W-:Y:S02]  /*2e50*/  FSEL R79, R30, -INF , P4 ;  /* 0xff8000001e4f7808 */ /* 0x000fe40002000000 */
[----:B------:R-:W-:Y:S02]  /*2e60*/  FMNMX.FTZ R0, R55, R0, !PT ;  /* 0x0000000037007209 */ /* 0x000fe40007810000 */
        /* <DEDUP_REMOVED lines=12> */
[----:B------:R-:W-:Y:S02]  /*2f30*/  FSEL R99, R39, -INF , P3 ;  /* 0xff80000027637808 */ /* 0x000fe40001800000 */
[----:B------:R-:W-:Y:S02]  /*2f40*/  FMNMX.FTZ R0, R105, R0, !PT ;  /* 0x0000000069007209 */ /* 0x000fe40007810000 */
[----:B------:R-:W-:Y:S02]  /*2f50*/  ISETP.GT.AND P4, PT, R46, 0x1, PT ;  /* 0x000000012e00780c */ /* 0x000fe40003f84270 */
[----:B------:R-:W-:-:S02]  /*2f60*/  FMNMX.FTZ R8, R99, R0, !PT ;  /* 0x0000000063087209 */ /* 0x000fc40007810000 */
[----:B------:R-:W-:Y:S02]  /*2f70*/  FSEL R42, R89, -INF , P4 ;  /* 0xff800000592a7808 */ /* 0x000fe40002000000 */
[----:B------:R-:W-:Y:S01]  /*2f80*/  FSEL R89, R92, -INF , P5 ;  /* 0xff8000005c597808 */ /* 0x000fe20002800000 */
[----:B------:R-:W0:Y:S01]  /*2f90*/  SHFL.BFLY PT, R11, R8, 0x2, 0x1f ;  /* 0x0c401f00080b7f89 */ /* 0x000e2200000e0000 */
[----:B------:R-:W-:-:S04]  /*2fa0*/  ISETP.GT.AND P4, PT, R46, 0x10, PT ;  /* 0x000000102e00780c */ /* 0x000fc80003f84270 */
[----:B------:R-:W-:Y:S02]  /*2fb0*/  FSEL R115, R96, -INF , P4 ;  /* 0xff80000060737808 */ /* 0x000fe40002000000 */
[----:B------:R-:W-:-:S04]  /*2fc0*/  ISETP.GT.AND P4, PT, R46, 0x18, PT ;  /* 0x000000182e00780c */ /* 0x000fc80003f84270 */
[----:B------:R-:W-:Y:S02]  /*2fd0*/  FSEL R117, R100, -INF , P4 ;  /* 0xff80000064757808 */ /* 0x000fe40002000000 */
[----:B------:R-:W-:-:S04]  /*2fe0*/  ISETP.GT.AND P4, PT, R46, 0x21, PT ;  /* 0x000000212e00780c */ /* 0x000fc80003f84270 */
[----:B------:R-:W-:Y:S02]  /*2ff0*/  FSEL R73, R73, -INF , P4 ;  /* 0xff80000049497808 */ /* 0x000fe40002000000 */
[----:B------:R-:W-:-:S04]  /*3000*/  ISETP.GT.AND P4, PT, R46, 0x29, PT ;  /* 0x000000292e00780c */ /* 0x000fc80003f84270 */
[----:B------:R-:W-:Y:S02]  /*3010*/  FSEL R77, R77, -INF , P4 ;  /* 0xff8000004d4d7808 */ /* 0x000fe40002000000 */
[----:B0-----:R-:W-:Y:S02]  /*3020*/  FMNMX.FTZ R13, R8, R11, !PT ;  /* 0x0000000b080d7209 */ /* 0x001fe40007810000 */
[----:B------:R-:W-:-:S03]  /*3030*/  ISETP.GT.AND P4, PT, R46, 0x31, PT ;  /* 0x000000312e00780c */ /* 0x000fc60003f84270 */
[----:B------:R-:W0:Y:S01]  /*3040*/  SHFL.BFLY PT, R0, R13, 0x1, 0x1f ;  /* 0x0c201f000d007f89 */ /* 0x000e2200000e0000 */
[----:B------:R-:W-:Y:S02]  /*3050*/  FSEL R81, R81, -INF , P4 ;  /* 0xff80000051517808 */ /* 0x000fe40002000000 */
[----:B------:R-:W-:-:S04]  /*3060*/  ISETP.GT.AND P4, PT, R46, 0x39, PT ;  /* 0x000000392e00780c */ /* 0x000fc80003f84270 */
[----:B------:R-:W-:Y:S02]  /*3070*/  FSEL R85, R85, -INF , P4 ;  /* 0xff80000055557808 */ /* 0x000fe40002000000 */
[----:B------:R-:W-:-:S04]  /*3080*/  ISETP.GT.AND P4, PT, R46, 0x41, PT ;  /* 0x000000412e00780c */ /* 0x000fc80003f84270 */
[----:B------:R-:W-:Y:S02]  /*3090*/  FSEL R129, R57, -INF , P4 ;  /* 0xff80000039817808 */ /* 0x000fe40002000000 */
[----:B------:R-:W-:-:S04]  /*30a0*/  ISETP.GT.AND P4, PT, R46, 0x49, PT ;  /* 0x000000492e00780c */ /* 0x000fc80003f84270 */
[----:B------:R-:W-:Y:S02]  /*30b0*/  FSEL R61, R61, -INF , P4 ;  /* 0xff8000003d3d7808 */ /* 0x000fe40002000000 */
[----:B------:R-:W-:Y:S02]  /*30c0*/  ISETP.GT.AND P4, PT, R46, 0x51, PT ;  /* 0x000000512e00780c */ /* 0x000fe40003f84270 */
[----:B0-----:R-:W-:Y:S02]  /*30d0*/  FMNMX.FTZ R0, R13, R0, !PT ;  /* 0x000000000d007209 */ /* 0x001fe40007810000 */
[----:B------:R-:W-:Y:S02]  /*30e0*/  FSEL R65, R65, -INF , P4 ;  /* 0xff80000041417808 */ /* 0x000fe40002000000 */
[----:B------:R-:W-:Y:S01]  /*30f0*/  FSETP.NEU.FTZ.AND P3, PT, R0, -INF , PT ;  /* 0xff8000000000780b */ /* 0x000fe20003f7d000 */
[----:B------:R-:W-:Y:S01]  /*3100*/  FFMA.FTZ R111, R2, R0, -8 ;  /* 0xc1000000026f7423 */ /* 0x000fe20000010000 */
[----:B------:R-:W-:-:S04]  /*3110*/  ISETP.GT.AND P4, PT, R46, 0x59, PT ;  /* 0x000000592e00780c */ /* 0x000fc80003f84270 */
[----:B------:R-:W-:Y:S02]  /*3120*/  FSEL R111, R111, RZ, P3 ;  /* 0x000000ff6f6f7208 */ /* 0x000fe40001800000 */
[----:B------:R-:W-:Y:S02]  /*3130*/  ISETP.GT.AND P3, PT, R46, RZ, PT ;  /* 0x000000ff2e00720c */ /* 0x000fe40003f64270 */
[----:B------:R-:W-:Y:S01]  /*3140*/  FSEL R69, R69, -INF , P4 ;  /* 0xff80000045457808 */ /* 0x000fe20002000000 */
[--C-:B------:R-:W-:Y:S01]  /*3150*/  FFMA.FTZ R6, R2, R90, -R111.reuse ;  /* 0x0000005a02067223 */ /* 0x100fe2000001086f */
[----:B------:R-:W-:Y:S01]  /*3160*/  FSEL R113, R88, -INF , P3 ;  /* 0xff80000058717808 */ /* 0x000fe20001800000 */
[--C-:B------:R-:W-:Y:S01]  /*3170*/  FFMA.FTZ R11, R2, R12, -R111.reuse ;  /* 0x0000000c020b7223 */ /* 0x100fe2000001086f */
[----:B------:R-:W-:Y:S01]  /*3180*/  ISETP.GT.AND P3, PT, R46, 0x9, PT ;  /* 0x000000092e00780c */ /* 0x000fe20003f64270 */
[C-C-:B------:R-:W-:Y:S01]  /*3190*/  FFMA.FTZ R8, R2.reuse, R94, -R111.reuse ;  /* 0x0000005e02087223 */ /* 0x140fe2000001086f */
[----:B------:R-:W-:Y:S01]  /*31a0*/  FMNMX.FTZ R20, R113, R42, !PT ;  /* 0x0000002a71147209 */ /* 0x000fe20007810000 */
[----:B------:R-:W-:Y:S01]  /*31b0*/  MUFU.EX2 R6, R6 ;  /* 0x0000000600067308 */ /* 0x000fe20000000800 */
[----:B------:R-:W-:Y:S01]  /*31c0*/  FSEL R93, R93, -INF , P3 ;  /* 0xff8000005d5d7808 */ /* 0x000fe20001800000 */
[C-C-:B------:R-:W-:Y:S01]  /*31d0*/  FFMA.FTZ R13, R2.reuse, R106, -R111.reuse ;  /* 0x0000006a020d7223 */ /* 0x140fe2000001086f */
[----:B------:R-:W-:Y:S01]  /*31e0*/  FMNMX.FTZ R20, R89, R20, !PT ;  /* 0x0000001459147209 */ /* 0x000fe20007810000 */
[--C-:B------:R-:W-:Y:S01]  /*31f0*/  FFMA.FTZ R58, R2, R58, -R111.reuse ;  /* 0x0000003a023a7223 */ /* 0x100fe2000001086f */
[----:B------:R-:W-:Y:S01]  /*3200*/  ISETP.GT.AND P3, PT, R46, 0x11, PT ;  /* 0x000000112e00780c */ /* 0x000fe20003f64270 */
[C-C-:B------:R-:W-:Y:S01]  /*3210*/  FFMA.FTZ R12, R2.reuse, R98, -R111.reuse ;  /* 0x00000062020c7223 */ /* 0x140fe2000001086f */
[----:B------:R-:W-:Y:S01]  /*3220*/  FMNMX.FTZ R26, R93, R20, !PT ;  /* 0x000000145d1a7209 */ /* 0x000fe20007810000 */
[----:B------:R-:W0:Y:S01]  /*3230*/  MUFU.EX2 R11, R11 ;  /* 0x0000000b000b7308 */ /* 0x000e220000000800 */
[----:B------:R-:W-:Y:S01]  /*3240*/  FSEL R97, R97, -INF , P3 ;  /* 0xff80000061617808 */ /* 0x000fe20001800000 */
[C-C-:B------:R-:W-:Y:S01]  /*3250*/  FFMA.FTZ R108, R2.reuse, R108, -R111.reuse ;  /* 0x0000006c026c7223 */ /* 0x140fe2000001086f */
[----:B------:R-:W-:Y:S01]  /*3260*/  FMNMX.FTZ R26, R115, R26, !PT ;  /* 0x0000001a731a7209 */ /* 0x000fe20007810000 */
[--C-:B------:R-:W-:Y:S01]  /*3270*/  FFMA.FTZ R14, R2, R102, -R111.reuse ;  /* 0x00000066020e7223 */ /* 0x100fe2000001086f */
[----:B------:R-:W-:Y:S01]  /*3280*/  ISETP.GT.AND P3, PT, R46, 0x19, PT ;  /* 0x000000192e00780c */ /* 0x000fe20003f64270 */
[C-C-:B------:R-:W-:Y:S01]  /*3290*/  FFMA.FTZ R21, R2.reuse, R21, -R111.reuse ;  /* 0x0000001502157223 */ /* 0x140fe2000001086f */
[----:B------:R-:W-:Y:S01]  /*32a0*/  FMNMX.FTZ R26, R97, R26, !PT ;  /* 0x0000001a611a7209 */ /* 0x000fe20007810000 */
[----:B------:R-:W-:Y:S01]  /*32b0*/  MUFU.EX2 R8, R8 ;  /* 0x0000000800087308 */ /* 0x000fe20000000800 */
[----:B------:R-:W-:Y:S01]  /*32c0*/  FSEL R101, R101, -INF , P3 ;  /* 0xff80000065657808 */ /* 0x000fe20001800000 */
[--C-:B------:R-:W-:Y:S01]  /*32d0*/  FFMA.FTZ R78, R2, R78, -R111.reuse ;  /* 0x0000004e024e7223 */ /* 0x100fe2000001086f */
[----:B------:R-:W-:Y:S01]  /*32e0*/  ISETP.GT.AND P3, PT, R46, 0x20, PT ;  /* 0x000000202e00780c */ /* 0x000fe20003f64270 */
[C-C-:B------:R-:W-:Y:S01]  /*32f0*/  FFMA.FTZ R74, R2.reuse, R74, -R111.reuse ;  /* 0x0000004a024a7223 */ /* 0x140fe2000001086f */
[----:B------:R-:W-:Y:S01]  /*3300*/  FMNMX.FTZ R26, R117, R26, !PT ;  /* 0x0000001a751a7209 */ /* 0x000fe20007810000 */
[--C-:B------:R-:W-:Y:S01]  /*3310*/  FFMA.FTZ R82, R2, R82, -R111.reuse ;  /* 0x0000005202527223 */ /* 0x100fe2000001086f */
[----:B------:R-:W-:Y:S01]  /*3320*/  FSEL R119, R72, -INF , P3 ;  /* 0xff80000048777808 */ /* 0x000fe20001800000 */
[----:B------:R-:W2:Y:S01]  /*3330*/  MUFU.EX2 R13, R13 ;  /* 0x0000000d000d7308 */ /* 0x000ea20000000800 */
[----:B------:R-:W-:Y:S01]  /*3340*/  FMNMX.FTZ R30, R101, R26, !PT ;  /* 0x0000001a651e7209 */ /* 0x000fe20007810000 */
[--C-:B------:R-:W-:Y:S01]  /*3350*/  FFMA.FTZ R27, R2, R110, -R111.reuse ;  /* 0x0000006e021b7223 */ /* 0x100fe2000001086f */
[----:B------:R-:W-:Y:S01]  /*3360*/  ISETP.GT.AND P3, PT, R46, 0x28, PT ;  /* 0x000000282e00780c */ /* 0x000fe20003f64270 */
[C-C-:B------:R-:W-:Y:S01]  /*3370*/  FFMA.FTZ R31, R2.reuse, R112, -R111.reuse ;  /* 0x00000070021f7223 */ /* 0x140fe2000001086f */
[----:B------:R-:W-:Y:S01]  /*3380*/  FMNMX.FTZ R30, R119, R30, !PT ;  /* 0x0000001e771e7209 */ /* 0x000fe20007810000 */
[--C-:B------:R-:W-:Y:S01]  /*3390*/  FFMA.FTZ R35, R2, R114, -R111.reuse ;  /* 0x0000007202237223 */ /* 0x100fe2000001086f */
[----:B------:R-:W-:Y:S01]  /*33a0*/  FSEL R121, R76, -INF , P3 ;  /* 0xff8000004c797808 */ /* 0x000fe20001800000 */
[----:B------:R-:W-:Y:S01]  /*33b0*/  MUFU.EX2 R12, R12 ;  /* 0x0000000c000c7308 */ /* 0x000fe20000000800 */
        /* <DEDUP_REMOVED lines=13> */
[----:B------:R-:W-:Y:S01]  /*3490*/  FFMA.FTZ R95, R2, R95, -R111 ;  /* 0x0000005f025f7223 */ /* 0x000fe2000001086f */
[----:B------:R-:W-:Y:S01]  /*34a0*/  FSEL R125, R84, -INF , P3 ;  /* 0xff800000547d7808 */ /* 0x000fe20001800000 */
[----:B------:R-:W-:Y:S01]  /*34b0*/  MUFU.EX2 R14, R14 ;  /* 0x0000000e000e7308 */ /* 0x000fe20000000800 */
[----:B------:R-:W-:-:S02]  /*34c0*/  FMNMX.FTZ R34, R81, R34, !PT ;  /* 0x0000002251227209 */ /* 0x000fc40007810000 */
[----:B------:R-:W-:Y:S02]  /*34d0*/  ISETP.GT.AND P3, PT, R46, 0x40, PT ;  /* 0x000000402e00780c */ /* 0x000fe40003f64270 */
[----:B------:R-:W-:Y:S02]  /*34e0*/  FMNMX.FTZ R34, R125, R34, !PT ;  /* 0x000000227d227209 */ /* 0x000fe40007810000 */
[----:B------:R-:W-:Y:S01]  /*34f0*/  FSEL R127, R56, -INF , P3 ;  /* 0xff800000387f7808 */ /* 0x000fe20001800000 */
[----:B------:R-:W-:Y:S01]  /*3500*/  MUFU.EX2 R26, R78 ;  /* 0x0000004e001a7308 */ /* 0x000fe20000000800 */
[----:B------:R-:W-:Y:S02]  /*3510*/  FMNMX.FTZ R38, R85, R34, !PT ;  /* 0x0000002255267209 */ /* 0x000fe40007810000 */
[----:B------:R-:W-:Y:S02]  /*3520*/  ISETP.GT.AND P3, PT, R46, 0x48, PT ;  /* 0x000000482e00780c */ /* 0x000fe40003f64270 */
[----:B------:R-:W-:-:S02]  /*3530*/  FMNMX.FTZ R38, R127, R38, !PT ;  /* 0x000000267f267209 */ /* 0x000fc40007810000 */
[----:B------:R-:W-:Y:S01]  /*3540*/  FSEL R131, R60, -INF , P3 ;  /* 0xff8000003c837808 */ /* 0x000fe20001800000 */
[----:B------:R-:W3:Y:S01]  /*3550*/  MUFU.EX2 R21, R21 ;  /* 0x0000001500157308 */ /* 0x000ee20000000800 */
[----:B------:R-:W-:Y:S02]  /*3560*/  FMNMX.FTZ R38, R129, R38, !PT ;  /* 0x0000002681267209 */ /* 0x000fe40007810000 */
[----:B------:R-:W-:Y:S02]  /*3570*/  ISETP.GT.AND P3, PT, R46, 0x50, PT ;  /* 0x000000502e00780c */ /* 0x000fe40003f64270 */
[----:B------:R-:W-:Y:S02]  /*3580*/  FMNMX.FTZ R38, R131, R38, !PT ;  /* 0x0000002683267209 */ /* 0x000fe40007810000 */
[----:B------:R-:W-:Y:S01]  /*3590*/  FSEL R133, R64, -INF , P3 ;  /* 0xff80000040857808 */ /* 0x000fe20001800000 */
[----:B------:R-:W-:Y:S01]  /*35a0*/  MUFU.EX2 R20, R74 ;  /* 0x0000004a00147308 */ /* 0x000fe20000000800 */
[----:B------:R-:W-:-:S02]  /*35b0*/  FMNMX.FTZ R50, R61, R38, !PT ;  /* 0x000000263d327209 */ /* 0x000fc40007810000 */
[----:B------:R-:W-:Y:S02]  /*35c0*/  ISETP.GT.AND P3, PT, R46, 0x58, PT ;  /* 0x000000582e00780c */ /* 0x000fe40003f64270 */
[----:B------:R-:W-:Y:S02]  /*35d0*/  FMNMX.FTZ R50, R133, R50, !PT ;  /* 0x0000003285327209 */ /* 0x000fe40007810000 */
[----:B------:R-:W-:Y:S01]  /*35e0*/  FSEL R135, R68, -INF , P3 ;  /* 0xff80000044877808 */ /* 0x000fe20001800000 */
[----:B------:R4:W-:Y:S01]  /*35f0*/  MUFU.EX2 R38, R58 ;  /* 0x0000003a00267308 */ /* 0x0009e20000000800 */
[----:B------:R-:W-:Y:S02]  /*3600*/  FMNMX.FTZ R50, R65, R50, !PT ;  /* 0x0000003241327209 */ /* 0x000fe40007810000 */
[----:B------:R-:W-:Y:S02]  /*3610*/  ISETP.GT.AND P3, PT, R46, 0x60, PT ;  /* 0x000000602e00780c */ /* 0x000fe40003f64270 */
[----:B------:R-:W-:-:S02]  /*3620*/  FMNMX.FTZ R50, R135, R50, !PT ;  /* 0x0000003287327209 */ /* 0x000fc40007810000 */
[----:B------:R-:W-:Y:S01]  /*3630*/  ISETP.GT.AND P4, PT, R46, 0x61, PT ;  /* 0x000000612e00780c */ /* 0x000fe20003f84270 */
[----:B------:R-:W-:Y:S01]  /*3640*/  MUFU.EX2 R30, R82 ;  /* 0x00000052001e7308 */ /* 0x000fe20000000800 */
[----:B------:R-:W-:Y:S01]  /*3650*/  FSEL R137, R40, -INF , P3 ;  /* 0xff80000028897808 */ /* 0x000fe20001800000 */
[----:B----4-:R-:W-:Y:S01]  /*3660*/  IMAD.U32 R58, RZ, RZ, UR40 ;  /* 0x00000028ff3a7e24 */ /* 0x010fe2000f8e00ff */
[----:B------:R-:W-:Y:S01]  /*3670*/  FMNMX.FTZ R50, R69, R50, !PT ;  /* 0x0000003245327209 */ /* 0x000fe20007810000 */
[--C-:B------:R-:W-:Y:S01]  /*3680*/  FFMA.FTZ R40, R2, R62, -R111.reuse ;  /* 0x0000003e02287223 */ /* 0x100fe2000001086f */
[----:B------:R-:W-:Y:S01]  /*3690*/  ISETP.GT.AND P3, PT, R46, 0x68, PT ;  /* 0x000000682e00780c */ /* 0x000fe20003f64270 */
[----:B------:R-:W-:Y:S01]  /*36a0*/  @!P0 VIADD R58, R58, 0x33440 ;  /* 0x000334403a3a8836 */ /* 0x000fe20000000000 */
[----:B------:R-:W-:Y:S01]  /*36b0*/  FSEL R139, R41, -INF , P4 ;  /* 0xff800000298b7808 */ /* 0x000fe20002000000 */
[----:B------:R-:W-:Y:S01]  /*36c0*/  FFMA.FTZ R41, R2, R66, -R111 ;  /* 0x0000004202297223 */ /* 0x000fe2000001086f */
[----:B------:R-:W-:Y:S01]  /*36d0*/  FMNMX.FTZ R50, R137, R50, !PT ;  /* 0x0000003289327209 */ /* 0x000fe20007810000 */
[----:B------:R-:W-:Y:S01]  /*36e0*/  MUFU.EX2 R27, R27 ;  /* 0x0000001b001b7308 */ /* 0x000fe20000000800 */
[----:B------:R-:W-:-:S02]  /*36f0*/  ISETP.GT.AND P4, PT, R46, 0x69, PT ;  /* 0x000000692e00780c */ /* 0x000fc40003f84270 */
[----:B------:R-:W-:Y:S01]  /*3700*/  FSEL R141, R44, -INF , P3 ;  /* 0xff8000002c8d7808 */ /* 0x000fe20001800000 */
[----:B------:R-:W-:Y:S01]  /*3710*/  FFMA.FTZ R44, R2, R109, -R111 ;  /* 0x0000006d022c7223 */ /* 0x000fe2000001086f */
[----:B------:R-:W-:Y:S02]  /*3720*/  FMNMX.FTZ R50, R139, R50, !PT ;  /* 0x000000328b327209 */ /* 0x000fe40007810000 */
[C---:B------:R-:W-:Y:S01]  /*3730*/  ISETP.GT.AND P3, PT, R46.reuse, 0x70, PT ;  /* 0x000000702e00780c */ /* 0x040fe20003f64270 */
[----:B------:R-:W-:Y:S01]  /*3740*/  MUFU.EX2 R31, R31 ;  /* 0x0000001f001f7308 */ /* 0x000fe20000000800 */
[----:B------:R-:W-:Y:S02]  /*3750*/  FSEL R143, R45, -INF , P4 ;  /* 0xff8000002d8f7808 */ /* 0x000fe40002000000 */
[----:B------:R-:W-:Y:S02]  /*3760*/  FMNMX.FTZ R50, R141, R50, !PT ;  /* 0x000000328d327209 */ /* 0x000fe40007810000 */
[----:B------:R-:W-:-:S02]  /*3770*/  ISETP.GT.AND P4, PT, R46, 0x71, PT ;  /* 0x000000712e00780c */ /* 0x000fc40003f84270 */
[----:B------:R-:W-:Y:S01]  /*3780*/  FSEL R145, R48, -INF , P3 ;  /* 0xff80000030917808 */ /* 0x000fe20001800000 */
[----:B------:R-:W-:Y:S01]  /*3790*/  MUFU.EX2 R35, R35 ;  /* 0x0000002300237308 */ /* 0x000fe20000000800 */
[----:B------:R-:W-:Y:S01]  /*37a0*/  FMNMX.FTZ R50, R143, R50, !PT ;  /* 0x000000328f327209 */ /* 0x000fe20007810000 */
[--C-:B------:R-:W-:Y:S01]  /*37b0*/  FFMA.FTZ R48, R2, R71, -R111.reuse ;  /* 0x0000004702307223 */ /* 0x100fe2000001086f */
[----:B------:R-:W-:Y:S02]  /*37c0*/  ISETP.GT.AND P3, PT, R46, 0x78, PT ;  /* 0x000000782e00780c */ /* 0x000fe40003f64270 */
        /* <DEDUP_REMOVED lines=8> */
[----:B------:R-:W-:Y:S02]  /*3850*/  CS2R R90, SRZ ;  /* 0x00000000005a7805 */ /* 0x000fe4000001ff00 */
[----:B------:R-:W-:Y:S01]  /*3860*/  FSEL R109, R53, -INF , P4 ;  /* 0xff800000356d7808 */ /* 0x000fe20002000000 */
[----:B------:R-:W4:Y:S01]  /*3870*/  MUFU.EX2 R39, R39 ;  /* 0x0000002700277308 */ /* 0x000f220000000800 */
[----:B------:R-:W-:Y:S02]  /*3880*/  ISETP.GT.AND P3, PT, R46, 0x80, PT ;  /* 0x000000802e00780c */ /* 0x000fe40003f64270 */
[----:B------:R-:W-:-:S02]  /*3890*/  FMNMX.FTZ R50, R149, R50, !PT ;  /* 0x0000003295327209 */ /* 0x000fc40007810000 */
[----:B------:R-:W-:Y:S02]  /*38a0*/  ISETP.GT.AND P4, PT, R46, 0x81, PT ;  /* 0x000000812e00780c */ /* 0x000fe40003f84270 */
[----:B------:R-:W-:Y:S01]  /*38b0*/  FSEL R151, R24, -INF , P3 ;  /* 0xff80000018977808 */ /* 0x000fe20001800000 */
[--C-:B------:R-:W-:Y:S01]  /*38c0*/  FFMA.FTZ R24, R2, R107, -R111.reuse ;  /* 0x0000006b02187223 */ /* 0x100fe2000001086f */
[----:B------:R-:W-:Y:S01]  /*38d0*/  FMNMX.FTZ R50, R109, R50, !PT ;  /* 0x000000326d327209 */ /* 0x000fe20007810000 */
[----:B------:R-:W-:Y:S01]  /*38e0*/  MUFU.EX2 R43, R43 ;  /* 0x0000002b002b7308 */ /* 0x000fe20000000800 */
[----:B------:R-:W-:Y:S02]  /*38f0*/  ISETP.GT.AND P3, PT, R46, 0x88, PT ;  /* 0x000000882e00780c */ /* 0x000fe40003f64270 */
[----:B------:R-:W-:Y:S01]  /*3900*/  FSEL R107, R25, -INF , P4 ;  /* 0xff800000196b7808 */ /* 0x000fe20002000000 */
[----:B------:R-:W-:Y:S01]  /*3910*/  FFMA.FTZ R25, R2, R103, -R111 ;  /* 0x0000006702197223 */ /* 0x000fe2000001086f */
[----:B------:R-:W-:-:S02]  /*3920*/  FMNMX.FTZ R50, R151, R50, !PT ;  /* 0x0000003297327209 */ /* 0x000fc40007810000 */
[----:B------:R-:W-:Y:S01]  /*3930*/  ISETP.GT.AND P4, PT, R46, 0x89, PT ;  /* 0x000000892e00780c */ /* 0x000fe20003f84270 */
[----:B------:R-:W-:Y:S01]  /*3940*/  MUFU.EX2 R40, R40 ;  /* 0x0000002800287308 */ /* 0x000fe20000000800 */
[----:B------:R-:W-:Y:S01]  /*3950*/  FSEL R153, R28, -INF , P3 ;  /* 0xff8000001c997808 */ /* 0x000fe20001800000 */
[--C-:B------:R-:W-:Y:S01]  /*3960*/  FFMA.FTZ R28, R2, R83, -R111.reuse ;  /* 0x00000053021c7223 */ /* 0x100fe2000001086f */
[----:B------:R-:W-:Y:S02]  /*3970*/  FMNMX.FTZ R50, R107, R50, !PT ;  /* 0x000000326b327209 */ /* 0x000fe40007810000 */
[----:B------:R-:W-:Y:S02]  /*3980*/  ISETP.GT.AND P3, PT, R46, 0x90, PT ;  /* 0x000000902e00780c */ /* 0x000fe40003f64270 */
[----:B------:R-:W-:Y:S01]  /*3990*/  FSEL R103, R29, -INF , P4 ;  /* 0xff8000001d677808 */ /* 0x000fe20002000000 */
[----:B------:R-:W-:Y:S01]  /*39a0*/  FFMA.FTZ R29, R2, R63, -R111 ;  /* 0x0000003f021d7223 */ /* 0x000fe2000001086f */
[----:B------:R-:W-:Y:S01]  /*39b0*/  FMNMX.FTZ R50, R153, R50, !PT ;  /* 0x0000003299327209 */ /* 0x000fe20007810000 */
[----:B------:R-:W5:Y:S01]  /*39c0*/  MUFU.EX2 R45, R120 ;  /* 0x00000078002d7308 */ /* 0x000f620000000800 */
[----:B------:R-:W-:-:S02]  /*39d0*/  ISETP.GT.AND P4, PT, R46, 0x91, PT ;  /* 0x000000912e00780c */ /* 0x000fc40003f84270 */
[----:B------:R-:W-:Y:S01]  /*39e0*/  FSEL R155, R32, -INF , P3 ;  /* 0xff800000209b7808 */ /* 0x000fe20001800000 */
[--C-:B------:R-:W-:Y:S01]  /*39f0*/  FFMA.FTZ R32, R2, R3, -R111.reuse ;  /* 0x0000000302207223 */ /* 0x100fe2000001086f */
[----:B------:R-:W-:Y:S02]  /*3a00*/  FMNMX.FTZ R50, R103, R50, !PT ;  /* 0x0000003267327209 */ /* 0x000fe40007810000 */
[----:B------:R-:W-:Y:S01]  /*3a10*/  ISETP.GT.AND P3, PT, R46, 0x98, PT ;  /* 0x000000982e00780c */ /* 0x000fe20003f64270 */
[----:B------:R-:W-:Y:S01]  /*3a20*/  MUFU.EX2 R41, R41 ;  /* 0x0000002900297308 */ /* 0x000fe20000000800 */
[----:B------:R-:W-:Y:S01]  /*3a30*/  FSEL R83, R33, -INF , P4 ;  /* 0xff80000021537808 */ /* 0x000fe20002000000 */
[--C-:B------:R-:W-:Y:S01]  /*3a40*/  FFMA.FTZ R33, R2, R59, -R111.reuse ;  /* 0x0000003b02217223 */ /* 0x100fe2000001086f */
[----:B------:R-:W-:Y:S02]  /*3a50*/  FMNMX.FTZ R50, R155, R50, !PT ;  /* 0x000000329b327209 */ /* 0x000fe40007810000 */
[----:B------:R-:W-:Y:S01]  /*3a60*/  ISETP.GT.AND P4, PT, R46, 0x99, PT ;  /* 0x000000992e00780c */ /* 0x000fe20003f84270 */
[----:B------:R-:W-:Y:S01]  /*3a70*/  FFMA.FTZ R46, R2, R67, -R111 ;  /* 0x00000043022e7223 */ /* 0x000fe2000001086f */
[----:B------:R-:W-:Y:S01]  /*3a80*/  FSEL R157, R36, -INF , P3 ;  /* 0xff800000249d7808 */ /* 0x000fe20001800000 */
[----:B0-----:R-:W-:Y:S01]  /*3a90*/  FADD.FTZ R67, R6, R11 ;  /* 0x0000000b06437221 */ /* 0x001fe20000010000 */
[----:B------:R-:W-:Y:S01]  /*3aa0*/  FMNMX.FTZ R50, R83, R50, !PT ;  /* 0x0000003253327209 */ /* 0x000fe20007810000 */
[----:B------:R-:W-:Y:S01]  /*3ab0*/  MUFU.EX2 R44, R44 ;  /* 0x0000002c002c7308 */ /* 0x000fe20000000800 */
[----:B------:R-:W-:Y:S01]  /*3ac0*/  FSEL R63, R37, -INF , P4 ;  /* 0xff800000253f7808 */ /* 0x000fe20002000000 */
[C-C-:B------:R-:W-:Y:S01]  /*3ad0*/  FFMA.FTZ R36, R2.reuse, R47, -R111.reuse ;  /* 0x0000002f02247223 */ /* 0x140fe2000001086f */
[----:B------:R-:W-:Y:S01]  /*3ae0*/  FMNMX.FTZ R50, R157, R50, !PT ;  /* 0x000000329d327209 */ /* 0x000fe20007810000 */
[C-C-:B------:R-:W-:Y:S01]  /*3af0*/  FFMA.FTZ R47, R2.reuse, R75, -R111.reuse ;  /* 0x0000004b022f7223 */ /* 0x140fe2000001086f */
[----:B------:R-:W-:Y:S01]  /*3b00*/  @!P0 PRMT R58, RZ, 0x654, R58 ;  /* 0x00000654ff3a8816 */ /* 0x000fe2000000003a */
[C-C-:B------:R-:W-:Y:S01]  /*3b10*/  FFMA.FTZ R37, R2.reuse, R51, -R111.reuse ;  /* 0x0000003302257223 */ /* 0x140fe2000001086f */
[----:B------:R-:W-:Y:S01]  /*3b20*/  FMNMX.FTZ R50, R63, R50, !PT ;  /* 0x000000323f327209 */ /* 0x000fe20007810000 */
[----:B------:R-:W-:Y:S01]  /*3b30*/  MUFU.EX2 R24, R24 ;  /* 0x0000001800187308 */ /* 0x000fe20000000800 */
[----:B------:R0:W-:Y:S01]  /*3b40*/  @!P0 SYNCS.ARRIVE.TRANS64.RED.A1T0 RZ, [R58+URZ], RZ ;  /* 0x000000ff3aff89a7 */ /* 0x0001e2000810043f */
[----:B--2---:R-:W-:Y:S01]  /*3b50*/  F2FP.SATFINITE.E4M3.F32.PACK_AB_MERGE_C R217, R13, R8, RZ ;  /* 0x000000080dd9723e */ /* 0x004fe200048070ff */
[----:B------:R-:W-:Y:S01]  /*3b60*/  FFMA.FTZ R51, R2, R87, -R111 ;  /* 0x0000005702337223 */ /* 0x000fe2000001086f */
[----:B------:R-:W2:Y:S01]  /*3b70*/  SHFL.BFLY PT, R3, R50, 0x2, 0x1f ;  /* 0x0c401f0032037f89 */ /* 0x000ea200000e0000 */
[----:B---3--:R-:W-:-:S02]  /*3b80*/  F2FP.SATFINITE.E4M3.F32.PACK_AB_MERGE_C R219, R21, R14, RZ ;  /* 0x0000000e15db723e */ /* 0x008fc400048070ff */
[----:B----4-:R-:W-:Y:S01]  /*3b90*/  F2FP.SATFINITE.E4M3.F32.PACK_AB_MERGE_C R215, R39, R34, RZ ;  /* 0x0000002227d7723e */ /* 0x010fe200048070ff */
[----:B------:R-:W3:Y:S01]  /*3ba0*/  MUFU.EX2 R25, R25 ;  /* 0x0000001900197308 */ /* 0x000ee20000000800 */
[----:B0-----:R-:W-:Y:S01]  /*3bb0*/  FADD.FTZ R58, R8, R67 ;  /* 0x00000043083a7221 */ /* 0x001fe20000010000 */
[----:B------:R-:W-:Y:S02]  /*3bc0*/  F2FP.SATFINITE.E4M3.F32.PACK_AB_MERGE_C R217, R11, R6, R217 ;  /* 0x000000060bd9723e */ /* 0x000fe400048070d9 */
[----:B------:R-:W-:Y:S02]  /*3bd0*/  F2FP.SATFINITE.E4M3.F32.PACK_AB_MERGE_C R213, R31, R26, RZ ;  /* 0x0000001a1fd5723e */ /* 0x000fe400048070ff */
[----:B------:R-:W-:Y:S02]  /*3be0*/  F2FP.SATFINITE.E4M3.F32.PACK_AB_MERGE_C R219, R15, R12, R219 ;  /* 0x0000000c0fdb723e */ /* 0x000fe400048070db */
[----:B------:R-:W-:Y:S01]  /*3bf0*/  MUFU.EX2 R28, R28 ;  /* 0x0000001c001c7308 */ /* 0x000fe20000000800 */
[----:B------:R-:W-:-:S02]  /*3c00*/  F2FP.SATFINITE.E4M3.F32.PACK_AB_MERGE_C R213, R27, R20, R213 ;  /* 0x000000141bd5723e */ /* 0x000fc400048070d5 */
[----:B-----5:R-:W-:Y:S02]  /*3c10*/  F2FP.SATFINITE.E4M3.F32.PACK_AB_MERGE_C R209, R45, R40, RZ ;  /* 0x000000282dd1723e */ /* 0x020fe400048070ff */
[----:B------:R-:W-:Y:S02]  /*3c20*/  F2FP.SATFINITE.E4M3.F32.PACK_AB_MERGE_C R215, R35, R30, R215 ;  /* 0x0000001e23d7723e */ /* 0x000fe400048070d7 */
[----:B------:R-:W-:Y:S01]  /*3c30*/  F2FP.SATFINITE.E4M3.F32.PACK_AB_MERGE_C R209, R43, R38, R209 ;  /* 0x000000262bd1723e */ /* 0x000fe200048070d1 */
[----:B------:R-:W-:Y:S01]  /*3c40*/  MUFU.EX2 R29, R29 ;  /* 0x0000001d001d7308 */ /* 0x000fe20000000800 */
[----:B---3--:R-:W-:Y:S02]  /*3c50*/  F2FP.SATFINITE.E4M3.F32.PACK_AB_MERGE_C R211, R25, R24, RZ ;  /* 0x0000001819d3723e */ /* 0x008fe400048070ff */
[----:B--2---:R-:W-:Y:S01]  /*3c60*/  FMNMX.FTZ R53, R50, R3, !PT ;  /* 0x0000000332357209 */ /* 0x004fe20007810000 */
[----:B------:R-:W-:Y:S01]  /*3c70*/  FFMA.FTZ R50, R2, R79, -R111 ;  /* 0x0000004f02327223 */ /* 0x000fe2000001086f */
[----:B------:R-:W-:-:S03]  /*3c80*/  F2FP.SATFINITE.E4M3.F32.PACK_AB_MERGE_C R211, R44, R41, R211 ;  /* 0x000000292cd3723e */ /* 0x000fc600048070d3 */
[----:B------:R-:W-:Y:S01]  /*3c90*/  MUFU.EX2 R32, R32 ;  /* 0x0000002000207308 */ /* 0x000fe20000000800 */
[----:B------:R-:W0:Y:S07]  /*3ca0*/  SHFL.BFLY PT, R54, R53, 0x1, 0x1f ;  /* 0x0c201f0035367f89 */ /* 0x000e2e00000e0000 */
[----:B------:R-:W2:Y:S08]  /*3cb0*/  MUFU.EX2 R33, R33 ;  /* 0x0000002100217308 */ /* 0x000eb00000000800 */
[----:B------:R-:W-:Y:S08]  /*3cc0*/  MUFU.EX2 R46, R46 ;  /* 0x0000002e002e7308 */ /* 0x000ff00000000800 */
[----:B------:R-:W-:Y:S01]  /*3cd0*/  MUFU.EX2 R47, R47 ;  /* 0x0000002f002f7308 */ /* 0x000fe20000000800 */
[----:B0-----:R-:W-:Y:S01]  /*3ce0*/  FMNMX.FTZ R3, R53, R54, !PT ;  /* 0x0000003635037209 */ /* 0x001fe20007810000 */
[----:B------:R-:W-:Y:S01]  /*3cf0*/  FFMA.FTZ R54, R2, R105, -R111 ;  /* 0x0000006902367223 */ /* 0x000fe2000001086f */
[----:B--2---:R-:W-:-:S02]  /*3d00*/  F2FP.SATFINITE.E4M3.F32.PACK_AB_MERGE_C R205, R33, R32, RZ ;  /* 0x0000002021cd723e */ /* 0x004fc400048070ff */
[----:B------:R-:W-:Y:S02]  /*3d10*/  CS2R R110, SRZ ;  /* 0x00000000006e7805 */ /* 0x000fe4000001ff00 */
[----:B------:R-:W-:Y:S01]  /*3d20*/  FSETP.NEU.FTZ.AND P3, PT, R3, -INF , PT ;  /* 0xff8000000300780b */ /* 0x000fe20003f7d000 */
[----:B------:R-:W-:Y:S01]  /*3d30*/  FFMA.FTZ R55, R2, R3, -8 ;  /* 0xc100000002377423 */ /* 0x000fe20000010003 */
[----:B------:R-:W-:Y:S01]  /*3d40*/  F2FP.SATFINITE.E4M3.F32.PACK_AB_MERGE_C R205, R29, R28, R205 ;  /* 0x0000001c1dcd723e */ /* 0x000fe200048070cd */
[----:B------:R-:W-:Y:S03]  /*3d50*/  MUFU.EX2 R36, R36 ;  /* 0x0000002400247308 */ /* 0x000fe60000000800 */
[----:B------:R-:W-:-:S05]  /*3d60*/  FSEL R60, R55, RZ, P3 ;  /* 0x000000ff373c7208 */ /* 0x000fca0001800000 */
        /* <DEDUP_REMOVED lines=14> */
[----:B------:R-:W0:Y:S01]  /*3e50*/  MUFU.EX2 R57, R57 ;  /* 0x0000003900397308 */ /* 0x000e220000000800 */
[C-C-:B------:R-:W-:Y:S01]  /*3e60*/  FFMA.FTZ R77, R2.reuse, R77, -R60.reuse ;  /* 0x0000004d024d7223 */ /* 0x140fe2000001083c */
[C-C-:B------:R-:W-:Y:S01]  /*3e70*/  FFMA.FTZ R123, R2.reuse, R123, -R60.reuse ;  /* 0x0000007b027b7223 */ /* 0x140fe2000001083c */
[C-C-:B------:R-:W-:Y:S01]  /*3e80*/  FFMA.FTZ R81, R2.reuse, R81, -R60.reuse ;  /* 0x0000005102517223 */ /* 0x140fe2000001083c */
[C-C-:B------:R-:W-:Y:S01]  /*3e90*/  FFMA.FTZ R125, R2.reuse, R125, -R60.reuse ;  /* 0x0000007d027d7223 */ /* 0x140fe2000001083c */
[C-C-:B------:R-:W-:Y:S01]  /*3ea0*/  FFMA.FTZ R85, R2.reuse, R85, -R60.reuse ;  /* 0x0000005502557223 */ /* 0x140fe2000001083c */
[C-C-:B------:R-:W-:Y:S01]  /*3eb0*/  FFMA.FTZ R127, R2.reuse, R127, -R60.reuse ;  /* 0x0000007f027f7223 */ /* 0x140fe2000001083c */
[C-C-:B------:R-:W-:Y:S01]  /*3ec0*/  FFMA.FTZ R129, R2.reuse, R129, -R60.reuse ;  /* 0x0000008102817223 */ /* 0x140fe2000001083c */
[----:B------:R-:W2:Y:S01]  /*3ed0*/  MUFU.EX2 R89, R89 ;  /* 0x0000005900597308 */ /* 0x000ea20000000800 */
[C-C-:B------:R-:W-:Y:S01]  /*3ee0*/  FFMA.FTZ R131, R2.reuse, R131, -R60.reuse ;  /* 0x0000008302837223 */ /* 0x140fe2000001083c */
[C-C-:B------:R-:W-:Y:S01]  /*3ef0*/  FFMA.FTZ R133, R2.reuse, R133, -R60.reuse ;  /* 0x0000008502857223 */ /* 0x140fe2000001083c */
[C-C-:B------:R-:W-:Y:S01]  /*3f00*/  FFMA.FTZ R135, R2.reuse, R135, -R60.reuse ;  /* 0x0000008702877223 */ /* 0x140fe2000001083c */
[C-C-:B------:R-:W-:Y:S01]  /*3f10*/  FFMA.FTZ R69, R2.reuse, R69, -R60.reuse ;  /* 0x0000004502457223 */ /* 0x140fe2000001083c */
[C-C-:B------:R-:W-:Y:S01]  /*3f20*/  FFMA.FTZ R137, R2.reuse, R137, -R60.reuse ;  /* 0x0000008902897223 */ /* 0x140fe2000001083c */
[C-C-:B------:R-:W-:Y:S01]  /*3f30*/  FFMA.FTZ R139, R2.reuse, R139, -R60.reuse ;  /* 0x0000008b028b7223 */ /* 0x140fe2000001083c */
[--C-:B------:R-:W-:Y:S01]  /*3f40*/  FFMA.FTZ R141, R2, R141, -R60.reuse ;  /* 0x0000008d028d7223 */ /* 0x100fe2000001083c */
[----:B------:R3:W4:Y:S01]  /*3f50*/  MUFU.EX2 R62, R93 ;  /* 0x0000005d003e7308 */ /* 0x0007220000000800 */
[----:B0-----:R-:W-:Y:S01]  /*3f60*/  FADD.FTZ R80, R56, R57 ;  /* 0x0000003938507221 */ /* 0x001fe20000010000 */
        /* <DEDUP_REMOVED lines=13> */
[----:B------:R-:W-:Y:S01]  /*4040*/  FFMA.FTZ R60, R2, R63, -R60 ;  /* 0x0000003f023c7223 */ /* 0x000fe2000001083c */
[----:B------:R5:W1:Y:S01]  /*4050*/  MUFU.EX2 R64, R97 ;  /* 0x0000006100407308 */ /* 0x000a620000000800 */
[----:B---3--:R-:W-:-:S02]  /*4060*/  CS2R R92, SRZ ;  /* 0x00000000005c7805 */ /* 0x008fc4000001ff00 */
[----:B------:R-:W-:Y:S02]  /*4070*/  CS2R R112, SRZ ;  /* 0x0000000000707805 */ /* 0x000fe4000001ff00 */
[----:B------:R-:W-:-:S03]  /*4080*/  CS2R R118, SRZ ;  /* 0x0000000000767805 */ /* 0x000fc6000001ff00 */
[----:B------:R3:W-:Y:S01]  /*4090*/  MUFU.EX2 R78, R65 ;  /* 0x00000041004e7308 */ /* 0x0007e20000000800 */
[----:B-----5:R-:W-:-:S07]  /*40a0*/  CS2R R96, SRZ ;  /* 0x0000000000607805 */ /* 0x020fce000001ff00 */
[----:B------:R-:W5:Y:S01]  /*40b0*/  MUFU.EX2 R117, R117 ;  /* 0x0000007500757308 */ /* 0x000f620000000800 */
[----:B---3--:R-:W-:-:S04]  /*40c0*/  FADD.FTZ R65, R13, R58 ;  /* 0x0000003a0d417221 */ /* 0x008fc80000010000 */
[----:B------:R-:W-:-:S03]  /*40d0*/  FADD.FTZ R82, R12, R65 ;  /* 0x000000410c527221 */ /* 0x000fc60000010000 */
[----:B------:R2:W-:Y:S01]  /*40e0*/  MUFU.EX2 R76, R61 ;  /* 0x0000003d004c7308 */ /* 0x0005e20000000800 */
[----:B------:R-:W-:Y:S02]  /*40f0*/  FADD.FTZ R65, R15, R82 ;  /* 0x000000520f417221 */ /* 0x000fe40000010000 */
[----:B------:R-:W3:Y:S05]  /*4100*/  @P2 LDC R15, c[0x0][0x44c] ;  /* 0x00011300ff0f2b82 */ /* 0x000eea0000000800 */
[----:B------:R5:W5:Y:S01]  /*4110*/  MUFU.EX2 R66, R101 ;  /* 0x0000006500427308 */ /* 0x000b620000000800 */
[----:B--2---:R-:W-:-:S04]  /*4120*/  FADD.FTZ R61, R89, R80 ;  /* 0x00000050593d7221 */ /* 0x004fc80000010000 */
[C---:B----4-:R-:W-:Y:S01]  /*4130*/  FADD.FTZ R80, R62.reuse, R61 ;  /* 0x0000003d3e507221 */ /* 0x050fe20000010000 */
[----:B------:R-:W-:Y:S02]  /*4140*/  F2FP.SATFINITE.E4M3.F32.PACK_AB_MERGE_C R62, R62, R89, RZ ;  /* 0x000000593e3e723e */ /* 0x000fe400048070ff */
[----:B------:R-:W-:Y:S01]  /*4150*/  CS2R R88, SRZ ;  /* 0x0000000000587805 */ /* 0x000fe2000001ff00 */
[----:B------:R-:W2:Y:S01]  /*4160*/  MUFU.EX2 R42, R42 ;  /* 0x0000002a002a7308 */ /* 0x000ea20000000800 */
[----:B0-----:R-:W-:Y:S01]  /*4170*/  FADD.FTZ R61, R115, R80 ;  /* 0x00000050733d7221 */ /* 0x001fe20000010000 */
[----:B------:R-:W-:Y:S01]  /*4180*/  FADD.FTZ R80, R14, R65 ;  /* 0x000000410e507221 */ /* 0x000fe20000010000 */
[----:B------:R-:W-:Y:S02]  /*4190*/  F2FP.SATFINITE.E4M3.F32.PACK_AB_MERGE_C R216, R57, R56, R62 ;  /* 0x0000003839d8723e */ /* 0x000fe4000480703e */
[----:B------:R-:W-:Y:S01]  /*41a0*/  CS2R R56, SRZ ;  /* 0x0000000000387805 */ /* 0x000fe2000001ff00 */
[----:B-1----:R-:W-:Y:S01]  /*41b0*/  FADD.FTZ R82, R64, R61 ;  /* 0x0000003d40527221 */ /* 0x002fe20000010000 */
[----:B------:R-:W-:Y:S01]  /*41c0*/  FADD.FTZ R65, R21, R80 ;  /* 0x0000005015417221 */ /* 0x000fe20000010000 */
[----:B------:R-:W-:Y:S01]  /*41d0*/  CS2R R62, SRZ ;  /* 0x00000000003e7805 */ /* 0x000fe2000001ff00 */
[----:B------:R-:W0:Y:S01]  /*41e0*/  MUFU.EX2 R59, R59 ;  /* 0x0000003b003b7308 */ /* 0x000e220000000800 */
[----:B-----5:R-:W-:Y:S01]  /*41f0*/  FADD.FTZ R61, R117, R82 ;  /* 0x00000052753d7221 */ /* 0x020fe20000010000 */
[----:B------:R-:W-:Y:S01]  /*4200*/  FADD.FTZ R82, R20, R65 ;  /* 0x0000004114527221 */ /* 0x000fe20000010000 */
[----:B------:R-:W-:-:S02]  /*4210*/  CS2R R100, SRZ ;  /* 0x0000000000647805 */ /* 0x000fc4000001ff00 */
[C---:B------:R-:W-:Y:S01]  /*4220*/  FADD.FTZ R61, R66.reuse, R61 ;  /* 0x0000003d423d7221 */ /* 0x040fe20000010000 */
[----:B------:R-:W-:Y:S01]  /*4230*/  FADD.FTZ R65, R27, R82 ;  /* 0x000000521b417221 */ /* 0x000fe20000010000 */
[----:B------:R-:W-:Y:S01]  /*4240*/  F2FP.SATFINITE.E4M3.F32.PACK_AB_MERGE_C R66, R66, R117, RZ ;  /* 0x000000754242723e */ /* 0x000fe200048070ff */
[----:B------:R-:W1:Y:S01]  /*4250*/  MUFU.EX2 R121, R121 ;  /* 0x0000007900797308 */ /* 0x000e620000000800 */
[----:B--2---:R-:W-:Y:S01]  /*4260*/  FADD.FTZ R82, R42, R61 ;  /* 0x0000003d2a527221 */ /* 0x004fe20000010000 */
[----:B------:R-:W-:Y:S01]  /*4270*/  FADD.FTZ R86, R26, R65 ;  /* 0x000000411a567221 */ /* 0x000fe20000010000 */
[----:B------:R-:W-:Y:S02]  /*4280*/  F2FP.SATFINITE.E4M3.F32.PACK_AB_MERGE_C R218, R64, R115, R66 ;  /* 0x0000007340da723e */ /* 0x000fe40004807042 */
[----:B------:R-:W-:Y:S02]  /*4290*/  CS2R R66, SRZ ;  /* 0x0000000000427805 */ /* 0x000fe4000001ff00 */
[----:B------:R-:W-:Y:S01]  /*42a0*/  CS2R R114, SRZ ;  /* 0x0000000000727805 */ /* 0x000fe2000001ff00 */
[----:B------:R-:W-:Y:S01]  /*42b0*/  FADD.FTZ R65, R31, R86 ;  /* 0x000000561f417221 */ /* 0x000fe20000010000 */
[----:B------:R-:W-:Y:S01]  /*42c0*/  CS2R R86, SRZ ;  /* 0x0000000000567805 */ /* 0x000fe2000001ff00 */
[----:B------:R-:W2:Y:S01]  /*42d0*/  MUFU.EX2 R68, R77 ;  /* 0x0000004d00447308 */ /* 0x000ea20000000800 */
[----:B0-----:R-:W-:Y:S01]  /*42e0*/  FADD.FTZ R84, R59, R82 ;  /* 0x000000523b547221 */ /* 0x001fe20000010000 */
[----:B------:R-:W-:-:S06]  /*42f0*/  CS2R R116, SRZ ;  /* 0x0000000000747805 */ /* 0x000fcc000001ff00 */
[----:B------:R-:W0:Y:S01]  /*4300*/  MUFU.EX2 R123, R123 ;  /* 0x0000007b007b7308 */ /* 0x000e220000000800 */
[----:B-1----:R-:W-:Y:S01]  /*4310*/  FADD.FTZ R61, R121, R84 ;  /* 0x00000054793d7221 */ /* 0x002fe20000010000 */
[----:B------:R-:W-:Y:S01]  /*4320*/  FADD.FTZ R84, R30, R65 ;  /* 0x000000411e547221 */ /* 0x000fe20000010000 */
[----:B------:R-:W-:Y:S02]  /*4330*/  CS2R R30, SRZ ;  /* 0x00000000001e7805 */ /* 0x000fe4000001ff00 */
[----:B------:R-:W-:-:S03]  /*4340*/  CS2R R64, SRZ ;  /* 0x0000000000407805 */ /* 0x000fc6000001ff00 */
[----:B------:R-:W1:Y:S01]  /*4350*/  MUFU.EX2 R70, R81 ;  /* 0x0000005100467308 */ /* 0x000e620000000800 */
[C---:B--2---:R-:W-:Y:S01]  /*4360*/  FADD.FTZ R8, R68.reuse, R61 ;  /* 0x0000003d44087221 */ /* 0x044fe20000010000 */
[----:B------:R-:W-:Y:S01]  /*4370*/  FADD.FTZ R61, R35, R84 ;  /* 0x00000054233d7221 */ /* 0x000fe20000010000 */
[----:B------:R-:W-:-:S04]  /*4380*/  F2FP.SATFINITE.E4M3.F32.PACK_AB_MERGE_C R68, R68, R121, RZ ;  /* 0x000000794444723e */ /* 0x000fc800048070ff */
[----:B------:R-:W-:Y:S01]  /*4390*/  F2FP.SATFINITE.E4M3.F32.PACK_AB_MERGE_C R212, R59, R42, R68 ;  /* 0x0000002a3bd4723e */ /* 0x000fe20004807044 */
[----:B------:R-:W2:Y:S01]  /*43a0*/  MUFU.EX2 R125, R125 ;  /* 0x0000007d007d7308 */ /* 0x000ea20000000800 */
[----:B0-----:R-:W-:Y:S01]  /*43b0*/  FADD.FTZ R13, R123, R8 ;  /* 0x000000087b0d7221 */ /* 0x001fe20000010000 */
[----:B------:R-:W-:Y:S01]  /*43c0*/  FADD.FTZ R8, R34, R61 ;  /* 0x0000003d22087221 */ /* 0x000fe20000010000 */
[----:B------:R-:W-:-:S03]  /*43d0*/  CS2R R34, SRZ ;  /* 0x0000000000227805 */ /* 0x000fc6000001ff00 */
[----:B------:R-:W-:Y:S02]  /*43e0*/  FADD.FTZ R39, R39, R8 ;  /* 0x0000000827277221 */ /* 0x000fe40000010000 */
[----:B------:R0:W4:Y:S01]  /*43f0*/  MUFU.EX2 R72, R85 ;  /* 0x0000005500487308 */ /* 0x0001220000000800 */
[----:B-1----:R-:W-:Y:S01]  /*4400*/  FADD.FTZ R14, R70, R13 ;  /* 0x0000000d460e7221 */ /* 0x002fe20000010000 */
[----:B------:R-:W-:Y:S01]  /*4410*/  FADD.FTZ R26, R38, R39 ;  /* 0x00000027261a7221 */ /* 0x000fe20000010000 */
[----:B------:R-:W-:-:S03]  /*4420*/  CS2R R38, SRZ ;  /* 0x0000000000267805 */ /* 0x000fc6000001ff00 */
[----:B------:R-:W-:Y:S01]  /*4430*/  FADD.FTZ R21, R43, R26 ;  /* 0x0000001a2b157221 */ /* 0x000fe20000010000 */
[----:B------:R-:W-:Y:S01]  /*4440*/  CS2R R42, SRZ ;  /* 0x00000000002a7805 */ /* 0x000fe2000001ff00 */
[----:B------:R-:W1:Y:S01]  /*4450*/  MUFU.EX2 R127, R127 ;  /* 0x0000007f007f7308 */ /* 0x000e620000000800 */
[----:B--2---:R-:W-:Y:S01]  /*4460*/  FADD.FTZ R13, R125, R14 ;  /* 0x0000000e7d0d7221 */ /* 0x004fe20000010000 */
[----:B------:R-:W-:Y:S01]  /*4470*/  FADD.FTZ R26, R40, R21 ;  /* 0x00000015281a7221 */ /* 0x000fe20000010000 */
[----:B0-----:R-:W-:-:S03]  /*4480*/  CS2R R84, SRZ ;  /* 0x0000000000547805 */ /* 0x001fc6000001ff00 */
[----:B------:R-:W-:Y:S02]  /*4490*/  FADD.FTZ R26, R45, R26 ;  /* 0x0000001a2d1a7221 */ /* 0x000fe40000010000 */
[----:B------:R-:W0:Y:S01]  /*44a0*/  MUFU.EX2 R74, R129 ;  /* 0x00000081004a7308 */ /* 0x000e220000000800 */
[C---:B----4-:R-:W-:Y:S01]  /*44b0*/  FADD.FTZ R14, R72.reuse, R13 ;  /* 0x0000000d480e7221 */ /* 0x050fe20000010000 */
[----:B------:R-:W-:-:S04]  /*44c0*/  F2FP.SATFINITE.E4M3.F32.PACK_AB_MERGE_C R72, R72, R125, RZ ;  /* 0x0000007d4848723e */ /* 0x000fc800048070ff */
[----:B------:R-:W-:Y:S02]  /*44d0*/  F2FP.SATFINITE.E4M3.F32.PACK_AB_MERGE_C R214, R70, R123, R72 ;  /* 0x0000007b46d6723e */ /* 0x000fe40004807048 */
[----:B------:R-:W-:Y:S01]  /*44e0*/  CS2R R70, SRZ ;  /* 0x0000000000467805 */ /* 0x000fe2000001ff00 */
[----:B------:R-:W2:Y:S01]  /*44f0*/  MUFU.EX2 R131, R131 ;  /* 0x0000008300837308 */ /* 0x000ea20000000800 */
[----:B-1----:R-:W-:Y:S01]  /*4500*/  FADD.FTZ R13, R127, R14 ;  /* 0x0000000e7f0d7221 */ /* 0x002fe20000010000 */
[----:B------:R-:W-:-:S06]  /*4510*/  CS2R R72, SRZ ;  /* 0x0000000000487805 */ /* 0x000fcc000001ff00 */
[----:B------:R-:W1:Y:S01]  /*4520*/  MUFU.EX2 R133, R133 ;  /* 0x0000008500857308 */ /* 0x000e620000000800 */
[----:B0-----:R-:W-:Y:S01]  /*4530*/  FADD.FTZ R14, R74, R13 ;  /* 0x0000000d4a0e7221 */ /* 0x001fe20000010000 */
[----:B------:R-:W-:Y:S01]  /*4540*/  FADD.FTZ R13, R41, R26 ;  /* 0x0000001a290d7221 */ /* 0x000fe20000010000 */
[----:B------:R-:W-:Y:S01]  /*4550*/  CS2R R40, SRZ ;  /* 0x0000000000287805 */ /* 0x000fe2000001ff00 */
[----:B------:R-:W0:Y:S02]  /*4560*/  @P2 LDC R26, c[0x0][0x450] ;  /* 0x00011400ff1a2b82 */ /* 0x000e240000000800 */
[----:B------:R-:W-:Y:S01]  /*4570*/  FADD.FTZ R13, R44, R13 ;  /* 0x0000000d2c0d7221 */ /* 0x000fe20000010000 */
[----:B------:R-:W-:Y:S01]  /*4580*/  CS2R R44, SRZ ;  /* 0x00000000002c7805 */ /* 0x000fe2000001ff00 */
[----:B------:R-:W4:Y:S01]  /*4590*/  MUFU.EX2 R135, R135 ;  /* 0x0000008700877308 */ /* 0x000f220000000800 */
[----:B--2---:R-:W-:Y:S01]  /*45a0*/  FADD.FTZ R11, R131, R14 ;  /* 0x0000000e830b7221 */ /* 0x004fe20000010000 */
[----:B------:R-:W-:Y:S01]  /*45b0*/  F2FP.SATFINITE.E4M3.F32.PACK_AB_MERGE_C R131, R76, R131, RZ ;  /* 0x000000834c83723e */ /* 0x000fe200048070ff */
[----:B------:R-:W-:-:S02]  /*45c0*/  FADD.FTZ R12, R24, R13 ;  /* 0x0000000d180c7221 */ /* 0x000fc40000010000 */
[----:B------:R-:W-:Y:S01]  /*45d0*/  FADD.FTZ R76, R76, R11 ;  /* 0x0000000b4c4c7221 */ /* 0x000fe20000010000 */
[----:B------:R-:W-:Y:S01]  /*45e0*/  F2FP.SATFINITE.E4M3.F32.PACK_AB_MERGE_C R208, R74, R127, R131 ;  /* 0x0000007f4ad0723e */ /* 0x000fe20004807083 */
[----:B------:R-:W-:Y:S01]  /*45f0*/  FADD.FTZ R25, R25, R12 ;  /* 0x0000000c19197221 */ /* 0x000fe20000010000 */
[----:B------:R2:W5:Y:S01]  /*4600*/  MUFU.EX2 R58, R69 ;  /* 0x00000045003a7308 */ /* 0x0005620000000800 */
[----:B-1----:R-:W-:Y:S01]  /*4610*/  FADD.FTZ R11, R133, R76 ;  /* 0x0000004c850b7221 */ /* 0x002fe20000010000 */
[----:B------:R-:W-:Y:S02]  /*4620*/  CS2R R74, SRZ ;  /* 0x00000000004a7805 */ /* 0x000fe4000001ff00 */
[----:B------:R-:W-:Y:S01]  /*4630*/  CS2R R76, SRZ ;  /* 0x00000000004c7805 */ /* 0x000fe2000001ff00 */
[----:B------:R-:W-:-:S03]  /*4640*/  FADD.FTZ R14, R78, R11 ;  /* 0x0000000b4e0e7221 */ /* 0x000fc60000010000 */
[----:B------:R-:W1:Y:S01]  /*4650*/  MUFU.EX2 R137, R137 ;  /* 0x0000008900897308 */ /* 0x000e620000000800 */
[----:B----4-:R-:W-:Y:S01]  /*4660*/  FADD.FTZ R11, R135, R14 ;  /* 0x0000000e870b7221 */ /* 0x010fe20000010000 */
[----:B------:R-:W-:Y:S01]  /*4670*/  FADD.FTZ R14, R28, R25 ;  /* 0x000000191c0e7221 */ /* 0x000fe20000010000 */
[----:B--2---:R-:W-:-:S03]  /*4680*/  CS2R R68, SRZ ;  /* 0x0000000000447805 */ /* 0x004fc6000001ff00 */
[----:B------:R-:W-:Y:S01]  /*4690*/  FADD.FTZ R13, R29, R14 ;  /* 0x0000000e1d0d7221 */ /* 0x000fe20000010000 */
[----:B------:R-:W-:Y:S01]  /*46a0*/  CS2R R28, SRZ ;  /* 0x00000000001c7805 */ /* 0x000fe2000001ff00 */
[----:B------:R-:W2:Y:S01]  /*46b0*/  MUFU.EX2 R80, R139 ;  /* 0x0000008b00507308 */ /* 0x000ea20000000800 */
[C---:B-----5:R-:W-:Y:S01]  /*46c0*/  F2FP.SATFINITE.E4M3.F32.PACK_AB_MERGE_C R135, R58.reuse, R135, RZ ;  /* 0x000000873a87723e */ /* 0x060fe200048070ff */
[----:B------:R-:W-:Y:S01]  /*46d0*/  FADD.FTZ R58, R58, R11 ;  /* 0x0000000b3a3a7221 */ /* 0x000fe20000010000 */
[----:B------:R-:W-:Y:S01]  /*46e0*/  FADD.FTZ R32, R32, R13 ;  /* 0x0000000d20207221 */ /* 0x000fe20000010000 */
[----:B------:R-:W-:Y:S02]  /*46f0*/  F2FP.SATFINITE.E4M3.F32.PACK_AB_MERGE_C R13, R47, R46, RZ ;  /* 0x0000002e2f0d723e */ /* 0x000fe400048070ff */
[----:B------:R-:W-:Y:S01]  /*4700*/  F2FP.SATFINITE.E4M3.F32.PACK_AB_MERGE_C R210, R78, R133, R135 ;  /* 0x000000854ed2723e */ /* 0x000fe20004807087 */
[----:B------:R-:W-:Y:S01]  /*4710*/  FADD.FTZ R33, R33, R32 ;  /* 0x0000002021217221 */ /* 0x000fe20000010000 */
[----:B------:R-:W4:Y:S01]  /*4720*/  MUFU.EX2 R141, R141 ;  /* 0x0000008d008d7308 */ /* 0x000f220000000800 */
[----:B-1----:R-:W-:Y:S01]  /*4730*/  FADD.FTZ R11, R137, R58 ;  /* 0x0000003a890b7221 */ /* 0x002fe20000010000 */
[----:B------:R-:W-:-:S02]  /*4740*/  CS2R R58, SRZ ;  /* 0x00000000003a7805 */ /* 0x000fc4000001ff00 */
[----:B------:R-:W-:-:S04]  /*4750*/  CS2R R78, SRZ ;  /* 0x00000000004e7805 */ /* 0x000fc8000001ff00 */
[----:B------:R-:W1:Y:S01]  /*4760*/  MUFU.EX2 R82, R143 ;  /* 0x0000008f00527308 */ /* 0x000e620000000800 */
[----:B--2---:R-:W-:-:S07]  /*4770*/  FADD.FTZ R20, R80, R11 ;  /* 0x0000000b50147221 */ /* 0x004fce0000010000 */
[----:B------:R-:W2:Y:S01]  /*4780*/  MUFU.EX2 R145, R145 ;  /* 0x0000009100917308 */ /* 0x000ea20000000800 */
[----:B----4-:R-:W-:Y:S01]  /*4790*/  FADD.FTZ R11, R141, R20 ;  /* 0x000000148d0b7221 */ /* 0x010fe20000010000 */
[----:B------:R-:W-:Y:S01]  /*47a0*/  FADD.FTZ R20, R36, R33 ;  /* 0x0000002124147221 */ /* 0x000fe20000010000 */
[----:B------:R-:W-:-:S05]  /*47b0*/  CS2R R32, SRZ ;  /* 0x0000000000207805 */ /* 0x000fca000001ff00 */
[----:B------:R-:W4:Y:S01]  /*47c0*/  MUFU.EX2 R8, R147 ;  /* 0x0000009300087308 */ /* 0x000f220000000800 */
[C---:B-1----:R-:W-:Y:S01]  /*47d0*/  F2FP.SATFINITE.E4M3.F32.PACK_AB_MERGE_C R141, R82.reuse, R141, RZ ;  /* 0x0000008d528d723e */ /* 0x042fe200048070ff */
[----:B------:R-:W-:-:S03]  /*47e0*/  FADD.FTZ R82, R82, R11 ;  /* 0x0000000b52527221 */ /* 0x000fc60000010000 */
[----:B------:R-:W-:Y:S02]  /*47f0*/  F2FP.SATFINITE.E4M3.F32.PACK_AB_MERGE_C R204, R80, R137, R141 ;  /* 0x0000008950cc723e */ /* 0x000fe4000480708d */
[----:B------:R-:W-:Y:S01]  /*4800*/  CS2R R80, SRZ ;  /* 0x0000000000507805 */ /* 0x000fe2000001ff00 */
[----:B------:R-:W1:Y:S01]  /*4810*/  MUFU.EX2 R149, R149 ;  /* 0x0000009500957308 */ /* 0x000e620000000800 */
[----:B--2---:R-:W-:-:S07]  /*4820*/  FADD.FTZ R11, R145, R82 ;  /* 0x00000052910b7221 */ /* 0x004fce0000010000 */
[----:B------:R-:W2:Y:S01]  /*4830*/  MUFU.EX2 R37, R37 ;  /* 0x0000002500257308 */ /* 0x000ea20000000800 */
[----:B----4-:R-:W-:-:S07]  /*4840*/  FADD.FTZ R24, R8, R11 ;  /* 0x0000000b08187221 */ /* 0x010fce0000010000 */
[----:B------:R-:W-:Y:S01]  /*4850*/  MUFU.EX2 R50, R50 ;  /* 0x0000003200327308 */ /* 0x000fe20000000800 */
[----:B-1----:R-:W-:-:S07]  /*4860*/  FADD.FTZ R11, R149, R24 ;  /* 0x00000018950b7221 */ /* 0x002fce0000010000 */
[----:B------:R-:W1:Y:S01]  /*4870*/  MUFU.EX2 R51, R51 ;  /* 0x0000003300337308 */ /* 0x000e620000000800 */
[C---:B--2---:R-:W-:Y:S01]  /*4880*/  F2FP.SATFINITE.E4M3.F32.PACK_AB_MERGE_C R207, R37.reuse, R36, R13 ;  /* 0x0000002425cf723e */ /* 0x044fe2000480700d */
[----:B------:R-:W-:-:S04]  /*4890*/  FADD.FTZ R37, R37, R20 ;  /* 0x0000001425257221 */ /* 0x000fc80000010000 */
[----:B------:R-:W-:Y:S01]  /*48a0*/  FADD.FTZ R46, R46, R37 ;  /* 0x000000252e2e7221 */ /* 0x000fe20000010000 */
[----:B------:R-:W-:Y:S01]  /*48b0*/  CS2R R36, SRZ ;  /* 0x0000000000247805 */ /* 0x000fe2000001ff00 */
[----:B------:R2:W4:Y:S02]  /*48c0*/  MUFU.EX2 R6, R109 ;  /* 0x0000006d00067308 */ /* 0x0005240000000800 */
[----:B------:R-:W-:-:S06]  /*48d0*/  FADD.FTZ R47, R47, R46 ;  /* 0x0000002e2f2f7221 */ /* 0x000fcc0000010000 */
[----:B------:R-:W5:Y:S01]  /*48e0*/  MUFU.EX2 R48, R48 ;  /* 0x0000003000307308 */ /* 0x000f620000000800 */
[----:B-1----:R-:W-:Y:S02]  /*48f0*/  F2FP.SATFINITE.E4M3.F32.PACK_AB_MERGE_C R13, R51, R50, RZ ;  /* 0x00000032330d723e */ /* 0x002fe400048070ff */
[----:B--2---:R-:W-:-:S05]  /*4900*/  CS2R R108, SRZ ;  /* 0x00000000006c7805 */ /* 0x004fca000001ff00 */
[----:B------:R-:W1:Y:S01]  /*4910*/  MUFU.EX2 R49, R49 ;  /* 0x0000003100317308 */ /* 0x000e620000000800 */
[C---:B----4-:R-:W-:Y:S01]  /*4920*/  F2FP.SATFINITE.E4M3.F32.PACK_AB_MERGE_C R149, R6.reuse, R149, RZ ;  /* 0x000000950695723e */ /* 0x050fe200048070ff */
[----:B------:R-:W-:-:S03]  /*4930*/  FADD.FTZ R6, R6, R11 ;  /* 0x0000000b06067221 */ /* 0x000fc60000010000 */
[----:B------:R-:W-:-:S03]  /*4940*/  F2FP.SATFINITE.E4M3.F32.PACK_AB_MERGE_C R206, R8, R145, R149 ;  /* 0x0000009108ce723e */ /* 0x000fc60004807095 */
[----:B------:R-:W2:Y:S01]  /*4950*/  MUFU.EX2 R151, R151 ;  /* 0x0000009700977308 */ /* 0x000ea20000000800 */
[----:B-----5:R-:W-:Y:S01]  /*4960*/  FADD.FTZ R24, R48, R47 ;  /* 0x0000002f30187221 */ /* 0x020fe20000010000 */
[----:B------:R-:W-:-:S06]  /*4970*/  CS2R R46, SRZ ;  /* 0x00000000002e7805 */ /* 0x000fcc000001ff00 */
[----:B------:R-:W4:Y:S01]  /*4980*/  MUFU.EX2 R12, R107 ;  /* 0x0000006b000c7308 */ /* 0x000f220000000800 */
[----:B-1----:R-:W-:Y:S01]  /*4990*/  F2FP.SATFINITE.E4M3.F32.PACK_AB_MERGE_C R201, R49, R48, R13 ;  /* 0x0000003031c9723e */ /* 0x002fe2000480700d */
[----:B---3--:R-:W-:-:S04]  /*49a0*/  @P2 IMAD.HI.U32 R13, R22, R15, RZ ;  /* 0x0000000f160d2227 */ /* 0x008fc800078e00ff */
[----:B------:R-:W-:Y:S01]  /*49b0*/  FADD.FTZ R49, R49, R24 ;  /* 0x0000001831317221 */ /* 0x000fe20000010000 */
[----:B------:R-:W-:Y:S02]  /*49c0*/  CS2R R24, SRZ ;  /* 0x0000000000187805 */ /* 0x000fe4000001ff00 */
[----:B0-----:R-:W-:Y:S01]  /*49d0*/  @P2 SHF.R.U32.HI R22, RZ, R26, R13 ;  /* 0x0000001aff162219 */ /* 0x001fe2000001160d */
[----:B------:R-:W0:Y:S01]  /*49e0*/  MUFU.EX2 R153, R153 ;  /* 0x0000009900997308 */ /* 0x000e220000000800 */
[----:B--2---:R-:W-:Y:S01]  /*49f0*/  FADD.FTZ R11, R151, R6 ;  /* 0x00000006970b7221 */ /* 0x004fe20000010000 */
[----:B------:R-:W-:Y:S01]  /*4a00*/  FADD.FTZ R50, R50, R49 ;  /* 0x0000003132327221 */ /* 0x000fe20000010000 */
[----:B------:R-:W-:Y:S01]  /*4a10*/  IADD3 R22, R22, -R7, R104 ;  /* 0x8000000716167210 */ /* 0x000fe20007ffe068 */
[----:B------:R-:W-:Y:S01]  /*4a20*/  VIADD R13, R23, 0xfffffffe ;  /* 0xfffffffe170d7836 */ /* 0x000fe20000000000 */
[----:B------:R-:W-:Y:S01]  /*4a30*/  CS2R R26, SRZ ;  /* 0x00000000001a7805 */ /* 0x000fe2000001ff00 */
[----:B------:R-:W-:Y:S01]  /*4a40*/  FADD.FTZ R51, R51, R50 ;  /* 0x0000003233337221 */ /* 0x000fe20000010000 */
[----:B------:R-:W-:Y:S01]  /*4a50*/  CS2R R48, SRZ ;  /* 0x0000000000307805 */ /* 0x000fe2000001ff00 */
[----:B------:R1:W2:Y:S01]  /*4a60*/  MUFU.EX2 R14, R103 ;  /* 0x00000067000e7308 */ /* 0x0002a20000000800 */
[----:B----4-:R-:W-:Y:S01]  /*4a70*/  FADD.FTZ R6, R12, R11 ;  /* 0x0000000b0c067221 */ /* 0x010fe20000010000 */
[----:B------:R-:W-:Y:S01]  /*4a80*/  IMAD.HI R22, R22, 0x66666667, RZ ;  /* 0x6666666716167827 */ /* 0x000fe200078e02ff */
[----:B------:R-:W-:-:S02]  /*4a90*/  CS2R R104, SRZ ;  /* 0x0000000000687805 */ /* 0x000fc4000001ff00 */
[----:B------:R-:W-:-:S03]  /*4aa0*/  CS2R R106, SRZ ;  /* 0x00000000006a7805 */ /* 0x000fc6000001ff00 */
[----:B------:R-:W-:Y:S01]  /*4ab0*/  MUFU.EX2 R54, R54 ;  /* 0x0000003600367308 */ /* 0x000fe20000000800 */
[----:B0-----:R-:W-:Y:S01]  /*4ac0*/  FADD.FTZ R11, R153, R6 ;  /* 0x00000006990b7221 */ /* 0x001fe20000010000 */
[----:B-1----:R-:W-:-:S06]  /*4ad0*/  CS2R R102, SRZ ;  /* 0x0000000000667805 */ /* 0x002fcc000001ff00 */
[----:B------:R0:W1:Y:S01]  /*4ae0*/  MUFU.EX2 R55, R99 ;  /* 0x0000006300377308 */ /* 0x0000620000000800 */
[C---:B--2---:R-:W-:Y:S01]  /*4af0*/  F2FP.SATFINITE.E4M3.F32.PACK_AB_MERGE_C R153, R14.reuse, R153, RZ ;  /* 0x000000990e99723e */ /* 0x044fe200048070ff */
[----:B------:R-:W-:-:S03]  /*4b00*/  FADD.FTZ R14, R14, R11 ;  /* 0x0000000b0e0e7221 */ /* 0x000fc60000010000 */
[----:B------:R-:W-:-:S03]  /*4b10*/  F2FP.SATFINITE.E4M3.F32.PACK_AB_MERGE_C R200, R12, R151, R153 ;  /* 0x000000970cc8723e */ /* 0x000fc60004807099 */
[----:B------:R-:W2:Y:S01]  /*4b20*/  MUFU.EX2 R52, R52 ;  /* 0x0000003400347308 */ /* 0x000ea20000000800 */
[----:B0-----:R-:W-:-:S07]  /*4b30*/  CS2R R98, SRZ ;  /* 0x0000000000627805 */ /* 0x001fce000001ff00 */
[----:B------:R0:W3:Y:S01]  /*4b40*/  MUFU.EX2 R53, R95 ;  /* 0x0000005f00357308 */ /* 0x0000e20000000800 */
[----:B-1----:R-:W-:-:S07]  /*4b50*/  F2FP.SATFINITE.E4M3.F32.PACK_AB_MERGE_C R11, R55, R54, RZ ;  /* 0x00000036370b723e */ /* 0x002fce00048070ff */
[----:B------:R-:W1:Y:S01]  /*4b60*/  MUFU.EX2 R155, R155 ;  /* 0x0000009b009b7308 */ /* 0x000e620000000800 */
[----:B--2---:R-:W-:Y:S01]  /*4b70*/  FADD.FTZ R6, R52, R51 ;  /* 0x0000003334067221 */ /* 0x004fe20000010000 */
[----:B------:R-:W-:Y:S02]  /*4b80*/  CS2R R50, SRZ ;  /* 0x0000000000327805 */ /* 0x000fe4000001ff00 */
[----:B0-----:R-:W-:-:S04]  /*4b90*/  CS2R R94, SRZ ;  /* 0x00000000005e7805 */ /* 0x001fc8000001ff00 */
[----:B------:R0:W2:Y:S01]  /*4ba0*/  MUFU.EX2 R20, R83 ;  /* 0x0000005300147308 */ /* 0x0000a20000000800 */
[C---:B---3--:R-:W-:Y:S01]  /*4bb0*/  F2FP.SATFINITE.E4M3.F32.PACK_AB_MERGE_C R203, R53.reuse, R52, R11 ;  /* 0x0000003435cb723e */ /* 0x048fe2000480700b */
[----:B------:R-:W-:Y:S01]  /*4bc0*/  FADD.FTZ R53, R53, R6 ;  /* 0x0000000635357221 */ /* 0x000fe20000010000 */
[----:B------:R-:W-:-:S03]  /*4bd0*/  SHF.R.U32.HI R11, RZ, 0x1f, R22 ;  /* 0x0000001fff0b7819 */ /* 0x000fc60000011616 */
[----:B------:R-:W-:Y:S01]  /*4be0*/  FADD.FTZ R54, R54, R53 ;  /* 0x0000003536367221 */ /* 0x000fe20000010000 */
[----:B------:R-:W-:Y:S01]  /*4bf0*/  LEA.HI.SX32 R11, R22, R11, 0x1a ;  /* 0x0000000b160b7211 */ /* 0x000fe200078fd2ff */
[----:B------:R-:W-:Y:S01]  /*4c00*/  MUFU.EX2 R157, R157 ;  /* 0x0000009d009d7308 */ /* 0x000fe20000000800 */
[----:B-1----:R-:W-:Y:S01]  /*4c10*/  FADD.FTZ R7, R155, R14 ;  /* 0x0000000e9b077221 */ /* 0x002fe20000010000 */
[----:B------:R-:W-:Y:S02]  /*4c20*/  CS2R R52, SRZ ;  /* 0x0000000000347805 */ /* 0x000fe4000001ff00 */
[----:B------:R-:W-:Y:S02]  /*4c30*/  VIMNMX R14, R18, R11, !PT ;  /* 0x0000000b120e7248 */ /* 0x000fe40007fe0100 */
[----:B0-----:R-:W-:Y:S02]  /*4c40*/  CS2R R82, SRZ ;  /* 0x0000000000527805 */ /* 0x001fe4000001ff00 */
[----:B------:R-:W-:Y:S01]  /*4c50*/  ISETP.GE.AND P3, PT, R13, R14, PT ;  /* 0x0000000e0d00720c */ /* 0x000fe20003f66270 */
[----:B------:R-:W0:Y:S01]  /*4c60*/  MUFU.EX2 R60, R60 ;  /* 0x0000003c003c7308 */ /* 0x000e220000000800 */
[----:B--2---:R-:W-:Y:S01]  /*4c70*/  FADD.FTZ R6, R20, R7 ;  /* 0x0000000714067221 */ /* 0x004fe20000010000 */
[----:B0-----:R-:W-:-:S03]  /*4c80*/  F2FP.SATFINITE.E4M3.F32.PACK_AB_MERGE_C R7, R60, R157, RZ ;  /* 0x0000009d3c07723e */ /* 0x001fc600048070ff */
[----:B------:R-:W-:Y:S01]  /*4c90*/  FADD.FTZ R157, R157, R6 ;  /* 0x000000069d9d7221 */ /* 0x000fe20000010000 */
[----:B------:R-:W-:Y:S01]  /*4ca0*/  IMAD.MOV.U32 R6, RZ, RZ, RZ ;  /* 0x000000ffff067224 */ /* 0x000fe200078e00ff */
[----:B------:R-:W-:Y:S01]  /*4cb0*/  F2FP.SATFINITE.E4M3.F32.PACK_AB_MERGE_C R202, R20, R155, R7 ;  /* 0x0000009b14ca723e */ /* 0x000fe20004807007 */
[----:B------:R-:W-:Y:S01]  /*4cc0*/  FADD.FTZ R7, R55, R54 ;  /* 0x0000003637077221 */ /* 0x000fe20000010000 */
[----:B------:R-:W-:Y:S01]  /*4cd0*/  FADD.FTZ R8, R60, R157 ;  /* 0x0000009d3c087221 */ /* 0x000fe20000010000 */
[----:B------:R-:W-:Y:S02]  /*4ce0*/  CS2R R54, SRZ ;  /* 0x0000000000367805 */ /* 0x000fe4000001ff00 */
[----:B------:R-:W-:Y:S01]  /*4cf0*/  CS2R R60, SRZ ;  /* 0x00000000003c7805 */ /* 0x000fe2000001ff00 */
[----:B------:R-:W-:Y:S06]  /*4d00*/  @!P3 BRA `(.L_x_1901) ;  /* 0x0000003c0038b947 */ /* 0x000fec0003800000 */
[----:B------:R-:W-:Y:S01]  /*4d10*/  IMAD.MOV.U32 R11, RZ, RZ, R0 ;  /* 0x000000ffff0b7224 */ /* 0x000fe200078e0000 */
[----:B------:R-:W-:Y:S01]  /*4d20*/  CS2R R118, SRZ ;  /* 0x0000000000767805 */ /* 0x000fe2000001ff00 */
[----:B------:R-:W-:Y:S01]  /*4d30*/  IMAD.MOV.U32 R12, RZ, RZ, R3 ;  /* 0x000000ffff0c7224 */ /* 0x000fe200078e0003 */
        /* <DEDUP_REMOVED lines=49> */
[----:B------:R-:W-:Y:S01]  /*5050*/  ULDC UR43, c[0x0][0x288] ;  /* 0x0000a200002b7ab9 */ /* 0x000fe20000000800 */
[----:B------:R-:W-:-:S05]  /*5060*/  ULDC UR53, c[0x0][0x2f0] ;  /* 0x0000bc0000357ab9 */ /* 0x000fca0000000800 */
.L_x_1911:
[----:B------:R-:W-:Y:S01]  /*5070*/  ISETP.NE.AND P4, PT, RZ, UR41, PT ;  /* 0x00000029ff007c0c */ /* 0x000fe2000bf85270 */
[----:B------:R-:W-:-:S04]  /*5080*/  UISETP.NE.AND UP0, UPT, UR55, 0x1, UPT ;  /* 0x000000013700788c */ /* 0x000fc8000bf05270 */
[----:B------:R-:W-:-:S06]  /*5090*/  USEL UR6, URZ, 0x1, UP0 ;  /* 0x000000013f067887 */ /* 0x000fcc0008000000 */
[----:B------:R-:W-:Y:S02]  /*50a0*/  LOP3.LUT R6, R15, UR6, RZ, 0x3c, !PT ;  /* 0x000000060f067c12 */ /* 0x000fe4000f8e3cff */
[----:B------:R-:W-:Y:S05]  /*50b0*/  @P4 BRA `(.L_x_1902) ;  /* 0x0000000000344947 */ /* 0x000fea0003800000 */
[----:B------:R-:W-:Y:S05]  /*50c0*/  @!P1 BRA `(.L_x_1903) ;  /* 0x0000000000049947 */ /* 0x000fea0003800000 */
[----:B------:R-:W-:Y:S01]  /*50d0*/  BPT.TRAP 0x1 ;  /* 0x000000040000795c */ /* 0x000fe20000300000 */
.L_x_1903:
        /* <DEDUP_REMOVED lines=8> */
.L_x_1904:
[----:B-1----:R-:W-:Y:S05]  /*5160*/  @P3 BRA `(.L_x_1902) ;  /* 0x0000000000083947 */ /* 0x002fea0003800000 */
[----:B------:R-:W1:Y:S02]  /*5170*/  SYNCS.PHASECHK.TRANS64.TRYWAIT P3, [UR6+0x33430], R0 ;  /* 0x03343000ff0075a7 */ /* 0x000e640008060146 */
[----:B-1----:R-:W-:Y:S05]  /*5180*/  @!P3 BRA `(.L_x_1905) ;  /* 0x000000e0005cb947 */ /* 0x002fea0003800000 */
.L_x_1902:
        /* <DEDUP_REMOVED lines=35> */
[----:B------:R-:W-:Y:S02]  /*53c0*/  UIADD3 UR11, UR56, 0x182, URZ ;  /* 0x00000182380b7890 */ /* 0x000fe4000fffe03f */
        /* <DEDUP_REMOVED lines=158> */
.L_x_1907:
[----:B------:R-:W-:Y:S01]  /*5db0*/  ULEA UR6, UR55, UR40, 0x3 ;  /* 0x0000002837067291 */ /* 0x000fe2000f8e183f */
[----:B------:R-:W-:-:S08]  /*5dc0*/  SHF.L.U32 R0, R15, 0x1f, RZ ;  /* 0x0000001f0f007819 */ /* 0x000fd000000006ff */
[----:B------:R0:W1:Y:S01]  /*5dd0*/  SYNCS.PHASECHK.TRANS64.TRYWAIT P3, [UR6+0x33450], R0 ;  /* 0x03345000ff0075a7 */ /* 0x0000620008060146 */
[----:B------:R-:W-:Y:S05]  /*5de0*/  @!P1 BRA `(.L_x_1908) ;  /* 0x0000000000049947 */ /* 0x000fea0003800000 */
[----:B------:R-:W-:Y:S01]  /*5df0*/  BPT.TRAP 0x1 ;  /* 0x000000040000795c */ /* 0x000fe20000300000 */
.L_x_1908:
[----:B-1----:R-:W-:Y:S05]  /*5e00*/  @P3 BRA `(.L_x_1906) ;  /* 0x0000000000083947 */ /* 0x002fea0003800000 */
[----:B------:R-:W1:Y:S02]  /*5e10*/  SYNCS.PHASECHK.TRANS64.TRYWAIT P3, [UR6+0x33450], R0 ;  /* 0x03345000ff0075a7 */ /* 0x000e640008060146 */
[----:B-1----:R-:W-:Y:S05]  /*5e20*/  @!P3 BRA `(.L_x_1909) ;  /* 0x000000d4004cb947 */ /* 0x002fea0003800000 */
.L_x_1906:
[----:B------:R-:W-:Y:S01]  /*5e30*/  UIADD3 UR6, UR40, 0x200, URZ ;  /* 0x0000020028067890 */ /* 0x000fe2000fffe03f */
[----:B------:R-:W-:Y:S01]  /*5e40*/  WARPGROUP.ARRIVE ;  /* 0x00000000000079c5 */ /* 0x000fe20000000000 */
[----:B------:R-:W-:Y:S01]  /*5e50*/  UMOV UR7, 0xc0000010 ;  /* 0xc000001000077882 */ /* 0x000fe20000000000 */
[----:B01----:R-:W0:Y:S01]  /*5e60*/  @P2 LDC R0, c[0x0][0x44c] ;  /* 0x00011300ff002b82 */ /* 0x003e220000000800 */
[----:B------:R-:W-:Y:S01]  /*5e70*/  USHF.R.U32.HI UR6, URZ, 0x4, UR6 ;  /* 0x000000043f067899 */ /* 0x000fe20008011606 */
[----:B------:R-:W-:Y:S01]  /*5e80*/  IMAD.MOV.U32 R22, RZ, RZ, -0xa0 ;  /* 0xffffff60ff167424 */ /* 0x000fe200078e00ff */
[----:B------:R-:W-:Y:S02]  /*5e90*/  UMOV UR11, 0xc0000010 ;  /* 0xc0000010000b7882 */ /* 0x000fe40000000000 */
[----:B------:R-:W-:-:S03]  /*5ea0*/  ULOP3.LUT UR6, UR6, 0x3fff, URZ, 0xc0, !UPT ;  /* 0x00003fff06067892 */ /* 0x000fc6000f8ec03f */
[----:B------:R-:W1:Y:S01]  /*5eb0*/  @P2 LDC R20, c[0x0][0x450] ;  /* 0x00011400ff142b82 */ /* 0x000e620000000800 */
[----:B------:R-:W-:-:S04]  /*5ec0*/  ULOP3.LUT UR6, UR6, 0x10000, URZ, 0xfc, !UPT ;  /* 0x0001000006067892 */ /* 0x000fc8000f8efc3f */
[----:B------:R-:W-:-:S04]  /*5ed0*/  UIMAD UR6, UR55, 0x780, UR6 ;  /* 0x00000780370678a4 */ /* 0x000fc8000f8e0206 */
[----:B------:R-:W-:-:S05]  /*5ee0*/  UIADD3 UR10, UR6, 0x180, URZ ;  /* 0x00000180060a7890 */ /* 0x000fca000fffe03f */
[----:B------:R-:W-:Y:S01]  /*5ef0*/  QGMMA.64x192x32.F32.E4M3.E4M3 R24, R216, gdesc[UR4], R24, gsb0 ;  /* 0x02e00004d8187df3 */ /* 0x000fe20008000818 */
[----:B------:R-:W-:Y:S01]  /*5f00*/  UMOV UR7, 0xc0000010 ;  /* 0xc000001000077882 */ /* 0x000fe20000000000 */
[----:B0-----:R-:W-:-:S04]  /*5f10*/  @P2 IMAD.HI.U32 R3, R9, R0, RZ ;  /* 0x0000000009032227 */ /* 0x001fc800078e00ff */
[----:B------:R-:W-:Y:S01]  /*5f20*/  IMAD.MOV.U32 R0, RZ, RZ, R9 ;  /* 0x000000ffff007224 */ /* 0x000fe200078e0009 */
[----:B-1----:R-:W-:Y:S01]  /*5f30*/  @P2 SHF.R.U32.HI R0, RZ, R20, R3 ;  /* 0x00000014ff002219 */ /* 0x002fe20000011603 */
[----:B------:R-:W-:-:S04]  /*5f40*/  IMAD R3, R13, R22, 0x1 ;  /* 0x000000010d037424 */ /* 0x000fc800078e0216 */
[----:B------:R-:W0:Y:S01]  /*5f50*/  SHFL.IDX PT, R20, R0, RZ, 0x1c1f ;  /* 0x001c1fff00147589 */ /* 0x000e2200000e0000 */
[----:B------:R-:W-:-:S03]  /*5f60*/  IMAD R3, R10, -0x2, R3 ;  /* 0xfffffffe0a037824 */ /* 0x000fc600078e0203 */
[----:B------:R-:W1:Y:S01]  /*5f70*/  SHFL.IDX PT, R0, R0, 0x1, 0x1c1f ;  /* 0x003c1f0000007f89 */ /* 0x000e6200000e0000 */
[----:B------:R-:W-:-:S05]  /*5f80*/  IMAD R15, R16, UR53, R3 ;  /* 0x00000035100f7c24 */ /* 0x000fca000f8e0203 */
[----:B0-----:R-:W-:-:S04]  /*5f90*/  IADD3 R3, R20, -UR43, R15 ;  /* 0x8000002b14037c10 */ /* 0x001fc8000fffe00f */
[C---:B------:R-:W-:Y:S02]  /*5fa0*/  ISETP.GT.AND P3, PT, R3.reuse, RZ, PT ;  /* 0x000000ff0300720c */ /* 0x040fe40003f64270 */
[C---:B------:R-:W-:Y:S02]  /*5fb0*/  ISETP.GT.AND P4, PT, R3.reuse, 0x1, PT ;  /* 0x000000010300780c */ /* 0x040fe40003f84270 */
[----:B------:R-:W-:Y:S02]  /*5fc0*/  FSEL R21, R184, -INF , P3 ;  /* 0xff800000b8157808 */ /* 0x000fe40001800000 */
        /* <DEDUP_REMOVED lines=10> */
[----:B------:R-:W-:Y:S02]  /*6070*/  FMNMX.FTZ R20, R189, R20, !PT ;  /* 0x00000014bd147209 */ /* 0x000fe40007810000 */
[----:B------:R-:W-:Y:S02]  /*6080*/  FSEL R193, R193, -INF , P4 ;  /* 0xff800000c1c17808 */ /* 0x000fe40002000000 */
[----:B------:R-:W-:Y:S02]  /*6090*/  ISETP.GT.AND P4, PT, R3, 0x19, PT ;  /* 0x000000190300780c */ /* 0x000fe40003f84270 */
[----:B-1----:R-:W-:Y:S02]  /*60a0*/  IADD3 R15, R0, -UR43, R15 ;  /* 0x8000002b000f7c10 */ /* 0x002fe4000fffe00f */
[----:B------:R-:W-:-:S02]  /*60b0*/  FSEL R197, R197, -INF , P4 ;  /* 0xff800000c5c57808 */ /* 0x000fc40002000000 */
[----:B------:R-:W-:Y:S02]  /*60c0*/  ISETP.GT.AND P4, PT, R3, 0x21, PT ;  /* 0x000000210300780c */ /* 0x000fe40003f84270 */
[----:B------:R-:W-:Y:S02]  /*60d0*/  ISETP.GT.AND P5, PT, R15, 0x1, PT ;  /* 0x000000010f00780c */ /* 0x000fe40003fa4270 */
[----:B------:R-:W-:Y:S02]  /*60e0*/  FSEL R169, R169, -INF , P4 ;  /* 0xff800000a9a97808 */ /* 0x000fe40002000000 */
[----:B------:R-:W-:Y:S02]  /*60f0*/  ISETP.GT.AND P4, PT, R3, 0x29, PT ;  /* 0x000000290300780c */ /* 0x000fe40003f84270 */
[----:B------:R-:W-:Y:S02]  /*6100*/  FSEL R187, R187, -INF , P5 ;  /* 0xff800000bbbb7808 */ /* 0x000fe40002800000 */
        /* <DEDUP_REMOVED lines=43> */
[C---:B------:R-:W-:Y:S02]  /*63c0*/  ISETP.GT.AND P4, PT, R15.reuse, RZ, PT ;  /* 0x000000ff0f00720c */ /* 0x040fe40003f84270 */
[C---:B------:R-:W-:Y:S02]  /*63d0*/  ISETP.GT.AND P5, PT, R15.reuse, 0x41, PT ;  /* 0x000000410f00780c */ /* 0x040fe40003fa4270 */
[----:B------:R-:W-:Y:S02]  /*63e0*/  FSEL R186, R186, -INF , P4 ;  /* 0xff800000baba7808 */ /* 0x000fe40002000000 */
[----:B------:R-:W-:Y:S02]  /*63f0*/  ISETP.GT.AND P4, PT, R15, 0x8, PT ;  /* 0x000000080f00780c */ /* 0x000fe40003f84270 */
[----:B------:R-:W-:Y:S02]  /*6400*/  FMNMX.FTZ R0, R186, R11, !PT ;  /* 0x0000000bba007209 */ /* 0x000fe40007810000 */
[----:B------:R-:W-:-:S02]  /*6410*/  FSEL R155, R155, -INF , P5 ;  /* 0xff8000009b9b7808 */ /* 0x000fc40002800000 */
[----:B------:R-:W-:Y:S02]  /*6420*/  FMNMX.FTZ R0, R187, R0, !PT ;  /* 0x00000000bb007209 */ /* 0x000fe40007810000 */
[----:B------:R-:W-:Y:S01]  /*6430*/  ISETP.GT.AND P5, PT, R15, 0x49, PT ;  /* 0x000000490f00780c */ /* 0x000fe20003fa4270 */
[----:B------:R-:W-:Y:S02]  /*6440*/  WARPGROUP.DEPBAR.LE gsb0, 0x0 ;  /* 0x00008000000079c5 */ /* 0x000fe40000010000 */
[----:B------:R-:W-:Y:S01]  /*6450*/  WARPGROUP.ARRIVE ;  /* 0x00000000000079c5 */ /* 0x000fe20000000000 */
[----:B------:R-:W-:Y:S02]  /*6460*/  FSEL R217, R192, -INF , P3 ;  /* 0xff800000c0d97808 */ /* 0x000fe40001800000 */
[----:B------:R-:W-:Y:S02]  /*6470*/  ISETP.GT.AND P3, PT, R3, 0x18, PT ;  /* 0x000000180300780c */ /* 0x000fe40003f64270 */
[----:B------:R-:W-:Y:S01]  /*6480*/  FMNMX.FTZ R20, R217, R20, !PT ;  /* 0x00000014d9147209 */ /* 0x000fe20007810000 */
[----:B------:R-:W-:Y:S01]  /*6490*/  QGMMA.64x192x32.F32.E4M3.E4M3 R24, R212, gdesc[UR8], R24, gsb0 ;  /* 0x02e00008d4187df3 */ /* 0x000fe20008000818 */
[----:B------:R-:W-:Y:S01]  /*64a0*/  FSEL R219, R196, -INF , P3 ;  /* 0xff800000c4db7808 */ /* 0x000fe20001800000 */
[----:B------:R-:W-:Y:S01]  /*64b0*/  UIADD3 UR10, UR6, 0x300, URZ ;  /* 0x00000300060a7890 */ /* 0x000fe2000fffe03f */
[----:B------:R-:W-:Y:S01]  /*64c0*/  FMNMX.FTZ R20, R193, R20, !PT ;  /* 0x00000014c1147209 */ /* 0x000fe20007810000 */
[----:B------:R-:W-:Y:S01]  /*64d0*/  UMOV UR11, 0xc0000010 ;  /* 0xc0000010000b7882 */ /* 0x000fe20000000000 */
[----:B------:R-:W-:Y:S01]  /*64e0*/  ISETP.GT.AND P3, PT, R3, 0x20, PT ;  /* 0x000000200300780c */ /* 0x000fe20003f64270 */
[----:B------:R-:W-:Y:S01]  /*64f0*/  IMAD.U32 R196, RZ, RZ, UR54 ;  /* 0x00000036ffc47e24 */ /* 0x000fe2000f8e00ff */
[----:B------:R-:W-:-:S02]  /*6500*/  FMNMX.FTZ R20, R219, R20, !PT ;  /* 0x00000014db147209 */ /* 0x000fc40007810000 */
[----:B------:R-:W-:Y:S02]  /*6510*/  FSEL R221, R168, -INF , P3 ;  /* 0xff800000a8dd7808 */ /* 0x000fe40001800000 */
[----:B------:R-:W-:Y:S02]  /*6520*/  FMNMX.FTZ R20, R197, R20, !PT ;  /* 0x00000014c5147209 */ /* 0x000fe40007810000 */
[----:B------:R-:W-:Y:S02]  /*6530*/  ISETP.GT.AND P3, PT, R3, 0x28, PT ;  /* 0x000000280300780c */ /* 0x000fe40003f64270 */
[----:B------:R-:W-:Y:S02]  /*6540*/  FMNMX.FTZ R20, R221, R20, !PT ;  /* 0x00000014dd147209 */ /* 0x000fe40007810000 */
[----:B------:R-:W-:Y:S02]  /*6550*/  FSEL R223, R172, -INF , P3 ;  /* 0xff800000acdf7808 */ /* 0x000fe40001800000 */
[----:B------:R-:W-:-:S02]  /*6560*/  FMNMX.FTZ R20, R169, R20, !PT ;  /* 0x00000014a9147209 */ /* 0x000fc40007810000 */
[----:B------:R-:W-:Y:S02]  /*6570*/  ISETP.GT.AND P3, PT, R3, 0x30, PT ;  /* 0x000000300300780c */ /* 0x000fe40003f64270 */
[----:B------:R-:W-:Y:S02]  /*6580*/  FMNMX.FTZ R20, R223, R20, !PT ;  /* 0x00000014df147209 */ /* 0x000fe40007810000 */
[----:B------:R-:W-:Y:S02]  /*6590*/  FSEL R225, R176, -INF , P3 ;  /* 0xff800000b0e17808 */ /* 0x000fe40001800000 */
[----:B------:R-:W-:Y:S02]  /*65a0*/  FMNMX.FTZ R20, R173, R20, !PT ;  /* 0x00000014ad147209 */ /* 0x000fe40007810000 */
[----:B------:R-:W-:Y:S02]  /*65b0*/  ISETP.GT.AND P3, PT, R3, 0x38, PT ;  /* 0x000000380300780c */ /* 0x000fe40003f64270 */
        /* <DEDUP_REMOVED lines=41> */
[----:B------:R-:W-:Y:S02]  /*6850*/  @!P0 LEA R196, R196, UR40, 0x3 ;  /* 0x00000028c4c48c11 */ /* 0x000fe4000f8e18ff */
[----:B------:R-:W-:Y:S01]  /*6860*/  FMNMX.FTZ R20, R121, R20, !PT ;  /* 0x0000001479147209 */ /* 0x000fe20007810000 */
[----:B------:R-:W-:-:S02]  /*6870*/  WARPGROUP.DEPBAR.LE gsb0, 0x0 ;  /* 0x00008000000079c5 */ /* 0x000fc40000010000 */
        /* <DEDUP_REMOVED lines=10> */
[----:B------:R-:W-:Y:S01]  /*6920*/  UIADD3 UR6, UR6, 0x600, URZ ;  /* 0x0000060006067890 */ /* 0x000fe2000fffe03f */
[----:B------:R-:W-:-:S02]  /*6930*/  FMNMX.FTZ R20, R215, R20, !PT ;  /* 0x00000014d7147209 */ /* 0x000fc40007810000 */
[----:B------:R-:W-:Y:S02]  /*6940*/  FSEL R132, R132, -INF , P3 ;  /* 0xff80000084847808 */ /* 0x000fe40001800000 */
[----:B------:R-:W-:-:S04]  /*6950*/  FMNMX.FTZ R3, R129, R20, !PT ;  /* 0x0000001481037209 */ /* 0x000fc80007810000 */
[----:B------:R-:W-:-:S04]  /*6960*/  FMNMX.FTZ R20, R132, R3, !PT ;  /* 0x0000000384147209 */ /* 0x000fc80007810000 */
[----:B------:R-:W-:-:S05]  /*6970*/  FMNMX.FTZ R22, R133, R20, !PT ;  /* 0x0000001485167209 */ /* 0x000fca0007810000 */
[----:B------:R-:W0:Y:S02]  /*6980*/  SHFL.BFLY PT, R3, R22, 0x2, 0x1f ;  /* 0x0c401f0016037f89 */ /* 0x000e2400000e0000 */
[----:B0-----:R-:W-:-:S05]  /*6990*/  FMNMX.FTZ R124, R22, R3, !PT ;  /* 0x00000003167c7209 */ /* 0x001fca0007810000 */
[----:B------:R-:W0:Y:S02]  /*69a0*/  SHFL.BFLY PT, R3, R124, 0x1, 0x1f ;  /* 0x0c201f007c037f89 */ /* 0x000e2400000e0000 */
[----:B0-----:R-:W-:-:S04]  /*69b0*/  FMNMX.FTZ R3, R124, R3, !PT ;  /* 0x000000037c037209 */ /* 0x001fc80007810000 */
[----:B------:R-:W-:Y:S01]  /*69c0*/  FSETP.NEU.FTZ.AND P3, PT, R3, -INF , PT ;  /* 0xff8000000300780b */ /* 0x000fe20003f7d000 */
[----:B------:R-:W-:-:S05]  /*69d0*/  FFMA.FTZ R20, R2, R3, -8 ;  /* 0xc100000002147423 */ /* 0x000fca0000010003 */
[----:B------:R-:W-:-:S05]  /*69e0*/  FSEL R20, R20, RZ, P3 ;  /* 0x000000ff14147208 */ /* 0x000fca0001800000 */
[C-C-:B------:R-:W-:Y:S01]  /*69f0*/  FFMA.FTZ R124, R2.reuse, R189, -R20.reuse ;  /* 0x000000bd027c7223 */ /* 0x140fe20000010814 */
[----:B------:R-:W-:-:S01]  /*6a00*/  FFMA.FTZ R185, R2, R185, -R20 ;  /* 0x000000b902b97223 */ /* 0x000fc20000010814 */
[----:B------:R-:W-:Y:S01]  /*6a10*/  FSEL R189, R190, -INF , P4 ;  /* 0xff800000bebd7808 */ /* 0x000fe20002000000 */
[----:B------:R-:W-:-:S01]  /*6a20*/  FFMA.FTZ R193, R2, R193, -R20 ;  /* 0x000000c102c17223 */ /* 0x000fc20000010814 */
[----:B------:R-:W-:Y:S01]  /*6a30*/  ISETP.GT.AND P4, PT, R15, 0x10, PT ;  /* 0x000000100f00780c */ /* 0x000fe20003f84270 */
[----:B------:R-:W-:Y:S01]  /*6a40*/  MUFU.EX2 R22, R185 ;  /* 0x000000b900167308 */ /* 0x000fe20000000800 */
[----:B------:R-:W-:Y:S01]  /*6a50*/  FMNMX.FTZ R0, R189, R0, !PT ;  /* 0x00000000bd007209 */ /* 0x000fe20007810000 */
[C-C-:B------:R-:W-:Y:S01]  /*6a60*/  FFMA.FTZ R128, R2.reuse, R217, -R20.reuse ;  /* 0x000000d902807223 */ /* 0x140fe20000010814 */
[----:B------:R-:W-:-:S01]  /*6a70*/  FFMA.FTZ R136, R2, R219, -R20 ;  /* 0x000000db02887223 */ /* 0x000fc20000010814 */
[C-C-:B------:R-:W-:Y:S01]  /*6a80*/  FFMA.FTZ R152, R2.reuse, R221, -R20.reuse ;  /* 0x000000dd02987223 */ /* 0x140fe20000010814 */
[----:B------:R-:W-:Y:S01]  /*6a90*/  FMNMX.FTZ R0, R191, R0, !PT ;  /* 0x00000000bf007209 */ /* 0x000fe20007810000 */
[C-C-:B------:R-:W-:Y:S01]  /*6aa0*/  FFMA.FTZ R156, R2.reuse, R223, -R20.reuse ;  /* 0x000000df029c7223 */ /* 0x140fe20000010814 */
[----:B------:R-:W-:-:S01]  /*6ab0*/  FFMA.FTZ R160, R2, R225, -R20 ;  /* 0x000000e102a07223 */ /* 0x000fc20000010814 */
[----:B------:R0:W-:Y:S01]  /*6ac0*/  MUFU.EX2 R185, R193 ;  /* 0x000000c100b97308 */ /* 0x0001e20000000800 */
[----:B------:R-:W-:-:S01]  /*6ad0*/  FFMA.FTZ R164, R2, R181, -R20 ;  /* 0x000000b502a47223 */ /* 0x000fc20000010814 */
[----:B------:R-:W-:Y:S01]  /*6ae0*/  FSEL R181, R159, -INF , P5 ;  /* 0xff8000009fb57808 */ /* 0x000fe20002800000 */
[----:B------:R-:W-:-:S01]  /*6af0*/  FFMA.FTZ R21, R2, R21, -R20 ;  /* 0x0000001502157223 */ /* 0x000fc20000010814 */
[----:B------:R-:W-:Y:S01]  /*6b00*/  ISETP.GT.AND P5, PT, R15, 0x51, PT ;  /* 0x000000510f00780c */ /* 0x000fe20003fa4270 */
[----:B------:R-:W-:-:S01]  /*6b10*/  FFMA.FTZ R23, R2, R23, -R20 ;  /* 0x0000001702177223 */ /* 0x000fc20000010814 */
[C-C-:B------:R-:W-:Y:S01]  /*6b20*/  FFMA.FTZ R169, R2.reuse, R169, -R20.reuse ;  /* 0x000000a902a97223 */ /* 0x140fe20000010814 */
[----:B------:R-:W-:-:S01]  /*6b30*/  FFMA.FTZ R173, R2, R173, -R20 ;  /* 0x000000ad02ad7223 */ /* 0x000fc20000010814 */
[----:B------:R-:W-:Y:S01]  /*6b40*/  FSEL R163, R163, -INF , P5 ;  /* 0xff800000a3a37808 */ /* 0x000fe20002800000 */
[----:B0-----:R-:W-:-:S01]  /*6b50*/  FFMA.FTZ R193, R2, R197, -R20 ;  /* 0x000000c502c17223 */ /* 0x001fc20000010814 */
[----:B------:R-:W-:Y:S01]  /*6b60*/  FSEL R197, R194, -INF , P4 ;  /* 0xff800000c2c57808 */ /* 0x000fe20002000000 */
[----:B------:R0:W-:Y:S01]  /*6b70*/  MUFU.EX2 R159, R164 ;  /* 0x000000a4009f7308 */ /* 0x0001e20000000800 */
[----:B------:R-:W-:Y:S01]  /*6b80*/  ISETP.GT.AND P4, PT, R15, 0x18, PT ;  /* 0x000000180f00780c */ /* 0x000fe20003f84270 */
[C-C-:B------:R-:W-:Y:S01]  /*6b90*/  FFMA.FTZ R177, R2.reuse, R177, -R20.reuse ;  /* 0x000000b102b17223 */ /* 0x140fe20000010814 */
[----:B------:R-:W-:Y:S01]  /*6ba0*/  FMNMX.FTZ R0, R197, R0, !PT ;  /* 0x00000000c5007209 */ /* 0x000fe20007810000 */
[C-C-:B------:R-:W-:Y:S01]  /*6bb0*/  FFMA.FTZ R153, R2.reuse, R153, -R20.reuse ;  /* 0x0000009902997223 */ /* 0x140fe20000010814 */
[----:B------:R-:W-:Y:S01]  /*6bc0*/  ISETP.GT.AND P5, PT, R15, 0x59, PT ;  /* 0x000000590f00780c */ /* 0x000fe20003fa4270 */
[C-C-:B------:R-:W-:Y:S01]  /*6bd0*/  FFMA.FTZ R141, R2.reuse, R141, -R20.reuse ;  /* 0x0000008d028d7223 */ /* 0x140fe20000010814 */
[----:B------:R-:W-:Y:S01]  /*6be0*/  FMNMX.FTZ R0, R195, R0, !PT ;  /* 0x00000000c3007209 */ /* 0x000fe20007810000 */
[C-C-:B------:R-:W-:Y:S01]  /*6bf0*/  FFMA.FTZ R145, R2.reuse, R145, -R20.reuse ;  /* 0x0000009102917223 */ /* 0x140fe20000010814 */
[----:B------:R-:W-:Y:S01]  /*6c00*/  FSEL R167, R167, -INF , P5 ;  /* 0xff800000a7a77808 */ /* 0x000fe20002800000 */
[C-C-:B0-----:R-:W-:Y:S01]  /*6c10*/  FFMA.FTZ R164, R2.reuse, R231, -R20.reuse ;  /* 0x000000e702a47223 */ /* 0x141fe20000010814 */
[----:B------:R-:W-:Y:S01]  /*6c20*/  ISETP.GT.AND P5, PT, R15, 0x61, PT ;  /* 0x000000610f00780c */ /* 0x000fe20003fa4270 */
[C-C-:B------:R-:W-:Y:S01]  /*6c30*/  FFMA.FTZ R149, R2.reuse, R149, -R20.reuse ;  /* 0x0000009502957223 */ /* 0x140fe20000010814 */
[----:B------:R-:W-:-:S01]  /*6c40*/  FFMA.FTZ R120, R2, R120, -R20 ;  /* 0x0000007802787223 */ /* 0x000fc20000010814 */
[C-C-:B------:R-:W-:Y:S01]  /*6c50*/  FFMA.FTZ R121, R2.reuse, R121, -R20.reuse ;  /* 0x0000007902797223 */ /* 0x140fe20000010814 */
[----:B------:R-:W-:Y:S01]  /*6c60*/  FSEL R231, R139, -INF , P5 ;  /* 0xff8000008be77808 */ /* 0x000fe20002800000 */
[C-C-:B------:R-:W-:Y:S01]  /*6c70*/  FFMA.FTZ R125, R2.reuse, R125, -R20.reuse ;  /* 0x0000007d027d7223 */ /* 0x140fe20000010814 */
[----:B------:R-:W-:Y:S01]  /*6c80*/  ISETP.GT.AND P5, PT, R15, 0x69, PT ;  /* 0x000000690f00780c */ /* 0x000fe20003fa4270 */
[----:B------:R0:W-:Y:S01]  /*6c90*/  MUFU.EX2 R139, R164 ;  /* 0x000000a4008b7308 */ /* 0x0001e20000000800 */
[----:B------:R-:W-:-:S01]  /*6ca0*/  FFMA.FTZ R129, R2, R129, -R20 ;  /* 0x0000008102817223 */ /* 0x000fc20000010814 */
[C-C-:B------:R-:W-:Y:S01]  /*6cb0*/  FFMA.FTZ R132, R2.reuse, R132, -R20.reuse ;  /* 0x0000008402847223 */ /* 0x140fe20000010814 */
[----:B------:R-:W-:Y:S01]  /*6cc0*/  FSEL R143, R143, -INF , P5 ;  /* 0xff8000008f8f7808 */ /* 0x000fe20002800000 */
[----:B------:R-:W-:Y:S01]  /*6cd0*/  FFMA.FTZ R133, R2, R133, -R20 ;  /* 0x0000008502857223 */ /* 0x000fe20000010814 */
[----:B------:R-:W-:-:S03]  /*6ce0*/  ISETP.GT.AND P5, PT, R15, 0x71, PT ;  /* 0x000000710f00780c */ /* 0x000fc60003fa4270 */
[----:B------:R-:W-:Y:S01]  /*6cf0*/  MUFU.EX2 R21, R21 ;  /* 0x0000001500157308 */ /* 0x000fe20000000800 */
[----:B------:R-:W-:Y:S01]  /*6d00*/  FSEL R147, R147, -INF , P5 ;  /* 0xff80000093937808 */ /* 0x000fe20002800000 */
[----:B0-----:R-:W-:Y:S01]  /*6d10*/  FFMA.FTZ R164, R2, R235, -R20 ;  /* 0x000000eb02a47223 */ /* 0x001fe20000010814 */
[----:B------:R-:W-:-:S05]  /*6d20*/  ISETP.GT.AND P5, PT, R15, 0x79, PT ;  /* 0x000000790f00780c */ /* 0x000fca0003fa4270 */
[----:B------:R-:W-:Y:S08]  /*6d30*/  MUFU.EX2 R23, R23 ;  /* 0x0000001700177308 */ /* 0x000ff00000000800 */
[----:B------:R-:W-:Y:S08]  /*6d40*/  MUFU.EX2 R124, R124 ;  /* 0x0000007c007c7308 */ /* 0x000ff00000000800 */
[----:B------:R-:W-:Y:S08]  /*6d50*/  MUFU.EX2 R128, R128 ;  /* 0x0000008000807308 */ /* 0x000ff00000000800 */
[----:B------:R-:W-:Y:S08]  /*6d60*/  MUFU.EX2 R136, R136 ;  /* 0x0000008800887308 */ /* 0x000ff00000000800 */
[----:B------:R-:W-:Y:S08]  /*6d70*/  MUFU.EX2 R193, R193 ;  /* 0x000000c100c17308 */ /* 0x000ff00000000800 */
[----:B------:R-:W-:Y:S08]  /*6d80*/  MUFU.EX2 R152, R152 ;  /* 0x0000009800987308 */ /* 0x000ff00000000800 */
[----:B------:R-:W-:Y:S01]  /*6d90*/  MUFU.EX2 R169, R169 ;  /* 0x000000a900a97308 */ /* 0x000fe20000000800 */
[----:B------:R-:W-:-:S02]  /*6da0*/  WARPGROUP.DEPBAR.LE gsb0, 0x0 ;  /* 0x00008000000079c5 */ /* 0x000fc40000010000 */
[----:B------:R-:W-:Y:S01]  /*6db0*/  FSEL R209, R198, -INF , P4 ;  /* 0xff800000c6d17808 */ /* 0x000fe20002000000 */
[----:B------:R-:W-:Y:S01]  /*6dc0*/  WARPGROUP.ARRIVE ;  /* 0x00000000000079c5 */ /* 0x000fe20000000000 */
[----:B------:R-:W-:-:S03]  /*6dd0*/  ISETP.GT.AND P4, PT, R15, 0x20, PT ;  /* 0x000000200f00780c */ /* 0x000fc60003f84270 */
[----:B------:R-:W-:Y:S01]  /*6de0*/  MUFU.EX2 R156, R156 ;  /* 0x0000009c009c7308 */ /* 0x000fe20000000800 */
[----:B------:R-:W-:Y:S02]  /*6df0*/  FMNMX.FTZ R0, R209, R0, !PT ;  /* 0x00000000d1007209 */ /* 0x000fe40007810000 */
[----:B------:R-:W-:Y:S01]  /*6e00*/  FSEL R211, R170, -INF , P4 ;  /* 0xff800000aad37808 */ /* 0x000fe20002000000 */
[----:B------:R-:W-:Y:S01]  /*6e10*/  QGMMA.64x192x32.F32.E4M3.E4M3 R24, R204, gdesc[UR8], R24, gsb0 ;  /* 0x02e00008cc187df3 */ /* 0x000fe20008000818 */
[----:B------:R-:W-:Y:S02]  /*6e20*/  FMNMX.FTZ R0, R199, R0, !PT ;  /* 0x00000000c7007209 */ /* 0x000fe40007810000 */
[----:B------:R-:W-:Y:S01]  /*6e30*/  ISETP.GT.AND P4, PT, R15, 0x28, PT ;  /* 0x000000280f00780c */ /* 0x000fe20003f84270 */
[----:B------:R-:W-:Y:S01]  /*6e40*/  MUFU.EX2 R173, R173 ;  /* 0x000000ad00ad7308 */ /* 0x000fe20000000800 */
[----:B------:R-:W-:Y:S02]  /*6e50*/  FMNMX.FTZ R0, R211, R0, !PT ;  /* 0x00000000d3007209 */ /* 0x000fe40007810000 */
[----:B------:R-:W-:-:S02]  /*6e60*/  FSEL R217, R174, -INF , P4 ;  /* 0xff800000aed97808 */ /* 0x000fc40002000000 */
[----:B------:R-:W-:Y:S02]  /*6e70*/  FMNMX.FTZ R0, R171, R0, !PT ;  /* 0x00000000ab007209 */ /* 0x000fe40007810000 */
[----:B------:R-:W-:Y:S01]  /*6e80*/  ISETP.GT.AND P4, PT, R15, 0x30, PT ;  /* 0x000000300f00780c */ /* 0x000fe20003f84270 */
[----:B------:R-:W-:Y:S01]  /*6e90*/  MUFU.EX2 R160, R160 ;  /* 0x000000a000a07308 */ /* 0x000fe20000000800 */
[----:B------:R-:W-:Y:S02]  /*6ea0*/  FMNMX.FTZ R0, R217, R0, !PT ;  /* 0x00000000d9007209 */ /* 0x000fe40007810000 */
[----:B------:R-:W-:Y:S02]  /*6eb0*/  FSEL R219, R178, -INF , P4 ;  /* 0xff800000b2db7808 */ /* 0x000fe40002000000 */
[----:B------:R-:W-:Y:S02]  /*6ec0*/  FMNMX.FTZ R0, R175, R0, !PT ;  /* 0x00000000af007209 */ /* 0x000fe40007810000 */
[----:B------:R-:W-:Y:S01]  /*6ed0*/  ISETP.GT.AND P4, PT, R15, 0x38, PT ;  /* 0x000000380f00780c */ /* 0x000fe20003f84270 */
[----:B------:R-:W-:Y:S01]  /*6ee0*/  MUFU.EX2 R177, R177 ;  /* 0x000000b100b17308 */ /* 0x000fe20000000800 */
[----:B------:R-:W-:-:S02]  /*6ef0*/  FMNMX.FTZ R0, R219, R0, !PT ;  /* 0x00000000db007209 */ /* 0x000fc40007810000 */
[----:B------:R-:W-:Y:S02]  /*6f00*/  FSEL R221, R182, -INF , P4 ;  /* 0xff800000b6dd7808 */ /* 0x000fe40002000000 */
[----:B------:R-:W-:Y:S02]  /*6f10*/  FMNMX.FTZ R0, R179, R0, !PT ;  /* 0x00000000b3007209 */ /* 0x000fe40007810000 */
[----:B------:R-:W-:Y:S01]  /*6f20*/  ISETP.GT.AND P4, PT, R15, 0x40, PT ;  /* 0x000000400f00780c */ /* 0x000fe20003f84270 */
[----:B------:R-:W-:Y:S01]  /*6f30*/  MUFU.EX2 R153, R153 ;  /* 0x0000009900997308 */ /* 0x000fe20000000800 */
[----:B------:R-:W-:Y:S02]  /*6f40*/  FMNMX.FTZ R0, R221, R0, !PT ;  /* 0x00000000dd007209 */ /* 0x000fe40007810000 */
[----:B------:R-:W-:Y:S01]  /*6f50*/  FSEL R223, R154, -INF , P4 ;  /* 0xff8000009adf7808 */ /* 0x000fe20002000000 */
[----:B------:R-:W-:-:S01]  /*6f60*/  FFMA.FTZ R154, R2, R227, -R20 ;  /* 0x000000e3029a7223 */ /* 0x000fc20000010814 */
[----:B------:R-:W-:-:S02]  /*6f70*/  FMNMX.FTZ R0, R183, R0, !PT ;  /* 0x00000000b7007209 */ /* 0x000fc40007810000 */
[----:B------:R-:W-:Y:S01]  /*6f80*/  ISETP.GT.AND P4, PT, R15, 0x48, PT ;  /* 0x000000480f00780c */ /* 0x000fe20003f84270 */
[----:B------:R-:W-:Y:S01]  /*6f90*/  MUFU.EX2 R141, R141 ;  /* 0x0000008d008d7308 */ /* 0x000fe20000000800 */
[----:B------:R-:W-:Y:S02]  /*6fa0*/  FMNMX.FTZ R0, R223, R0, !PT ;  /* 0x00000000df007209 */ /* 0x000fe40007810000 */
[----:B------:R-:W-:Y:S01]  /*6fb0*/  FSEL R225, R158, -INF , P4 ;  /* 0xff8000009ee17808 */ /* 0x000fe20002000000 */
[----:B------:R-:W-:-:S01]  /*6fc0*/  FFMA.FTZ R158, R2, R229, -R20 ;  /* 0x000000e5029e7223 */ /* 0x000fc20000010814 */
[----:B------:R-:W-:Y:S02]  /*6fd0*/  FMNMX.FTZ R0, R155, R0, !PT ;  /* 0x000000009b007209 */ /* 0x000fe40007810000 */
[----:B------:R-:W-:Y:S01]  /*6fe0*/  ISETP.GT.AND P4, PT, R15, 0x50, PT ;  /* 0x000000500f00780c */ /* 0x000fe20003f84270 */
[----:B------:R-:W-:Y:S01]  /*6ff0*/  MUFU.EX2 R154, R154 ;  /* 0x0000009a009a7308 */ /* 0x000fe20000000800 */
[----:B------:R-:W-:-:S02]  /*7000*/  FMNMX.FTZ R0, R225, R0, !PT ;  /* 0x00000000e1007209 */ /* 0x000fc40007810000 */
[----:B------:R-:W-:Y:S01]  /*7010*/  FSEL R227, R162, -INF , P4 ;  /* 0xff800000a2e37808 */ /* 0x000fe20002000000 */
[----:B------:R-:W-:-:S01]  /*7020*/  FFMA.FTZ R162, R2, R157, -R20 ;  /* 0x0000009d02a27223 */ /* 0x000fc20000010814 */
[----:B------:R-:W-:Y:S02]  /*7030*/  FMNMX.FTZ R0, R181, R0, !PT ;  /* 0x00000000b5007209 */ /* 0x000fe40007810000 */
[----:B------:R-:W-:Y:S01]  /*7040*/  ISETP.GT.AND P4, PT, R15, 0x58, PT ;  /* 0x000000580f00780c */ /* 0x000fe20003f84270 */
[----:B------:R-:W-:Y:S01]  /*7050*/  MUFU.EX2 R158, R158 ;  /* 0x0000009e009e7308 */ /* 0x000fe20000000800 */
[----:B------:R-:W-:Y:S02]  /*7060*/  FMNMX.FTZ R0, R227, R0, !PT ;  /* 0x00000000e3007209 */ /* 0x000fe40007810000 */
[----:B------:R-:W-:Y:S02]  /*7070*/  FSEL R229, R166, -INF , P4 ;  /* 0xff800000a6e57808 */ /* 0x000fe40002000000 */
[----:B------:R-:W-:-:S02]  /*7080*/  FMNMX.FTZ R0, R163, R0, !PT ;  /* 0x00000000a3007209 */ /* 0x000fc40007810000 */
        /* <DEDUP_REMOVED lines=22> */
[----:B------:R-:W-:Y:S01]  /*71f0*/  FSEL R161, R151, -INF , P5 ;  /* 0xff80000097a17808 */ /* 0x000fe20002800000 */
[----:B------:R-:W-:Y:S01]  /*7200*/  MUFU.EX2 R146, R146 ;  /* 0x0000009200927308 */ /* 0x000fe20000000800 */
[----:B------:R-:W-:-:S02]  /*7210*/  ISETP.GT.AND P4, PT, R15, 0x80, PT ;  /* 0x000000800f00780c */ /* 0x000fc40003f84270 */
[----:B------:R-:W-:Y:S02]  /*7220*/  FMNMX.FTZ R0, R233, R0, !PT ;  /* 0x00000000e9007209 */ /* 0x000fe40007810000 */
[----:B------:R-:W-:Y:S02]  /*7230*/  ISETP.GT.AND P5, PT, R15, 0x81, PT ;  /* 0x000000810f00780c */ /* 0x000fe40003fa4270 */
[----:B------:R-:W-:Y:S01]  /*7240*/  FSEL R122, R122, -INF , P4 ;  /* 0xff8000007a7a7808 */ /* 0x000fe20002000000 */
[----:B------:R0:W-:Y:S01]  /*7250*/  MUFU.EX2 R151, R150 ;  /* 0x0000009600977308 */ /* 0x0001e20000000800 */
[----:B------:R-:W-:Y:S02]  /*7260*/  FMNMX.FTZ R0, R161, R0, !PT ;  /* 0x00000000a1007209 */ /* 0x000fe40007810000 */
[----:B------:R-:W-:Y:S02]  /*7270*/  ISETP.GT.AND P4, PT, R15, 0x88, PT ;  /* 0x000000880f00780c */ /* 0x000fe40003f84270 */
[----:B------:R-:W-:-:S02]  /*7280*/  FSEL R235, R123, -INF , P5 ;  /* 0xff8000007beb7808 */ /* 0x000fc40002800000 */
[----:B------:R-:W-:Y:S01]  /*7290*/  FMNMX.FTZ R0, R122, R0, !PT ;  /* 0x000000007a007209 */ /* 0x000fe20007810000 */
[----:B------:R1:W-:Y:S01]  /*72a0*/  MUFU.EX2 R123, R164 ;  /* 0x000000a4007b7308 */ /* 0x0003e20000000800 */
[----:B0-----:R-:W-:-:S01]  /*72b0*/  FFMA.FTZ R150, R2, R165, -R20 ;  /* 0x000000a502967223 */ /* 0x001fc20000010814 */
[----:B------:R-:W-:Y:S02]  /*72c0*/  ISETP.GT.AND P5, PT, R15, 0x89, PT ;  /* 0x000000890f00780c */ /* 0x000fe40003fa4270 */
[----:B------:R-:W-:Y:S02]  /*72d0*/  FSEL R126, R126, -INF , P4 ;  /* 0xff8000007e7e7808 */ /* 0x000fe40002000000 */
[----:B------:R-:W-:Y:S02]  /*72e0*/  FMNMX.FTZ R165, R235, R0, !PT ;  /* 0x00000000eba57209 */ /* 0x000fe40007810000 */
[----:B------:R-:W-:Y:S01]  /*72f0*/  ISETP.GT.AND P4, PT, R15, 0x90, PT ;  /* 0x000000900f00780c */ /* 0x000fe20003f84270 */
[----:B-1----:R-:W-:Y:S01]  /*7300*/  FFMA.FTZ R164, R2, R137, -R20 ;  /* 0x0000008902a47223 */ /* 0x002fe20000010814 */
[----:B------:R-:W-:Y:S01]  /*7310*/  FSEL R127, R127, -INF , P5 ;  /* 0xff8000007f7f7808 */ /* 0x000fe20002800000 */
[----:B------:R-:W-:Y:S01]  /*7320*/  MUFU.EX2 R150, R150 ;  /* 0x0000009600967308 */ /* 0x000fe20000000800 */
[----:B------:R-:W-:-:S02]  /*7330*/  FMNMX.FTZ R0, R126, R165, !PT ;  /* 0x000000a57e007209 */ /* 0x000fc40007810000 */
[----:B------:R-:W-:Y:S02]  /*7340*/  ISETP.GT.AND P5, PT, R15, 0x91, PT ;  /* 0x000000910f00780c */ /* 0x000fe40003fa4270 */
[----:B------:R-:W-:Y:S01]  /*7350*/  FSEL R165, R130, -INF , P4 ;  /* 0xff80000082a57808 */ /* 0x000fe20002000000 */
[----:B------:R-:W-:Y:S01]  /*7360*/  FFMA.FTZ R130, R2, R237, -R20 ;  /* 0x000000ed02827223 */ /* 0x000fe20000010814 */
[----:B------:R-:W-:Y:S01]  /*7370*/  FMNMX.FTZ R0, R127, R0, !PT ;  /* 0x000000007f007209 */ /* 0x000fe20007810000 */
[----:B------:R-:W-:Y:S01]  /*7380*/  MUFU.EX2 R121, R121 ;  /* 0x0000007900797308 */ /* 0x000fe20000000800 */
[----:B------:R-:W-:Y:S02]  /*7390*/  ISETP.GT.AND P4, PT, R15, 0x98, PT ;  /* 0x000000980f00780c */ /* 0x000fe40003f84270 */
[----:B------:R-:W-:Y:S02]  /*73a0*/  FSEL R131, R131, -INF , P5 ;  /* 0xff80000083837808 */ /* 0x000fe40002800000 */
[----:B------:R-:W-:-:S02]  /*73b0*/  FMNMX.FTZ R0, R165, R0, !PT ;  /* 0x00000000a5007209 */ /* 0x000fc40007810000 */
[----:B------:R-:W-:Y:S01]  /*73c0*/  ISETP.GT.AND P5, PT, R15, 0x99, PT ;  /* 0x000000990f00780c */ /* 0x000fe20003fa4270 */
[----:B------:R-:W-:Y:S01]  /*73d0*/  MUFU.EX2 R130, R130 ;  /* 0x0000008200827308 */ /* 0x000fe20000000800 */
[----:B------:R-:W-:Y:S01]  /*73e0*/  FSEL R15, R134, -INF , P4 ;  /* 0xff800000860f7808 */ /* 0x000fe20002000000 */
[C-C-:B------:R-:W-:Y:S01]  /*73f0*/  FFMA.FTZ R134, R2.reuse, R140, -R20.reuse ;  /* 0x0000008c02867223 */ /* 0x140fe20000010814 */
[----:B------:R-:W-:Y:S01]  /*7400*/  FMNMX.FTZ R0, R131, R0, !PT ;  /* 0x0000000083007209 */ /* 0x000fe20007810000 */
[C-C-:B------:R-:W-:Y:S01]  /*7410*/  FFMA.FTZ R140, R2.reuse, R144, -R20.reuse ;  /* 0x00000090028c7223 */ /* 0x140fe20000010814 */
[----:B------:R-:W-:Y:S01]  /*7420*/  FSEL R137, R135, -INF , P5 ;  /* 0xff80000087897808 */ /* 0x000fe20002800000 */
[C-C-:B------:R-:W-:Y:S01]  /*7430*/  FFMA.FTZ R144, R2.reuse, R148, -R20.reuse ;  /* 0x0000009402907223 */ /* 0x140fe20000010814 */
[----:B------:R-:W-:Y:S01]  /*7440*/  FMNMX.FTZ R0, R15, R0, !PT ;  /* 0x000000000f007209 */ /* 0x000fe20007810000 */
[----:B------:R-:W-:Y:S01]  /*7450*/  FFMA.FTZ R148, R2, R213, -R20 ;  /* 0x000000d502947223 */ /* 0x000fe20000010814 */
[----:B------:R0:W-:Y:S02]  /*7460*/  MUFU.EX2 R135, R164 ;  /* 0x000000a400877308 */ /* 0x0001e40000000800 */
[----:B------:R-:W-:-:S05]  /*7470*/  FMNMX.FTZ R0, R137, R0, !PT ;  /* 0x0000000089007209 */ /* 0x000fca0007810000 */
[----:B------:R-:W1:Y:S01]  /*7480*/  SHFL.BFLY PT, R237, R0, 0x2, 0x1f ;  /* 0x0c401f0000ed7f89 */ /* 0x000e6200000e0000 */
[----:B------:R-:W-:Y:S01]  /*7490*/  MUFU.EX2 R134, R134 ;  /* 0x0000008600867308 */ /* 0x000fe20000000800 */
[----:B0-----:R-:W-:-:S07]  /*74a0*/  FFMA.FTZ R164, R2, R215, -R20 ;  /* 0x000000d702a47223 */ /* 0x001fce0000010814 */
[----:B------:R-:W-:Y:S08]  /*74b0*/  MUFU.EX2 R140, R140 ;  /* 0x0000008c008c7308 */ /* 0x000ff00000000800 */
[----:B------:R-:W-:Y:S01]  /*74c0*/  MUFU.EX2 R144, R144 ;  /* 0x0000009000907308 */ /* 0x000fe20000000800 */
[----:B-1----:R-:W-:-:S07]  /*74d0*/  FMNMX.FTZ R237, R0, R237, !PT ;  /* 0x000000ed00ed7209 */ /* 0x002fce0007810000 */
[----:B------:R-:W-:Y:S01]  /*74e0*/  MUFU.EX2 R148, R148 ;  /* 0x0000009400947308 */ /* 0x000fe20000000800 */
[----:B------:R-:W0:Y:S07]  /*74f0*/  SHFL.BFLY PT, R0, R237, 0x1, 0x1f ;  /* 0x0c201f00ed007f89 */ /* 0x000e2e00000e0000 */
[----:B------:R-:W-:Y:S08]  /*7500*/  MUFU.EX2 R125, R125 ;  /* 0x0000007d007d7308 */ /* 0x000ff00000000800 */
[----:B------:R-:W-:Y:S08]  /*7510*/  MUFU.EX2 R164, R164 ;  /* 0x000000a400a47308 */ /* 0x000ff00000000800 */
[----:B------:R-:W-:Y:S01]  /*7520*/  MUFU.EX2 R129, R129 ;  /* 0x0000008100817308 */ /* 0x000fe20000000800 */
[----:B0-----:R-:W-:Y:S01]  /*7530*/  FMNMX.FTZ R0, R237, R0, !PT ;  /* 0x00000000ed007209 */ /* 0x001fe20007810000 */
[----:B------:R-:W-:-:S03]  /*7540*/  WARPGROUP.DEPBAR.LE gsb0, 0x0 ;  /* 0x00008000000079c5 */ /* 0x000fc60000010000 */
[----:B------:R-:W-:Y:S01]  /*7550*/  FSETP.NEU.FTZ.AND P4, PT, R0, -INF , PT ;  /* 0xff8000000000780b */ /* 0x000fe20003f9d000 */
[----:B------:R-:W-:-:S01]  /*7560*/  FFMA.FTZ R213, R2, R0, -8 ;  /* 0xc100000002d57423 */ /* 0x000fc20000010000 */
[----:B------:R-:W-:Y:S01]  /*7570*/  WARPGROUP.ARRIVE ;  /* 0x00000000000079c5 */ /* 0x000fe20000000000 */
[----:B------:R-:W-:Y:S01]  /*7580*/  MUFU.EX2 R132, R132 ;  /* 0x0000008400847308 */ /* 0x000fe20000000800 */
[----:B------:R-:W-:Y:S02]  /*7590*/  FSEL R184, R0, RZ, P4 ;  /* 0x000000ff00b87208 */ /* 0x000fe40002000000 */
[----:B------:R-:W-:Y:S02]  /*75a0*/  FSEL R213, R213, RZ, P4 ;  /* 0x000000ffd5d57208 */ /* 0x000fe40002000000 */
[----:B------:R-:W-:Y:S01]  /*75b0*/  QGMMA.64x192x32.F32.E4M3.E4M3 R24, R200, gdesc[UR4], R24, gsb0 ;  /* 0x02e00004c8187df3 */ /* 0x000fe20008000818 */
[----:B------:R-:W-:-:S02]  /*75c0*/  FADD.FTZ R11, -R184, R11 ;  /* 0x0000000bb80b7221 */ /* 0x000fc40000010100 */
[C-C-:B------:R-:W-:Y:S01]  /*75d0*/  FFMA.FTZ R168, R2.reuse, R197, -R213.reuse ;  /* 0x000000c502a87223 */ /* 0x140fe200000108d5 */
[----:B------:R-:W-:Y:S01]  /*75e0*/  FSEL R197, R3, RZ, P3 ;  /* 0x000000ff03c57208 */ /* 0x000fe20001800000 */
[C-C-:B------:R-:W-:Y:S01]  /*75f0*/  FFMA.FTZ R20, R2.reuse, R186, -R213.reuse ;  /* 0x000000ba02147223 */ /* 0x140fe200000108d5 */
[C---:B------:R-:W-:Y:S01]  /*7600*/  FMUL.FTZ R11, R2.reuse, R11 ;  /* 0x0000000b020b7220 */ /* 0x040fe20000410000 */
[C-C-:B------:R-:W-:Y:S01]  /*7610*/  FFMA.FTZ R187, R2.reuse, R187, -R213.reuse ;  /* 0x000000bb02bb7223 */ /* 0x140fe200000108d5 */
[----:B------:R-:W-:-:S01]  /*7620*/  FFMA.FTZ R166, R2, R189, -R213 ;  /* 0x000000bd02a67223 */ /* 0x000fc200000108d5 */
[----:B------:R-:W-:Y:S01]  /*7630*/  FADD.FTZ R197, -R197, R12 ;  /* 0x0000000cc5c57221 */ /* 0x000fe20000010100 */
[----:B------:R-:W-:-:S01]  /*7640*/  FFMA.FTZ R189, R2, R191, -R213 ;  /* 0x000000bf02bd7223 */ /* 0x000fc200000108d5 */
[----:B------:R-:W-:Y:S01]  /*7650*/  MUFU.EX2 R20, R20 ;  /* 0x0000001400147308 */ /* 0x000fe20000000800 */
[----:B------:R-:W-:-:S01]  /*7660*/  FFMA.FTZ R191, R2, R195, -R213 ;  /* 0x000000c302bf7223 */ /* 0x000fc200000108d5 */
[C---:B------:R-:W-:Y:S01]  /*7670*/  FMUL.FTZ R182, R2.reuse, R197 ;  /* 0x000000c502b67220 */ /* 0x040fe20000410000 */
        /* <DEDUP_REMOVED lines=22> */
[----:B0-----:R-:W-:-:S01]  /*77e0*/  FFMA.FTZ R197, R182, R8, R21 ;  /* 0x00000008b6c57223 */ /* 0x001fc20000010015 */
[C-C-:B------:R-:W-:Y:S01]  /*77f0*/  FFMA.FTZ R142, R2.reuse, R142, -R213.reuse ;  /* 0x0000008e028e7223 */ /* 0x140fe200000108d5 */
[----:B------:R-:W-:-:S01]  /*7800*/  FFMA.FTZ R143, R2, R143, -R213 ;  /* 0x0000008f028f7223 */ /* 0x000fc200000108d5 */
[----:B------:R-:W-:Y:S01]  /*7810*/  FFMA.FTZ R157, R2, R157, -R213 ;  /* 0x0000009d029d7223 */ /* 0x000fe200000108d5 */
[----:B------:R-:W-:-:S01]  /*7820*/  FADD.FTZ R188, R22, R197 ;  /* 0x000000c516bc7221 */ /* 0x000fc20000010000 */
[C-C-:B------:R-:W-:Y:S01]  /*7830*/  FFMA.FTZ R122, R2.reuse, R122, -R213.reuse ;  /* 0x0000007a027a7223 */ /* 0x140fe200000108d5 */
[----:B------:R-:W-:-:S01]  /*7840*/  FFMA.FTZ R126, R2, R126, -R213 ;  /* 0x0000007e027e7223 */ /* 0x000fc200000108d5 */
[----:B------:R-:W0:Y:S01]  /*7850*/  MUFU.EX2 R166, R166 ;  /* 0x000000a600a67308 */ /* 0x000e220000000800 */
[----:B-1----:R-:W-:-:S01]  /*7860*/  FFMA.FTZ R8, R11, R7, R20 ;  /* 0x000000070b087223 */ /* 0x002fc20000010014 */
[----:B------:R-:W-:Y:S01]  /*7870*/  FADD.FTZ R197, R23, R188 ;  /* 0x000000bc17c57221 */ /* 0x000fe20000010000 */
[----:B------:R-:W-:-:S01]  /*7880*/  FFMA.FTZ R15, R2, R15, -R213 ;  /* 0x0000000f020f7223 */ /* 0x000fc200000108d5 */
[----:B------:R-:W-:-:S02]  /*7890*/  FFMA.FTZ R137, R2, R137, -R213 ;  /* 0x0000008902897223 */ /* 0x000fc400000108d5 */
[----:B------:R-:W-:-:S02]  /*78a0*/  FADD.FTZ R197, R124, R197 ;  /* 0x000000c57cc57221 */ /* 0x000fc40000010000 */
[----:B------:R-:W1:Y:S01]  /*78b0*/  MUFU.EX2 R189, R189 ;  /* 0x000000bd00bd7308 */ /* 0x000e620000000800 */
[----:B--2---:R-:W-:-:S07]  /*78c0*/  FADD.FTZ R7, R187, R8 ;  /* 0x00000008bb077221 */ /* 0x004fce0000010000 */
[----:B------:R-:W2:Y:S01]  /*78d0*/  MUFU.EX2 R168, R168 ;  /* 0x000000a800a87308 */ /* 0x000ea20000000800 */
[----:B0-----:R-:W-:-:S07]  /*78e0*/  FADD.FTZ R8, R166, R7 ;  /* 0x00000007a6087221 */ /* 0x001fce0000010000 */
[----:B------:R-:W0:Y:S01]  /*78f0*/  MUFU.EX2 R191, R191 ;  /* 0x000000bf00bf7308 */ /* 0x000e220000000800 */
[----:B-1----:R-:W-:-:S01]  /*7900*/  FADD.FTZ R7, R189, R8 ;  /* 0x00000008bd077221 */ /* 0x002fc20000010000 */
[----:B------:R-:W-:Y:S01]  /*7910*/  FADD.FTZ R8, R128, R197 ;  /* 0x000000c580087221 */ /* 0x000fe20000010000 */
[----:B------:R-:W-:-:S05]  /*7920*/  FFMA.FTZ R197, R2, R231, -R213 ;  /* 0x000000e702c57223 */ /* 0x000fca00000108d5 */
        /* <DEDUP_REMOVED lines=43> */
[----:B------:R-:W-:Y:S01]  /*7be0*/  FFMA.FTZ R190, R2, R161, -R213 ;  /* 0x000000a102be7223 */ /* 0x000fe200000108d5 */
[----:B------:R-:W-:-:S04]  /*7bf0*/  FADD.FTZ R161, R139, R8 ;  /* 0x000000088ba17221 */ /* 0x000fc80000010000 */
[----:B------:R-:W-:Y:S01]  /*7c00*/  FADD.FTZ R161, R162, R161 ;  /* 0x000000a1a2a17221 */ /* 0x000fe20000010000 */
[----:B------:R-:W0:Y:S01]  /*7c10*/  MUFU.EX2 R184, R184 ;  /* 0x000000b800b87308 */ /* 0x000e220000000800 */
[----:B-1----:R-:W-:-:S07]  /*7c20*/  FADD.FTZ R8, R12, R7 ;  /* 0x000000070c087221 */ /* 0x002fce0000010000 */
[----:B------:R-:W1:Y:S01]  /*7c30*/  MUFU.EX2 R163, R163 ;  /* 0x000000a300a37308 */ /* 0x000e620000000800 */
[----:B--2---:R-:W-:-:S01]  /*7c40*/  FADD.FTZ R7, R181, R8 ;  /* 0x00000008b5077221 */ /* 0x004fc20000010000 */
[----:B------:R-:W-:Y:S01]  /*7c50*/  FADD.FTZ R8, R146, R161 ;  /* 0x000000a192087221 */ /* 0x000fe20000010000 */
[----:B------:R-:W-:-:S03]  /*7c60*/  FFMA.FTZ R161, R2, R235, -R213 ;  /* 0x000000eb02a17223 */ /* 0x000fc600000108d5 */
[----:B------:R-:W-:Y:S02]  /*7c70*/  FADD.FTZ R8, R151, R8 ;  /* 0x0000000897087221 */ /* 0x000fe40000010000 */
[----:B------:R-:W2:Y:S01]  /*7c80*/  MUFU.EX2 R186, R186 ;  /* 0x000000ba00ba7308 */ /* 0x000ea20000000800 */
[----:B0-----:R-:W-:-:S01]  /*7c90*/  FADD.FTZ R192, R184, R7 ;  /* 0x00000007b8c07221 */ /* 0x001fc20000010000 */
[----:B------:R-:W-:Y:S01]  /*7ca0*/  FADD.FTZ R199, R123, R8 ;  /* 0x000000087bc77221 */ /* 0x000fe20000010000 */
[----:B------:R-:W-:-:S03]  /*7cb0*/  WARPGROUP.DEPBAR.LE gsb0, 0x0 ;  /* 0x00008000000079c5 */ /* 0x000fc60000010000 */
[----:B------:R-:W-:Y:S02]  /*7cc0*/  FADD.FTZ R199, R150, R199 ;  /* 0x000000c796c77221 */ /* 0x000fe40000010000 */
[----:B------:R-:W0:Y:S01]  /*7cd0*/  MUFU.EX2 R167, R167 ;  /* 0x000000a700a77308 */ /* 0x000e220000000800 */
[----:B-1----:R-:W-:-:S07]  /*7ce0*/  FADD.FTZ R7, R163, R192 ;  /* 0x000000c0a3077221 */ /* 0x002fce0000010000 */
[----:B------:R-:W1:Y:S01]  /*7cf0*/  MUFU.EX2 R138, R138 ;  /* 0x0000008a008a7308 */ /* 0x000e620000000800 */
[----:B--2---:R-:W-:-:S07]  /*7d00*/  FADD.FTZ R8, R186, R7 ;  /* 0x00000007ba087221 */ /* 0x004fce0000010000 */
[----:B------:R-:W2:Y:S01]  /*7d10*/  MUFU.EX2 R197, R197 ;  /* 0x000000c500c57308 */ /* 0x000ea20000000800 */
[----:B0-----:R-:W-:-:S01]  /*7d20*/  FADD.FTZ R7, R167, R8 ;  /* 0x00000008a7077221 */ /* 0x001fc20000010000 */
[----:B------:R-:W-:Y:S01]  /*7d30*/  FADD.FTZ R8, R130, R199 ;  /* 0x000000c782087221 */ /* 0x000fe20000010000 */
[----:B------:R-:W-:-:S01]  /*7d40*/  FFMA.FTZ R199, R2, R127, -R213 ;  /* 0x0000007f02c77223 */ /* 0x000fc200000108d5 */
[----:B------:R-:W-:-:S04]  /*7d50*/  FFMA.FTZ R127, R2, R165, -R213 ;  /* 0x000000a5027f7223 */ /* 0x000fc800000108d5 */
[----:B------:R-:W0:Y:S01]  /*7d60*/  MUFU.EX2 R142, R142 ;  /* 0x0000008e008e7308 */ /* 0x000e220000000800 */
[----:B-1----:R-:W-:-:S01]  /*7d70*/  FADD.FTZ R192, R138, R7 ;  /* 0x000000078ac07221 */ /* 0x002fc20000010000 */
[----:B------:R-:W-:-:S04]  /*7d80*/  FADD.FTZ R7, R135, R8 ;  /* 0x0000000887077221 */ /* 0x000fc80000010000 */
[----:B------:R-:W-:Y:S02]  /*7d90*/  FADD.FTZ R8, R134, R7 ;  /* 0x0000000786087221 */ /* 0x000fe40000010000 */
[----:B------:R-:W1:Y:S01]  /*7da0*/  MUFU.EX2 R143, R143 ;  /* 0x0000008f008f7308 */ /* 0x000e620000000800 */
[----:B--2---:R-:W-:-:S01]  /*7db0*/  FADD.FTZ R201, R197, R192 ;  /* 0x000000c0c5c97221 */ /* 0x004fc20000010000 */
[----:B------:R-:W-:-:S04]  /*7dc0*/  FADD.FTZ R7, R141, R8 ;  /* 0x000000088d077221 */ /* 0x000fc80000010000 */
[----:B------:R-:W-:Y:S01]  /*7dd0*/  FADD.FTZ R8, R140, R7 ;  /* 0x000000078c087221 */ /* 0x000fe20000010000 */
[----:B------:R-:W-:Y:S01]  /*7de0*/  IADD3 R7, -R19, 0xb, RZ ;  /* 0x0000000b13077810 */ /* 0x000fe20007ffe1ff */
[----:B------:R-:W2:Y:S01]  /*7df0*/  MUFU.EX2 R157, R157 ;  /* 0x0000009d009d7308 */ /* 0x000ea20000000800 */
[----:B0-----:R-:W-:-:S01]  /*7e00*/  FADD.FTZ R192, R142, R201 ;  /* 0x000000c98ec07221 */ /* 0x001fc20000010000 */
[----:B------:R-:W-:Y:S02]  /*7e10*/  FADD.FTZ R201, R145, R8 ;  /* 0x0000000891c97221 */ /* 0x000fe40000010000 */
[----:B------:R0:W-:Y:S06]  /*7e20*/  BAR.ARV R7, 0x100 ;  /* 0x000400070000751d */ /* 0x0001ec0000002000 */
[----:B------:R-:W3:Y:S01]  /*7e30*/  MUFU.EX2 R188, R188 ;  /* 0x000000bc00bc7308 */ /* 0x000ee20000000800 */
[----:B-1----:R-:W-:-:S01]  /*7e40*/  FADD.FTZ R192, R143, R192 ;  /* 0x000000c08fc07221 */ /* 0x002fc20000010000 */
[----:B------:R-:W-:Y:S01]  /*7e50*/  FADD.FTZ R194, R144, R201 ;  /* 0x000000c990c27221 */ /* 0x000fe20000010000 */
[----:B0-----:R-:W-:-:S02]  /*7e60*/  @!P0 VIADD R7, R196, 0x33440 ;  /* 0x00033440c4078836 */ /* 0x001fc40000000000 */
[----:B--2---:R-:W-:-:S03]  /*7e70*/  FADD.FTZ R165, R157, R192 ;  /* 0x000000c09da57221 */ /* 0x004fc60000010000 */
[----:B------:R-:W0:Y:S01]  /*7e80*/  MUFU.EX2 R147, R147 ;  /* 0x0000009300937308 */ /* 0x000e220000000800 */
[----:B------:R-:W-:-:S01]  /*7e90*/  FFMA.FTZ R192, R2, R131, -R213 ;  /* 0x0000008302c07223 */ /* 0x000fc200000108d5 */
[----:B------:R-:W-:-:S04]  /*7ea0*/  @!P0 PRMT R7, RZ, 0x654, R7 ;  /* 0x00000654ff078816 */ /* 0x000fc80000000007 */
[----:B------:R1:W-:Y:S02]  /*7eb0*/  @!P0 SYNCS.ARRIVE.TRANS64.RED.A1T0 RZ, [R7+URZ], RZ ;  /* 0x000000ff07ff89a7 */ /* 0x0003e4000810043f */
[----:B------:R-:W2:Y:S01]  /*7ec0*/  MUFU.EX2 R190, R190 ;  /* 0x000000be00be7308 */ /* 0x000ea20000000800 */
[----:B---3--:R-:W-:-:S01]  /*7ed0*/  FADD.FTZ R8, R188, R165 ;  /* 0x000000a5bc087221 */ /* 0x008fc20000010000 */
[----:B------:R-:W-:-:S06]  /*7ee0*/  FADD.FTZ R165, R149, R194 ;  /* 0x000000c295a57221 */ /* 0x000fcc0000010000 */
[----:B------:R-:W3:Y:S01]  /*7ef0*/  MUFU.EX2 R122, R122 ;  /* 0x0000007a007a7308 */ /* 0x000ee20000000800 */
[----:B0-----:R-:W-:-:S01]  /*7f00*/  FADD.FTZ R131, R147, R8 ;  /* 0x0000000893837221 */ /* 0x001fc20000010000 */
[----:B------:R-:W-:-:S06]  /*7f10*/  FADD.FTZ R8, R120, R165 ;  /* 0x000000a578087221 */ /* 0x000fcc0000010000 */
[----:B------:R-:W0:Y:S01]  /*7f20*/  MUFU.EX2 R161, R161 ;  /* 0x000000a100a17308 */ /* 0x000e220000000800 */
[----:B--2---:R-:W-:-:S07]  /*7f30*/  FADD.FTZ R131, R190, R131 ;  /* 0x00000083be837221 */ /* 0x004fce0000010000 */
[----:B------:R-:W2:Y:S01]  /*7f40*/  MUFU.EX2 R126, R126 ;  /* 0x0000007e007e7308 */ /* 0x000ea20000000800 */
[----:B---3--:R-:W-:-:S01]  /*7f50*/  FADD.FTZ R194, R122, R131 ;  /* 0x000000837ac27221 */ /* 0x008fc20000010000 */
[----:B------:R-:W-:-:S04]  /*7f60*/  FADD.FTZ R131, R121, R8 ;  /* 0x0000000879837221 */ /* 0x000fc80000010000 */
[----:B------:R-:W-:Y:S02]  /*7f70*/  FADD.FTZ R8, R148, R131 ;  /* 0x0000008394087221 */ /* 0x000fe40000010000 */
[----:B------:R-:W3:Y:S01]  /*7f80*/  MUFU.EX2 R199, R199 ;  /* 0x000000c700c77308 */ /* 0x000ee20000000800 */
[----:B0-----:R-:W-:-:S01]  /*7f90*/  FADD.FTZ R165, R161, R194 ;  /* 0x000000c2a1a57221 */ /* 0x001fc20000010000 */
[----:B-1----:R-:W-:-:S04]  /*7fa0*/  FADD.FTZ R7, R125, R8 ;  /* 0x000000087d077221 */ /* 0x002fc80000010000 */
[----:B------:R-:W-:Y:S02]  /*7fb0*/  FADD.FTZ R8, R164, R7 ;  /* 0x00000007a4087221 */ /* 0x000fe40000010000 */
[----:B------:R-:W0:Y:S01]  /*7fc0*/  MUFU.EX2 R127, R127 ;  /* 0x0000007f007f7308 */ /* 0x000e220000000800 */
[----:B--2---:R-:W-:-:S07]  /*7fd0*/  FADD.FTZ R194, R126, R165 ;  /* 0x000000a57ec27221 */ /* 0x004fce0000010000 */
[----:B------:R-:W1:Y:S01]  /*7fe0*/  MUFU.EX2 R192, R192 ;  /* 0x000000c000c07308 */ /* 0x000e620000000800 */
[----:B---3--:R-:W-:-:S07]  /*7ff0*/  FADD.FTZ R194, R199, R194 ;  /* 0x000000c2c7c27221 */ /* 0x008fce0000010000 */
[----:B------:R2:W3:Y:S01]  /*8000*/  MUFU.EX2 R196, R15 ;  /* 0x0000000f00c47308 */ /* 0x0004e20000000800 */
[----:B0-----:R-:W-:-:S07]  /*8010*/  FADD.FTZ R7, R127, R194 ;  /* 0x000000c27f077221 */ /* 0x001fce0000010000 */
[----:B------:R-:W0:Y:S01]  /*8020*/  MUFU.EX2 R133, R133 ;  /* 0x0000008500857308 */ /* 0x000e220000000800 */
[----:B--2---:R-:W-:-:S01]  /*8030*/  FADD.FTZ R15, R129, R8 ;  /* 0x00000008810f7221 */ /* 0x004fc20000010000 */
[----:B-1----:R-:W-:-:S03]  /*8040*/  FADD.FTZ R7, R192, R7 ;  /* 0x00000007c0077221 */ /* 0x002fc60000010000 */
[----:B------:R-:W-:-:S03]  /*8050*/  FADD.FTZ R8, R132, R15 ;  /* 0x0000000f84087221 */ /* 0x000fc60000010000 */
[----:B------:R-:W1:Y:S01]  /*8060*/  MUFU.EX2 R137, R137 ;  /* 0x0000008900897308 */ /* 0x000e620000000800 */
[----:B---3--:R-:W-:-:S01]  /*8070*/  FADD.FTZ R7, R196, R7 ;  /* 0x00000007c4077221 */ /* 0x008fc20000010000 */
[----:B0-----:R-:W-:-:S03]  /*8080*/  FADD.FTZ R8, R133, R8 ;  /* 0x0000000885087221 */ /* 0x001fc60000010000 */
[----:B-1----:R-:W-:Y:S01]  /*8090*/  FADD.FTZ R7, R137, R7 ;  /* 0x0000000789077221 */ /* 0x002fe20000010000 */
[----:B------:R-:W-:Y:S06]  /*80a0*/  @!P1 BRA `(.L_x_1910) ;  /* 0x0000000000049947 */ /* 0x000fec0003800000 */
[----:B------:R-:W-:Y:S01]  /*80b0*/  BPT.TRAP 0x1 ;  /* 0x000000040000795c */ /* 0x000fe20000300000 */
.L_x_1910:
        /* <DEDUP_REMOVED lines=147> */
.L_x_1901:
[----:B------:R-:W-:-:S13]  /*89f0*/  ISETP.GE.AND P2, PT, R13, R18, PT ;  /* 0x000000120d00720c */ /* 0x000fda0003f46270 */
[----:B------:R-:W-:Y:S05]  /*8a00*/  @!P2 BRA `(.L_x_1912) ;  /* 0x0000002c0094a947 */ /* 0x000fea0003800000 */
[C---:B------:R-:W-:Y:S01]  /*8a10*/  VIADD R9, R19.reuse, 0x8 ;  /* 0x0000000813097836 */ /* 0x040fe20000000000 */
[----:B------:R-:W-:Y:S01]  /*8a20*/  IADD3 R19, -R19, 0xb, RZ ;  /* 0x0000000b13137810 */ /* 0x000fe20007ffe1ff */
[----:B------:R-:W-:Y:S01]  /*8a30*/  IMAD.MOV.U32 R11, RZ, RZ, R0 ;  /* 0x000000ffff0b7224 */ /* 0x000fe200078e0000 */
[----:B------:R-:W-:Y:S01]  /*8a40*/  UMOV UR43, UR54 ;  /* 0x00000036002b7c82 */ /* 0x000fe20008000000 */
[----:B------:R-:W-:Y:S02]  /*8a50*/  IMAD.MOV.U32 R10, RZ, RZ, R3 ;  /* 0x000000ffff0a7224 */ /* 0x000fe400078e0003 */
[----:B------:R-:W-:-:S07]  /*8a60*/  IMAD.MOV.U32 R12, RZ, RZ, R6 ;  /* 0x000000ffff0c7224 */ /* 0x000fce00078e0006 */
.L_x_1922:
[----:B------:R-:W-:Y:S01]  /*8a70*/  UIADD3 UR54, UR43, 0x1, URZ ;  /* 0x000000012b367890 */ /* 0x000fe2000fffe03f */
[----:B------:R-:W-:-:S03]  /*8a80*/  ISETP.NE.AND P3, PT, RZ, UR41, PT ;  /* 0x00000029ff007c0c */ /* 0x000fc6000bf65270 */
[----:B------:R-:W-:-:S04]  /*8a90*/  UISETP.NE.AND UP0, UPT, UR54, 0x2, UPT ;  /* 0x000000023600788c */ /* 0x000fc8000bf05270 */
[----:B------:R-:W-:Y:S02]  /*8aa0*/  USEL UR6, URZ, 0x1, UP0 ;  /* 0x000000013f067887 */ /* 0x000fe40008000000 */
[----:B------:R-:W-:-:S04]  /*8ab0*/  USEL UR54, UR54, URZ, UP0 ;  /* 0x0000003f36367287 */ /* 0x000fc80008000000 */
[----:B------:R-:W-:Y:S01]  /*8ac0*/  LOP3.LUT R6, R12, UR6, RZ, 0x3c, !PT ;  /* 0x000000060c067c12 */ /* 0x000fe2000f8e3cff */
[----:B------:R-:W-:Y:S07]  /*8ad0*/  @P3 BRA `(.L_x_1913) ;  /* 0x0000000000283947 */ /* 0x000fee0003800000 */
[----:B------:R-:W-:Y:S05]  /*8ae0*/  @!P1 BRA `(.L_x_1914) ;  /* 0x0000000000049947 */ /* 0x000fea0003800000 */
[----:B------:R-:W-:Y:S01]  /*8af0*/  BPT.TRAP 0x1 ;  /* 0x000000040000795c */ /* 0x000fe20000300000 */
.L_x_1914:
[----:B------:R-:W-:Y:S01]  /*8b00*/  ULEA UR6, UR54, UR40, 0x3 ;  /* 0x0000002836067291 */ /* 0x000fe2000f8e183f */
[----:B------:R-:W-:-:S08]  /*8b10*/  SHF.L.U32 R0, R6, 0x1f, RZ ;  /* 0x0000001f06007819 */ /* 0x000fd000000006ff */
[----:B------:R0:W1:Y:S01]  /*8b20*/  SYNCS.PHASECHK.TRANS64.TRYWAIT P2, [UR6+0x33430], R0 ;  /* 0x03343000ff0075a7 */ /* 0x0000620008040146 */
[----:B------:R-:W-:Y:S05]  /*8b30*/  @!P1 BRA `(.L_x_1915) ;  /* 0x0000000000049947 */ /* 0x000fea0003800000 */
[----:B------:R-:W-:Y:S01]  /*8b40*/  BPT.TRAP 0x1 ;  /* 0x000000040000795c */ /* 0x000fe20000300000 */
.L_x_1915:
[----:B-1----:R-:W-:Y:S05]  /*8b50*/  @P2 BRA `(.L_x_1913) ;  /* 0x0000000000082947 */ /* 0x002fea0003800000 */
[----:B------:R-:W1:Y:S02]  /*8b60*/  SYNCS.PHASECHK.TRANS64.TRYWAIT P2, [UR6+0x33430], R0 ;  /* 0x03343000ff0075a7 */ /* 0x000e640008040146 */
[----:B-1----:R-:W-:Y:S05]  /*8b70*/  @!P2 BRA `(.L_x_1916) ;  /* 0x000000a80010a947 */ /* 0x002fea0003800000 */
.L_x_1913:
        /* <DEDUP_REMOVED lines=190> */
.L_x_1918:
[----:B------:R-:W-:Y:S01]  /*9760*/  ULEA UR6, UR43, UR40, 0x3 ;  /* 0x000000282b067291 */ /* 0x000fe2000f8e183f */
[----:B01----:R-:W-:-:S08]  /*9770*/  SHF.L.U32 R0, R12, 0x1f, RZ ;  /* 0x0000001f0c007819 */ /* 0x003fd000000006ff */
[----:B------:R0:W1:Y:S01]  /*9780*/  SYNCS.PHASECHK.TRANS64.TRYWAIT P2, [UR6+0x33450], R0 ;  /* 0x03345000ff0075a7 */ /* 0x0000620008040146 */
[----:B------:R-:W-:Y:S05]  /*9790*/  @!P1 BRA `(.L_x_1919) ;  /* 0x0000000000049947 */ /* 0x000fea0003800000 */
[----:B------:R-:W-:Y:S01]  /*97a0*/  BPT.TRAP 0x1 ;  /* 0x000000040000795c */ /* 0x000fe20000300000 */
.L_x_1919:
[----:B-1----:R-:W-:Y:S05]  /*97b0*/  @P2 BRA `(.L_x_1917) ;  /* 0x0000000000082947 */ /* 0x002fea0003800000 */
[----:B------:R-:W1:Y:S02]  /*97c0*/  SYNCS.PHASECHK.TRANS64.TRYWAIT P2, [UR6+0x33450], R0 ;  /* 0x03345000ff0075a7 */ /* 0x000e640008040146 */
[----:B-1----:R-:W-:Y:S05]  /*97d0*/  @!P2 BRA `(.L_x_1920) ;  /* 0x0000009c0010a947 */ /* 0x002fea0003800000 */
.L_x_1917:
[----:B------:R-:W-:Y:S01]  /*97e0*/  UIADD3 UR6, UR40, 0x200, URZ ;  /* 0x0000020028067890 */ /* 0x000fe2000fffe03f */
[----:B------:R-:W-:Y:S01]  /*97f0*/  WARPGROUP.ARRIVE ;  /* 0x00000000000079c5 */ /* 0x000fe20000000000 */
[----:B------:R-:W-:Y:S01]  /*9800*/  UMOV UR7, 0xc0000010 ;  /* 0xc000001000077882 */ /* 0x000fe20000000000 */
[----:B------:R-:W-:Y:S01]  /*9810*/  UMOV UR11, 0xc0000010 ;  /* 0xc0000010000b7882 */ /* 0x000fe20000000000 */
[----:B------:R-:W-:Y:S01]  /*9820*/  USHF.R.U32.HI UR6, URZ, 0x4, UR6 ;  /* 0x000000043f067899 */ /* 0x000fe20008011606 */
[----:B01----:R-:W-:Y:S02]  /*9830*/  FMNMX.FTZ R0, R184, R10, !PT ;  /* 0x0000000ab8007209 */ /* 0x003fe40007810000 */
        /* <DEDUP_REMOVED lines=9> */
[----:B------:R-:W-:Y:S01]  /*98d0*/  FMNMX.FTZ R15, R191, R12, !PT ;  /* 0x0000000cbf0f7209 */ /* 0x000fe20007810000 */
[----:B------:R-:W-:Y:S01]  /*98e0*/  UIADD3 UR10, UR6, 0x180, URZ ;  /* 0x00000180060a7890 */ /* 0x000fe2000fffe03f */
[----:B------:R-:W-:Y:S02]  /*98f0*/  FMNMX.FTZ R0, R192, R3, !PT ;  /* 0x00000003c0007209 */ /* 0x000fe40007810000 */
[----:B------:R-:W-:Y:S02]  /*9900*/  FMNMX.FTZ R12, R194, R15, !PT ;  /* 0x0000000fc20c7209 */ /* 0x000fe40007810000 */
[----:B------:R-:W-:Y:S01]  /*9910*/  QGMMA.64x192x32.F32.E4M3.E4M3 R24, R216, gdesc[UR4], R24, gsb0 ;  /* 0x02e00004d8187df3 */ /* 0x000fe20008000818 */
        /* <DEDUP_REMOVED lines=79> */
[----:B------:R-:W-:Y:S01]  /*9e10*/  FFMA.FTZ R15, R2, R3, -8 ;  /* 0xc1000000020f7423 */ /* 0x000fe20000010003 */
[----:B------:R-:W-:-:S03]  /*9e20*/  FADD.FTZ R23, -R3, R10 ;  /* 0x0000000a03177221 */ /* 0x000fc60000010100 */
[C-C-:B------:R-:W-:Y:S01]  /*9e30*/  FFMA.FTZ R22, R2.reuse, R168, -R15.reuse ;  /* 0x000000a802167223 */ /* 0x140fe2000001080f */
[----:B------:R-:W-:-:S01]  /*9e40*/  FFMA.FTZ R12, R2, R184, -R15 ;  /* 0x000000b8020c7223 */ /* 0x000fc2000001080f */
[----:B------:R-:W-:Y:S02]  /*9e50*/  WARPGROUP.DEPBAR.LE gsb0, 0x0 ;  /* 0x00008000000079c5 */ /* 0x000fe40000010000 */
[----:B------:R-:W-:Y:S01]  /*9e60*/  WARPGROUP.ARRIVE ;  /* 0x00000000000079c5 */ /* 0x000fe20000000000 */
[C-C-:B------:R-:W-:Y:S01]  /*9e70*/  FFMA.FTZ R168, R2.reuse, R172, -R15.reuse ;  /* 0x000000ac02a87223 */ /* 0x140fe2000001080f */
[----:B------:R-:W-:-:S01]  /*9e80*/  FFMA.FTZ R21, R2, R185, -R15 ;  /* 0x000000b902157223 */ /* 0x000fc2000001080f */
[C-C-:B------:R-:W-:Y:S01]  /*9e90*/  FFMA.FTZ R184, R2.reuse, R189, -R15.reuse ;  /* 0x000000bd02b87223 */ /* 0x140fe2000001080f */
[----:B------:R-:W-:-:S01]  /*9ea0*/  FFMA.FTZ R172, R2, R176, -R15 ;  /* 0x000000b002ac7223 */ /* 0x000fc2000001080f */
[C-C-:B------:R-:W-:Y:S01]  /*9eb0*/  FFMA.FTZ R14, R2.reuse, R188, -R15.reuse ;  /* 0x000000bc020e7223 */ /* 0x140fe2000001080f */
        /* <DEDUP_REMOVED lines=36> */
[C---:B------:R-:W-:Y:S01]  /*a100*/  FFMA.FTZ R133, R2.reuse, R0, -8 ;  /* 0xc100000002857423 */ /* 0x040fe20000010000 */
[----:B------:R-:W-:Y:S01]  /*a110*/  FMUL.FTZ R23, R2, R23 ;  /* 0x0000001702177220 */ /* 0x000fe20000410000 */
[----:B------:R-:W-:Y:S01]  /*a120*/  MUFU.EX2 R12, R12 ;  /* 0x0000000c000c7308 */ /* 0x000fe20000000800 */
[----:B------:R-:W-:-:S02]  /*a130*/  IMAD.U32 R192, RZ, RZ, UR54 ;  /* 0x00000036ffc07e24 */ /* 0x000fc4000f8e00ff */
        /* <DEDUP_REMOVED lines=39> */
[----:B------:R-:W-:Y:S01]  /*a3b0*/  @!P0 LEA R192, R192, UR40, 0x3 ;  /* 0x00000028c0c08c11 */ /* 0x000fe2000f8e18ff */
[----:B------:R-:W-:-:S06]  /*a3c0*/  FFMA.FTZ R134, R2, R134, -R133 ;  /* 0x0000008602867223 */ /* 0x000fcc0000010885 */
[----:B------:R-:W-:Y:S08]  /*a3d0*/  MUFU.EX2 R16, R16 ;  /* 0x0000001000107308 */ /* 0x000ff00000000800 */
        /* <DEDUP_REMOVED lines=15> */
[----:B------:R-:W-:Y:S01]  /*a4d0*/  WARPGROUP.ARRIVE ;  /* 0x00000000000079c5 */ /* 0x000fe20000000000 */
[----:B------:R-:W-:-:S04]  /*a4e0*/  FADD.FTZ R213, -R0, R11 ;  /* 0x0000000b00d57221 */ /* 0x000fc80000010100 */
[----:B------:R-:W-:Y:S01]  /*a4f0*/  MUFU.EX2 R175, R175 ;  /* 0x000000af00af7308 */ /* 0x000fe20000000800 */
[----:B------:R-:W-:Y:S01]  /*a500*/  FMUL.FTZ R10, R2, R213 ;  /* 0x000000d5020a7220 */ /* 0x000fe20000410000 */
[----:B------:R-:W-:Y:S01]  /*a510*/  QGMMA.64x192x32.F32.E4M3.E4M3 R24, R208, gdesc[UR8], R24, gsb0 ;  /* 0x02e00008d0187df3 */ /* 0x000fe20008000818 */
[----:B------:R-:W-:Y:S01]  /*a520*/  UIADD3 UR10, UR6, 0x480, URZ ;  /* 0x00000480060a7890 */ /* 0x000fe2000fffe03f */
[----:B------:R-:W-:-:S04]  /*a530*/  UMOV UR11, 0xc0000010 ;  /* 0xc0000010000b7882 */ /* 0x000fc80000000000 */
[----:B------:R-:W0:Y:S01]  /*a540*/  MUFU.EX2 R11, R23 ;  /* 0x00000017000b7308 */ /* 0x000e220000000800 */
[----:B------:R-:W-:-:S07]  /*a550*/  UIADD3 UR6, UR6, 0x600, URZ ;  /* 0x0000060006067890 */ /* 0x000fce000fffe03f */
[----:B------:R-:W1:Y:S08]  /*a560*/  MUFU.EX2 R10, R10 ;  /* 0x0000000a000a7308 */ /* 0x000e700000000800 */
[----:B------:R2:W-:Y:S01]  /*a570*/  MUFU.EX2 R23, R184 ;  /* 0x000000b800177308 */ /* 0x0005e20000000800 */
[----:B0-----:R-:W-:-:S04]  /*a580*/  FFMA.FTZ R8, R11, R8, R12 ;  /* 0x000000080b087223 */ /* 0x001fc8000001000c */
[----:B------:R-:W-:-:S03]  /*a590*/  FADD.FTZ R197, R21, R8 ;  /* 0x0000000815c57221 */ /* 0x000fc60000010000 */
[----:B------:R-:W-:Y:S01]  /*a5a0*/  MUFU.EX2 R172, R172 ;  /* 0x000000ac00ac7308 */ /* 0x000fe20000000800 */
[----:B--2---:R-:W-:-:S01]  /*a5b0*/  FFMA.FTZ R184, R2, R190, -R133 ;  /* 0x000000be02b87223 */ /* 0x004fc20000010885 */
[----:B-1----:R-:W-:Y:S01]  /*a5c0*/  FFMA.FTZ R7, R10, R7, R193 ;  /* 0x000000070a077223 */ /* 0x002fe200000100c1 */
[----:B------:R-:W-:-:S03]  /*a5d0*/  FADD.FTZ R8, R14, R197 ;  /* 0x000000c50e087221 */ /* 0x000fc60000010000 */
[----:B------:R-:W-:Y:S02]  /*a5e0*/  FADD.FTZ R7, R180, R7 ;  /* 0x00000007b4077221 */ /* 0x000fe40000010000 */
[----:B------:R-:W0:Y:S08]  /*a5f0*/  MUFU.EX2 R184, R184 ;  /* 0x000000b800b87308 */ /* 0x000e300000000800 */
[----:B------:R-:W1:Y:S08]  /*a600*/  MUFU.EX2 R178, R178 ;  /* 0x000000b200b27308 */ /* 0x000e700000000800 */
[----:B------:R-:W2:Y:S01]  /*a610*/  MUFU.EX2 R177, R177 ;  /* 0x000000b100b17308 */ /* 0x000ea20000000800 */
[----:B0-----:R-:W-:-:S01]  /*a620*/  FADD.FTZ R190, R184, R7 ;  /* 0x00000007b8be7221 */ /* 0x001fc20000010000 */
[----:B------:R-:W-:-:S03]  /*a630*/  FADD.FTZ R7, R23, R8 ;  /* 0x0000000817077221 */ /* 0x000fc60000010000 */
[----:B------:R-:W-:Y:S01]  /*a640*/  FADD.FTZ R197, R187, R190 ;  /* 0x000000bebbc57221 */ /* 0x000fe20000010000 */
[----:B------:R-:W-:-:S02]  /*a650*/  FADD.FTZ R8, R16, R7 ;  /* 0x0000000710087221 */ /* 0x000fc40000010000 */
[----:B------:R-:W0:Y:S01]  /*a660*/  MUFU.EX2 R179, R179 ;  /* 0x000000b300b37308 */ /* 0x000e220000000800 */
[----:B------:R-:W-:-:S01]  /*a670*/  FADD.FTZ R190, R186, R197 ;  /* 0x000000c5babe7221 */ /* 0x000fc20000010000 */
[----:B------:R-:W-:-:S03]  /*a680*/  FADD.FTZ R7, R185, R8 ;  /* 0x00000008b9077221 */ /* 0x000fc60000010000 */
[----:B------:R-:W-:Y:S01]  /*a690*/  FADD.FTZ R197, R191, R190 ;  /* 0x000000bebfc57221 */ /* 0x000fe20000010000 */
[----:B------:R-:W-:-:S02]  /*a6a0*/  FADD.FTZ R8, R20, R7 ;  /* 0x0000000714087221 */ /* 0x000fc40000010000 */
[----:B------:R-:W3:Y:S01]  /*a6b0*/  MUFU.EX2 R176, R176 ;  /* 0x000000b000b07308 */ /* 0x000ee20000000800 */
[----:B------:R-:W-:-:S01]  /*a6c0*/  FADD.FTZ R190, R188, R197 ;  /* 0x000000c5bcbe7221 */ /* 0x000fc20000010000 */
[----:B------:R-:W-:-:S03]  /*a6d0*/  FADD.FTZ R7, R189, R8 ;  /* 0x00000008bd077221 */ /* 0x000fc60000010000 */
[----:B------:R-:W-:Y:S01]  /*a6e0*/  FADD.FTZ R197, R195, R190 ;  /* 0x000000bec3c57221 */ /* 0x000fe20000010000 */
[----:B------:R-:W-:-:S02]  /*a6f0*/  FADD.FTZ R8, R22, R7 ;  /* 0x0000000716087221 */ /* 0x000fc40000010000 */
[----:B------:R-:W4:Y:S01]  /*a700*/  MUFU.EX2 R182, R182 ;  /* 0x000000b600b67308 */ /* 0x000f220000000800 */
[----:B------:R-:W-:-:S01]  /*a710*/  FADD.FTZ R190, R170, R197 ;  /* 0x000000c5aabe7221 */ /* 0x000fc20000010000 */
[----:B------:R-:W-:-:S03]  /*a720*/  FADD.FTZ R7, R169, R8 ;  /* 0x00000008a9077221 */ /* 0x000fc60000010000 */
[----:B------:R-:W-:Y:S01]  /*a730*/  FADD.FTZ R197, R171, R190 ;  /* 0x000000beabc57221 */ /* 0x000fe20000010000 */
[----:B------:R-:W-:-:S02]  /*a740*/  FADD.FTZ R8, R168, R7 ;  /* 0x00000007a8087221 */ /* 0x000fc40000010000 */
[----:B------:R-:W5:Y:S01]  /*a750*/  MUFU.EX2 R181, R181 ;  /* 0x000000b500b57308 */ /* 0x000f620000000800 */
[----:B------:R-:W-:-:S01]  /*a760*/  FADD.FTZ R190, R174, R197 ;  /* 0x000000c5aebe7221 */ /* 0x000fc20000010000 */
[----:B------:R-:W-:-:S03]  /*a770*/  FADD.FTZ R7, R173, R8 ;  /* 0x00000008ad077221 */ /* 0x000fc60000010000 */
[----:B------:R-:W-:Y:S01]  /*a780*/  FADD.FTZ R197, R175, R190 ;  /* 0x000000beafc57221 */ /* 0x000fe20000010000 */
[----:B------:R-:W-:-:S02]  /*a790*/  FADD.FTZ R8, R172, R7 ;  /* 0x00000007ac087221 */ /* 0x000fc40000010000 */
[----:B------:R-:W5:Y:S01]  /*a7a0*/  MUFU.EX2 R183, R183 ;  /* 0x000000b700b77308 */ /* 0x000f620000000800 */
[----:B-1----:R-:W-:-:S01]  /*a7b0*/  FADD.FTZ R190, R178, R197 ;  /* 0x000000c5b2be7221 */ /* 0x002fc20000010000 */
[----:B--2---:R-:W-:-:S03]  /*a7c0*/  FADD.FTZ R7, R177, R8 ;  /* 0x00000008b1077221 */ /* 0x004fc60000010000 */
[----:B0-----:R-:W-:Y:S01]  /*a7d0*/  FADD.FTZ R197, R179, R190 ;  /* 0x000000beb3c57221 */ /* 0x001fe20000010000 */
[----:B---3--:R-:W-:-:S02]  /*a7e0*/  FADD.FTZ R8, R176, R7 ;  /* 0x00000007b0087221 */ /* 0x008fc40000010000 */
[----:B------:R-:W0:Y:S01]  /*a7f0*/  MUFU.EX2 R152, R152 ;  /* 0x0000009800987308 */ /* 0x000e220000000800 */
[----:B----4-:R-:W-:-:S01]  /*a800*/  FADD.FTZ R190, R182, R197 ;  /* 0x000000c5b6be7221 */ /* 0x010fc20000010000 */
[----:B-----5:R-:W-:-:S06]  /*a810*/  FADD.FTZ R7, R181, R8 ;  /* 0x00000008b5077221 */ /* 0x020fcc0000010000 */
[----:B------:R-:W1:Y:S01]  /*a820*/  MUFU.EX2 R154, R154 ;  /* 0x0000009a009a7308 */ /* 0x000e620000000800 */
[----:B------:R-:W-:-:S07]  /*a830*/  FADD.FTZ R197, R183, R190 ;  /* 0x000000beb7c57221 */ /* 0x000fce0000010000 */
        /* <DEDUP_REMOVED lines=24> */
[----:B------:R-:W-:Y:S02]  /*a9c0*/  WARPGROUP.DEPBAR.LE gsb0, 0x0 ;  /* 0x00008000000079c5 */ /* 0x000fe40000010000 */
[----:B------:R-:W-:-:S04]  /*a9d0*/  WARPGROUP.ARRIVE ;  /* 0x00000000000079c5 */ /* 0x000fc80000000000 */
[----:B------:R-:W2:Y:S01]  /*a9e0*/  MUFU.EX2 R165, R165 ;  /* 0x000000a500a57308 */ /* 0x000ea20000000800 */
[----:B0-----:R-:W-:-:S01]  /*a9f0*/  FADD.FTZ R8, R164, R7 ;  /* 0x00000007a4087221 */ /* 0x001fc20000010000 */
[----:B------:R-:W-:Y:S06]  /*aa00*/  QGMMA.64x192x32.F32.E4M3.E4M3 R24, R204, gdesc[UR8], R24, gsb0 ;  /* 0x02e00008cc187df3 */ /* 0x000fec0008000818 */
        /* <DEDUP_REMOVED lines=35> */
[----:B-1----:R-:W-:-:S01]  /*ac40*/  FADD.FTZ R8, R148, R7 ;  /* 0x0000000794087221 */ /* 0x002fc20000010000 */
[----:B------:R-:W-:-:S05]  /*ac50*/  @!P0 VIADD R7, R192, 0x33440 ;  /* 0x00033440c0078836 */ /* 0x000fca0000000000 */
[----:B------:R-:W-:Y:S01]  /*ac60*/  @!P0 PRMT R7, RZ, 0x654, R7 ;  /* 0x00000654ff078816 */ /* 0x000fe20000000007 */
        /* <DEDUP_REMOVED lines=44> */
.L_x_1921:
[----:B------:R-:W-:Y:S01]  /*af30*/  ULEA UR6, UR43, UR40, 0x3 ;  /* 0x000000282b067291 */ /* 0x000fe2000f8e183f */
[----:B------:R-:W-:Y:S01]  /*af40*/  ISETP.GT.AND P2, PT, R13, R18, PT ;  /* 0x000000120d00720c */ /* 0x000fe20003f44270 */
[-C--:B------:R-:W-:Y:S01]  /*af50*/  FMUL.FTZ R24, R24, R11.reuse ;  /* 0x0000000b18187220 */ /* 0x080fe20000410000 */
        /* <DEDUP_REMOVED lines=144> */
.L_x_1912:
[----:B------:R-:W-:Y:S06]  /*b860*/  BAR.ARV 0x8, 0x180 ;  /* 0x0206000000007b1d */ /* 0x000fec0000002000 */
[----:B------:R-:W-:Y:S05]  /*b870*/  @!P1 BRA `(.L_x_1923) ;  /* 0x0000000000049947 */ /* 0x000fea0003800000 */
[----:B------:R-:W-:Y:S01]  /*b880*/  BPT.TRAP 0x1 ;  /* 0x000000040000795c */ /* 0x000fe20000300000 */
.L_x_1923:
[----:B------:R-:W-:Y:S01]  /*b890*/  ULEA UR5, UR54, UR40, 0x3 ;  /* 0x0000002836057291 */ /* 0x000fe2000f8e183f */
[----:B------:R-:W-:-:S08]  /*b8a0*/  SHF.L.U32 R6, R6, 0x1f, RZ ;  /* 0x0000001f06067819 */ /* 0x000fd000000006ff */
[----:B------:R0:W1:Y:S01]  /*b8b0*/  SYNCS.PHASECHK.TRANS64.TRYWAIT P0, [UR5+0x33450], R6 ;  /* 0x03345006ff0075a7 */ /* 0x0000620008000145 */
[----:B------:R-:W-:Y:S05]  /*b8c0*/  @!P1 BRA `(.L_x_1924) ;  /* 0x0000000000049947 */ /* 0x000fea0003800000 */
[----:B------:R-:W-:Y:S01]  /*b8d0*/  BPT.TRAP 0x1 ;  /* 0x000000040000795c */ /* 0x000fe20000300000 */
.L_x_1924:
[----:B-1----:R-:W-:Y:S05]  /*b8e0*/  @P0 BRA `(.L_x_1925) ;  /* 0x0000000000080947 */ /* 0x002fea0003800000 */
[----:B------:R-:W1:Y:S02]  /*b8f0*/  SYNCS.PHASECHK.TRANS64.TRYWAIT P0, [UR5+0x33450], R6 ;  /* 0x03345006ff0075a7 */ /* 0x000e640008000145 */
[----:B-1----:R-:W-:Y:S05]  /*b900*/  @!P0 BRA `(.L_x_1926) ;  /* 0x0000007800dc8947 */ /* 0x002fea0003800000 */
.L_x_1925:
[----:B------:R-:W-:Y:S01]  /*b910*/  UIADD3 UR40, UR40, 0x200, URZ ;  /* 0x0000020028287890 */ /* 0x000fe2000fffe03f */
[----:B------:R-:W-:Y:S01]  /*b920*/  WARPGROUP.ARRIVE ;  /* 0x00000000000079c5 */ /* 0x000fe20000000000 */
[----:B------:R-:W-:Y:S01]  /*b930*/  UMOV UR55, 0xc0000010 ;  /* 0xc000001000377882 */ /* 0x000fe20000000000 */
[----:B------:R-:W-:Y:S01]  /*b940*/  UMOV UR7, 0xc0000010 ;  /* 0xc000001000077882 */ /* 0x000fe20000000000 */
[----:B------:R-:W-:Y:S01]  /*b950*/  USHF.R.U32.HI UR40, URZ, 0x4, UR40 ;  /* 0x000000043f287899 */ /* 0x000fe20008011628 */
[----:B------:R-:W2:Y:S03]  /*b960*/  LDC.64 R10, c[0x0][0x9a0] ;  /* 0x00026800ff0a7b82 */ /* 0x000ea60000000a00 */
[----:B------:R-:W-:-:S04]  /*b970*/  ULOP3.LUT UR40, UR40, 0x3fff, URZ, 0xc0, !UPT ;  /* 0x00003fff28287892 */ /* 0x000fc8000f8ec03f */
[----:B------:R-:W-:-:S04]  /*b980*/  ULOP3.LUT UR40, UR40, 0x10000, URZ, 0xfc, !UPT ;  /* 0x0001000028287892 */ /* 0x000fc8000f8efc3f */
[----:B------:R-:W-:-:S04]  /*b990*/  UIMAD UR54, UR54, 0x780, UR40 ;  /* 0x00000780363678a4 */ /* 0x000fc8000f8e0228 */
[----:B------:R-:W-:-:S05]  /*b9a0*/  UIADD3 UR4, UR54, 0x180, URZ ;  /* 0x0000018036047890 */ /* 0x000fca000fffe03f */
[----:B------:R-:W-:Y:S02]  /*b9b0*/  QGMMA.64x192x32.F32.E4M3.E4M3 R24, R216, gdesc[UR52], R24, gsb0 ;  /* 0x02e00034d8187df3 */ /* 0x000fe40008000818 */
[----:B------:R-:W-:Y:S01]  /*b9c0*/  UMOV UR6, UR4 ;  /* 0x0000000400067c82 */ /* 0x000fe20008000000 */
[----:B------:R-:W-:Y:S01]  /*b9d0*/  UIADD3 UR4, UR54, 0x300, URZ ;  /* 0x0000030036047890 */ /* 0x000fe2000fffe03f */
[----:B--2---:R-:W-:-:S04]  /*b9e0*/  ISETP.NE.U32.AND P0, PT, R10, RZ, PT ;  /* 0x000000ff0a00720c */ /* 0x004fc80003f05070 */
[----:B------:R-:W-:-:S13]  /*b9f0*/  ISETP.NE.AND.EX P0, PT, R11, RZ, PT, P0 ;  /* 0x000000ff0b00720c */ /* 0x000fda0003f05300 */
[----:B------:R-:W2:Y:S08]  /*ba00*/  @P0 LDC.64 R12, c[0x0][0x9c8] ;  /* 0x00027200ff0c0b82 */ /* 0x000eb00000000a00 */
[----:B------:R-:W0:Y:S01]  /*ba10*/  @P0 LDC.64 R14, c[0x0][0x9d0] ;  /* 0x00027400ff0e0b82 */ /* 0x000e220000000a00 */
[----:B--2---:R-:W-:-:S04]  /*ba20*/  @P0 IMAD R4, R12, UR37, RZ ;  /* 0x000000250c040c24 */ /* 0x004fc8000f8e02ff */
[----:B------:R-:W-:Y:S01]  /*ba30*/  @P0 IMAD R9, R13, UR36, R4 ;  /* 0x000000240d090c24 */ /* 0x000fe2000f8e0204 */
[----:B------:R-:W-:Y:S01]  /*ba40*/  @P0 SHF.R.S32.HI R13, RZ, 0x1f, R17 ;  /* 0x0000001fff0d0819 */ /* 0x000fe20000011411 */
[----:B-1----:R-:W-:-:S04]  /*ba50*/  @P0 IMAD.WIDE.U32 R4, R12, UR36, RZ ;  /* 0x000000240c040c25 */ /* 0x002fc8000f8e00ff */
[-C--:B0-----:R-:W-:Y:S02]  /*ba60*/  @P0 IMAD R6, R13, R14.reuse, RZ ;  /* 0x0000000e0d060224 */ /* 0x081fe400078e02ff */
        /* <DEDUP_REMOVED lines=11> */
[----:B------:R-:W-:Y:S01]  /*bb20*/  UMOV UR6, UR4 ;  /* 0x0000000400067c82 */ /* 0x000fe20008000000 */
[----:B------:R-:W-:Y:S01]  /*bb30*/  UMOV UR7, 0xc0000010 ;  /* 0xc000001000077882 */ /* 0x000fe20000000000 */
[----:B------:R-:W-:Y:S01]  /*bb40*/  UIADD3 UR4, UR54, 0x480, URZ ;  /* 0x0000048036047890 */ /* 0x000fe2000fffe03f */
[----:B------:R-:W-:Y:S02]  /*bb50*/  WARPGROUP.DEPBAR.LE gsb0, 0x0 ;  /* 0x00008000000079c5 */ /* 0x000fe40000010000 */
[----:B------:R-:W-:-:S14]  /*bb60*/  WARPGROUP.ARRIVE ;  /* 0x00000000000079c5 */ /* 0x000fdc0000000000 */
[----:B------:R-:W-:Y:S01]  /*bb70*/  QGMMA.64x192x32.F32.E4M3.E4M3 R24, R208, gdesc[UR4], R24, gsb0 ;  /* 0x02e00004d0187df3 */ /* 0x000fe20008000818 */
[----:B------:R-:W-:Y:S01]  /*bb80*/  UMOV UR6, UR4 ;  /* 0x0000000400067c82 */ /* 0x000fe20008000000 */
[----:B------:R-:W-:Y:S01]  /*bb90*/  UMOV UR7, 0xc0000010 ;  /* 0xc000001000077882 */ /* 0x000fe20000000000 */
[----:B------:R-:W-:Y:S01]  /*bba0*/  UIADD3 UR54, UR54, 0x600, URZ ;  /* 0x0000060036367890 */ /* 0x000fe2000fffe03f */
[----:B------:R-:W-:Y:S01]  /*bbb0*/  UMOV UR55, 0xc0000010 ;  /* 0xc000001000377882 */ /* 0x000fe20000000000 */
[----:B------:R-:W1:Y:S04]  /*bbc0*/  SHFL.BFLY PT, R5, R8, 0x2, 0x1f ;  /* 0x0c401f0008057f89 */ /* 0x000e6800000e0000 */
[----:B------:R-:W3:Y:S01]  /*bbd0*/  SHFL.BFLY PT, R12, R7, 0x2, 0x1f ;  /* 0x0c401f00070c7f89 */ /* 0x000ee200000e0000 */
[----:B------:R-:W-:-:S02]  /*bbe0*/  WARPGROUP.DEPBAR.LE gsb0, 0x0 ;  /* 0x00008000000079c5 */ /* 0x000fc40000010000 */
[----:B------:R-:W-:-:S08]  /*bbf0*/  WARPGROUP.ARRIVE ;  /* 0x00000000000079c5 */ /* 0x000fd00000000000 */
[----:B------:R-:W-:Y:S01]  /*bc00*/  QGMMA.64x192x32.F32.E4M3.E4M3 R24, R204, gdesc[UR4], R24, gsb0 ;  /* 0x02e00004cc187df3 */ /* 0x000fe20008000818 */
[----:B-1----:R-:W-:Y:S01]  /*bc10*/  FADD.FTZ R5, R5, R8 ;  /* 0x0000000805057221 */ /* 0x002fe20000010000 */
[----:B---3--:R-:W-:-:S04]  /*bc20*/  FADD.FTZ R12, R12, R7 ;  /* 0x000000070c0c7221 */ /* 0x008fc80000010000 */
[----:B------:R-:W1:Y:S04]  /*bc30*/  SHFL.BFLY PT, R4, R5, 0x1, 0x1f ;  /* 0x0c201f0005047f89 */ /* 0x000e6800000e0000 */
[----:B------:R-:W3:Y:S01]  /*bc40*/  SHFL.BFLY PT, R9, R12, 0x1, 0x1f ;  /* 0x0c201f000c097f89 */ /* 0x000ee200000e0000 */
[----:B-1----:R-:W-:Y:S01]  /*bc50*/  FADD.FTZ R13, R5, R4 ;  /* 0x00000004050d7221 */ /* 0x002fe20000010000 */
[----:B---3--:R-:W-:-:S04]  /*bc60*/  FADD.FTZ R14, R12, R9 ;  /* 0x000000090c0e7221 */ /* 0x008fc80000010000 */
[C---:B------:R-:W-:Y:S01]  /*bc70*/  FSETP.NE.FTZ.AND P0, PT, R13.reuse, RZ, PT ;  /* 0x000000ff0d00720b */ /* 0x040fe20003f15000 */
[----:B------:R-:W-:Y:S01]  /*bc80*/  FMUL.FTZ R15, R13, 0.00390625 ;  /* 0x3b8000000d0f7820 */ /* 0x000fe20000410000 */
[----:B0-----:R-:W-:Y:S01]  /*bc90*/  FMUL.FTZ R10, R14, 0.00390625 ;  /* 0x3b8000000e0a7820 */ /* 0x001fe20000410000 */
[----:B------:R-:W-:-:S03]  /*bca0*/  IMAD.MOV.U32 R9, RZ, RZ, RZ ;  /* 0x000000ffff097224 */ /* 0x000fc600078e00ff */
        /* <DEDUP_REMOVED lines=16> */
[----:B--2---:R-:W-:Y:S01]  /*bdb0*/  FMUL.FTZ R9, R9, R6 ;  /* 0x0000000609097220 */ /* 0x004fe20000410000 */
[----:B------:R-:W-:Y:S02]  /*bdc0*/  IMAD.MOV.U32 R5, RZ, RZ, -0x800000 ;  /* 0xff800000ff057424 */ /* 0x000fe400078e00ff */
[----:B------:R-:W-:Y:S01]  /*bdd0*/  @P3 FFMA.FTZ R4, R2, R0, R13 ;  /* 0x0000000002043223 */ /* 0x000fe2000001000d */
[----:B------:R-:W-:Y:S01]  /*bde0*/  @P2 FFMA.FTZ R5, R8, R3, R7 ;  /* 0x0000000308052223 */ /* 0x000fe20000010007 */
[----:B---3--:R-:W-:Y:S01]  /*bdf0*/  FMUL.FTZ R2, R11, R6 ;  /* 0x000000060b027220 */ /* 0x008fe20000410000 */
[----:B------:R-:W-:-:S02]  /*be00*/  WARPGROUP.DEPBAR.LE gsb0, 0x0 ;  /* 0x00008000000079c5 */ /* 0x000fc40000010000 */
[----:B------:R-:W-:Y:S05]  /*be10*/  @!P1 BRA `(.L_x_1927) ;  /* 0x0000000000049947 */ /* 0x000fea0003800000 */
[----:B------:R-:W-:Y:S01]  /*be20*/  BPT.TRAP 0x1 ;  /* 0x000000040000795c */ /* 0x000fe20000300000 */
.L_x_1927:
        /* <DEDUP_REMOVED lines=100> */
.L_x_1894:
[----:B------:R-:W-:Y:S05]  /*c470*/  @P0 BRA `(.L_x_1928) ;  /* 0x0000002c00540947 */ /* 0x000fea0003800000 */
[----:B------:R-:W0:Y:S01]  /*c480*/  S2R R23, SR_TID.X ;  /* 0x0000000000177919 */ /* 0x000e220000002100 */
[----:B------:R-:W-:Y:S01]  /*c490*/  ULDC.64 UR4, c[0x4][0x38] ;  /* 0x01000e0000047ab9 */ /* 0x000fe20000000a00 */
[----:B------:R-:W-:Y:S01]  /*c4a0*/  ULDC.64 UR6, c[0x0][0xb38] ;  /* 0x0002ce0000067ab9 */ /* 0x000fe20000000a00 */
[----:B------:R-:W1:Y:S01]  /*c4b0*/  LDC R129, c[0x0][0xbe8] ;  /* 0x0002fa00ff817b82 */ /* 0x000e620000000800 */
        /* <DEDUP_REMOVED lines=8> */
[C---:B------:R-:W-:Y:S01]  /*c540*/  LOP3.LUT P0, R8, R23.reuse, 0x3, RZ, 0xc0, !PT ;  /* 0x0000000317087812 */ /* 0x040fe2000780c0ff */
[----:B------:R-:W-:Y:S01]  /*c550*/  VIADD R23, R23, 0xffffff80 ;  /* 0xffffff8017177836 */ /* 0x000fe20000000000 */
[----:B-1----:R-:W-:Y:S01]  /*c560*/  ISETP.NE.AND P2, PT, R129, 0x1, PT ;  /* 0x000000018100780c */ /* 0x002fe20003f45270 */
[----:B------:R-:W-:Y:S01]  /*c570*/  BSSY B0, `(.L_x_1929) ;  /* 0x000021b000007945 */ /* 0x000fe20003800000 */
[----:B------:R-:W-:-:S04]  /*c580*/  ISETP.EQ.OR P0, PT, R8, 0x3, !P0 ;  /* 0x000000030800780c */ /* 0x000fc80004702670 */
[----:B------:R-:W-:Y:S02]  /*c590*/  SEL R16, R13, R6, P0 ;  /* 0x000000060d107207 */ /* 0x000fe40000000000 */
[----:B0-----:R-:W-:Y:S02]  /*c5a0*/  SHF.R.S32.HI R2, RZ, 0x1f, R23 ;  /* 0x0000001fff027819 */ /* 0x001fe40000011417 */
[----:B------:R-:W-:Y:S02]  /*c5b0*/  SEL R13, R6, R13, P0 ;  /* 0x0000000d060d7207 */ /* 0x000fe40000000000 */
[----:B------:R-:W-:Y:S02]  /*c5c0*/  LEA.HI R3, R2, R23, RZ, 0x7 ;  /* 0x0000001702037211 */ /* 0x000fe400078f38ff */
[----:B------:R-:W-:Y:S02]  /*c5d0*/  SEL R158, R72, R73, P0 ;  /* 0x00000049489e7207 */ /* 0x000fe40000000000 */
[----:B------:R-:W-:-:S02]  /*c5e0*/  LOP3.LUT R6, R3, 0xffffff80, RZ, 0xc0, !PT ;  /* 0xffffff8003067812 */ /* 0x000fc400078ec0ff */
[----:B------:R-:W-:Y:S02]  /*c5f0*/  SEL R27, R73, R72, P0 ;  /* 0x00000048491b7207 */ /* 0x000fe40000000000 */
[----:B------:R-:W-:Y:S01]  /*c600*/  SEL R102, R21, R50, P0 ;  /* 0x0000003215667207 */ /* 0x000fe20000000000 */
[----:B------:R-:W-:Y:S01]  /*c610*/  IMAD.IADD R72, R23, 0x1, -R6 ;  /* 0x0000000117487824 */ /* 0x000fe200078e0a06 */
[----:B------:R-:W-:Y:S02]  /*c620*/  SEL R46, R50, R21, P0 ;  /* 0x00000015322e7207 */ /* 0x000fe40000000000 */
[----:B------:R-:W-:Y:S02]  /*c630*/  SEL R22, R15, R14, P0 ;  /* 0x0000000e0f167207 */ /* 0x000fe40000000000 */
[----:B------:R-:W-:Y:S02]  /*c640*/  SHF.R.S32.HI R21, RZ, 0x1f, R72 ;  /* 0x0000001fff157819 */ /* 0x000fe40000011448 */
[----:B------:R-:W-:-:S02]  /*c650*/  SEL R15, R14, R15, P0 ;  /* 0x0000000f0e0f7207 */ /* 0x000fc40000000000 */
[----:B------:R-:W-:Y:S02]  /*c660*/  SEL R36, R20, R41, P0 ;  /* 0x0000002914247207 */ /* 0x000fe40000000000 */
[----:B------:R-:W-:Y:S02]  /*c670*/  SEL R14, R41, R20, P0 ;  /* 0x00000014290e7207 */ /* 0x000fe40000000000 */
[----:B------:R-:W-:Y:S02]  /*c680*/  LEA.HI R41, R21, R72, RZ, 0x2 ;  /* 0x0000004815297211 */ /* 0x000fe400078f10ff */
        /* <DEDUP_REMOVED lines=14> */
[--C-:B------:R-:W-:Y:S01]  /*c770*/  SHF.R.S32.HI R2, RZ, 0x2, R41.reuse ;  /* 0x00000002ff027819 */ /* 0x100fe20000011429 */
[----:B------:R-:W0:Y:S01]  /*c780*/  S2R R39, SR_CTAID.X ;  /* 0x0000000000277919 */ /* 0x000e220000002500 */
[----:B------:R-:W-:-:S02]  /*c790*/  SHF.R.S32.HI R7, RZ, 0x1f, R41 ;  /* 0x0000001fff077819 */ /* 0x000fc40000011429 */
        /* <DEDUP_REMOVED lines=8> */
[----:B------:R-:W-:Y:S02]  /*c820*/  LEA.HI R0, R3, R6, RZ, 0x1 ;  /* 0x0000000603007211 */ /* 0x000fe400078f08ff */
[----:B------:R-:W-:Y:S02]  /*c830*/  LOP3.LUT R52, R37, 0xfffffffc, RZ, 0xc0, !PT ;  /* 0xfffffffc25347812 */ /* 0x000fe400078ec0ff */
[----:B------:R-:W-:Y:S02]  /*c840*/  LEA.HI R3, R7, R2, RZ, 0x3 ;  /* 0x0000000207037211 */ /* 0x000fe400078f18ff */
[----:B------:R-:W-:Y:S01]  /*c850*/  SHF.R.S32.HI R7, RZ, 0x1f, R17 ;  /* 0x0000001fff077819 */ /* 0x000fe20000011411 */
[----:B------:R-:W-:Y:S01]  /*c860*/  IMAD.IADD R51, R23, 0x1, -R52 ;  /* 0x0000000117337824 */ /* 0x000fe200078e0a34 */
[----:B------:R-:W-:-:S02]  /*c870*/  LOP3.LUT R0, R0, 0x3fffffe, RZ, 0xc0, !PT ;  /* 0x03fffffe00007812 */ /* 0x000fc400078ec0ff */
[----:B------:R-:W-:Y:S01]  /*c880*/  SEL R174, R44, R29, P0 ;  /* 0x0000001d2cae7207 */ /* 0x000fe20000000000 */
[----:B------:R-:W-:Y:S01]  /*c890*/  IMAD R52, R7, UR4, RZ ;  /* 0x0000000407347c24 */ /* 0x000fe2000f8e02ff */
[----:B------:R-:W-:Y:S01]  /*c8a0*/  SEL R19, R29, R44, P0 ;  /* 0x0000002c1d137207 */ /* 0x000fe20000000000 */
[----:B------:R-:W-:Y:S01]  /*c8b0*/  IMAD.IADD R0, R6, 0x1, -R0 ;  /* 0x0000000106007824 */ /* 0x000fe200078e0a00 */
[----:B------:R-:W-:Y:S01]  /*c8c0*/  LOP3.LUT R3, R3, 0xfffffff8, RZ, 0xc0, !PT ;  /* 0xfffffff803037812 */ /* 0x000fe200078ec0ff */
[----:B------:R-:W-:Y:S01]  /*c8d0*/  IMAD R23, R17, UR5, R52 ;  /* 0x0000000511177c24 */ /* 0x000fe2000f8e0234 */
[----:B------:R-:W-:Y:S01]  /*c8e0*/  LEA.HI R21, R21, R72, RZ, 0x5 ;  /* 0x0000004815157211 */ /* 0x000fe200078f28ff */
[----:B------:R-:W-:Y:S01]  /*c8f0*/  IMAD R52, R7, UR6, RZ ;  /* 0x0000000607347c24 */ /* 0x000fe2000f8e02ff */
[----:B------:R-:W-:Y:S01]  /*c900*/  SEL R144, R108, R109, P0 ;  /* 0x0000006d6c907207 */ /* 0x000fe20000000000 */
[----:B------:R-:W-:Y:S01]  /*c910*/  IMAD.IADD R6, R2, 0x1, -R3 ;  /* 0x0000000102067824 */ /* 0x000fe200078e0a03 */
[----:B------:R-:W-:Y:S01]  /*c920*/  SEL R44, R109, R108, P0 ;  /* 0x0000006c6d2c7207 */ /* 0x000fe20000000000 */
[C---:B------:R-:W-:Y:S01]  /*c930*/  IMAD R37, R17.reuse, UR7, R52 ;  /* 0x0000000711257c24 */ /* 0x040fe2000f8e0234 */
[----:B------:R-:W-:Y:S01]  /*c940*/  SEL R172, R24, R53, P0 ;  /* 0x0000003518ac7207 */ /* 0x000fe20000000000 */
[----:B------:R-:W-:Y:S01]  /*c950*/  IMAD.WIDE.U32 R2, R17, UR4, RZ ;  /* 0x0000000411027c25 */ /* 0x000fe2000f8e00ff */
[----:B------:R-:W-:Y:S01]  /*c960*/  SEL R130, R70, R71, P0 ;  /* 0x0000004746827207 */ /* 0x000fe20000000000 */
[----:B------:R-:W1:Y:S01]  /*c970*/  S2UR UR4, SR_CTAID.Y ;  /* 0x00000000000479c3 */ /* 0x000e620000002600 */
        /* <DEDUP_REMOVED lines=11> */
[----:B------:R-:W-:Y:S02]  /*ca30*/  SHF.R.S32.HI R21, RZ, 0x5, R21 ;  /* 0x00000005ff157819 */ /* 0x000fe40000011415 */
[----:B------:R-:W-:Y:S02]  /*ca40*/  LEA.HI R53, R51, R51, RZ, 0x1 ;  /* 0x0000003333357211 */ /* 0x000fe400078f08ff */
[----:B------:R-:W-:Y:S01]  /*ca50*/  SEL R10, R12, R33, P0 ;  /* 0x000000210c0a7207 */ /* 0x000fe20000000000 */
[----:B------:R-:W-:Y:S01]  /*ca60*/  IMAD R21, R21, 0x10, R6 ;  /* 0x0000001015157824 */ /* 0x000fe200078e0206 */
[----:B------:R-:W-:Y:S01]  /*ca70*/  SEL R76, R118, R119, P0 ;  /* 0x00000077764c7207 */ /* 0x000fe20000000000 */
[----:B------:R-:W-:Y:S01]  /*ca80*/  IMAD.WIDE.U32 R6, R17, UR6, RZ ;  /* 0x0000000611067c25 */ /* 0x000fe2000f8e00ff */
[----:B------:R-:W-:Y:S01]  /*ca90*/  SEL R12, R33, R12, P0 ;  /* 0x0000000c210c7207 */ /* 0x000fe20000000000 */
[----:B------:R-:W-:Y:S01]  /*caa0*/  ULDC.64 UR6, c[0x0][0xb48] ;  /* 0x0002d20000067ab9 */ /* 0x000fe20000000a00 */
[----:B------:R-:W-:Y:S01]  /*cab0*/  SEL R77, R119, R118, P0 ;  /* 0x00000076774d7207 */ /* 0x000fe20000000000 */
[----:B------:R-:W-:Y:S01]  /*cac0*/  IMAD R0, R0, 0x40, R21 ;  /* 0x0000004000007824 */ /* 0x000fe200078e0215 */
[----:B------:R-:W-:Y:S01]  /*cad0*/  SEL R166, R120, R69, P0 ;  /* 0x0000004578a67207 */ /* 0x000fe20000000000 */
[----:B------:R-:W-:Y:S01]  /*cae0*/  IMAD.IADD R7, R7, 0x1, R37 ;  /* 0x0000000107077824 */ /* 0x000fe200078e0225 */
[----:B------:R-:W-:Y:S01]  /*caf0*/  SEL R20, R69, R120, P0 ;  /* 0x0000007845147207 */ /* 0x000fe20000000000 */
[----:B0-----:R-:W-:Y:S01]  /*cb00*/  IMAD R74, R39, 0x80, R0 ;  /* 0x00000080274a7824 */ /* 0x001fe200078e0200 */
        /* <DEDUP_REMOVED lines=10> */
[----:B------:R-:W-:Y:S02]  /*cbb0*/  LOP3.LUT R52, R53, 0x1ffffffe, RZ, 0xc0, !PT ;  /* 0x1ffffffe35347812 */ /* 0x000fe400078ec0ff */
[----:B------:R-:W-:Y:S02]  /*cbc0*/  SEL R124, R82, R83, P0 ;  /* 0x00000053527c7207 */ /* 0x000fe40000000000 */
[----:B------:R-:W-:Y:S01]  /*cbd0*/  SEL R68, R83, R82, P0 ;  /* 0x0000005253447207 */ /* 0x000fe20000000000 */
[----:B------:R-:W-:Y:S01]  /*cbe0*/  IMAD.IADD R51, R51, 0x1, -R52 ;  /* 0x0000000133337824 */ /* 0x000fe200078e0a34 */
[----:B------:R-:W-:-:S02]  /*cbf0*/  SEL R156, R84, R85, P0 ;  /* 0x00000055549c7207 */ /* 0x000fc40000000000 */
[----:B------:R-:W-:Y:S01]  /*cc00*/  SEL R32, R85, R84, P0 ;  /* 0x0000005455207207 */ /* 0x000fe20000000000 */
[----:B------:R-:W-:Y:S01]  /*cc10*/  IMAD R52, R51, 0x8, R0 ;  /* 0x0000000833347824 */ /* 0x000fe200078e0200 */
[----:B------:R-:W-:Y:S02]  /*cc20*/  SEL R142, R116, R117, P0 ;  /* 0x00000075748e7207 */ /* 0x000fe40000000000 */
[----:B------:R-:W-:Y:S01]  /*cc30*/  SEL R47, R117, R116, P0 ;  /* 0x00000074752f7207 */ /* 0x000fe20000000000 */
[----:B------:R-:W-:Y:S01]  /*cc40*/  IMAD R52, R39, 0x80, R52 ;  /* 0x0000008027347824 */ /* 0x000fe200078e0234 */
        /* <DEDUP_REMOVED lines=31> */
[----:B--2---:R-:W-:Y:S01]  /*ce40*/  LOP3.LUT R86, R9, 0x2, RZ, 0x3c, !PT ;  /* 0x0000000209567812 */ /* 0x004fe200078e3cff */
        /* <DEDUP_REMOVED lines=16> */
[----:B------:R0:W-:Y:S04]  /*cf50*/  SHFL.IDX PT, R112, R27, R86, 0x1c1f ;  /* 0x001c1f561b707589 */ /* 0x0001e800000e0000 */
[----:B------:R-:W-:Y:S04]  /*cf60*/  SHFL.IDX PT, R84, R10, R9, 0x1c1f ;  /* 0x001c1f090a547589 */ /* 0x000fe800000e0000 */
[----:B------:R-:W-:Y:S01]  /*cf70*/  SHFL.IDX PT, R39, R88, R9, 0x1c1f ;  /* 0x001c1f0958277589 */ /* 0x000fe200000e0000 */
[----:B0-----:R-:W-:-:S03]  /*cf80*/  SEL R27, R12, R117, P0 ;  /* 0x000000750c1b7207 */ /* 0x001fc60000000000 */
[----:B------:R-:W0:Y:S04]  /*cf90*/  SHFL.IDX PT, R88, R15, R86, 0x1c1f ;  /* 0x001c1f560f587589 */ /* 0x000e2800000e0000 */
[----:B------:R-:W-:Y:S01]  /*cfa0*/  SHFL.IDX PT, R89, R36, R9, 0x1c1f ;  /* 0x001c1f0924597589 */ /* 0x000fe200000e0000 */
[----:B--2---:R-:W-:-:S03]  /*cfb0*/  SEL R77, R62, R13, P0 ;  /* 0x0000000d3e4d7207 */ /* 0x004fc60000000000 */
[----:B------:R-:W-:Y:S04]  /*cfc0*/  SHFL.IDX PT, R41, R90, R9, 0x1c1f ;  /* 0x001c1f095a297589 */ /* 0x000fe800000e0000 */
[----:B------:R-:W-:Y:S04]  /*cfd0*/  SHFL.IDX PT, R14, R14, R86, 0x1c1f ;  /* 0x001c1f560e0e7589 */ /* 0x000fe800000e0000 */
[----:B------:R-:W-:Y:S04]  /*cfe0*/  SHFL.IDX PT, R87, R174, R9, 0x1c1f ;  /* 0x001c1f09ae577589 */ /* 0x000fe800000e0000 */
[----:B------:R-:W-:Y:S04]  /*cff0*/  SHFL.IDX PT, R116, R150, R9, 0x1c1f ;  /* 0x001c1f0996747589 */ /* 0x000fe800000e0000 */
[----:B------:R-:W-:Y:S01]  /*d000*/  SHFL.IDX PT, R90, R19, R86, 0x1c1f ;  /* 0x001c1f56135a7589 */ /* 0x000fe200000e0000 */
[----:B0-----:R-:W-:-:S03]  /*d010*/  SEL R81, R63, R88, P0 ;  /* 0x000000583f517207 */ /* 0x001fc60000000000 */
[----:B------:R-:W-:Y:S04]  /*d020*/  SHFL.IDX PT, R95, R18, R86, 0x1c1f ;  /* 0x001c1f56125f7589 */ /* 0x000fe800000e0000 */
[----:B------:R-:W0:Y:S04]  /*d030*/  SHFL.IDX PT, R31, R31, R86, 0x1c1f ;  /* 0x001c1f561f1f7589 */ /* 0x000e2800000e0000 */
[----:B------:R-:W-:Y:S04]  /*d040*/  SHFL.IDX PT, R119, R144, R9, 0x1c1f ;  /* 0x001c1f0990777589 */ /* 0x000fe800000e0000 */
[----:B------:R2:W3:Y:S04]  /*d050*/  SHFL.IDX PT, R18, R44, R86, 0x1c1f ;  /* 0x001c1f562c127589 */ /* 0x0004e800000e0000 */
[----:B------:R-:W-:Y:S04]  /*d060*/  SHFL.IDX PT, R94, R170, R9, 0x1c1f ;  /* 0x001c1f09aa5e7589 */ /* 0x000fe800000e0000 */
[----:B------:R-:W-:Y:S04]  /*d070*/  SHFL.IDX PT, R113, R156, R9, 0x1c1f ;  /* 0x001c1f099c717589 */ /* 0x000fe800000e0000 */
[----:B------:R-:W-:Y:S04]  /*d080*/  SHFL.IDX PT, R32, R32, R86, 0x1c1f ;  /* 0x001c1f5620207589 */ /* 0x000fe800000e0000 */
[----:B------:R-:W-:Y:S01]  /*d090*/  SHFL.IDX PT, R92, R172, R9, 0x1c1f ;  /* 0x001c1f09ac5c7589 */ /* 0x000fe200000e0000 */
[----:B0-----:R-:W-:-:S02]  /*d0a0*/  SEL R42, R116, R31, P0 ;  /* 0x0000001f742a7207 */ /* 0x001fc40000000000 */
[----:B--2---:R-:W-:Y:S01]  /*d0b0*/  SEL R44, R31, R116, P0 ;  /* 0x000000741f2c7207 */ /* 0x004fe20000000000 */
[----:B------:R-:W0:Y:S04]  /*d0c0*/  SHFL.IDX PT, R93, R24, R86, 0x1c1f ;  /* 0x001c1f56185d7589 */ /* 0x000e2800000e0000 */
[----:B------:R-:W-:Y:S01]  /*d0d0*/  SHFL.IDX PT, R97, R166, R9, 0x1c1f ;  /* 0x001c1f09a6617589 */ /* 0x000fe200000e0000 */
[----:B---3--:R-:W-:-:S03]  /*d0e0*/  SEL R31, R18, R119, P0 ;  /* 0x00000077121f7207 */ /* 0x008fc60000000000 */
[----:B------:R-:W2:Y:S04]  /*d0f0*/  SHFL.IDX PT, R20, R20, R86, 0x1c1f ;  /* 0x001c1f5614147589 */ /* 0x000ea800000e0000 */
[----:B------:R-:W-:Y:S04]  /*d100*/  SHFL.IDX PT, R98, R168, R9, 0x1c1f ;  /* 0x001c1f09a8627589 */ /* 0x000fe800000e0000 */
[----:B------:R-:W-:Y:S04]  /*d110*/  SHFL.IDX PT, R122, R122, R9, 0x1c1f ;  /* 0x001c1f097a7a7589 */ /* 0x000fe800000e0000 */
[----:B------:R-:W-:Y:S04]  /*d120*/  SHFL.IDX PT, R99, R26, R86, 0x1c1f ;  /* 0x001c1f561a637589 */ /* 0x000fe800000e0000 */
[----:B------:R3:W-:Y:S01]  /*d130*/  SHFL.IDX PT, R15, R43, R86, 0x1c1f ;  /* 0x001c1f562b0f7589 */ /* 0x0007e200000e0000 */
[----:B0-----:R-:W-:-:S03]  /*d140*/  SEL R91, R92, R93, P0 ;  /* 0x0000005d5c5b7207 */ /* 0x001fc60000000000 */
[----:B------:R-:W-:Y:S04]  /*d150*/  SHFL.IDX PT, R101, R162, R9, 0x1c1f ;  /* 0x001c1f09a2657589 */ /* 0x000fe800000e0000 */
[----:B------:R-:W-:Y:S01]  /*d160*/  SHFL.IDX PT, R104, R104, R9, 0x1c1f ;  /* 0x001c1f0968687589 */ /* 0x000fe200000e0000 */
[----:B---3--:R-:W-:-:S03]  /*d170*/  SEL R43, R115, R34, P0 ;  /* 0x00000022732b7207 */ /* 0x008fc60000000000 */
[----:B------:R0:W-:Y:S04]  /*d180*/  SHFL.IDX PT, R59, R130, R9, 0x1c1f ;  /* 0x001c1f09823b7589 */ /* 0x0001e800000e0000 */
[----:B------:R3:W4:Y:S04]  /*d190*/  SHFL.IDX PT, R110, R25, R86, 0x1c1f ;  /* 0x001c1f56196e7589 */ /* 0x00072800000e0000 */
[----:B------:R5:W1:Y:S01]  /*d1a0*/  SHFL.IDX PT, R19, R48, R86, 0x1c1f ;  /* 0x001c1f5630137589 */ /* 0x000a6200000e0000 */
[----:B0-----:R-:W0:Y:S03]  /*d1b0*/  LDC.64 R130, c[0x0][0xbd8] ;  /* 0x0002f600ff827b82 */ /* 0x001e260000000a00 */
[----:B------:R-:W-:Y:S01]  /*d1c0*/  SHFL.IDX PT, R107, R164, R9, 0x1c1f ;  /* 0x001c1f09a46b7589 */ /* 0x000fe200000e0000 */
[----:B---3--:R-:W-:-:S03]  /*d1d0*/  SEL R25, R117, R12, P0 ;  /* 0x0000000c75197207 */ /* 0x008fc60000000000 */
[----:B------:R-:W-:Y:S01]  /*d1e0*/  SHFL.IDX PT, R109, R160, R9, 0x1c1f ;  /* 0x001c1f09a06d7589 */ /* 0x000fe200000e0000 */
[----:B-----5:R-:W-:Y:S01]  /*d1f0*/  SEL R48, R114, R29, P0 ;  /* 0x0000001d72307207 */ /* 0x020fe20000000000 */
[----:B------:R-:W3:Y:S02]  /*d200*/  LDC R117, c[0x0][0xc50] ;  /* 0x00031400ff757b82 */ /* 0x000ee40000000800 */
        /* <DEDUP_REMOVED lines=19> */
[----:B------:R4:W-:Y:S04]  /*d340*/  SHFL.IDX PT, R0, R100, R9, 0x1c1f ;  /* 0x001c1f0964007589 */ /* 0x0009e800000e0000 */
[----:B------:R5:W-:Y:S01]  /*d350*/  SHFL.IDX PT, R10, R80, R9, 0x1c1f ;  /* 0x001c1f09500a7589 */ /* 0x000be200000e0000 */
[----:B--2---:R-:W-:-:S03]  /*d360*/  SEL R96, R97, R20, P0 ;  /* 0x0000001461607207 */ /* 0x004fc60000000000 */
[----:B------:R-:W2:Y:S01]  /*d370*/  SHFL.IDX PT, R30, R30, R86, 0x1c1f ;  /* 0x001c1f561e1e7589 */ /* 0x000ea200000e0000 */
[----:B----4-:R-:W-:-:S03]  /*d380*/  SEL R100, R101, R110, P0 ;  /* 0x0000006e65647207 */ /* 0x010fc60000000000 */
[----:B------:R4:W3:Y:S01]  /*d390*/  SHFL.IDX PT, R123, R45, R86, 0x1c1f ;  /* 0x001c1f562d7b7589 */ /* 0x0008e200000e0000 */
[----:B-----5:R-:W-:-:S03]  /*d3a0*/  SEL R9, R76, R11, P0 ;  /* 0x0000000b4c097207 */ /* 0x020fc60000000000 */
[----:B------:R5:W3:Y:S01]  /*d3b0*/  SHFL.IDX PT, R125, R46, R86, 0x1c1f ;  /* 0x001c1f562e7d7589 */ /* 0x000ae200000e0000 */
[----:B------:R-:W-:Y:S02]  /*d3c0*/  SEL R11, R11, R76, P0 ;  /* 0x0000004c0b0b7207 */ /* 0x000fe40000000000 */
[----:B------:R-:W-:Y:S01]  /*d3d0*/  SEL R76, R82, R83, P0 ;  /* 0x00000053524c7207 */ /* 0x000fe20000000000 */
[----:B------:R-:W-:Y:S01]  /*d3e0*/  SHFL.IDX PT, R28, R28, R86, 0x1c1f ;  /* 0x001c1f561c1c7589 */ /* 0x000fe200000e0000 */
[----:B------:R-:W-:Y:S02]  /*d3f0*/  SEL R82, R83, R82, P0 ;  /* 0x0000005253527207 */ /* 0x000fe40000000000 */
[----:B----4-:R-:W-:Y:S01]  /*d400*/  SEL R45, R34, R115, P0 ;  /* 0x00000073222d7207 */ /* 0x010fe20000000000 */
[----:B------:R4:W-:Y:S01]  /*d410*/  SHFL.IDX PT, R126, R60, R86, 0x1c1f ;  /* 0x001c1f563c7e7589 */ /* 0x0009e200000e0000 */
[----:B------:R-:W-:Y:S02]  /*d420*/  SEL R83, R13, R62, P0 ;  /* 0x0000003e0d537207 */ /* 0x000fe40000000000 */
[----:B-----5:R-:W-:Y:S01]  /*d430*/  SEL R46, R29, R114, P0 ;  /* 0x000000721d2e7207 */ /* 0x020fe20000000000 */
[----:B------:R2:W-:Y:S01]  /*d440*/  SHFL.IDX PT, R128, R61, R86, 0x1c1f ;  /* 0x001c1f563d807589 */ /* 0x0005e200000e0000 */
[----:B------:R-:W5:Y:S01]  /*d450*/  LDC.64 R114, c[0x0][0xb40] ;  /* 0x0002d000ff727b82 */ /* 0x000f620000000a00 */
[----:B------:R-:W-:-:S02]  /*d460*/  SEL R62, R112, R111, P0 ;  /* 0x0000006f703e7207 */ /* 0x000fc40000000000 */
[----:B------:R-:W-:Y:S01]  /*d470*/  SEL R80, R84, R85, P0 ;  /* 0x0000005554507207 */ /* 0x000fe20000000000 */
[----:B------:R-:W3:Y:S01]  /*d480*/  SHFL.IDX PT, R33, R33, R86, 0x1c1f ;  /* 0x001c1f5621217589 */ /* 0x000ee200000e0000 */
[----:B----4-:R-:W-:Y:S02]  /*d490*/  SEL R60, R111, R112, P0 ;  /* 0x000000706f3c7207 */ /* 0x010fe40000000000 */
[----:B------:R-:W-:Y:S01]  /*d4a0*/  SEL R84, R85, R84, P0 ;  /* 0x0000005455547207 */ /* 0x000fe20000000000 */
[----:B------:R-:W4:Y:S01]  /*d4b0*/  @P2 LDC R111, c[0x0][0xbec] ;  /* 0x0002fb00ff6f2b82 */ /* 0x000f220000000800 */
[----:B------:R-:W3:Y:S01]  /*d4c0*/  SHFL.IDX PT, R35, R35, R86, 0x1c1f ;  /* 0x001c1f5623237589 */ /* 0x000ee200000e0000 */
[----:B------:R-:W-:Y:S02]  /*d4d0*/  SEL R85, R88, R63, P0 ;  /* 0x0000003f58557207 */ /* 0x000fe40000000000 */
[----:B------:R-:W-:Y:S01]  /*d4e0*/  SEL R88, R89, R14, P0 ;  /* 0x0000000e59587207 */ /* 0x000fe20000000000 */
[----:B------:R0:W3:Y:S01]  /*d4f0*/  SHFL.IDX PT, R124, R47, R86, 0x1c1f ;  /* 0x001c1f562f7c7589 */ /* 0x0000e200000e0000 */
[----:B------:R-:W-:-:S02]  /*d500*/  SEL R29, R119, R18, P0 ;  /* 0x00000012771d7207 */ /* 0x000fc40000000000 */
[----:B------:R-:W4:Y:S01]  /*d510*/  @P2 LDC R119, c[0x0][0xbec] ;  /* 0x0002fb00ff772b82 */ /* 0x000f220000000800 */
[----:B------:R0:W4:Y:S01]  /*d520*/  SHFL.IDX PT, R127, R49, R86, 0x1c1f ;  /* 0x001c1f56317f7589 */ /* 0x00012200000e0000 */
[----:B------:R-:W-:Y:S02]  /*d530*/  SEL R34, R15, R122, P0 ;  /* 0x0000007a0f227207 */ /* 0x000fe40000000000 */
[----:B-1----:R-:W-:Y:S01]  /*d540*/  SEL R13, R104, R19, P0 ;  /* 0x00000013680d7207 */ /* 0x002fe20000000000 */
[----:B------:R-:W-:Y:S01]  /*d550*/  SHFL.IDX PT, R78, R78, R86, 0x1c1f ;  /* 0x001c1f564e4e7589 */ /* 0x000fe200000e0000 */
[----:B--2---:R-:W-:Y:S02]  /*d560*/  SEL R61, R109, R30, P0 ;  /* 0x0000001e6d3d7207 */ /* 0x004fe40000000000 */
[----:B0-----:R-:W-:Y:S01]  /*d570*/  SEL R47, R32, R113, P0 ;  /* 0x00000071202f7207 */ /* 0x001fe20000000000 */
[----:B------:R-:W0:Y:S01]  /*d580*/  SHFL.IDX PT, R103, R103, R86, 0x1c1f ;  /* 0x001c1f5667677589 */ /* 0x000e2200000e0000 */
[----:B------:R-:W1:Y:S01]  /*d590*/  @P2 LDC R112, c[0x0][0xbf0] ;  /* 0x0002fc00ff702b82 */ /* 0x000e620000000800 */
[----:B------:R-:W-:Y:S01]  /*d5a0*/  SEL R49, R113, R32, P0 ;  /* 0x0000002071317207 */ /* 0x000fe20000000000 */
[----:B-----5:R-:W-:Y:S01]  /*d5b0*/  IMAD.WIDE.U32 R6, R114, UR36, R6 ;  /* 0x0000002472067c25 */ /* 0x020fe2000f8e0006 */
[----:B------:R-:W-:Y:S01]  /*d5c0*/  SHFL.IDX PT, R55, R55, R86, 0x1c1f ;  /* 0x001c1f5637377589 */ /* 0x000fe200000e0000 */
[----:B------:R-:W-:-:S02]  /*d5d0*/  SEL R32, R122, R15, P0 ;  /* 0x0000000f7a207207 */ /* 0x000fc40000000000 */
[----:B------:R-:W-:Y:S01]  /*d5e0*/  SEL R15, R19, R104, P0 ;  /* 0x00000068130f7207 */ /* 0x000fe20000000000 */
[----:B------:R-:W2:Y:S01]  /*d5f0*/  SHFL.IDX PT, R57, R57, R86, 0x1c1f ;  /* 0x001c1f5639397589 */ /* 0x000ea200000e0000 */
[----:B------:R-:W5:Y:S01]  /*d600*/  @P2 LDC R113, c[0x0][0xbf0] ;  /* 0x0002fc00ff712b82 */ /* 0x000f620000000800 */
[----:B------:R-:W-:Y:S01]  /*d610*/  IMAD R104, R130, UR37, RZ ;  /* 0x0000002582687c24 */ /* 0x000fe2000f8e02ff */
[----:B------:R-:W-:Y:S01]  /*d620*/  SEL R63, R30, R109, P0 ;  /* 0x0000006d1e3f7207 */ /* 0x000fe20000000000 */
[----:B------:R-:W-:Y:S01]  /*d630*/  SHFL.IDX PT, R108, R108, R86, 0x1c1f ;  /* 0x001c1f566c6c7589 */ /* 0x000fe200000e0000 */
[----:B---3--:R-:W-:Y:S01]  /*d640*/  SEL R12, R106, R123, P0 ;  /* 0x0000007b6a0c7207 */ /* 0x008fe20000000000 */
[----:B------:R-:W-:Y:S01]  /*d650*/  IMAD R109, R131, UR36, R104 ;  /* 0x00000024836d7c24 */ /* 0x000fe2000f8e0268 */
[----:B------:R-:W-:Y:S01]  /*d660*/  SEL R18, R102, R125, P0 ;  /* 0x0000007d66127207 */ /* 0x000fe20000000000 */
[----:B------:R-:W3:Y:S01]  /*d670*/  SHFL.IDX PT, R105, R105, R86, 0x1c1f ;  /* 0x001c1f5669697589 */ /* 0x000ee200000e0000 */
[----:B------:R-:W-:Y:S01]  /*d680*/  IMAD R104, R114, UR37, RZ ;  /* 0x0000002572687c24 */ /* 0x000fe2000f8e02ff */
[----:B------:R-:W-:Y:S01]  /*d690*/  SEL R24, R118, R33, P0 ;  /* 0x0000002176187207 */ /* 0x000fe20000000000 */
[----:B----4-:R-:W-:Y:S01]  /*d6a0*/  @P2 IMAD.HI.U32 R119, R52, R119, RZ ;  /* 0x0000007734772227 */ /* 0x010fe200078e00ff */
        /* <DEDUP_REMOVED lines=10> */
[----:B------:R-:W-:Y:S04]  /*d750*/  SHFL.IDX PT, R66, R66, R86, 0x1c1f ;  /* 0x001c1f5642427589 */ /* 0x000fe800000e0000 */
[----:B------:R-:W-:Y:S04]  /*d760*/  SHFL.IDX PT, R67, R67, R86, 0x1c1f ;  /* 0x001c1f5643437589 */ /* 0x000fe800000e0000 */
[----:B------:R-:W-:Y:S04]  /*d770*/  SHFL.IDX PT, R64, R64, R86, 0x1c1f ;  /* 0x001c1f5640407589 */ /* 0x000fe800000e0000 */
        /* <DEDUP_REMOVED lines=13> */
[----:B------:R-:W-:Y:S01]  /*d850*/  IMAD.MOV R110, RZ, RZ, -R17 ;  /* 0x000000ffff6e7224 */ /* 0x000fe200078e0a11 */
[----:B------:R-:W-:Y:S02]  /*d860*/  SEL R101, R107, R28, P0 ;  /* 0x0000001c6b657207 */ /* 0x000fe40000000000 */
[----:B------:R-:W-:Y:S01]  /*d870*/  SEL R99, R28, R107, P0 ;  /* 0x0000006b1c637207 */ /* 0x000fe20000000000 */
[----:B------:R-:W-:Y:S01]  /*d880*/  IMAD R117, R117, R110, UR4 ;  /* 0x0000000475757e24 */ /* 0x000fe2000f8e026e */
[----:B------:R-:W-:Y:S01]  /*d890*/  SEL R14, R123, R106, P0 ;  /* 0x0000006a7b0e7207 */ /* 0x000fe20000000000 */
[----:B------:R-:W-:Y:S01]  /*d8a0*/  IMAD.WIDE.U32 R106, R130, UR36, R2 ;  /* 0x00000024826a7c25 */ /* 0x000fe2000f8e0002 */
[----:B------:R-:W-:Y:S01]  /*d8b0*/  SEL R20, R125, R102, P0 ;  /* 0x000000667d147207 */ /* 0x000fe20000000000 */
[----:B------:R-:W-:Y:S01]  /*d8c0*/  ULDC.64 UR4, c[0x0][0xbe0] ;  /* 0x0002f80000047ab9 */ /* 0x000fe20000000a00 */
[----:B------:R-:W-:Y:S01]  /*d8d0*/  SEL R3, R53, R128, P0 ;  /* 0x0000008035037207 */ /* 0x000fe20000000000 */
[----:B------:R-:W-:Y:S01]  /*d8e0*/  @P2 IMAD.HI.U32 R102, R52, R111, RZ ;  /* 0x0000006f34662227 */ /* 0x000fe200078e00ff */
[----:B------:R-:W-:-:S02]  /*d8f0*/  SEL R17, R128, R53, P0 ;  /* 0x0000003580117207 */ /* 0x000fc40000000000 */
[----:B------:R-:W-:Y:S01]  /*d900*/  SHF.R.S32.HI R53, RZ, 0x1f, R117 ;  /* 0x0000001fff357819 */ /* 0x000fe20000011475 */
[----:B------:R-:W-:Y:S01]  /*d910*/  IMAD R111, R115, UR36, R104 ;  /* 0x00000024736f7c24 */ /* 0x000fe2000f8e0268 */
[----:B------:R-:W-:Y:S01]  /*d920*/  SEL R28, R120, R35, P0 ;  /* 0x00000023781c7207 */ /* 0x000fe20000000000 */
[----:B------:R-:W-:Y:S01]  /*d930*/  IMAD.IADD R107, R107, 0x1, R109 ;  /* 0x000000016b6b7824 */ /* 0x000fe200078e026d */
[----:B------:R-:W-:Y:S01]  /*d940*/  SEL R2, R16, R127, P0 ;  /* 0x0000007f10027207 */ /* 0x000fe20000000000 */
[----:B------:R-:W-:Y:S01]  /*d950*/  IMAD.IADD R111, R7, 0x1, R111 ;  /* 0x00000001076f7824 */ /* 0x000fe200078e026f */
[----:B------:R-:W-:Y:S01]  /*d960*/  SEL R35, R124, R121, P0 ;  /* 0x000000797c237207 */ /* 0x000fe20000000000 */
[----:B------:R-:W-:Y:S01]  /*d970*/  IMAD R7, R53, UR4, RZ ;  /* 0x0000000435077c24 */ /* 0x000fe2000f8e02ff */
[----:B------:R-:W-:Y:S01]  /*d980*/  SEL R16, R127, R16, P0 ;  /* 0x000000107f107207 */ /* 0x000fe20000000000 */
[----:B------:R-:W-:Y:S02]  /*d990*/  IMAD.MOV.U32 R110, RZ, RZ, R6 ;  /* 0x000000ffff6e7224 */ /* 0x000fe400078e0006 */
[----:B------:R-:W-:-:S02]  /*d9a0*/  IMAD R104, R117, UR5, R7 ;  /* 0x0000000575687c24 */ /* 0x000fc4000f8e0207 */
[----:B------:R-:W-:Y:S01]  /*d9b0*/  IMAD.MOV.U32 R109, RZ, RZ, R52 ;  /* 0x000000ffff6d7224 */ /* 0x000fe200078e0034 */
[----:B-----5:R-:W-:Y:S01]  /*d9c0*/  @P2 SHF.R.U32.HI R109, RZ, R113, R102 ;  /* 0x00000071ff6d2219 */ /* 0x020fe20000011666 */
[----:B------:R-:W-:Y:S02]  /*d9d0*/  IMAD R53, R53, UR6, RZ ;  /* 0x0000000635357c24 */ /* 0x000fe4000f8e02ff */
[----:B------:R-:W-:Y:S01]  /*d9e0*/  IMAD.WIDE.U32 R6, R117, UR4, R106 ;  /* 0x0000000475067c25 */ /* 0x000fe2000f8e006a */
[----:B------:R-:W-:-:S03]  /*d9f0*/  ULDC.64 UR4, c[0x0][0xb30] ;  /* 0x0002cc0000047ab9 */ /* 0x000fc60000000a00 */
[----:B------:R-:W-:Y:S01]  /*da00*/  IMAD.MOV.U32 R113, RZ, RZ, R52 ;  /* 0x000000ffff717224 */ /* 0x000fe200078e0034 */
[----:B-1----:R-:W-:Y:S01]  /*da10*/  @P2 SHF.R.U32.HI R113, RZ, R112, R119 ;  /* 0x00000070ff712219 */ /* 0x002fe20000011677 */
        /* <DEDUP_REMOVED lines=8> */
[----:B------:R-:W-:-:S02]  /*daa0*/  IMAD.MOV R110, RZ, RZ, -R113 ;  /* 0x000000ffff6e7224 */ /* 0x000fc400078e0a71 */
[C-C-:B------:R-:W-:Y:S02]  /*dab0*/  IMAD R53, R129.reuse, R109, R52.reuse ;  /* 0x0000006d81357224 */ /* 0x140fe400078e0234 */
[----:B------:R-:W-:Y:S02]  /*dac0*/  IMAD R109, R129, R110, R52 ;  /* 0x0000006e816d7224 */ /* 0x000fe400078e0234 */
[----:B------:R-:W-:Y:S01]  /*dad0*/  IMAD.IADD R107, R107, 0x1, R115 ;  /* 0x000000016b6b7824 */ /* 0x000fe200078e0273 */
[----:B------:R-:W-:Y:S01]  /*dae0*/  SHF.R.S32.HI R52, RZ, 0x1f, R53 ;  /* 0x0000001fff347819 */ /* 0x000fe20000011435 */
[----:B------:R-:W-:Y:S02]  /*daf0*/  IMAD R102, R102, UR4, RZ ;  /* 0x0000000466667c24 */ /* 0x000fe4000f8e02ff */
[----:B------:R-:W-:Y:S01]  /*db00*/  IMAD.WIDE.U32 R106, R113, UR4, R106 ;  /* 0x00000004716a7c25 */ /* 0x000fe2000f8e006a */
[----:B------:R-:W-:-:S03]  /*db10*/  UMOV UR4, 0x400 ;  /* 0x0000040000047882 */ /* 0x000fc60000000000 */
[----:B------:R-:W-:Y:S01]  /*db20*/  IMAD R111, R113, UR5, R102 ;  /* 0x00000005716f7c24 */ /* 0x000fe2000f8e0266 */
[----:B------:R-:W-:Y:S01]  /*db30*/  SHF.R.S32.HI R102, RZ, 0x1f, R109 ;  /* 0x0000001fff667819 */ /* 0x000fe2000001146d */
[----:B------:R-:W-:Y:S01]  /*db40*/  IMAD R52, R52, UR6, RZ ;  /* 0x0000000634347c24 */ /* 0x000fe2000f8e02ff */
[----:B------:R-:W1:Y:S01]  /*db50*/  S2UR UR5, SR_CgaCtaId ;  /* 0x00000000000579c3 */ /* 0x000e620000008800 */
[----:B------:R-:W-:Y:S02]  /*db60*/  IMAD.IADD R107, R107, 0x1, R111 ;  /* 0x000000016b6b7824 */ /* 0x000fe400078e026f */
[C---:B------:R-:W-:Y:S02]  /*db70*/  IMAD R111, R53.reuse, UR7, R52 ;  /* 0x00000007356f7c24 */ /* 0x040fe4000f8e0234 */
[----:B------:R-:W-:Y:S02]  /*db80*/  IMAD R102, R102, UR8, RZ ;  /* 0x0000000866667c24 */ /* 0x000fe4000f8e02ff */
[----:B------:R-:W-:Y:S01]  /*db90*/  IMAD.WIDE.U32 R52, R53, UR6, R6 ;  /* 0x0000000635347c25 */ /* 0x000fe2000f8e0006 */
[----:B------:R-:W-:Y:S01]  /*dba0*/  ULDC.64 UR6, c[0x0][0xba8] ;  /* 0x0002ea0000067ab9 */ /* 0x000fe20000000a00 */
[----:B0-----:R-:W-:-:S02]  /*dbb0*/  SEL R6, R50, R103, P0 ;  /* 0x0000006732067207 */ /* 0x001fc40000000000 */
[----:B------:R-:W-:Y:S01]  /*dbc0*/  IMAD R7, R109, UR9, R102 ;  /* 0x000000096d077c24 */ /* 0x000fe2000f8e0266 */
[----:B------:R-:W-:Y:S01]  /*dbd0*/  SEL R50, R103, R50, P0 ;  /* 0x0000003267327207 */ /* 0x000fe20000000000 */
[----:B------:R-:W-:Y:S01]  /*dbe0*/  IMAD.WIDE.U32 R106, R109, UR8, R106 ;  /* 0x000000086d6a7c25 */ /* 0x000fe2000f8e006a */
[----:B------:R-:W-:Y:S01]  /*dbf0*/  LEA R109, P2, R52, UR6, 0x2 ;  /* 0x00000006346d7c11 */ /* 0x000fe2000f8410ff */
[----:B------:R-:W-:Y:S01]  /*dc00*/  ULDC.64 UR8, c[0x0][0xb00] ;  /* 0x0002c00000087ab9 */ /* 0x000fe20000000a00 */
[----:B------:R-:W-:Y:S01]  /*dc10*/  ULDC UR6, c[0x0][0xa88] ;  /* 0x0002a20000067ab9 */ /* 0x000fe20000000800 */
[----:B------:R-:W-:Y:S01]  /*dc20*/  IMAD.IADD R53, R53, 0x1, R111 ;  /* 0x0000000135357824 */ /* 0x000fe200078e026f */
[----:B------:R-:W-:Y:S01]  /*dc30*/  LEA R104, P3, R106, UR8, 0x2 ;  /* 0x000000086a687c11 */ /* 0x000fe2000f8610ff */
[----:B------:R-:W-:Y:S01]  /*dc40*/  IMAD.IADD R7, R107, 0x1, R7 ;  /* 0x000000016b077824 */ /* 0x000fe200078e0207 */
[----:B------:R-:W-:Y:S01]  /*dc50*/  SHFL.IDX PT, R110, R109, RZ, 0x1c1f ;  /* 0x001c1fff6d6e7589 */ /* 0x000fe200000e0000 */
[----:B------:R-:W-:Y:S01]  /*dc60*/  IMAD R107, R129, UR6, RZ ;  /* 0x00000006816b7c24 */ /* 0x000fe2000f8e02ff */
[----:B------:R-:W-:-:S02]  /*dc70*/  LEA.HI.X R114, R52, UR7, R53, 0x2, P2 ;  /* 0x0000000734727c11 */ /* 0x000fc400090f1435 */
[----:B------:R-:W-:Y:S01]  /*dc80*/  SHFL.IDX PT, R112, R109, 0x1, 0x1c1f ;  /* 0x003c1f006d707f89 */ /* 0x000fe200000e0000 */
[----:B------:R-:W-:Y:S01]  /*dc90*/  LEA.HI.X R106, R106, UR9, R7, 0x2, P3 ;  /* 0x000000096a6a7c11 */ /* 0x000fe200098f1407 */
[----:B-1----:R-:W-:Y:S01]  /*dca0*/  ULEA UR4, UR5, UR4, 0x18 ;  /* 0x0000000405047291 */ /* 0x002fe2000f8ec03f */
[----:B------:R-:W-:Y:S01]  /*dcb0*/  SEL R7, R51, R78, P0 ;  /* 0x0000004e33077207 */ /* 0x000fe20000000000 */
[----:B------:R-:W0:Y:S01]  /*dcc0*/  SHFL.IDX PT, R111, R114, RZ, 0x1c1f ;  /* 0x001c1fff726f7589 */ /* 0x000e2200000e0000 */
[----:B------:R-:W-:Y:S01]  /*dcd0*/  SEL R51, R78, R51, P0 ;  /* 0x000000334e337207 */ /* 0x000fe20000000000 */
[C---:B------:R-:W-:Y:S01]  /*dce0*/  VIADD R78, R74.reuse, 0x8 ;  /* 0x000000084a4e7836 */ /* 0x040fe20000000000 */
[----:B------:R-:W-:Y:S01]  /*dcf0*/  UIADD3 UR4, UR4, 0x33420, URZ ;  /* 0x0003342004047890 */ /* 0x000fe2000fffe03f */
[----:B------:R-:W1:Y:S01]  /*dd00*/  SHFL.IDX PT, R113, R114, 0x1, 0x1c1f ;  /* 0x003c1f0072717f89 */ /* 0x000e6200000e0000 */
[-C--:B------:R-:W-:Y:S02]  /*dd10*/  ISETP.GE.OR P2, PT, R74, R107.reuse, P1 ;  /* 0x0000006b4a00720c */ /* 0x080fe40000f46670 */
[-C--:B------:R-:W-:Y:S01]  /*dd20*/  ISETP.GE.OR P1, PT, R78, R107.reuse, P1 ;  /* 0x0000006b4e00720c */ /* 0x080fe20000f26670 */
[----:B------:R-:W-:Y:S01]  /*dd30*/  UPRMT UR4, URZ, 0x654, UR4 ;  /* 0x000006543f047896 */ /* 0x000fe20008000004 */
[----:B------:R-:W-:Y:S01]  /*dd40*/  ISETP.GE.AND P3, PT, R74, R107, PT ;  /* 0x0000006b4a00720c */ /* 0x000fe20003f66270 */
[----:B------:R4:W4:Y:S01]  /*dd50*/  SHFL.IDX PT, R102, R104, RZ, 0x1c1f ;  /* 0x001c1fff68667589 */ /* 0x00092200000e0000 */
[----:B--2---:R-:W-:-:S02]  /*dd60*/  SEL R52, R56, R57, P0 ;  /* 0x0000003938347207 */ /* 0x004fc40000000000 */
[----:B------:R-:W-:Y:S01]  /*dd70*/  SEL R56, R57, R56, P0 ;  /* 0x0000003839387207 */ /* 0x000fe20000000000 */
[----:B------:R2:W2:Y:S01]  /*dd80*/  SHFL.IDX PT, R103, R106, RZ, 0x1c1f ;  /* 0x001c1fff6a677589 */ /* 0x0004a200000e0000 */
[----:B------:R-:W-:Y:S02]  /*dd90*/  SEL R53, R54, R55, P0 ;  /* 0x0000003736357207 */ /* 0x000fe40000000000 */
[----:B------:R-:W-:Y:S01]  /*dda0*/  SYNCS.ARRIVE.TRANS64.RED.A1T0 RZ, [UR4], RZ ;  /* 0x000000ffffff79a7 */ /* 0x000fe20008100404 */
[----:B------:R-:W-:Y:S02]  /*ddb0*/  SEL R57, R55, R54, P0 ;  /* 0x0000003637397207 */ /* 0x000fe40000000000 */
[----:B---3--:R-:W-:Y:S02]  /*ddc0*/  SEL R54, R58, R105, P0 ;  /* 0x000000693a367207 */ /* 0x008fe40000000000 */
[----:B------:R-:W-:Y:S01]  /*ddd0*/  SEL R58, R105, R58, P0 ;  /* 0x0000003a693a7207 */ /* 0x000fe20000000000 */
[----:B------:R-:W-:Y:S01]  /*dde0*/  IMAD.SHL.U32 R105, R72, 0x2, RZ ;  /* 0x0000000248697824 */ /* 0x000fe200078e00ff */
[----:B0-----:R0:W-:Y:S01]  /*ddf0*/  @!P2 ST.E desc[UR38][R110.64], R5 ;  /* 0x000000056e00a985 */ /* 0x0011e2000c101926 */
[----:B------:R-:W-:-:S02]  /*de00*/  SEL R55, R59, R108, P0 ;  /* 0x0000006c3b377207 */ /* 0x000fc40000000000 */
[----:B------:R-:W-:Y:S01]  /*de10*/  SEL R59, R108, R59, P0 ;  /* 0x0000003b6c3b7207 */ /* 0x000fe20000000000 */
[----:B-1----:R0:W-:Y:S01]  /*de20*/  @!P1 ST.E desc[UR38][R112.64], R4 ;  /* 0x0000000470009985 */ /* 0x0021e2000c101926 */
        /* <DEDUP_REMOVED lines=9> */
[C---:B------:R-:W-:Y:S01]  /*dec0*/  VIADD R112, R105.reuse, 0x28 ;  /* 0x0000002869707836 */ /* 0x040fe20000000000 */
[----:B------:R-:W-:Y:S01]  /*ded0*/  ISETP.GE.AND P1, PT, R74, UR4, PT ;  /* 0x000000044a007c0c */ /* 0x000fe2000bf26270 */
[----:B------:R-:W-:Y:S01]  /*dee0*/  VIADD R114, R105, 0x30 ;  /* 0x0000003069727836 */ /* 0x000fe20000000000 */
[----:B------:R-:W-:-:S07]  /*def0*/  ISETP.GE.AND P2, PT, R110, UR4, PT ;  /* 0x000000046e007c0c */ /* 0x000fce000bf46270 */
[----:B------:R-:W-:Y:S02]  /*df00*/  @!P5 LEA.HI R4, R4, R4, RZ, 0x1 ;  /* 0x000000040404d211 */ /* 0x000fe400078f08ff */
[----:B------:R-:W-:Y:S02]  /*df10*/  @!P3 LEA.HI R72, R72, R72, RZ, 0x1 ;  /* 0x000000484848b211 */ /* 0x000fe400078f08ff */
[----:B------:R-:W-:Y:S01]  /*df20*/  @!P5 LOP3.LUT R109, R4, 0xfffffffe, RZ, 0xc0, !PT ;  /* 0xfffffffe046dd812 */ /* 0x000fe200078ec0ff */
[C-C-:B--2-4-:R-:W-:Y:S01]  /*df30*/  @!P4 IMAD.WIDE R4, R105.reuse, 0x4, R102.reuse ;  /* 0x000000046904c825 */ /* 0x154fe200078e0266 */
[----:B------:R-:W-:Y:S02]  /*df40*/  @!P3 LOP3.LUT R111, R72, 0xfffffffe, RZ, 0xc0, !PT ;  /* 0xfffffffe486fb812 */ /* 0x000fe400078ec0ff */
[----:B------:R-:W-:Y:S01]  /*df50*/  @!P1 LEA.HI R74, R74, R74, RZ, 0x1 ;  /* 0x0000004a4a4a9211 */ /* 0x000fe200078f08ff */
[----:B------:R-:W-:Y:S01]  /*df60*/  VIADD R72, R105, 0x38 ;  /* 0x0000003869487836 */ /* 0x000fe20000000000 */
[----:B------:R0:W-:Y:S01]  /*df70*/  @!P4 ST.E.64 desc[UR38][R4.64], R76 ;  /* 0x0000004c0400c985 */ /* 0x0001e2000c101b26 */
[----:B------:R-:W-:Y:S01]  /*df80*/  ISETP.GE.AND P4, PT, R112, UR4, PT ;  /* 0x0000000470007c0c */ /* 0x000fe2000bf86270 */
[----:B------:R-:W-:Y:S01]  /*df90*/  @!P5 IMAD.WIDE R108, R109, 0x4, R102 ;  /* 0x000000046d6cd825 */ /* 0x000fe200078e0266 */
[----:B------:R-:W-:-:S02]  /*dfa0*/  @!P2 LEA.HI R110, R110, R110, RZ, 0x1 ;  /* 0x0000006e6e6ea211 */ /* 0x000fc400078f08ff */
[----:B------:R-:W-:Y:S02]  /*dfb0*/  ISETP.GE.AND P6, PT, R72, UR4, PT ;  /* 0x0000000448007c0c */ /* 0x000fe4000bfc6270 */
[----:B------:R-:W-:Y:S01]  /*dfc0*/  @!P1 LOP3.LUT R113, R74, 0xfffffffe, RZ, 0xc0, !PT ;  /* 0xfffffffe4a719812 */ /* 0x000fe200078ec0ff */
[----:B------:R-:W-:Y:S01]  /*dfd0*/  VIADD R74, R105, 0x40 ;  /* 0x00000040694a7836 */ /* 0x000fe20000000000 */
[----:B------:R1:W-:Y:S01]  /*dfe0*/  @!P5 ST.E.64 desc[UR38][R108.64], R82 ;  /* 0x000000526c00d985 */ /* 0x0003e2000c101b26 */
[----:B------:R-:W-:Y:S01]  /*dff0*/  ISETP.GE.AND P5, PT, R114, UR4, PT ;  /* 0x0000000472007c0c */ /* 0x000fe2000bfa6270 */
[----:B0-----:R-:W-:-:S03]  /*e000*/  @!P3 IMAD.WIDE R4, R111, 0x4, R102 ;  /* 0x000000046f04b825 */ /* 0x001fc600078e0266 */
[----:B------:R-:W-:Y:S01]  /*e010*/  @!P4 LEA.HI R112, R112, R112, RZ, 0x1 ;  /* 0x000000707070c211 */ /* 0x000fe200078f08ff */
[--C-:B------:R-:W-:Y:S01]  /*e020*/  @!P1 IMAD.WIDE R76, R113, 0x4, R102.reuse ;  /* 0x00000004714c9825 */ /* 0x100fe200078e0266 */
[----:B------:R0:W-:Y:S01]  /*e030*/  @!P3 ST.E.64 desc[UR38][R4.64], R80 ;  /* 0x000000500400b985 */ /* 0x0001e2000c101b26 */
[----:B------:R-:W-:Y:S02]  /*e040*/  ISETP.GE.AND P3, PT, R74, UR4, PT ;  /* 0x000000044a007c0c */ /* 0x000fe4000bf66270 */
[----:B------:R-:W-:Y:S01]  /*e050*/  @!P6 LEA.HI R72, R72, R72, RZ, 0x1 ;  /* 0x000000484848e211 */ /* 0x000fe200078f08ff */
[C---:B-1----:R-:W-:Y:S01]  /*e060*/  VIADD R108, R105.reuse, 0x48 ;  /* 0x00000048696c7836 */ /* 0x042fe20000000000 */
[----:B------:R-:W-:Y:S01]  /*e070*/  @!P2 LOP3.LUT R83, R110, 0xfffffffe, RZ, 0xc0, !PT ;  /* 0xfffffffe6e53a812 */ /* 0x000fe200078ec0ff */
[----:B------:R-:W-:Y:S01]  /*e080*/  VIADD R110, R105, 0x50 ;  /* 0x00000050696e7836 */ /* 0x000fe20000000000 */
[----:B------:R-:W-:Y:S01]  /*e090*/  @!P4 LOP3.LUT R109, R112, 0xfffffffe, RZ, 0xc0, !PT ;  /* 0xfffffffe706dc812 */ /* 0x000fe200078ec0ff */
[----:B------:R1:W-:Y:S01]  /*e0a0*/  @!P1 ST.E.64 desc[UR38][R76.64], R84 ;  /* 0x000000544c009985 */ /* 0x0003e2000c101b26 */
[----:B------:R-:W-:Y:S01]  /*e0b0*/  ISETP.GE.AND P1, PT, R108, UR4, PT ;  /* 0x000000046c007c0c */ /* 0x000fe2000bf26270 */
[----:B------:R-:W-:Y:S01]  /*e0c0*/  @!P2 IMAD.WIDE R82, R83, 0x4, R102 ;  /* 0x000000045352a825 */ /* 0x000fe200078e0266 */
[----:B------:R-:W-:-:S03]  /*e0d0*/  @!P5 LEA.HI R114, R114, R114, RZ, 0x1 ;  /* 0x000000727272d211 */ /* 0x000fc600078f08ff */
[--C-:B0-----:R-:W-:Y:S01]  /*e0e0*/  @!P4 IMAD.WIDE R4, R109, 0x4, R102.reuse ;  /* 0x000000046d04c825 */ /* 0x101fe200078e0266 */
[----:B------:R-:W-:Y:S01]  /*e0f0*/  @!P6 LOP3.LUT R81, R72, 0xfffffffe, RZ, 0xc0, !PT ;  /* 0xfffffffe4851e812 */ /* 0x000fe200078ec0ff */
[----:B------:R0:W-:Y:S01]  /*e100*/  @!P2 ST.E.64 desc[UR38][R82.64], R88 ;  /* 0x000000585200a985 */ /* 0x0001e2000c101b26 */
[----:B------:R-:W-:Y:S01]  /*e110*/  ISETP.GE.AND P2, PT, R110, UR4, PT ;  /* 0x000000046e007c0c */ /* 0x000fe2000bf46270 */
[----:B------:R-:W-:Y:S01]  /*e120*/  VIADD R72, R105, 0x58 ;  /* 0x0000005869487836 */ /* 0x000fe20000000000 */
[----:B------:R-:W-:Y:S01]  /*e130*/  @!P3 LEA.HI R74, R74, R74, RZ, 0x1 ;  /* 0x0000004a4a4ab211 */ /* 0x000fe200078f08ff */
[----:B------:R2:W-:Y:S01]  /*e140*/  @!P4 ST.E.64 desc[UR38][R4.64], R86 ;  /* 0x000000560400c985 */ /* 0x0005e2000c101b26 */
[--C-:B------:R-:W-:Y:S01]  /*e150*/  @!P6 IMAD.WIDE R80, R81, 0x4, R102.reuse ;  /* 0x000000045150e825 */ /* 0x100fe200078e0266 */
[----:B-1----:R-:W-:Y:S02]  /*e160*/  @!P5 LOP3.LUT R77, R114, 0xfffffffe, RZ, 0xc0, !PT ;  /* 0xfffffffe724dd812 */ /* 0x002fe400078ec0ff */
[----:B------:R-:W-:Y:S01]  /*e170*/  ISETP.GE.AND P4, PT, R72, UR4, PT ;  /* 0x0000000448007c0c */ /* 0x000fe2000bf86270 */
[----:B------:R-:W-:Y:S01]  /*e180*/  VIADD R84, R105, 0x70 ;  /* 0x0000007069547836 */ /* 0x000fe20000000000 */
[----:B------:R-:W-:Y:S01]  /*e190*/  @!P1 LEA.HI R108, R108, R108, RZ, 0x1 ;  /* 0x0000006c6c6c9211 */ /* 0x000fe200078f08ff */
[----:B------:R-:W-:Y:S01]  /*e1a0*/  @!P5 IMAD.WIDE R76, R77, 0x4, R102 ;  /* 0x000000044d4cd825 */ /* 0x000fe200078e0266 */
[----:B0-----:R-:W-:-:S03]  /*e1b0*/  @!P3 LOP3.LUT R83, R74, 0xfffffffe, RZ, 0xc0, !PT ;  /* 0xfffffffe4a53b812 */ /* 0x001fc600078ec0ff */
[----:B------:R-:W-:Y:S01]  /*e1c0*/  VIADD R74, R105, 0x60 ;  /* 0x00000060694a7836 */ /* 0x000fe20000000000 */
[----:B------:R-:W-:Y:S01]  /*e1d0*/  @!P2 LEA.HI R110, R110, R110, RZ, 0x1 ;  /* 0x0000006e6e6ea211 */ /* 0x000fe200078f08ff */
[----:B------:R0:W-:Y:S01]  /*e1e0*/  @!P5 ST.E.64 desc[UR38][R76.64], R90 ;  /* 0x0000005a4c00d985 */ /* 0x0001e2000c101b26 */
[----:B--2---:R-:W-:Y:S01]  /*e1f0*/  @!P1 LOP3.LUT R5, R108, 0xfffffffe, RZ, 0xc0, !PT ;  /* 0xfffffffe6c059812 */ /* 0x004fe200078ec0ff */
[--C-:B------:R-:W-:Y:S01]  /*e200*/  @!P3 IMAD.WIDE R82, R83, 0x4, R102.reuse ;  /* 0x000000045352b825 */ /* 0x100fe200078e0266 */
[----:B------:R-:W-:Y:S01]  /*e210*/  @!P2 LOP3.LUT R85, R110, 0xfffffffe, RZ, 0xc0, !PT ;  /* 0xfffffffe6e55a812 */ /* 0x000fe200078ec0ff */
[----:B------:R1:W-:Y:S01]  /*e220*/  @!P6 ST.E.64 desc[UR38][R80.64], R94 ;  /* 0x0000005e5000e985 */ /* 0x0003e2000c101b26 */
[----:B------:R-:W-:Y:S01]  /*e230*/  @!P4 LEA.HI R72, R72, R72, RZ, 0x1 ;  /* 0x000000484848c211 */ /* 0x000fe200078f08ff */
[----:B------:R-:W-:Y:S01]  /*e240*/  @!P1 IMAD.WIDE R4, R5, 0x4, R102 ;  /* 0x0000000405049825 */ /* 0x000fe200078e0266 */
[----:B------:R-:W-:Y:S01]  /*e250*/  ISETP.GE.AND P6, PT, R84, UR4, PT ;  /* 0x0000000454007c0c */ /* 0x000fe2000bfc6270 */
[----:B------:R2:W-:Y:S01]  /*e260*/  @!P3 ST.E.64 desc[UR38][R82.64], R96 ;  /* 0x000000605200b985 */ /* 0x0005e2000c101b26 */
[----:B------:R-:W-:-:S03]  /*e270*/  ISETP.GE.AND P3, PT, R74, UR4, PT ;  /* 0x000000044a007c0c */ /* 0x000fc6000bf66270 */
[----:B------:R3:W-:Y:S01]  /*e280*/  @!P1 ST.E.64 desc[UR38][R4.64], R92 ;  /* 0x0000005c04009985 */ /* 0x0007e2000c101b26 */
[----:B0-----:R-:W-:-:S04]  /*e290*/  @!P2 IMAD.WIDE R76, R85, 0x4, R102 ;  /* 0x00000004554ca825 */ /* 0x001fc800078e0266 */
[C---:B-1----:R-:W-:Y:S01]  /*e2a0*/  VIADD R80, R105.reuse, 0x68 ;  /* 0x0000006869507836 */ /* 0x042fe20000000000 */
[----:B------:R-:W-:Y:S01]  /*e2b0*/  @!P4 LOP3.LUT R81, R72, 0xfffffffe, RZ, 0xc0, !PT ;  /* 0xfffffffe4851c812 */ /* 0x000fe200078ec0ff */
[C---:B------:R-:W-:Y:S01]  /*e2c0*/  VIADD R85, R105.reuse, 0x78 ;  /* 0x0000007869557836 */ /* 0x040fe20000000000 */
[----:B------:R0:W-:Y:S01]  /*e2d0*/  @!P2 ST.E.64 desc[UR38][R76.64], R100 ;  /* 0x000000644c00a985 */ /* 0x0001e2000c101b26 */
[C---:B--2---:R-:W-:Y:S01]  /*e2e0*/  VIADD R82, R105.reuse, 0x80 ;  /* 0x0000008069527836 */ /* 0x044fe20000000000 */
[----:B------:R-:W-:Y:S01]  /*e2f0*/  ISETP.GE.AND P1, PT, R80, UR4, PT ;  /* 0x0000000450007c0c */ /* 0x000fe2000bf26270 */
[----:B------:R-:W-:Y:S01]  /*e300*/  VIADD R72, R105, 0x88 ;  /* 0x0000008869487836 */ /* 0x000fe20000000000 */
[----:B------:R-:W-:Y:S01]  /*e310*/  ISETP.GE.AND P5, PT, R85, UR4, PT ;  /* 0x0000000455007c0c */ /* 0x000fe2000bfa6270 */
[----:B---3--:R-:W-:Y:S01]  /*e320*/  @!P4 IMAD.WIDE R4, R81, 0x4, R102 ;  /* 0x000000045104c825 */ /* 0x008fe200078e0266 */
[----:B------:R-:W-:Y:S02]  /*e330*/  ISETP.GE.AND P2, PT, R82, UR4, PT ;  /* 0x0000000452007c0c */ /* 0x000fe4000bf46270 */
[----:B------:R-:W-:-:S02]  /*e340*/  @!P3 LEA.HI R74, R74, R74, RZ, 0x1 ;  /* 0x0000004a4a4ab211 */ /* 0x000fc400078f08ff */
[----:B------:R1:W-:Y:S01]  /*e350*/  @!P4 ST.E.64 desc[UR38][R4.64], R98 ;  /* 0x000000620400c985 */ /* 0x0003e2000c101b26 */
[----:B------:R-:W-:Y:S02]  /*e360*/  ISETP.GE.AND P4, PT, R72, UR4, PT ;  /* 0x0000000448007c0c */ /* 0x000fe4000bf86270 */
[----:B------:R-:W-:Y:S02]  /*e370*/  @!P6 LEA.HI R84, R84, R84, RZ, 0x1 ;  /* 0x000000545454e211 */ /* 0x000fe400078f08ff */
[----:B0-----:R-:W-:Y:S01]  /*e380*/  @!P3 LOP3.LUT R77, R74, 0xfffffffe, RZ, 0xc0, !PT ;  /* 0xfffffffe4a4db812 */ /* 0x001fe200078ec0ff */
[----:B------:R-:W-:Y:S01]  /*e390*/  VIADD R74, R105, 0x98 ;  /* 0x00000098694a7836 */ /* 0x000fe20000000000 */
[----:B------:R-:W-:Y:S02]  /*e3a0*/  @!P1 LEA.HI R80, R80, R80, RZ, 0x1 ;  /* 0x0000005050509211 */ /* 0x000fe400078f08ff */
[----:B------:R-:W-:Y:S01]  /*e3b0*/  @!P5 LEA.HI R85, R85, R85, RZ, 0x1 ;  /* 0x000000555555d211 */ /* 0x000fe200078f08ff */
[----:B------:R-:W-:Y:S01]  /*e3c0*/  @!P3 IMAD.WIDE R76, R77, 0x4, R102 ;  /* 0x000000044d4cb825 */ /* 0x000fe200078e0266 */
[----:B------:R-:W-:-:S02]  /*e3d0*/  @!P1 LOP3.LUT R81, R80, 0xfffffffe, RZ, 0xc0, !PT ;  /* 0xfffffffe50519812 */ /* 0x000fc400078ec0ff */
[----:B------:R-:W-:Y:S02]  /*e3e0*/  @!P2 LEA.HI R82, R82, R82, RZ, 0x1 ;  /* 0x000000525252a211 */ /* 0x000fe400078f08ff */
[----:B------:R-:W-:Y:S01]  /*e3f0*/  @!P6 LOP3.LUT R83, R84, 0xfffffffe, RZ, 0xc0, !PT ;  /* 0xfffffffe5453e812 */ /* 0x000fe200078ec0ff */
[--C-:B------:R-:W-:Y:S01]  /*e400*/  @!P1 IMAD.WIDE R80, R81, 0x4, R102.reuse ;  /* 0x0000000451509825 */ /* 0x100fe200078e0266 */
[----:B------:R-:W-:Y:S01]  /*e410*/  @!P4 LEA.HI R72, R72, R72, RZ, 0x1 ;  /* 0x000000484848c211 */ /* 0x000fe200078f08ff */
[----:B------:R0:W-:Y:S01]  /*e420*/  @!P3 ST.E.64 desc[UR38][R76.64], R60 ;  /* 0x0000003c4c00b985 */ /* 0x0001e2000c101b26 */
[----:B------:R-:W-:Y:S01]  /*e430*/  @!P5 LOP3.LUT R85, R85, 0xfffffffe, RZ, 0xc0, !PT ;  /* 0xfffffffe5555d812 */ /* 0x000fe200078ec0ff */
[--C-:B-1----:R-:W-:Y:S01]  /*e440*/  @!P6 IMAD.WIDE R4, R83, 0x4, R102.reuse ;  /* 0x000000045304e825 */ /* 0x102fe200078e0266 */
[----:B------:R-:W-:Y:S01]  /*e450*/  @!P2 LOP3.LUT R87, R82, 0xfffffffe, RZ, 0xc0, !PT ;  /* 0xfffffffe5257a812 */ /* 0x000fe200078ec0ff */
[----:B------:R1:W-:Y:S02]  /*e460*/  @!P1 ST.E.64 desc[UR38][R80.64], R62 ;  /* 0x0000003e50009985 */ /* 0x0003e4000c101b26 */
[----:B------:R-:W-:-:S02]  /*e470*/  @!P5 IMAD.WIDE R82, R85, 0x4, R102 ;  /* 0x000000045552d825 */ /* 0x000fc400078e0266 */
[----:B------:R2:W-:Y:S04]  /*e480*/  @!P6 ST.E.64 desc[UR38][R4.64], R48 ;  /* 0x000000300400e985 */ /* 0x0005e8000c101b26 */
[----:B------:R-:W-:Y:S01]  /*e490*/  @!P5 ST.E.64 desc[UR38][R82.64], R46 ;  /* 0x0000002e5200d985 */ /* 0x000fe2000c101b26 */
[----:B0-----:R-:W-:Y:S01]  /*e4a0*/  @!P4 LOP3.LUT R77, R72, 0xfffffffe, RZ, 0xc0, !PT ;  /* 0xfffffffe484dc812 */ /* 0x001fe200078ec0ff */
[----:B------:R-:W-:-:S04]  /*e4b0*/  @!P2 IMAD.WIDE R60, R87, 0x4, R102 ;  /* 0x00000004573ca825 */ /* 0x000fc800078e0266 */
[----:B------:R-:W-:Y:S01]  /*e4c0*/  VIADD R72, R105, 0x90 ;  /* 0x0000009069487836 */ /* 0x000fe20000000000 */
[----:B------:R0:W-:Y:S01]  /*e4d0*/  @!P2 ST.E.64 desc[UR38][R60.64], R42 ;  /* 0x0000002a3c00a985 */ /* 0x0001e2000c101b26 */
[----:B-1----:R-:W-:Y:S01]  /*e4e0*/  @!P4 IMAD.WIDE R62, R77, 0x4, R102 ;  /* 0x000000044d3ec825 */ /* 0x002fe200078e0266 */
[----:B------:R-:W-:Y:S02]  /*e4f0*/  ISETP.GE.AND P2, PT, R74, UR4, PT ;  /* 0x000000044a007c0c */ /* 0x000fe4000bf46270 */
[----:B------:R-:W-:Y:S01]  /*e500*/  ISETP.GE.AND P1, PT, R72, UR4, PT ;  /* 0x0000000448007c0c */ /* 0x000fe2000bf26270 */
[C---:B------:R-:W-:Y:S01]  /*e510*/  VIADD R76, R105.reuse, 0xa0 ;  /* 0x000000a0694c7836 */ /* 0x040fe20000000000 */
[----:B------:R1:W-:Y:S01]  /*e520*/  @!P4 ST.E.64 desc[UR38][R62.64], R44 ;  /* 0x0000002c3e00c985 */ /* 0x0003e2000c101b26 */
[C---:B------:R-:W-:Y:S02]  /*e530*/  VIADD R77, R105.reuse, 0xa8 ;  /* 0x000000a8694d7836 */ /* 0x040fe40000000000 */
[C---:B--2---:R-:W-:Y:S01]  /*e540*/  VIADD R5, R105.reuse, 0xb8 ;  /* 0x000000b869057836 */ /* 0x044fe20000000000 */
[----:B------:R-:W-:Y:S01]  /*e550*/  ISETP.GE.AND P3, PT, R76, UR4, PT ;  /* 0x000000044c007c0c */ /* 0x000fe2000bf66270 */
[----:B------:R-:W-:Y:S01]  /*e560*/  VIADD R4, R105, 0xb0 ;  /* 0x000000b069047836 */ /* 0x000fe20000000000 */
[----:B------:R-:W-:-:S02]  /*e570*/  ISETP.GE.AND P4, PT, R77, UR4, PT ;  /* 0x000000044d007c0c */ /* 0x000fc4000bf86270 */
[----:B------:R-:W-:Y:S02]  /*e580*/  ISETP.GE.AND P6, PT, R5, UR4, PT ;  /* 0x0000000405007c0c */ /* 0x000fe4000bfc6270 */
[----:B------:R-:W-:Y:S02]  /*e590*/  ISETP.GE.AND P5, PT, R4, UR4, PT ;  /* 0x0000000404007c0c */ /* 0x000fe4000bfa6270 */
[----:B------:R-:W-:Y:S02]  /*e5a0*/  @!P1 LEA.HI R72, R72, R72, RZ, 0x1 ;  /* 0x0000004848489211 */ /* 0x000fe400078f08ff */
[----:B------:R-:W-:-:S03]  /*e5b0*/  @!P2 LEA.HI R74, R74, R74, RZ, 0x1 ;  /* 0x0000004a4a4aa211 */ /* 0x000fc600078f08ff */
[----:B------:R-:W-:Y:S02]  /*e5c0*/  @!P3 LEA.HI R76, R76, R76, RZ, 0x1 ;  /* 0x0000004c4c4cb211 */ /* 0x000fe400078f08ff */
[----:B------:R-:W-:Y:S02]  /*e5d0*/  @!P4 LEA.HI R77, R77, R77, RZ, 0x1 ;  /* 0x0000004d4d4dc211 */ /* 0x000fe400078f08ff */
[----:B0-----:R-:W-:Y:S02]  /*e5e0*/  @!P6 LEA.HI R42, R5, R5, RZ, 0x1 ;  /* 0x00000005052ae211 */ /* 0x001fe400078f08ff */
[----:B------:R-:W-:Y:S02]  /*e5f0*/  @!P5 LEA.HI R4, R4, R4, RZ, 0x1 ;  /* 0x000000040404d211 */ /* 0x000fe400078f08ff */
[----:B------:R-:W-:Y:S02]  /*e600*/  @!P1 LOP3.LUT R5, R72, 0xfffffffe, RZ, 0xc0, !PT ;  /* 0xfffffffe48059812 */ /* 0x000fe400078ec0ff */
[----:B------:R-:W-:-:S02]  /*e610*/  @!P2 LOP3.LUT R43, R74, 0xfffffffe, RZ, 0xc0, !PT ;  /* 0xfffffffe4a2ba812 */ /* 0x000fc400078ec0ff */
[----:B-1----:R-:W-:Y:S02]  /*e620*/  @!P3 LOP3.LUT R45, R76, 0xfffffffe, RZ, 0xc0, !PT ;  /* 0xfffffffe4c2db812 */ /* 0x002fe400078ec0ff */
[----:B------:R-:W-:Y:S02]  /*e630*/  @!P4 LOP3.LUT R47, R77, 0xfffffffe, RZ, 0xc0, !PT ;  /* 0xfffffffe4d2fc812 */ /* 0x000fe400078ec0ff */
[----:B------:R-:W-:Y:S01]  /*e640*/  @!P5 LOP3.LUT R49, R4, 0xfffffffe, RZ, 0xc0, !PT ;  /* 0xfffffffe0431d812 */ /* 0x000fe200078ec0ff */
[----:B------:R-:W-:Y:S01]  /*e650*/  @!P1 IMAD.WIDE R4, R5, 0x4, R102 ;  /* 0x0000000405049825 */ /* 0x000fe200078e0266 */
[----:B------:R-:W-:-:S03]  /*e660*/  @!P6 LOP3.LUT R61, R42, 0xfffffffe, RZ, 0xc0, !PT ;  /* 0xfffffffe2a3de812 */ /* 0x000fc600078ec0ff */
[--C-:B------:R-:W-:Y:S01]  /*e670*/  @!P2 IMAD.WIDE R42, R43, 0x4, R102.reuse ;  /* 0x000000042b2aa825 */ /* 0x100fe200078e0266 */
[----:B------:R1:W-:Y:S03]  /*e680*/  @!P1 ST.E.64 desc[UR38][R4.64], R24 ;  /* 0x0000001804009985 */ /* 0x0003e6000c101b26 */
        /* <DEDUP_REMOVED lines=8> */
[----:B------:R1:W-:Y:S02]  /*e710*/  @!P6 ST.E.64 desc[UR38][R102.64], R34 ;  /* 0x000000226600e985 */ /* 0x0003e4000c101b26 */
.L_x_1930:
[----:B------:R-:W-:Y:S05]  /*e720*/  BSYNC B0 ;  /* 0x0000000000007941 */ /* 0x000fea0003800000 */
.L_x_1929:
[----:B------:R-:W-:Y:S01]  /*e730*/  ISETP.GE.AND P1, PT, R78, R107, PT ;  /* 0x0000006b4e00720c */ /* 0x000fe20003f26270 */
[----:B01----:R0:W1:Y:S01]  /*e740*/  SHFL.IDX PT, R5, R106, 0x1, 0x1c1f ;  /* 0x003c1f006a057f89 */ /* 0x00306200000e0000 */
[----:B------:R-:W-:Y:S02]  /*e750*/  SEL R33, R36, R79, P0 ;  /* 0x0000004f24217207 */ /* 0x000fe40000000000 */
[----:B------:R-:W-:Y:S01]  /*e760*/  SEL R35, R79, R36, P0 ;  /* 0x000000244f237207 */ /* 0x000fe20000000000 */
[----:B------:R0:W3:Y:S01]  /*e770*/  SHFL.IDX PT, R4, R104, 0x1, 0x1c1f ;  /* 0x003c1f0068047f89 */ /* 0x0000e200000e0000 */
        /* <DEDUP_REMOVED lines=19> */
[----:B------:R-:W-:Y:S01]  /*e8b0*/  SEL R10, R69, R10, P0 ;  /* 0x0000000a450a7207 */ /* 0x000fe20000000000 */
[----:B01-3--:R-:W-:Y:S06]  /*e8c0*/  @P1 BRA `(.L_x_1892) ;  /* 0x0000004800541947 */ /* 0x00bfec0003800000 */
        /* <DEDUP_REMOVED lines=45> */
[----:B------:R-:W-:Y:S01]  /*eba0*/  @!P4 IMAD.WIDE R18, R19, 0x4, R4 ;  /* 0x000000041312c825 */ /* 0x000fe200078e0204 */
[----:B---3--:R-:W-:Y:S01]  /*ebb0*/  @!P5 LOP3.LUT R21, R0, 0xfffffffe, RZ, 0xc0, !PT ;  /* 0xfffffffe0015d812 */ /* 0x008fe200078ec0ff */
[----:B------:R1:W-:Y:S01]  /*ebc0*/  @!P3 ST.E.64 desc[UR38][R14.64], R16 ;  /* 0x000000100e00b985 */ /* 0x0003e2000c101b26 */
[----:B------:R-:W-:Y:S01]  /*ebd0*/  @!P0 LEA.HI R49, R49, R49, RZ, 0x1 ;  /* 0x0000003131318211 */ /* 0x000fe200078f08ff */
[----:B------:R-:W-:-:S02]  /*ebe0*/  VIADD R20, R105, 0x50 ;  /* 0x0000005069147836 */ /* 0x000fc40000000000 */
[----:B------:R-:W-:Y:S01]  /*ebf0*/  VIADD R0, R105, 0x58 ;  /* 0x0000005869007836 */ /* 0x000fe20000000000 */
[----:B------:R-:W-:Y:S01]  /*ec00*/  @!P0 LOP3.LUT R49, R49, 0xfffffffe, RZ, 0xc0, !PT ;  /* 0xfffffffe31318812 */ /* 0x000fe200078ec0ff */
[----:B------:R3:W-:Y:S01]  /*ec10*/  @!P4 ST.E.64 desc[UR38][R18.64], R6 ;  /* 0x000000061200c985 */ /* 0x0007e2000c101b26 */
[----:B------:R-:W-:Y:S01]  /*ec20*/  VIADD R28, R105, 0x60 ;  /* 0x00000060691c7836 */ /* 0x000fe20000000000 */
[----:B------:R-:W-:Y:S02]  /*ec30*/  ISETP.GE.AND P2, PT, R20, UR4, PT ;  /* 0x0000000414007c0c */ /* 0x000fe4000bf46270 */
[----:B0-----:R-:W-:Y:S01]  /*ec40*/  @!P1 LOP3.LUT R13, R46, 0xfffffffe, RZ, 0xc0, !PT ;  /* 0xfffffffe2e0d9812 */ /* 0x001fe200078ec0ff */
[----:B------:R-:W-:Y:S01]  /*ec50*/  @!P5 IMAD.WIDE R2, R21, 0x4, R4 ;  /* 0x000000041502d825 */ /* 0x000fe200078e0204 */
[----:B------:R-:W-:Y:S02]  /*ec60*/  ISETP.GE.AND P3, PT, R0, UR4, PT ;  /* 0x0000000400007c0c */ /* 0x000fe4000bf66270 */
[----:B------:R-:W-:Y:S01]  /*ec70*/  ISETP.GE.AND P4, PT, R28, UR4, PT ;  /* 0x000000041c007c0c */ /* 0x000fe2000bf86270 */
[C---:B-1----:R-:W-:Y:S01]  /*ec80*/  VIADD R14, R105.reuse, 0x68 ;  /* 0x00000068690e7836 */ /* 0x042fe20000000000 */
[----:B------:R0:W-:Y:S01]  /*ec90*/  @!P5 ST.E.64 desc[UR38][R2.64], R50 ;  /* 0x000000320200d985 */ /* 0x0001e2000c101b26 */
[----:B------:R-:W-:-:S02]  /*eca0*/  VIADD R16, R105, 0x70 ;  /* 0x0000007069107836 */ /* 0x000fc40000000000 */
[----:B------:R-:W-:Y:S01]  /*ecb0*/  VIADD R17, R105, 0x78 ;  /* 0x0000007869117836 */ /* 0x000fe20000000000 */
[----:B------:R-:W-:Y:S01]  /*ecc0*/  ISETP.GE.AND P5, PT, R14, UR4, PT ;  /* 0x000000040e007c0c */ /* 0x000fe2000bfa6270 */
[----:B---3--:R-:W-:Y:S01]  /*ecd0*/  @!P1 IMAD.WIDE R6, R13, 0x4, R4 ;  /* 0x000000040d069825 */ /* 0x008fe200078e0204 */
[----:B------:R-:W-:-:S03]  /*ece0*/  @!P2 LEA.HI R20, R20, R20, RZ, 0x1 ;  /* 0x000000141414a211 */ /* 0x000fc600078f08ff */
[----:B------:R-:W-:Y:S01]  /*ecf0*/  @!P0 IMAD.WIDE R12, R49, 0x4, R4 ;  /* 0x00000004310c8825 */ /* 0x000fe200078e0204 */
[----:B------:R1:W-:Y:S01]  /*ed00*/  @!P1 ST.E.64 desc[UR38][R6.64], R52 ;  /* 0x0000003406009985 */ /* 0x0003e2000c101b26 */
[----:B------:R-:W-:Y:S02]  /*ed10*/  ISETP.GE.AND P1, PT, R16, UR4, PT ;  /* 0x0000000410007c0c */ /* 0x000fe4000bf26270 */
[----:B------:R-:W-:Y:S01]  /*ed20*/  @!P3 LEA.HI R0, R0, R0, RZ, 0x1 ;  /* 0x000000000000b211 */ /* 0x000fe200078f08ff */
[----:B------:R3:W-:Y:S01]  /*ed30*/  @!P0 ST.E.64 desc[UR38][R12.64], R56 ;  /* 0x000000380c008985 */ /* 0x0007e2000c101b26 */
[----:B------:R-:W-:Y:S01]  /*ed40*/  ISETP.GE.AND P0, PT, R17, UR4, PT ;  /* 0x0000000411007c0c */ /* 0x000fe2000bf06270 */
[----:B------:R-:W-:Y:S01]  /*ed50*/  VIADD R18, R105, 0x80 ;  /* 0x0000008069127836 */ /* 0x000fe20000000000 */
[----:B0-----:R-:W-:Y:S02]  /*ed60*/  @!P2 LOP3.LUT R3, R20, 0xfffffffe, RZ, 0xc0, !PT ;  /* 0xfffffffe1403a812 */ /* 0x001fe400078ec0ff */
[----:B------:R-:W-:-:S02]  /*ed70*/  @!P4 LEA.HI R28, R28, R28, RZ, 0x1 ;  /* 0x0000001c1c1cc211 */ /* 0x000fc400078f08ff */
[----:B------:R-:W-:Y:S01]  /*ed80*/  @!P5 LEA.HI R14, R14, R14, RZ, 0x1 ;  /* 0x0000000e0e0ed211 */ /* 0x000fe200078f08ff */
[--C-:B------:R-:W-:Y:S02]  /*ed90*/  @!P2 IMAD.WIDE R2, R3, 0x4, R4.reuse ;  /* 0x000000040302a825 */ /* 0x100fe400078e0204 */
[----:B------:R-:W-:Y:S02]  /*eda0*/  @!P1 LEA.HI R16, R16, R16, RZ, 0x1 ;  /* 0x0000001010109211 */ /* 0x000fe400078f08ff */
[----:B-1----:R-:W-:Y:S01]  /*edb0*/  @!P3 LOP3.LUT R7, R0, 0xfffffffe, RZ, 0xc0, !PT ;  /* 0xfffffffe0007b812 */ /* 0x002fe200078ec0ff */
[----:B------:R0:W-:Y:S01]  /*edc0*/  @!P2 ST.E.64 desc[UR38][R2.64], R54 ;  /* 0x000000360200a985 */ /* 0x0001e2000c101b26 */
[----:B---3--:R-:W-:Y:S02]  /*edd0*/  @!P4 LOP3.LUT R13, R28, 0xfffffffe, RZ, 0xc0, !PT ;  /* 0xfffffffe1c0dc812 */ /* 0x008fe400078ec0ff */
[----:B------:R-:W-:Y:S01]  /*ede0*/  @!P5 LOP3.LUT R15, R14, 0xfffffffe, RZ, 0xc0, !PT ;  /* 0xfffffffe0e0fd812 */ /* 0x000fe200078ec0ff */
[----:B------:R-:W-:Y:S01]  /*edf0*/  @!P3 IMAD.WIDE R6, R7, 0x4, R4 ;  /* 0x000000040706b825 */ /* 0x000fe200078e0204 */
[----:B------:R-:W-:-:S02]  /*ee00*/  @!P0 LEA.HI R0, R17, R17, RZ, 0x1 ;  /* 0x0000001111008211 */ /* 0x000fc400078f08ff */
[----:B------:R-:W-:Y:S01]  /*ee10*/  @!P1 LOP3.LUT R17, R16, 0xfffffffe, RZ, 0xc0, !PT ;  /* 0xfffffffe10119812 */ /* 0x000fe200078ec0ff */
[--C-:B------:R-:W-:Y:S01]  /*ee20*/  @!P4 IMAD.WIDE R12, R13, 0x4, R4.reuse ;  /* 0x000000040d0cc825 */ /* 0x100fe200078e0204 */
[----:B------:R-:W-:Y:S01]  /*ee30*/  @!P0 LOP3.LUT R19, R0, 0xfffffffe, RZ, 0xc0, !PT ;  /* 0xfffffffe00138812 */ /* 0x000fe200078ec0ff */
[----:B------:R1:W-:Y:S01]  /*ee40*/  @!P3 ST.E.64 desc[UR38][R6.64], R58 ;  /* 0x0000003a0600b985 */ /* 0x0003e2000c101b26 */
[----:B------:R-:W-:Y:S01]  /*ee50*/  ISETP.GE.AND P2, PT, R18, UR4, PT ;  /* 0x0000000412007c0c */ /* 0x000fe2000bf46270 */
[--C-:B------:R-:W-:Y:S02]  /*ee60*/  @!P5 IMAD.WIDE R14, R15, 0x4, R4.reuse ;  /* 0x000000040f0ed825 */ /* 0x100fe400078e0204 */
[----:B------:R3:W-:Y:S02]  /*ee70*/  @!P4 ST.E.64 desc[UR38][R12.64], R32 ;  /* 0x000000200c00c985 */ /* 0x0007e4000c101b26 */
[----:B0-----:R-:W-:Y:S02]  /*ee80*/  @!P1 IMAD.WIDE R2, R17, 0x4, R4 ;  /* 0x0000000411029825 */ /* 0x001fe400078e0204 */
[----:B------:R0:W-:Y:S02]  /*ee90*/  @!P5 ST.E.64 desc[UR38][R14.64], R34 ;  /* 0x000000220e00d985 */ /* 0x0001e4000c101b26 */
[----:B------:R-:W-:-:S02]  /*eea0*/  VIADD R0, R105, 0x90 ;  /* 0x0000009069007836 */ /* 0x000fc40000000000 */
[----:B------:R-:W-:Y:S01]  /*eeb0*/  VIADD R16, R105, 0x88 ;  /* 0x0000008869107836 */ /* 0x000fe20000000000 */
[----:B------:R5:W-:Y:S01]  /*eec0*/  @!P1 ST.E.64 desc[UR38][R2.64], R36 ;  /* 0x0000002402009985 */ /* 0x000be2000c101b26 */
[----:B-1----:R-:W-:Y:S01]  /*eed0*/  @!P0 IMAD.WIDE R6, R19, 0x4, R4 ;  /* 0x0000000413068825 */ /* 0x002fe200078e0204 */
[----:B------:R-:W-:Y:S02]  /*eee0*/  ISETP.GE.AND P1, PT, R0, UR4, PT ;  /* 0x0000000400007c0c */ /* 0x000fe4000bf26270 */
[----:B------:R-:W-:Y:S01]  /*eef0*/  ISETP.GE.AND P3, PT, R16, UR4, PT ;  /* 0x0000000410007c0c */ /* 0x000fe2000bf66270 */
[C---:B---3--:R-:W-:Y:S01]  /*ef00*/  VIADD R12, R105.reuse, 0x98 ;  /* 0x00000098690c7836 */ /* 0x048fe20000000000 */
[----:B------:R1:W-:Y:S01]  /*ef10*/  @!P0 ST.E.64 desc[UR38][R6.64], R42 ;  /* 0x0000002a06008985 */ /* 0x0003e2000c101b26 */
[C---:B------:R-:W-:Y:S01]  /*ef20*/  VIADD R17, R105.reuse, 0xa8 ;  /* 0x000000a869117836 */ /* 0x040fe20000000000 */
[----:B------:R-:W-:Y:S01]  /*ef30*/  @!P2 LEA.HI R18, R18, R18, RZ, 0x1 ;  /* 0x000000121212a211 */ /* 0x000fe200078f08ff */
[C---:B0-----:R-:W-:Y:S01]  /*ef40*/  VIADD R14, R105.reuse, 0xa0 ;  /* 0x000000a0690e7836 */ /* 0x041fe20000000000 */
[----:B------:R-:W-:Y:S01]  /*ef50*/  ISETP.GE.AND P0, PT, R12, UR4, PT ;  /* 0x000000040c007c0c */ /* 0x000fe2000bf06270 */
[----:B------:R-:W-:Y:S01]  /*ef60*/  VIADD R19, R105, 0xb0 ;  /* 0x000000b069137836 */ /* 0x000fe20000000000 */
[----:B------:R-:W-:Y:S01]  /*ef70*/  ISETP.GE.AND P5, PT, R17, UR4, PT ;  /* 0x0000000411007c0c */ /* 0x000fe2000bfa6270 */
[----:B------:R-:W-:Y:S01]  /*ef80*/  VIADD R105, R105, 0xb8 ;  /* 0x000000b869697836 */ /* 0x000fe20000000000 */
[----:B------:R-:W-:-:S02]  /*ef90*/  ISETP.GE.AND P4, PT, R14, UR4, PT ;  /* 0x000000040e007c0c */ /* 0x000fc4000bf86270 */
[----:B------:R-:W-:Y:S02]  /*efa0*/  @!P2 LOP3.LUT R13, R18, 0xfffffffe, RZ, 0xc0, !PT ;  /* 0xfffffffe120da812 */ /* 0x000fe400078ec0ff */
[----:B------:R-:W-:Y:S02]  /*efb0*/  ISETP.GE.AND P6, PT, R19, UR4, PT ;  /* 0x0000000413007c0c */ /* 0x000fe4000bfc6270 */
[----:B------:R-:W-:Y:S01]  /*efc0*/  @!P1 LEA.HI R0, R0, R0, RZ, 0x1 ;  /* 0x0000000000009211 */ /* 0x000fe200078f08ff */
[--C-:B-----5:R-:W-:Y:S01]  /*efd0*/  @!P2 IMAD.WIDE R2, R13, 0x4, R4.reuse ;  /* 0x000000040d02a825 */ /* 0x120fe200078e0204 */
[----:B------:R-:W-:Y:S02]  /*efe0*/  @!P3 LEA.HI R16, R16, R16, RZ, 0x1 ;  /* 0x000000101010b211 */ /* 0x000fe400078f08ff */
[----:B------:R-:W-:Y:S02]  /*eff0*/  @!P1 LOP3.LUT R13, R0, 0xfffffffe, RZ, 0xc0, !PT ;  /* 0xfffffffe000d9812 */ /* 0x000fe400078ec0ff */
[----:B------:R-:W-:Y:S01]  /*f000*/  @!P0 LEA.HI R0, R12, R12, RZ, 0x1 ;  /* 0x0000000c0c008211 */ /* 0x000fe200078f08ff */
[----:B------:R0:W-:Y:S01]  /*f010*/  @!P2 ST.E.64 desc[UR38][R2.64], R38 ;  /* 0x000000260200a985 */ /* 0x0001e2000c101b26 */
[----:B-1----:R-:W-:Y:S01]  /*f020*/  @!P3 LOP3.LUT R7, R16, 0xfffffffe, RZ, 0xc0, !PT ;  /* 0xfffffffe1007b812 */ /* 0x002fe200078ec0ff */
[----:B------:R-:W-:Y:S01]  /*f030*/  @!P1 IMAD.WIDE R12, R13, 0x4, R4 ;  /* 0x000000040d0c9825 */ /* 0x000fe200078e0204 */
[----:B------:R-:W-:-:S02]  /*f040*/  @!P4 LEA.HI R14, R14, R14, RZ, 0x1 ;  /* 0x0000000e0e0ec211 */ /* 0x000fc400078f08ff */
[----:B------:R-:W-:Y:S01]  /*f050*/  @!P0 LOP3.LUT R15, R0, 0xfffffffe, RZ, 0xc0, !PT ;  /* 0xfffffffe000f8812 */ /* 0x000fe200078ec0ff */
[--C-:B------:R-:W-:Y:S01]  /*f060*/  @!P3 IMAD.WIDE R6, R7, 0x4, R4.reuse ;  /* 0x000000040706b825 */ /* 0x100fe200078e0204 */
[----:B------:R-:W-:Y:S02]  /*f070*/  @!P5 LEA.HI R0, R17, R17, RZ, 0x1 ;  /* 0x000000111100d211 */ /* 0x000fe400078f08ff */
        /* <DEDUP_REMOVED lines=21> */
.L_x_1928:
        /* <DEDUP_REMOVED lines=36> */
[--C-:B------:R-:W-:Y:S01]  /*f410*/  SHF.R.S32.HI R9, RZ, 0x1f, R5.reuse ;  /* 0x0000001fff097819 */ /* 0x100fe20000011405 */
[----:B------:R-:W-:Y:S01]  /*f420*/  IMAD.MOV R7, RZ, RZ, -R5 ;  /* 0x000000ffff077224 */ /* 0x000fe200078e0a05 */
[----:B------:R-:W-:Y:S01]  /*f430*/  IADD3 R2, P0, R5, R2, RZ ;  /* 0x0000000205027210 */ /* 0x000fe20007f1e0ff */
[----:B------:R-:W-:Y:S02]  /*f440*/  IMAD R4, R4, UR4, RZ ;  /* 0x0000000404047c24 */ /* 0x000fe4000f8e02ff */
[----:B------:R-:W-:-:S02]  /*f450*/  IMAD R7, R6, R7, R0 ;  /* 0x0000000706077224 */ /* 0x000fc400078e0200 */
[----:B------:R-:W-:Y:S01]  /*f460*/  IMAD R4, R17, UR5, R4 ;  /* 0x0000000511047c24 */ /* 0x000fe2000f8e0204 */
[----:B------:R-:W-:Y:S02]  /*f470*/  ULDC.64 UR4, c[0x0][0xbc8] ;  /* 0x0002f20000047ab9 */ /* 0x000fe40000000a00 */
        /* <DEDUP_REMOVED lines=12> */
.L_x_1890:
        /* <DEDUP_REMOVED lines=18> */
.L_x_1931:
[----:B------:R-:W-:Y:S01]  /*f660*/  ULDC UR8, c[0x0][0xc50] ;  /* 0x0003140000087ab9 */ /* 0x000fe20000000800 */
[----:B------:R-:W-:Y:S01]  /*f670*/  UMOV UR36, UR6 ;  /* 0x0000000600247c82 */ /* 0x000fe20008000000 */
[----:B------:R-:W-:-:S11]  /*f680*/  UISETP.NE.AND UP0, UPT, UR8, 0x1, UPT ;  /* 0x000000010800788c */ /* 0x000fd6000bf05270 */
[----:B------:R-:W-:Y:S01]  /*f690*/  @UP0 ULDC UR4, c[0x0][0xc54] ;  /* 0x0003150000040ab9 */ /* 0x000fe20000000800 */
[----:B------:R-:W-:Y:S01]  /*f6a0*/  @UP0 ULDC UR7, c[0x0][0xc58] ;  /* 0x0003160000070ab9 */ /* 0x000fe20000000800 */
[----:B------:R-:W-:-:S04]  /*f6b0*/  UIMAD.WIDE.U32 UR4, UR6, UR4, URZ ;  /* 0x00000004060472a5 */ /* 0x000fc8000f8e003f */
[----:B------:R-:W-:-:S12]  /*f6c0*/  @UP0 USHF.R.U32.HI UR36, URZ, UR7, UR5 ;  /* 0x000000073f240299 */ /* 0x000fd80008011605 */
.L_x_1932:
        /* <DEDUP_REMOVED lines=8> */
[----:B------:R-:W-:Y:S01]  /*f750*/  ULDC UR6, c[0x0][0x448] ;  /* 0x0001120000067ab9 */ /* 0x000fe20000000800 */
[----:B------:R-:W-:Y:S01]  /*f760*/  ULDC.64 UR4, c[0x0][0x418] ;  /* 0x0001060000047ab9 */ /* 0x000fe20000000a00 */
[----:B------:R-:W-:Y:S01]  /*f770*/  UISETP.NE.AND UP1, UPT, UR6, 0x1, UPT ;  /* 0x000000010600788c */ /* 0x000fe2000bf25270 */
[----:B------:R-:W-:Y:S01]  /*f780*/  IMAD.MOV.U32 R0, RZ, RZ, RZ ;  /* 0x000000ffff007224 */ /* 0x000fe200078e00ff */
[----:B------:R-:W-:Y:S01]  /*f790*/  UISETP.NE.U32.AND UP0, UPT, UR4, URZ, UPT ;  /* 0x0000003f0400728c */ /* 0x000fe2000bf05070 */
[----:B------:R-:W-:Y:S02]  /*f7a0*/  ULDC UR7, c[0x0][0x424] ;  /* 0x0001090000077ab9 */ /* 0x000fe40000000800 */
[----:B------:R-:W-:Y:S01]  /*f7b0*/  ULDC UR4, c[0x0][0x288] ;  /* 0x0000a20000047ab9 */ /* 0x000fe20000000800 */
[----:B------:R-:W-:Y:S02]  /*f7c0*/  UISETP.NE.AND.EX UP0, UPT, UR5, URZ, UPT, UP0 ;  /* 0x0000003f0500728c */ /* 0x000fe4000bf05300 */
[----:B------:R-:W-:-:S02]  /*f7d0*/  UIADD3 UR10, -UR4, 0xa0, URZ ;  /* 0x000000a0040a7890 */ /* 0x000fc4000fffe13f */
[----:B------:R-:W-:Y:S01]  /*f7e0*/  USEL UR7, UR7, 0x1, UP0 ;  /* 0x0000000107077887 */ /* 0x000fe20008000000 */
[----:B------:R-:W-:Y:S01]  /*f7f0*/  @UP1 ULDC UR4, c[0x0][0x44c] ;  /* 0x0001130000041ab9 */ /* 0x000fe20000000800 */
[----:B------:R-:W-:Y:S01]  /*f800*/  ULDC UR9, c[0x0][0x2f0] ;  /* 0x0000bc0000097ab9 */ /* 0x000fe20000000800 */
[----:B------:R-:W-:Y:S01]  /*f810*/  @UP1 ULDC UR11, c[0x0][0x450] ;  /* 0x00011400000b1ab9 */ /* 0x000fe20000000800 */
[----:B------:R-:W-:Y:S02]  /*f820*/  UIMAD UR10, UR7, UR9, UR10 ;  /* 0x00000009070a72a4 */ /* 0x000fe4000f8e020a */
[----:B0-----:R-:W-:-:S04]  /*f830*/  USHF.L.U32 UR41, UR41, 0x7, URZ ;  /* 0x0000000729297899 */ /* 0x001fc8000800063f */
[----:B------:R-:W-:-:S04]  /*f840*/  UIADD3 UR6, UR41, 0x7f, URZ ;  /* 0x0000007f29067890 */ /* 0x000fc8000fffe03f */
[----:B------:R-:W-:Y:S02]  /*f850*/  UIMAD.WIDE.U32 UR4, UR6, UR4, URZ ;  /* 0x00000004060472a5 */ /* 0x000fe4000f8e003f */
[----:B------:R-:W-:Y:S02]  /*f860*/  UIMAD UR4, UR7, UR9, 0x9f ;  /* 0x0000009f070474a4 */ /* 0x000fe4000f8e0209 */
[----:B------:R-:W-:Y:S02]  /*f870*/  @UP1 USHF.R.U32.HI UR6, URZ, UR11, UR5 ;  /* 0x0000000b3f061299 */ /* 0x000fe40008011605 */
[----:B------:R-:W-:Y:S02]  /*f880*/  UIMAD.WIDE UR4, UR4, 0x66666667, URZ ;  /* 0x66666667040478a5 */ /* 0x000fe4000f8e023f */
[----:B------:R-:W-:Y:S02]  /*f890*/  UIADD3 UR6, UR10, UR6, URZ ;  /* 0x000000060a067290 */ /* 0x000fe4000fffe03f */
[----:B------:R-:W-:-:S02]  /*f8a0*/  USHF.R.U32.HI UR9, URZ, 0x1f, UR5 ;  /* 0x0000001f3f097899 */ /* 0x000fc40008011605 */
[----:B------:R-:W-:Y:S02]  /*f8b0*/  UIMAD.WIDE UR6, UR6, 0x66666667, URZ ;  /* 0x66666667060678a5 */ /* 0x000fe4000f8e023f */
[----:B------:R-:W-:Y:S02]  /*f8c0*/  ULEA.HI.SX32 UR9, UR5, UR9, 0x1a ;  /* 0x0000000905097291 */ /* 0x000fe4000f8fd23f */
[----:B------:R-:W-:Y:S02]  /*f8d0*/  USHF.R.U32.HI UR4, URZ, 0x1f, UR7 ;  /* 0x0000001f3f047899 */ /* 0x000fe40008011607 */
[----:B------:R-:W-:Y:S02]  /*f8e0*/  ULOP3.LUT UR5, UR8, 0xffff, URZ, 0xc0, !UPT ;  /* 0x0000ffff08057892 */ /* 0x000fe4000f8ec03f */
[----:B------:R-:W-:Y:S02]  /*f8f0*/  ULEA.HI.SX32 UR4, UR7, UR4, 0x1a ;  /* 0x0000000407047291 */ /* 0x000fe4000f8fd23f */
[----:B------:R-:W-:-:S02]  /*f900*/  USHF.R.U32.HI UR7, URZ, 0x10, UR8 ;  /* 0x000000103f077899 */ /* 0x000fc40008011608 */
[----:B------:R-:W-:-:S04]  /*f910*/  UISETP.LT.AND UP0, UPT, UR9, UR4, UPT ;  /* 0x000000040900728c */ /* 0x000fc8000bf01270 */
[----:B------:R-:W-:Y:S02]  /*f920*/  USEL UR6, UR9, UR4, UP0 ;  /* 0x0000000409067287 */ /* 0x000fe40008000000 */
[----:B------:R-:W-:Y:S02]  /*f930*/  UISETP.NE.AND UP0, UPT, UR7, URZ, UPT ;  /* 0x0000003f0700728c */ /* 0x000fe4000bf05270 */
[----:B------:R-:W-:-:S06]  /*f940*/  UISETP.GE.AND UP1, UPT, UR6, 0x1, UPT ;  /* 0x000000010600788c */ /* 0x000fcc000bf26270 */
[----:B------:R-:W-:-:S03]  /*f950*/  PLOP3.LUT P0, PT, PT, PT, UP1, 0x80, 0x0 ;  /* 0x000000000000781c */ /* 0x000fc60003f0f018 */
[----:B------:R-:W-:-:S10]  /*f960*/  @!UP0 ULDC UR7, c[0x0][0x9f0] ;  /* 0x00027c0000078ab9 */ /* 0x000fd40000000800 */
[----:B------:R-:W-:Y:S05]  /*f970*/  @!P0 BRA `(.L_x_1934) ;  /* 0x0000000000708947 */ /* 0x000fea0003800000 */
        /* <DEDUP_REMOVED lines=25> */
[----:B------:R-:W-:-:S04]  /*fb10*/  IMAD.MOV.U32 R0, RZ, RZ, R3 ;  /* 0x000000ffff007224 */ /* 0x000fc800078e0003 */
[----:B------:R-:W-:Y:S01]  /*fb20*/  @!P2 IMAD.MOV R0, RZ, RZ, -R0 ;  /* 0x000000ffff00a224 */ /* 0x000fe200078e0a00 */
[----:B------:R-:W-:-:S07]  /*fb30*/  @!P1 LOP3.LUT R0, RZ, UR7, RZ, 0x33, !PT ;  /* 0x00000007ff009c12 */ /* 0x000fce000f8e33ff */
.L_x_1934:
[----:B------:R-:W-:Y:S02]  /*fb40*/  IMAD R19, R0, UR5, RZ ;  /* 0x0000000500137c24 */ /* 0x000fe4000f8e02ff */
[----:B------:R-:W-:-:S03]  /*fb50*/  IMAD.MOV.U32 R2, RZ, RZ, 0x1 ;  /* 0x00000001ff027424 */ /* 0x000fc600078e00ff */
[----:B------:R-:W-:Y:S01]  /*fb60*/  VIADDMNMX R17, R19, R0, UR6, PT ;  /* 0x0000000613117e46 */ /* 0x000fe2000b800100 */
[----:B------:R-:W-:-:S03]  /*fb70*/  IMAD.MOV.U32 R0, RZ, RZ, RZ ;  /* 0x000000ffff007224 */ /* 0x000fc600078e00ff */
[----:B------:R-:W-:-:S13]  /*fb80*/  ISETP.GT.AND P0, PT, R17, R19, PT ;  /* 0x000000131100720c */ /* 0x000fda0003f04270 */
        /* <DEDUP_REMOVED lines=24> */
.L_x_1935:
        /* <DEDUP_REMOVED lines=20> */
.L_x_1936:
        /* <DEDUP_REMOVED lines=20> */
.L_x_1937:
        /* <DEDUP_REMOVED lines=18> */
.L_x_1938:
        /* <DEDUP_REMOVED lines=11> */
[----:B------:R-:W-:-:S04]  /*10160*/  LOP3.LUT R4, R0, 0x180, RZ, 0xc0, !PT ;  /* 0x0000018000047812 */ /* 0x000fc800078ec0ff */
        /* <DEDUP_REMOVED lines=19> */
[----:B------:R-:W-:-:S05]  /*102a0*/  LOP3.LUT R0, R5, R4, RZ, 0xfc, !PT ;  /* 0x0000000405007212 */ /* 0x000fca00078efcff */
[----:B------:R0:W-:Y:S02]  /*102b0*/  STL [R1+0xc], R0 ;  /* 0x00000c0001007387 */ /* 0x0001e40000100800 */
[----:B0-----:R-:W-:-:S05]  /*102c0*/  P2R R0, PR, RZ, 0x2 ;  /* 0x00000002ff007803 */ /* 0x001fca0000000000 */
[----:B------:R0:W-:Y:S01]  /*102d0*/  STL [R1+0x10], R0 ;  /* 0x0000100001007387 */ /* 0x0001e20000100800 */
[----:B--2---:R-:W-:Y:S02]  /*102e0*/  SHF.R.S32.HI R9, RZ, 0x1f, R18 ;  /* 0x0000001fff097819 */ /* 0x004fe40000011412 */
[----:B------:R-:W-:-:S03]  /*102f0*/  SEL R16, R18, RZ, !P1 ;  /* 0x000000ff12107207 */ /* 0x000fc60004800000 */
[----:B------:R0:W-:Y:S01]  /*10300*/  STL [R1], R9 ;  /* 0x0000000901007387 */ /* 0x0001e20000100800 */
[----:B------:R-:W-:Y:S05]  /*10310*/  BRA.DIV UR4, `(.L_x_1939) ;  /* 0x0000003204707947 */ /* 0x000fea000b800000 */
[----:B------:R1:W2:Y:S02]  /*10320*/  SHFL.IDX PT, R14, R6, RZ, 0x1f ;  /* 0x00001fff060e7589 */ /* 0x0002a400000e0000 */
.L_x_1994:
[----:B------:R-:W-:Y:S02]  /*10330*/  PLOP3.LUT P2, PT, PT, PT, PT, 0x8, 0x0 ;  /* 0x000000000000781c */ /* 0x000fe40003f4e170 */
[----:B--2---:R-:W-:Y:S02]  /*10340*/  ISETP.NE.AND P0, PT, R14, RZ, PT ;  /* 0x000000ff0e00720c */ /* 0x004fe40003f05270 */
[----:B0-----:R-:W-:-:S05]  /*10350*/  P2R R0, PR, RZ, 0x4 ;  /* 0x00000004ff007803 */ /* 0x001fca0000000000 */
[----:B------:R0:W-:Y:S06]  /*10360*/  STL [R1+0x8], R0 ;  /* 0x0000080001007387 */ /* 0x0001ec0000100800 */
[----:B------:R-:W-:Y:S05]  /*10370*/  @P0 BRA `(.L_x_1940) ;  /* 0x0000000400900947 */ /* 0x000fea0003800000 */
[----:B------:R-:W-:Y:S01]  /*10380*/  UMOV UR4, 0xffffffff ;  /* 0xffffffff00047882 */ /* 0x000fe20000000000 */
[----:B0-----:R-:W-:Y:S02]  /*10390*/  VIADD R0, R17, 0xffffffff ;  /* 0xffffffff11007836 */ /* 0x001fe40000000000 */
[----:B------:R-:W-:Y:S05]  /*103a0*/  BRA.DIV UR4, `(.L_x_1941) ;  /* 0x00000032046c7947 */ /* 0x000fea000b800000 */
[----:B------:R-:W-:-:S13]  /*103b0*/  ELECT P6, URZ, PT ;  /* 0x00000000003f782f */ /* 0x000fda00038c0000 */
.L_x_1997:
        /* <DEDUP_REMOVED lines=20> */
.L_x_1942:
[----:B0-----:R-:W-:Y:S01]  /*10500*/  IMAD.MOV.U32 R2, RZ, RZ, 0x1 ;  /* 0x00000001ff027424 */ /* 0x001fe200078e00ff */
[----:B------:R-:W-:-:S04]  /*10510*/  ISETP.NE.AND P1, PT, R8, RZ, PT ;  /* 0x000000ff0800720c */ /* 0x000fc80003f25270 */
[----:B------:R-:W-:-:S04]  /*10520*/  SHF.L.U32 R2, R2, 0x1f, RZ ;  /* 0x0000001f02027819 */ /* 0x000fc800000006ff */
[----:B------:R-:W0:Y:S02]  /*10530*/  SYNCS.PHASECHK.TRANS64.TRYWAIT P0, [UR40+0x33480], R2 ;  /* 0x03348002ff0075a7 */ /* 0x000e240008000168 */
[----:B0-----:R-:W-:Y:S05]  /*10540*/  @!P0 BRA `(.L_x_1943) ;  /* 0x0000003000248947 */ /* 0x001fea0003800000 */
.L_x_1998:
[----:B------:R-:W-:Y:S05]  /*10550*/  @P1 BRA `(.L_x_1944) ;  /* 0x0000000000181947 */ /* 0x000fea0003800000 */
[----:B------:R-:W2:Y:S01]  /*10560*/  S2R R4, SR_TID.X ;  /* 0x0000000000047919 */ /* 0x000ea20000002100 */
[----:B0-----:R-:W-:-:S04]  /*10570*/  IMAD.MOV.U32 R3, RZ, RZ, 0x7800 ;  /* 0x00007800ff037424 */ /* 0x001fc800078e00ff */
[----:B------:R3:W-:Y:S01]  /*10580*/  SYNCS.ARRIVE.TRANS64 RZ, [UR40+0x33470], R3 ;  /* 0x03347003ffff79a7 */ /* 0x0007e20008000028 */
[----:B--2---:R-:W-:-:S13]  /*10590*/  LOP3.LUT P0, RZ, R4, 0x1f, RZ, 0xc0, !PT ;  /* 0x0000001f04ff7812 */ /* 0x004fda000780c0ff */
[----:B---3--:R-:W-:Y:S05]  /*105a0*/  @!P0 BRA `(.L_x_1944) ;  /* 0x0000000000048947 */ /* 0x008fea0003800000 */
[----:B------:R-:W-:Y:S01]  /*105b0*/  BPT.TRAP 0x1 ;  /* 0x000000040000795c */ /* 0x000fe20000300000 */
.L_x_1944:
        /* <DEDUP_REMOVED lines=28> */
.L_x_1999:
[----:B------:R-:W-:Y:S05]  /*10780*/  @P1 BRA `(.L_x_1946) ;  /* 0x0000000000181947 */ /* 0x000fea0003800000 */
[----:B0-----:R-:W0:Y:S01]  /*10790*/  S2R R3, SR_TID.X ;  /* 0x0000000000037919 */ /* 0x001e220000002100 */
[----:B------:R-:W-:-:S04]  /*107a0*/  IMAD.MOV.U32 R2, RZ, RZ, 0x7800 ;  /* 0x00007800ff027424 */ /* 0x000fc800078e00ff */
[----:B------:R2:W-:Y:S01]  /*107b0*/  SYNCS.ARRIVE.TRANS64 RZ, [UR40+0x33430], R2 ;  /* 0x03343002ffff79a7 */ /* 0x0005e20008000028 */
[----:B0-----:R-:W-:-:S13]  /*107c0*/  LOP3.LUT P0, RZ, R3, 0x1f, RZ, 0xc0, !PT ;  /* 0x0000001f03ff7812 */ /* 0x001fda000780c0ff */
[----:B--2---:R-:W-:Y:S05]  /*107d0*/  @!P0 BRA `(.L_x_1946) ;  /* 0x0000000000048947 */ /* 0x004fea0003800000 */
[----:B------:R-:W-:Y:S01]  /*107e0*/  BPT.TRAP 0x1 ;  /* 0x000000040000795c */ /* 0x000fe20000300000 */
.L_x_1946:
[----:B------:R-:W-:Y:S01]  /*107f0*/  ULDC.64 UR4, c[0x0][0x198] ;  /* 0x0000660000047ab9 */ /* 0x000fe20000000a00 */
[----:B------:R-:W-:Y:S01]  /*10800*/  R2UR UR11, R0 ;  /* 0x00000000000b72ca */ /* 0x000fe200000e0000 */
[----:B------:R-:W-:Y:S01]  /*10810*/  UIADD3 UR4, UP0, UR4, 0x370, URZ ;  /* 0x0000037004047890 */ /* 0x000fe2000ff1e03f */
[----:B------:R-:W-:Y:S01]  /*10820*/  R2UR UR13, R16 ;  /* 0x00000000100d72ca */ /* 0x000fe200000e0000 */
[----:B------:R-:W-:Y:S01]  /*10830*/  UIADD3 UR8, UR40, 0x24200, URZ ;  /* 0x0002420028087890 */ /* 0x000fe2000fffe03f */
[----:B------:R-:W-:Y:S01]  /*10840*/  PLOP3.LUT P0, PT, PT, PT, PT, 0x80, 0x0 ;  /* 0x000000000000781c */ /* 0x000fe20003f0f070 */
[----:B------:R-:W-:Y:S02]  /*10850*/  UIADD3 UR9, UR40, 0x33430, URZ ;  /* 0x0003343028097890 */ /* 0x000fe4000fffe03f */
[----:B------:R-:W-:Y:S01]  /*10860*/  UIADD3.X UR5, URZ, UR5, URZ, UP0, !UPT ;  /* 0x000000053f057290 */ /* 0x000fe200087fe43f */
[----:B------:R-:W-:Y:S01]  /*10870*/  P2R R0, PR, RZ, 0x1 ;  /* 0x00000001ff007803 */ /* 0x000fe20000000000 */
        /* <DEDUP_REMOVED lines=18> */
[----:B------:R2:W-:Y:S01]  /*109a0*/  STL [R1+0x8], R0 ;  /* 0x0000080001007387 */ /* 0x0005e20000100800 */
[----:B------:R-:W-:Y:S01]  /*109b0*/  NOP ;  /* 0x0000000000007918 */ /* 0x000fe20000000000 */
.L_x_1940:
[----:B------:R-:W-:Y:S05]  /*109c0*/  WARPSYNC.ALL ;  /* 0x0000000000007948 */ /* 0x000fea0003800000 */
[----:B--2---:R-:W-:Y:S01]  /*109d0*/  UIADD3 UR4, UR40, 0x1e200, URZ ;  /* 0x0001e20028047890 */ /* 0x004fe2000fffe03f */
        /* <DEDUP_REMOVED lines=20> */
.L_x_1947:
        /* <DEDUP_REMOVED lines=8> */
[----:B------:R-:W-:-:S04]  /*10ba0*/  UIMAD UR6, UR36, UR9, UR6 ;  /* 0x00000009240672a4 */ /* 0x000fc8000f8e0206 */
[----:B------:R-:W-:Y:S01]  /*10bb0*/  UIADD3 UR5, UR5, UR6, URZ ;  /* 0x0000000605057290 */ /* 0x000fe2000fffe03f */
[----:B--2---:R-:W-:Y:S02]  /*10bc0*/  ISETP.NE.AND P0, PT, R9, 0x1, PT ;  /* 0x000000010900780c */ /* 0x004fe40003f05270 */
        /* <DEDUP_REMOVED lines=17> */
[----:B------:R-:W0:Y:S02]  /*10ce0*/  LDC.64 R2, c[0x0][0x2e0] ;  /* 0x0000b800ff027b82 */ /* 0x000e240000000a00 */
[----:B0-----:R-:W-:-:S04]  /*10cf0*/  IMAD R4, R5, R2, RZ ;  /* 0x0000000205047224 */ /* 0x001fc800078e02ff */
[C---:B------:R-:W-:Y:S01]  /*10d00*/  IMAD R5, R7.reuse, R3, R4 ;  /* 0x0000000307057224 */ /* 0x040fe200078e0204 */
[----:B------:R-:W-:Y:S01]  /*10d10*/  LEA.HI R4, R10, R6, RZ, 0x1e ;  /* 0x000000060a047211 */ /* 0x000fe200078ff0ff */
[----:B------:R-:W-:Y:S01]  /*10d20*/  IMAD.WIDE.U32 R2, R7, R2, UR4 ;  /* 0x0000000407027e25 */ /* 0x000fe2000f8e0002 */
[----:B------:R-:W0:Y:S01]  /*10d30*/  @P0 LDC R6, c[0x0][0x450] ;  /* 0x00011400ff060b82 */ /* 0x000e220000000800 */
[----:B------:R-:W-:Y:S02]  /*10d40*/  ULDC.64 UR4, c[0x0][0x2d0] ;  /* 0x0000b40000047ab9 */ /* 0x000fe40000000a00 */
[----:B------:R-:W-:Y:S02]  /*10d50*/  IMAD.IADD R3, R3, 0x1, R5 ;  /* 0x0000000103037824 */ /* 0x000fe400078e0205 */
[----:B------:R-:W1:Y:S03]  /*10d60*/  S2R R5, SR_CTAID.X ;  /* 0x0000000000057919 */ /* 0x000e660000002500 */
[----:B------:R-:W2:Y:S01]  /*10d70*/  @P0 LDC R7, c[0x0][0x44c] ;  /* 0x00011300ff070b82 */ /* 0x000ea20000000800 */
[----:B-1----:R-:W-:-:S04]  /*10d80*/  IMAD R4, R5, 0x80, R4 ;  /* 0x0000008005047824 */ /* 0x002fc800078e0204 */
[----:B--2---:R-:W-:-:S04]  /*10d90*/  @P0 IMAD.HI.U32 R7, R4, R7, RZ ;  /* 0x0000000704070227 */ /* 0x004fc800078e00ff */
[----:B------:R-:W-:Y:S01]  /*10da0*/  IMAD.MOV.U32 R5, RZ, RZ, R4 ;  /* 0x000000ffff057224 */ /* 0x000fe200078e0004 */
[----:B0-----:R-:W-:-:S05]  /*10db0*/  @P0 SHF.R.U32.HI R5, RZ, R6, R7 ;  /* 0x00000006ff050219 */ /* 0x001fca0000011607 */
[----:B------:R-:W-:Y:S02]  /*10dc0*/  IMAD.MOV R6, RZ, RZ, -R5 ;  /* 0x000000ffff067224 */ /* 0x000fe400078e0a05 */
[----:B------:R-:W-:-:S04]  /*10dd0*/  IMAD.WIDE.U32 R2, R5, UR4, R2 ;  /* 0x0000000405027c25 */ /* 0x000fc8000f8e0002 */
[----:B------:R-:W-:Y:S01]  /*10de0*/  IMAD R4, R9, R6, R4 ;  /* 0x0000000609047224 */ /* 0x000fe200078e0204 */
[----:B------:R-:W-:-:S05]  /*10df0*/  SHF.R.S32.HI R6, RZ, 0x1f, R5 ;  /* 0x0000001fff067819 */ /* 0x000fca0000011405 */
[----:B------:R-:W-:-:S04]  /*10e00*/  IMAD R6, R6, UR4, RZ ;  /* 0x0000000406067c24 */ /* 0x000fc8000f8e02ff */
        /* <DEDUP_REMOVED lines=18> */
[----:B------:R-:W0:Y:S01]  /*10f30*/  S2R R2, SR_TID.X ;  /* 0x0000000000027919 */ /* 0x000e220000002100 */
[----:B------:R-:W-:Y:S02]  /*10f40*/  ULDC UR4, c[0x0][0x288] ;  /* 0x0000a20000047ab9 */ /* 0x000fe40000000800 */
[----:B------:R-:W-:Y:S01]  /*10f50*/  IMAD R5, R9, UR4, RZ ;  /* 0x0000000409057c24 */ /* 0x000fe2000f8e02ff */
[----:B------:R-:W1:Y:S04]  /*10f60*/  SHFL.IDX PT, R3, R7, RZ, 0x1c1f ;  /* 0x001c1fff07037589 */ /* 0x000e6800000e0000 */
[----:B------:R-:W-:Y:S01]  /*10f70*/  SHFL.IDX PT, R14, R7, 0x1, 0x1c1f ;  /* 0x003c1f00070e7f89 */ /* 0x000fe200000e0000 */
        /* <DEDUP_REMOVED lines=9> */
[----:B------:R-:W-:-:S03]  /*11010*/  VIADD R10, R4, 0x40 ;  /* 0x00000040040a7836 */ /* 0x000fc60000000000 */
[----:B------:R-:W-:-:S04]  /*11020*/  @!P4 LOP3.LUT R3, R3, R2, RZ, 0x3c, !PT ;  /* 0x000000020303c212 */ /* 0x000fc800078e3cff */
[----:B------:R-:W-:-:S04]  /*11030*/  @!P4 LOP3.LUT R2, R3, R2, RZ, 0x3c, !PT ;  /* 0x000000020302c212 */ /* 0x000fc800078e3cff */
[----:B------:R-:W-:-:S05]  /*11040*/  @!P4 LOP3.LUT R3, R3, R2, RZ, 0x3c, !PT ;  /* 0x000000020303c212 */ /* 0x000fca00078e3cff */
[----:B------:R-:W-:Y:S04]  /*11050*/  @!P4 LDGSTS.E.BYPASS.LTC128B.128 [R9+0x1e200], desc[UR38][R2.64], !P2 ;  /* 0x1e2000000209cfae */ /* 0x000fe8000d101d66 */
[----:B------:R-:W-:Y:S04]  /*11060*/  @!P4 LDGSTS.E.BYPASS.LTC128B.128 [R9+0x20200], desc[UR38][R2.64+0x40], !P0 ;  /* 0x202000400209cfae */ /* 0x000fe8000c101d66 */
[----:B------:R0:W-:Y:S04]  /*11070*/  @!P4 LDGSTS.E.BYPASS.LTC128B.128 [R9+0x22200], desc[UR38][R2.64+0x80], !P1 ;  /* 0x222000800209cfae */ /* 0x0001e8000c901d66 */
[----:B0-----:R-:W0:Y:S01]  /*11080*/  SHFL.IDX PT, R2, R6, 0x1, 0x1c1f ;  /* 0x003c1f0006027f89 */ /* 0x001e2200000e0000 */
[----:B------:R-:W-:Y:S01]  /*11090*/  @!P3 IADD3 R3, P4, R8, R14, RZ ;  /* 0x0000000e0803b210 */ /* 0x000fe20007f9e0ff */
[----:B------:R-:W-:-:S02]  /*110a0*/  @!P3 VIADD R9, R0, UR40 ;  /* 0x000000280009bc36 */ /* 0x000fc40008000000 */
[----:B------:R-:W1:Y:S02]  /*110b0*/  SHFL.IDX PT, R14, R7, 0x2, 0x1c1f ;  /* 0x005c1f00070e7f89 */ /* 0x000e6400000e0000 */
[----:B0-----:R-:W-:-:S05]  /*110c0*/  @!P3 IMAD.X R2, RZ, RZ, R2, P4 ;  /* 0x000000ffff02b224 */ /* 0x001fca00020e0602 */
[----:B------:R-:W-:-:S04]  /*110d0*/  @!P3 LOP3.LUT R3, R3, R2, RZ, 0x3c, !PT ;  /* 0x000000020303b212 */ /* 0x000fc800078e3cff */
[----:B------:R-:W-:-:S04]  /*110e0*/  @!P3 LOP3.LUT R2, R3, R2, RZ, 0x3c, !PT ;  /* 0x000000020302b212 */ /* 0x000fc800078e3cff */
[----:B------:R-:W-:-:S05]  /*110f0*/  @!P3 LOP3.LUT R3, R3, R2, RZ, 0x3c, !PT ;  /* 0x000000020303b212 */ /* 0x000fca00078e3cff */
[----:B------:R-:W-:Y:S04]  /*11100*/  @!P3 LDGSTS.E.BYPASS.LTC128B.128 [R9+0x1ea00], desc[UR38][R2.64], !P2 ;  /* 0x1ea000000209bfae */ /* 0x000fe8000d101d66 */
[----:B------:R-:W-:Y:S04]  /*11110*/  @!P3 LDGSTS.E.BYPASS.LTC128B.128 [R9+0x20a00], desc[UR38][R2.64+0x40], !P0 ;  /* 0x20a000400209bfae */ /* 0x000fe8000c101d66 */
[----:B------:R0:W-:Y:S01]  /*11120*/  @!P3 LDGSTS.E.BYPASS.LTC128B.128 [R9+0x22a00], desc[UR38][R2.64+0x80], !P1 ;  /* 0x22a000800209bfae */ /* 0x0001e2000c901d66 */
[----:B------:R-:W-:-:S03]  /*11130*/  ISETP.GE.AND P3, PT, R10, R5, PT ;  /* 0x000000050a00720c */ /* 0x000fc60003f66270 */
[----:B0-----:R-:W0:Y:S10]  /*11140*/  SHFL.IDX PT, R2, R6, 0x2, 0x1c1f ;  /* 0x005c1f0006027f89 */ /* 0x001e3400000e0000 */
[----:B-1----:R-:W-:Y:S01]  /*11150*/  @!P3 IADD3 R3, P4, R8, R14, RZ ;  /* 0x0000000e0803b210 */ /* 0x002fe20007f9e0ff */
[----:B------:R-:W-:Y:S01]  /*11160*/  @!P3 VIADD R21, R0, UR40 ;  /* 0x000000280015bc36 */ /* 0x000fe20008000000 */
[----:B------:R1:W2:Y:S04]  /*11170*/  SHFL.IDX PT, R14, R7, 0x3, 0x1c1f ;  /* 0x007c1f00070e7f89 */ /* 0x0002a800000e0000 */
[----:B------:R-:W3:Y:S01]  /*11180*/  SHFL.IDX PT, R6, R6, 0x3, 0x1c1f ;  /* 0x007c1f0006067f89 */ /* 0x000ee200000e0000 */
[----:B0-----:R-:W-:-:S05]  /*11190*/  @!P3 IMAD.X R2, RZ, RZ, R2, P4 ;  /* 0x000000ffff02b224 */ /* 0x001fca00020e0602 */
[----:B------:R-:W-:-:S04]  /*111a0*/  @!P3 LOP3.LUT R3, R3, R2, RZ, 0x3c, !PT ;  /* 0x000000020303b212 */ /* 0x000fc800078e3cff */
[----:B------:R-:W-:-:S04]  /*111b0*/  @!P3 LOP3.LUT R2, R3, R2, RZ, 0x3c, !PT ;  /* 0x000000020302b212 */ /* 0x000fc800078e3cff */
[----:B------:R-:W-:-:S05]  /*111c0*/  @!P3 LOP3.LUT R3, R3, R2, RZ, 0x3c, !PT ;  /* 0x000000020303b212 */ /* 0x000fca00078e3cff */
[----:B------:R1:W-:Y:S04]  /*111d0*/  @!P3 LDGSTS.E.BYPASS.LTC128B.128 [R21+0x1f200], desc[UR38][R2.64], !P2 ;  /* 0x1f2000000215bfae */ /* 0x0003e8000d101d66 */
[----:B------:R1:W-:Y:S04]  /*111e0*/  @!P3 LDGSTS.E.BYPASS.LTC128B.128 [R21+0x21200], desc[UR38][R2.64+0x40], !P0 ;  /* 0x212000400215bfae */ /* 0x0003e8000c101d66 */
[----:B--23--:R1:W-:Y:S02]  /*111f0*/  @!P3 LDGSTS.E.BYPASS.LTC128B.128 [R21+0x23200], desc[UR38][R2.64+0x80], !P1 ;  /* 0x232000800215bfae */ /* 0x00c3e4000c901d66 */
.L_x_2008:
[----:B------:R-:W-:Y:S01]  /*11200*/  VIADD R4, R4, 0x60 ;  /* 0x0000006004047836 */ /* 0x000fe20000000000 */
[----:B------:R-:W-:Y:S04]  /*11210*/  BSSY B0, `(.L_x_1949) ;  /* 0x000000c000007945 */ /* 0x000fe80003800000 */
[----:B------:R-:W-:-:S13]  /*11220*/  ISETP.GE.AND P3, PT, R4, R5, PT ;  /* 0x000000050400720c */ /* 0x000fda0003f66270 */
[----:B------:R-:W-:Y:S05]  /*11230*/  @P3 BRA `(.L_x_1950) ;  /* 0x0000000000243947 */ /* 0x000fea0003800000 */
[----:B-1----:R-:W-:Y:S01]  /*11240*/  IADD3 R2, P3, R8, R14, RZ ;  /* 0x0000000e08027210 */ /* 0x002fe20007f7e0ff */
        /* <DEDUP_REMOVED lines=8> */
.L_x_1950:
[----:B------:R-:W-:Y:S05]  /*112d0*/  BSYNC B0 ;  /* 0x0000000000007941 */ /* 0x000fea0003800000 */
.L_x_1949:
[----:B------:R-:W-:Y:S01]  /*112e0*/  NOP ;  /* 0x0000000000007918 */ /* 0x000fe20000000000 */
[----:B------:R-:W-:Y:S01]  /*112f0*/  SYNCS.ARRIVE.TRANS64.RED.A0T1 RZ, [UR40+0x33400], RZ ;  /* 0x033400ffffff79a7 */ /* 0x000fe20008200428 */
[----:B------:R-:W-:Y:S01]  /*11300*/  IMAD.MOV.U32 R0, RZ, RZ, 0x1 ;  /* 0x00000001ff007424 */ /* 0x000fe200078e00ff */
[----:B------:R-:W-:Y:S04]  /*11310*/  ARRIVES.LDGSTSBAR.64.TRANSCNT [UR40+0x33400] ;  /* 0x03340000ff0079b0 */ /* 0x000fe80008000aa8 */
[----:B------:R-:W-:Y:S01]  /*11320*/  SHF.L.U32 R0, R0, 0x1f, RZ ;  /* 0x0000001f00007819 */ /* 0x000fe200000006ff */
[----:B------:R-:W-:Y:S01]  /*11330*/  NOP ;  /* 0x0000000000007918 */ /* 0x000fe20000000000 */
[----:B------:R-:W-:Y:S01]  /*11340*/  SYNCS.ARRIVE.TRANS64.A1T0 RZ, [UR40+0x33400], RZ ;  /* 0x033400ffffff79a7 */ /* 0x000fe20008100028 */
[----:B01----:R-:W-:-:S05]  /*11350*/  VIADD R2, R17, 0xfffffffe ;  /* 0xfffffffe11027836 */ /* 0x003fca0000000000 */
[----:B------:R-:W-:Y:S01]  /*11360*/  ISETP.GE.AND P1, PT, R2, R19, PT ;  /* 0x000000130200720c */ /* 0x000fe20003f26270 */
[----:B------:R-:W0:Y:S02]  /*11370*/  SYNCS.PHASECHK.TRANS64.TRYWAIT P0, [UR40+0x33420], R0 ;  /* 0x03342000ff0075a7 */ /* 0x000e240008000168 */
[----:B0-----:R-:W-:Y:S10]  /*11380*/  @!P0 BRA `(.L_x_1951) ;  /* 0x0000002800248947 */ /* 0x001ff40003800000 */
.L_x_2009:
[----:B------:R-:W-:Y:S01]  /*11390*/  IMAD.MOV.U32 R14, RZ, RZ, 0x1 ;  /* 0x00000001ff0e7424 */ /* 0x000fe200078e00ff */
[----:B------:R-:W-:Y:S06]  /*113a0*/  @!P1 BRA `(.L_x_1952) ;  /* 0x0000001000a49947 */ /* 0x000fec0003800000 */
[----:B0-----:R-:W2:Y:S01]  /*113b0*/  LDL R3, [R1+0x14] ;  /* 0x0000140001037983 */ /* 0x001ea20000100800 */
[----:B------:R-:W0:Y:S01]  /*113c0*/  S2R R4, SR_TID.X ;  /* 0x0000000000047919 */ /* 0x000e220000002100 */
[----:B------:R-:W-:Y:S01]  /*113d0*/  IMAD.MOV.U32 R0, RZ, RZ, RZ ;  /* 0x000000ffff007224 */ /* 0x000fe200078e00ff */
[----:B0-----:R-:W-:Y:S02]  /*113e0*/  LOP3.LUT R21, R4, 0x1f, RZ, 0xc0, !PT ;  /* 0x0000001f04157812 */ /* 0x001fe400078ec0ff */
[C---:B--2---:R-:W-:Y:S02]  /*113f0*/  LOP3.LUT R20, R3.reuse, 0x1, RZ, 0xfc, !PT ;  /* 0x0000000103147812 */ /* 0x044fe400078efcff */
[----:B------:R-:W-:Y:S01]  /*11400*/  LOP3.LUT R15, R3, 0x2, RZ, 0xfc, !PT ;  /* 0x00000002030f7812 */ /* 0x000fe200078efcff */
[----:B------:R-:W-:-:S07]  /*11410*/  IMAD.MOV.U32 R3, RZ, RZ, 0x1 ;  /* 0x00000001ff037424 */ /* 0x000fce00078e00ff */
.L_x_1973:
[----:B------:R-:W2:Y:S01]  /*11420*/  LDL R4, [R1+0x8] ;  /* 0x0000080001047983 */ /* 0x000ea20000100800 */
[----:B------:R-:W-:Y:S01]  /*11430*/  VIADD R13, R0, 0x1 ;  /* 0x00000001000d7836 */ /* 0x000fe20000000000 */
[----:B------:R-:W-:Y:S04]  /*11440*/  BSSY B0, `(.L_x_1953) ;  /* 0x000009a000007945 */ /* 0x000fe80003800000 */
[----:B------:R-:W-:-:S04]  /*11450*/  ISETP.NE.AND P0, PT, R13, 0x2, PT ;  /* 0x000000020d00780c */ /* 0x000fc80003f05270 */
[----:B------:R-:W-:Y:S02]  /*11460*/  SEL R14, RZ, 0x1, P0 ;  /* 0x00000001ff0e7807 */ /* 0x000fe40000000000 */
[----:B------:R-:W-:Y:S02]  /*11470*/  SEL R13, R13, RZ, P0 ;  /* 0x000000ff0d0d7207 */ /* 0x000fe40000000000 */
[----:B------:R-:W-:Y:S02]  /*11480*/  LOP3.LUT R14, R3, R14, RZ, 0x3c, !PT ;  /* 0x0000000e030e7212 */ /* 0x000fe400078e3cff */
[----:B--2---:R-:W-:-:S13]  /*11490*/  ISETP.NE.AND P1, PT, R4, RZ, PT ;  /* 0x000000ff0400720c */ /* 0x004fda0003f25270 */
[----:B0-----:R-:W-:Y:S05]  /*114a0*/  @!P1 BRA `(.L_x_1954) ;  /* 0x00000008004c9947 */ /* 0x001fea0003800000 */
[----:B------:R-:W2:Y:S01]  /*114b0*/  LDL R4, [R1+0x10] ;  /* 0x0000100001047983 */ /* 0x000ea20000100800 */
[----:B------:R-:W-:Y:S01]  /*114c0*/  IMAD.MOV.U32 R6, RZ, RZ, R2 ;  /* 0x000000ffff067224 */ /* 0x000fe200078e0002 */
[----:B--2---:R-:W-:-:S13]  /*114d0*/  ISETP.NE.AND P1, PT, R4, RZ, PT ;  /* 0x000000ff0400720c */ /* 0x004fda0003f25270 */
[----:B------:R-:W-:Y:S05]  /*114e0*/  @!P1 BRA `(.L_x_1955) ;  /* 0x00000000004c9947 */ /* 0x000fea0003800000 */
[----:B------:R-:W2:Y:S01]  /*114f0*/  LDL R8, [R1] ;  /* 0x0000000001087983 */ /* 0x000ea20000100800 */
[----:B------:R-:W0:Y:S01]  /*11500*/  LDC R6, c[0x0][0x43c] ;  /* 0x00010f00ff067b82 */ /* 0x000e220000000800 */
[----:B------:R-:W-:-:S07]  /*11510*/  ULDC.64 UR4, c[0x0][0x428] ;  /* 0x00010a0000047ab9 */ /* 0x000fce0000000a00 */
[----:B------:R-:W1:Y:S01]  /*11520*/  LDC.64 R16, c[0x0][0x418] ;  /* 0x00010600ff107b82 */ /* 0x000e620000000a00 */
[----:B0-----:R-:W-:-:S13]  /*11530*/  ISETP.NE.AND P0, PT, R6, 0x1, PT ;  /* 0x000000010600780c */ /* 0x001fda0003f05270 */
[----:B------:R-:W0:Y:S02]  /*11540*/  @P0 LDC.64 R4, c[0x0][0x440] ;  /* 0x00011000ff040b82 */ /* 0x000e240000000a00 */
[----:B0-----:R-:W-:-:S04]  /*11550*/  @P0 IMAD.HI.U32 R7, R2, R4, RZ ;  /* 0x0000000402070227 */ /* 0x001fc800078e00ff */
[----:B------:R-:W-:Y:S01]  /*11560*/  IMAD.MOV.U32 R4, RZ, RZ, R2 ;  /* 0x000000ffff047224 */ /* 0x000fe200078e0002 */
[----:B------:R-:W-:-:S05]  /*11570*/  @P0 SHF.R.U32.HI R4, RZ, R5, R7 ;  /* 0x00000005ff040219 */ /* 0x000fca0000011607 */
[----:B------:R-:W-:-:S04]  /*11580*/  IMAD.MOV R5, RZ, RZ, -R4 ;  /* 0x000000ffff057224 */ /* 0x000fc800078e0a04 */
[----:B------:R-:W-:Y:S01]  /*11590*/  IMAD R6, R6, R5, R2 ;  /* 0x0000000506067224 */ /* 0x000fe200078e0202 */
[----:B------:R-:W-:-:S03]  /*115a0*/  SHF.R.S32.HI R5, RZ, 0x1f, R4 ;  /* 0x0000001fff057819 */ /* 0x000fc60000011404 */
[----:B------:R-:W-:-:S03]  /*115b0*/  IMAD.WIDE.U32 R4, R18, UR4, R4 ;  /* 0x0000000412047c25 */ /* 0x000fc6000f8e0004 */
[----:B-1----:R-:W-:Y:S01]  /*115c0*/  LEA R16, P0, R4, R16, 0x2 ;  /* 0x0000001004107211 */ /* 0x002fe200078010ff */
[----:B--2---:R-:W-:-:S04]  /*115d0*/  IMAD R7, R8, UR4, RZ ;  /* 0x0000000408077c24 */ /* 0x004fc8000f8e02ff */
[----:B------:R-:W-:-:S04]  /*115e0*/  IMAD R7, R18, UR5, R7 ;  /* 0x0000000512077c24 */ /* 0x000fc8000f8e0207 */
[----:B------:R-:W-:-:S05]  /*115f0*/  IMAD.IADD R7, R7, 0x1, R5 ;  /* 0x0000000107077824 */ /* 0x000fca00078e0205 */
[----:B------:R-:W-:-:S05]  /*11600*/  LEA.HI.X R17, R4, R17, R7, 0x2, P0 ;  /* 0x0000001104117211 */ /* 0x000fca00000f1407 */
[----:B------:R0:W5:Y:S02]  /*11610*/  LDG.E R16, desc[UR38][R16.64] ;  /* 0x0000002610107981 */ /* 0x000164000c1e1900 */
.L_x_1955:
[----:B------:R-:W1:Y:S01]  /*11620*/  S2R R4, SR_TID.X ;  /* 0x0000000000047919 */ /* 0x000e620000002100 */
[----:B------:R-:W-:Y:S02]  /*11630*/  LEA R8, R13, UR40, 0x3 ;  /* 0x000000280d087c11 */ /* 0x000fe4000f8e18ff */
[----:B-1----:R-:W-:Y:S02]  /*11640*/  LOP3.LUT R5, R4, 0x7f, RZ, 0xc0, !PT ;  /* 0x0000007f04057812 */ /* 0x002fe400078ec0ff */
[----:B------:R-:W-:Y:S02]  /*11650*/  SHF.L.U32 R4, R14, 0x1f, RZ ;  /* 0x0000001f0e047819 */ /* 0x000fe400000006ff */
[----:B------:R-:W-:Y:S02]  /*11660*/  ISETP.NE.AND P1, PT, R5, RZ, PT ;  /* 0x000000ff0500720c */ /* 0x000fe40003f25270 */
[----:B------:R-:W1:Y:S02]  /*11670*/  SYNCS.PHASECHK.TRANS64.TRYWAIT P0, [R8+URZ+0x33480], R4 ;  /* 0x03348004080075a7 */ /* 0x000e64000800017f */
[----:B-1----:R-:W-:Y:S09]  /*11680*/  @!P0 BRA `(.L_x_1956) ;  /* 0x00000024007c8947 */ /* 0x002ff20003800000 */
.L_x_2010:
[----:B------:R-:W-:Y:S04]  /*11690*/  BSSY B1, `(.L_x_1957) ;  /* 0x0000007000017945 */ /* 0x000fe80003800000 */
[----:B------:R-:W-:Y:S05]  /*116a0*/  @P1 BRA `(.L_x_1958) ;  /* 0x0000000000141947 */ /* 0x000fea0003800000 */
[----:B------:R-:W-:Y:S01]  /*116b0*/  ISETP.NE.AND P0, PT, R21, RZ, PT ;  /* 0x000000ff1500720c */ /* 0x000fe20003f05270 */
[----:B------:R-:W-:-:S04]  /*116c0*/  IMAD.MOV.U32 R5, RZ, RZ, 0x7800 ;  /* 0x00007800ff057424 */ /* 0x000fc800078e00ff */
[----:B------:R2:W-:Y:S08]  /*116d0*/  SYNCS.ARRIVE.TRANS64 RZ, [R8+URZ+0x33470], R5 ;  /* 0x0334700508ff79a7 */ /* 0x0005f0000800003f */
[----:B------:R-:W-:Y:S05]  /*116e0*/  @!P0 BRA `(.L_x_1958) ;  /* 0x0000000000048947 */ /* 0x000fea0003800000 */
[----:B------:R-:W-:Y:S01]  /*116f0*/  BPT.TRAP 0x1 ;  /* 0x000000040000795c */ /* 0x000fe20000300000 */
.L_x_1958:
[----:B------:R-:W-:Y:S05]  /*11700*/  BSYNC B1 ;  /* 0x0000000000017941 */ /* 0x000fea0003800000 */
.L_x_1957:
        /* <DEDUP_REMOVED lines=16> */
.L_x_1959:
        /* <DEDUP_REMOVED lines=13> */
.L_x_1960:
        /* <DEDUP_REMOVED lines=15> */
.L_x_1961:
        /* <DEDUP_REMOVED lines=10> */
.L_x_2011:
        /* <DEDUP_REMOVED lines=9> */
.L_x_1964:
[----:B------:R-:W-:Y:S05]  /*11b00*/  BSYNC B1 ;  /* 0x0000000000017941 */ /* 0x000fea0003800000 */
.L_x_1963:
        /* <DEDUP_REMOVED lines=12> */
.L_x_1965:
        /* <DEDUP_REMOVED lines=13> */
.L_x_1966:
        /* <DEDUP_REMOVED lines=13> */
.L_x_1967:
[----:B------:R-:W-:-:S13]  /*11d70*/  @P0 ELECT P1, URZ, PT ;  /* 0x00000000003f082f */ /* 0x000fda0003820000 */
[----:B------:R-:W-:Y:S01]  /*11d80*/  @P1 R2UR UR13, R16 ;  /* 0x00000000100d12ca */ /* 0x000fe200000e0000 */
[----:B------:R-:W-:Y:S01]  /*11d90*/  UMOV UR12, UR36 ;  /* 0x00000024000c7c82 */ /* 0x000fe20008000000 */
[----:B------:R-:W-:-:S11]  /*11da0*/  @P1 PLOP3.LUT P0, PT, P1, PT, PT, 0x8, 0x0 ;  /* 0x000000000000181c */ /* 0x000fd60000f0e170 */
[----:B------:R2:W-:Y:S01]  /*11db0*/  UTMALDG.4D [UR8], [UR6], desc[UR14] ;  /* 0x00000e08060075b4 */ /* 0x0005e20008019000 */
[----:B------:R-:W-:Y:S01]  /*11dc0*/  PLOP3.LUT P1, PT, PT, PT, PT, 0x8, 0x0 ;  /* 0x000000000000781c */ /* 0x000fe20003f2e170 */
[----:B--2---:R-:W-:-:S12]  /*11dd0*/  @P0 BRA.U.ANY `(.L_x_1967) ;  /* 0xfffffffd00e40947 */ /* 0x004fd8000393ffff */
.L_x_1954:
[----:B------:R-:W-:Y:S05]  /*11de0*/  BSYNC B0 ;  /* 0x0000000000007941 */ /* 0x000fea0003800000 */
.L_x_1953:
[----:B------:R-:W-:-:S13]  /*11df0*/  ISETP.NE.AND P0, PT, R20, 0x3, PT ;  /* 0x000000031400780c */ /* 0x000fda0003f05270 */
[----:B------:R-:W-:Y:S05]  /*11e00*/  @!P0 BRA `(.L_x_1968) ;  /* 0x0000000000048947 */ /* 0x000fea0003800000 */
[----:B------:R-:W-:Y:S01]  /*11e10*/  BPT.TRAP 0x1 ;  /* 0x000000040000795c */ /* 0x000fe20000300000 */
.L_x_1968:
[----:B------:R-:W-:Y:S02]  /*11e20*/  LOP3.LUT R5, R3, 0x1, RZ, 0x3c, !PT ;  /* 0x0000000103057812 */ /* 0x000fe400078e3cff */
[----:B-1----:R-:W-:Y:S02]  /*11e30*/  LEA R12, R0, UR40, 0x3 ;  /* 0x00000028000c7c11 */ /* 0x002fe4000f8e18ff */
[----:B------:R-:W-:Y:S02]  /*11e40*/  SHF.L.U32 R5, R5, 0x1f, RZ ;  /* 0x0000001f05057819 */ /* 0x000fe400000006ff */
[----:B------:R-:W-:Y:S02]  /*11e50*/  ISETP.NE.AND P1, PT, R15, 0x3, PT ;  /* 0x000000030f00780c */ /* 0x000fe40003f25270 */
[----:B------:R-:W1:Y:S02]  /*11e60*/  SYNCS.PHASECHK.TRANS64.TRYWAIT P0, [R12+URZ+0x33470], R5 ;  /* 0x033470050c0075a7 */ /* 0x000e64000800017f */
[----:B-1----:R-:W-:Y:S09]  /*11e70*/  @!P0 BRA `(.L_x_1969) ;  /* 0x0000001c00a88947 */ /* 0x002ff20003800000 */
.L_x_2012:
[----:B------:R-:W-:Y:S05]  /*11e80*/  @!P1 BRA `(.L_x_1970) ;  /* 0x0000000000049947 */ /* 0x000fea0003800000 */
[----:B------:R-:W-:Y:S01]  /*11e90*/  BPT.TRAP 0x1 ;  /* 0x000000040000795c */ /* 0x000fe20000300000 */
.L_x_1970:
[----:B-1----:R-:W-:Y:S01]  /*11ea0*/  SHF.L.U32 R5, R3, 0x1f, RZ ;  /* 0x0000001f03057819 */ /* 0x002fe200000006ff */
[----:B------:R-:W-:-:S03]  /*11eb0*/  IMAD R3, R0, 0x7800, RZ ;  /* 0x0000780000037824 */ /* 0x000fc600078e02ff */
[----:B------:R-:W1:Y:S02]  /*11ec0*/  SYNCS.PHASECHK.TRANS64.TRYWAIT P0, [R12+URZ+0x33460], R5 ;  /* 0x033460050c0075a7 */ /* 0x000e64000800017f */
[----:B-1----:R-:W-:Y:S05]  /*11ed0*/  @!P0 BRA `(.L_x_1971) ;  /* 0x0000001c00a48947 */ /* 0x002fea0003800000 */
.L_x_2013:
        /* <DEDUP_REMOVED lines=104> */
.L_x_1972:
[----:B------:R-:W3:Y:S01]  /*12560*/  S2R R0, SR_TID.X ;  /* 0x0000000000007919 */ /* 0x000ee20000002100 */
[----:B--2---:R-:W-:Y:S01]  /*12570*/  SYNCS.ARRIVE.TRANS64.A1T0 RZ, [R12+URZ+0x33450], RZ ;  /* 0x033450ff0cff79a7 */ /* 0x004fe2000810003f */
[----:B-1----:R-:W-:Y:S01]  /*12580*/  IMAD.MOV.U32 R3, RZ, RZ, R14 ;  /* 0x000000ffff037224 */ /* 0x002fe200078e000e */
[----:B---3--:R-:W-:Y:S01]  /*12590*/  LOP3.LUT R0, R0, 0x7f, RZ, 0xc0, !PT ;  /* 0x0000007f00007812 */ /* 0x008fe200078ec0ff */
[----:B------:R-:W-:Y:S03]  /*125a0*/  BAR.SYNC.DEFER_BLOCKING 0x2, 0x80 ;  /* 0x0082000000007b1d */ /* 0x000fe60000010000 */
[----:B------:R-:W-:-:S13]  /*125b0*/  ISETP.NE.AND P0, PT, R0, RZ, PT ;  /* 0x000000ff0000720c */ /* 0x000fda0003f05270 */
[----:B------:R-:W-:-:S05]  /*125c0*/  @!P0 VIADD R0, R12, 0x33480 ;  /* 0x000334800c008836 */ /* 0x000fca0000000000 */
[----:B------:R-:W-:-:S04]  /*125d0*/  @!P0 PRMT R0, RZ, 0x654, R0 ;  /* 0x00000654ff008816 */ /* 0x000fc80000000000 */
[----:B------:R1:W-:Y:S01]  /*125e0*/  @!P0 SYNCS.ARRIVE.TRANS64.RED.A1T0 RZ, [R0+URZ], RZ ;  /* 0x000000ff00ff89a7 */ /* 0x0003e2000810043f */
[C---:B------:R-:W-:Y:S01]  /*125f0*/  ISETP.GT.AND P0, PT, R2.reuse, R19, PT ;  /* 0x000000130200720c */ /* 0x040fe20003f04270 */
[----:B------:R-:W-:Y:S02]  /*12600*/  VIADD R2, R2, 0xffffffff ;  /* 0xffffffff02027836 */ /* 0x000fe40000000000 */
[----:B-1----:R-:W-:-:S10]  /*12610*/  IMAD.MOV.U32 R0, RZ, RZ, R13 ;  /* 0x000000ffff007224 */ /* 0x002fd400078e000d */
[----:B------:R-:W-:Y:S05]  /*12620*/  @P0 BRA `(.L_x_1973) ;  /* 0xffffffec007c0947 */ /* 0x000fea000383ffff */
[----:B------:R-:W-:Y:S05]  /*12630*/  BRA `(.L_x_1974) ;  /* 0x0000000000047947 */ /* 0x000fea0003800000 */
.L_x_1952:
[----:B------:R-:W-:-:S07]  /*12640*/  IMAD.MOV.U32 R13, RZ, RZ, RZ ;  /* 0x000000ffff0d7224 */ /* 0x000fce00078e00ff */
.L_x_1974:
[----:B------:R-:W0:Y:S02]  /*12650*/  LDL R2, [R1+0x14] ;  /* 0x0000140001027983 */ /* 0x000e240000100800 */
[----:B0-----:R-:W-:-:S04]  /*12660*/  LOP3.LUT R0, R2, 0x1, RZ, 0xfc, !PT ;  /* 0x0000000102007812 */ /* 0x001fc800078efcff */
[----:B------:R-:W-:-:S13]  /*12670*/  ISETP.NE.AND P0, PT, R0, 0x3, PT ;  /* 0x000000030000780c */ /* 0x000fda0003f05270 */
[----:B------:R-:W-:Y:S05]  /*12680*/  @!P0 BRA `(.L_x_1975) ;  /* 0x0000000000048947 */ /* 0x000fea0003800000 */
[----:B------:R-:W-:Y:S01]  /*12690*/  BPT.TRAP 0x1 ;  /* 0x000000040000795c */ /* 0x000fe20000300000 */
.L_x_1975:
        /* <DEDUP_REMOVED lines=8> */
.L_x_2014:
[----:B------:R-:W-:Y:S05]  /*12720*/  BSYNC B0 ;  /* 0x0000000000007941 */ /* 0x000fea0003800000 */
.L_x_1976:
[----:B------:R-:W-:Y:S05]  /*12730*/  @!P1 BRA `(.L_x_1978) ;  /* 0x0000000000049947 */ /* 0x000fea0003800000 */
[----:B------:R-:W-:Y:S01]  /*12740*/  BPT.TRAP 0x1 ;  /* 0x000000040000795c */ /* 0x000fe20000300000 */
.L_x_1978:
[----:B0-----:R-:W-:-:S04]  /*12750*/  SHF.L.U32 R0, R14, 0x1f, RZ ;  /* 0x0000001f0e007819 */ /* 0x001fc800000006ff */
[----:B------:R-:W0:Y:S02]  /*12760*/  SYNCS.PHASECHK.TRANS64.TRYWAIT P0, [R3+URZ+0x33460], R0 ;  /* 0x03346000030075a7 */ /* 0x000e24000800017f */
[----:B0-----:R-:W-:Y:S05]  /*12770*/  @!P0 BRA `(.L_x_1979) ;  /* 0x0000001400a48947 */ /* 0x001fea0003800000 */
.L_x_2015:
        /* <DEDUP_REMOVED lines=105> */
.L_x_1980:
        /* <DEDUP_REMOVED lines=14> */
.L_x_1933:
[----:B------:R-:W0:Y:S01]  /*12ef0*/  S2R R4, SR_CgaCtaId ;  /* 0x0000000000047919 */ /* 0x000e220000008800 */
[----:B------:R-:W-:Y:S02]  /*12f00*/  MOV R3, 0x400 ;  /* 0x0000040000037802 */ /* 0x000fe40000000f00 */
[----:B------:R-:W-:Y:S02]  /*12f10*/  SHF.L.U32 R2, R2, 0x1f, RZ ;  /* 0x0000001f02027819 */ /* 0x000fe400000006ff */
[----:B0-----:R-:W-:-:S04]  /*12f20*/  LEA R9, R4, R3, 0x18 ;  /* 0x0000000304097211 */ /* 0x001fc800078ec0ff */
[----:B------:R-:W0:Y:S02]  /*12f30*/  SYNCS.PHASECHK.TRANS64.TRYWAIT P0, [R9+URZ+0x33420], R2 ;  /* 0x03342002090075a7 */ /* 0x000e24000800017f */
[----:B0-----:R-:W-:Y:S05]  /*12f40*/  @!P0 BRA `(.L_x_1981) ;  /* 0x0000000c00c48947 */ /* 0x001fea0003800000 */
.L_x_2016:
        /* <DEDUP_REMOVED lines=13> */
.L_x_1982:
        /* <DEDUP_REMOVED lines=12> */
.L_x_2017:
[----:B------:R-:W1:Y:S02]  /*130e0*/  SYNCS.PHASECHK.TRANS64.TRYWAIT P1, [R7+URZ], R2 ;  /* 0x00000002070075a7 */ /* 0x000e64000802017f */
[----:B-1----:R-:W-:Y:S05]  /*130f0*/  @!P1 BRA `(.L_x_1984) ;  /* 0x0000000c00809947 */ /* 0x002fea0003800000 */
.L_x_2018:
[----:B------:R-:W-:Y:S05]  /*13100*/  @!P0 BRA `(.L_x_1985) ;  /* 0x0000000000048947 */ /* 0x000fea0003800000 */
[----:B------:R-:W-:Y:S01]  /*13110*/  BPT.TRAP 0x1 ;  /* 0x000000040000795c */ /* 0x000fe20000300000 */
.L_x_1985:
[----:B0-----:R-:W-:-:S04]  /*13120*/  IMAD R5, R0, 0x8, R9 ;  /* 0x0000000800057824 */ /* 0x001fc800078e0209 */
[----:B------:R-:W0:Y:S02]  /*13130*/  SYNCS.PHASECHK.TRANS64.TRYWAIT P1, [R5+URZ+0x33460], R4 ;  /* 0x03346004050075a7 */ /* 0x000e24000802017f */
[----:B0-----:R-:W-:Y:S05]  /*13140*/  @!P1 BRA `(.L_x_1986) ;  /* 0x0000000c00809947 */ /* 0x001fea0003800000 */
.L_x_2019:
[----:B------:R-:W-:Y:S05]  /*13150*/  @!P0 BRA `(.L_x_1987) ;  /* 0x0000000000048947 */ /* 0x000fea0003800000 */
[----:B------:R-:W-:Y:S01]  /*13160*/  BPT.TRAP 0x1 ;  /* 0x000000040000795c */ /* 0x000fe20000300000 */
.L_x_1987:
[----:B------:R-:W-:-:S04]  /*13170*/  IMAD R3, R3, 0x8, R9 ;  /* 0x0000000803037824 */ /* 0x000fc800078e0209 */
[----:B------:R-:W2:Y:S02]  /*13180*/  SYNCS.PHASECHK.TRANS64.TRYWAIT P1, [R3+URZ+0x33460], R2 ;  /* 0x03346002030075a7 */ /* 0x000ea4000802017f */
[----:B--2---:R-:W-:Y:S05]  /*13190*/  @!P1 BRA `(.L_x_1988) ;  /* 0x0000000c00809947 */ /* 0x004fea0003800000 */
.L_x_2020:
[----:B------:R-:W-:Y:S05]  /*131a0*/  @!P0 BRA `(.L_x_1989) ;  /* 0x0000000000048947 */ /* 0x000fea0003800000 */
[----:B------:R-:W-:Y:S01]  /*131b0*/  BPT.TRAP 0x1 ;  /* 0x000000040000795c */ /* 0x000fe20000300000 */
.L_x_1989:
[----:B------:R-:W3:Y:S02]  /*131c0*/  SYNCS.PHASECHK.TRANS64.TRYWAIT P0, [R5+URZ+0x33480], R4 ;  /* 0x03348004050075a7 */ /* 0x000ee4000800017f */
[----:B---3--:R-:W-:Y:S05]  /*131d0*/  @!P0 BRA `(.L_x_1990) ;  /* 0x0000000c00848947 */ /* 0x008fea0003800000 */
.L_x_1991:
[----:B----4-:R4:W0:Y:S02]  /*131e0*/  SYNCS.PHASECHK.TRANS64.TRYWAIT P0, [R3+URZ+0x33480], R2 ;  /* 0x03348002030075a7 */ /* 0x010824000800017f */
[----:B0-----:R-:W-:Y:S05]  /*131f0*/  @!P0 NANOSLEEP.SYNCS 0x989680 ;  /* 0x009896800000895d */ /* 0x001fea0003900000 */
[----:B------:R-:W0:Y:S02]  /*13200*/  @!P0 SYNCS.PHASECHK.TRANS64 P0, [R3+URZ+0x33480], R2 ;  /* 0x03348002030085a7 */ /* 0x000e24000800007f */
[----:B0-----:R-:W-:Y:S05]  /*13210*/  @!P0 BRA `(.L_x_1991) ;  /* 0xfffffffc00f08947 */ /* 0x001fea000383ffff */
.L_x_1892:
[----:B------:R-:W-:Y:S05]  /*13220*/  BSYNC B6 ;  /* 0x0000000000067941 */ /* 0x000fea0003800000 */
.L_x_1889:
[----:B------:R-:W-:Y:S05]  /*13230*/  EXIT ;  /* 0x000000000000794d */ /* 0x000fea0003800000 */
.L_x_1896:
[----:B0-----:R-:W-:-:S04]  /*13240*/  IMAD.U32 R0, RZ, RZ, UR40 ;  /* 0x00000028ff007e24 */ /* 0x001fc8000f8e00ff */
[----:B------:R0:W1:Y:S03]  /*13250*/  SYNCS.PHASECHK.TRANS64.TRYWAIT P0, [R0+URZ+0x33400], R3 ;  /* 0x03340003000075a7 */ /* 0x000066000800017f */
[----:B-1----:R-:W-:Y:S05]  /*13260*/  @!P0 NANOSLEEP.SYNCS 0x989680 ;  /* 0x009896800000895d */ /* 0x002fea0003900000 */
[----:B------:R-:W1:Y:S02]  /*13270*/  @!P0 SYNCS.PHASECHK.TRANS64 P0, [R0+URZ+0x33400], R3 ;  /* 0x03340003000085a7 */ /* 0x000e64000800007f */
[----:B-1----:R-:W-:Y:S05]  /*13280*/  @!P0 BRA `(.L_x_1896) ;  /* 0xfffffffc00ec8947 */ /* 0x002fea000383ffff */
[----:B------:R-:W-:Y:S05]  /*13290*/  BRA `(.L_x_1992) ;  /* 0xfffffee4002c7947 */ /* 0x000fea000383ffff */
.L_x_1900:
[----:B0-----:R-:W-:-:S04]  /*132a0*/  IMAD.U32 R0, RZ, RZ, UR40 ;  /* 0x00000028ff007e24 */ /* 0x001fc8000f8e00ff */
[----:B------:R0:W2:Y:S03]  /*132b0*/  SYNCS.PHASECHK.TRANS64.TRYWAIT P2, [R0+URZ+0x33430], R3 ;  /* 0x03343003000075a7 */ /* 0x0000a6000804017f */
[----:B--2---:R-:W-:Y:S05]  /*132c0*/  @!P2 NANOSLEEP.SYNCS 0x989680 ;  /* 0x009896800000a95d */ /* 0x004fea0003900000 */
[----:B------:R-:W2:Y:S02]  /*132d0*/  @!P2 SYNCS.PHASECHK.TRANS64 P2, [R0+URZ+0x33430], R3 ;  /* 0x033430030000a5a7 */ /* 0x000ea4000804007f */
[----:B--2---:R-:W-:Y:S05]  /*132e0*/  @!P2 BRA `(.L_x_1900) ;  /* 0xfffffffc00eca947 */ /* 0x004fea000383ffff */
[----:B------:R-:W-:Y:S05]  /*132f0*/  BRA `(.L_x_1899) ;  /* 0xfffffee400487947 */ /* 0x000fea000383ffff */
.L_x_1905:
[----:B-1----:R-:W-:-:S04]  /*13300*/  IMAD.U32 R3, RZ, RZ, UR6 ;  /* 0x00000006ff037e24 */ /* 0x002fc8000f8e00ff */
[----:B------:R1:W2:Y:S03]  /*13310*/  SYNCS.PHASECHK.TRANS64.TRYWAIT P3, [R3+URZ+0x33430], R0 ;  /* 0x03343000030075a7 */ /* 0x0002a6000806017f */
[----:B--2---:R-:W-:Y:S05]  /*13320*/  @!P3 NANOSLEEP.SYNCS 0x989680 ;  /* 0x009896800000b95d */ /* 0x004fea0003900000 */
[----:B------:R-:W2:Y:S02]  /*13330*/  @!P3 SYNCS.PHASECHK.TRANS64 P3, [R3+URZ+0x33430], R0 ;  /* 0x033430000300b5a7 */ /* 0x000ea4000806007f */
[----:B--2---:R-:W-:Y:S05]  /*13340*/  @!P3 BRA `(.L_x_1905) ;  /* 0xfffffffc00ecb947 */ /* 0x004fea000383ffff */
[----:B------:R-:W-:Y:S05]  /*13350*/  BRA `(.L_x_1902) ;  /* 0xffffff1c008c7947 */ /* 0x000fea000383ffff */
.L_x_1909:
[----:B-1----:R-:W-:-:S04]  /*13360*/  IMAD.U32 R3, RZ, RZ, UR6 ;  /* 0x00000006ff037e24 */ /* 0x002fc8000f8e00ff */
[----:B------:R1:W2:Y:S03]  /*13370*/  SYNCS.PHASECHK.TRANS64.TRYWAIT P3, [R3+URZ+0x33450], R0 ;  /* 0x03345000030075a7 */ /* 0x0002a6000806017f */
[----:B--2---:R-:W-:Y:S05]  /*13380*/  @!P3 NANOSLEEP.SYNCS 0x989680 ;  /* 0x009896800000b95d */ /* 0x004fea0003900000 */
[----:B------:R-:W2:Y:S02]  /*13390*/  @!P3 SYNCS.PHASECHK.TRANS64 P3, [R3+URZ+0x33450], R0 ;  /* 0x033450000300b5a7 */ /* 0x000ea4000806007f */
[----:B--2---:R-:W-:Y:S05]  /*133a0*/  @!P3 BRA `(.L_x_1909) ;  /* 0xfffffffc00ecb947 */ /* 0x004fea000383ffff */
[----:B------:R-:W-:Y:S05]  /*133b0*/  BRA `(.L_x_1906) ;  /* 0xffffff28009c7947 */ /* 0x000fea000383ffff */
.L_x_1916:
[----:B-1----:R-:W-:-:S04]  /*133c0*/  IMAD.U32 R3, RZ, RZ, UR6 ;  /* 0x00000006ff037e24 */ /* 0x002fc8000f8e00ff */
[----:B------:R1:W2:Y:S03]  /*133d0*/  SYNCS.PHASECHK.TRANS64.TRYWAIT P2, [R3+URZ+0x33430], R0 ;  /* 0x03343000030075a7 */ /* 0x0002a6000804017f */
[----:B--2---:R-:W-:Y:S05]  /*133e0*/  @!P2 NANOSLEEP.SYNCS 0x989680 ;  /* 0x009896800000a95d */ /* 0x004fea0003900000 */
[----:B------:R-:W2:Y:S02]  /*133f0*/  @!P2 SYNCS.PHASECHK.TRANS64 P2, [R3+URZ+0x33430], R0 ;  /* 0x033430000300a5a7 */ /* 0x000ea4000804007f */
[----:B--2---:R-:W-:Y:S05]  /*13400*/  @!P2 BRA `(.L_x_1916) ;  /* 0xfffffffc00eca947 */ /* 0x004fea000383ffff */
[----:B------:R-:W-:Y:S05]  /*13410*/  BRA `(.L_x_1913) ;  /* 0xffffff5400d87947 */ /* 0x000fea000383ffff */
.L_x_1920:
[----:B-1----:R-:W-:-:S04]  /*13420*/  IMAD.U32 R3, RZ, RZ, UR6 ;  /* 0x00000006ff037e24 */ /* 0x002fc8000f8e00ff */
[----:B------:R1:W2:Y:S03]  /*13430*/  SYNCS.PHASECHK.TRANS64.TRYWAIT P2, [R3+URZ+0x33450], R0 ;  /* 0x03345000030075a7 */ /* 0x0002a6000804017f */
[----:B--2---:R-:W-:Y:S05]  /*13440*/  @!P2 NANOSLEEP.SYNCS 0x989680 ;  /* 0x009896800000a95d */ /* 0x004fea0003900000 */
[----:B------:R-:W2:Y:S02]  /*13450*/  @!P2 SYNCS.PHASECHK.TRANS64 P2, [R3+URZ+0x33450], R0 ;  /* 0x033450000300a5a7 */ /* 0x000ea4000804007f */
[----:B--2---:R-:W-:Y:S05]  /*13460*/  @!P2 BRA `(.L_x_1920) ;  /* 0xfffffffc00eca947 */ /* 0x004fea000383ffff */
[----:B------:R-:W-:Y:S05]  /*13470*/  BRA `(.L_x_1917) ;  /* 0xffffff6000d87947 */ /* 0x000fea000383ffff */
.L_x_1926:
[----:B-1----:R-:W-:-:S04]  /*13480*/  IMAD.U32 R5, RZ, RZ, UR5 ;  /* 0x00000005ff057e24 */ /* 0x002fc8000f8e00ff */
[----:B------:R1:W2:Y:S03]  /*13490*/  SYNCS.PHASECHK.TRANS64.TRYWAIT P0, [R5+URZ+0x33450], R6 ;  /* 0x03345006050075a7 */ /* 0x0002a6000800017f */
[----:B--2---:R-:W-:Y:S05]  /*134a0*/  @!P0 NANOSLEEP.SYNCS 0x989680 ;  /* 0x009896800000895d */ /* 0x004fea0003900000 */
[----:B------:R-:W2:Y:S02]  /*134b0*/  @!P0 SYNCS.PHASECHK.TRANS64 P0, [R5+URZ+0x33450], R6 ;  /* 0x03345006050085a7 */ /* 0x000ea4000800007f */
[----:B--2---:R-:W-:Y:S05]  /*134c0*/  @!P0 BRA `(.L_x_1926) ;  /* 0xfffffffc00ec8947 */ /* 0x004fea000383ffff */
[----:B------:R-:W-:Y:S05]  /*134d0*/  BRA `(.L_x_1925) ;  /* 0xffffff84000c7947 */ /* 0x000fea000383ffff */
.L_x_1939:
[----:B------:R-:W-:Y:S02]  /*134e0*/  IMAD.MOV.U32 R13, RZ, RZ, R6 ;  /* 0x000000ffff0d7224 */ /* 0x000fe400078e0006 */
[----:B------:R-:W-:Y:S02]  /*134f0*/  IMAD.MOV.U32 R12, RZ, RZ, RZ ;  /* 0x000000ffff0c7224 */ /* 0x000fe400078e00ff */
[----:B------:R-:W-:Y:S02]  /*13500*/  IMAD.MOV.U32 R11, RZ, RZ, 0x1f ;  /* 0x0000001fff0b7424 */ /* 0x000fe400078e00ff */
[----:B------:R-:W-:-:S07]  /*13510*/  IMAD.MOV.U32 R15, RZ, RZ, -0x1 ;  /* 0xffffffffff0f7424 */ /* 0x000fce00078e00ff */
[----:B0-----:R-:W-:Y:S05]  /*13520*/  WARPSYNC.COLLECTIVE R15, `(.L_x_1993) ;  /* 0x000000000f087348 */ /* 0x001fea0003c00000 */
[----:B------:R1:W2:Y:S02]  /*13530*/  SHFL.IDX P6, R14, R13, R12, R11 ;  /* 0x0000000c0d0e7389 */ /* 0x0002a400000c000b */
[----:B012---:R-:W-:Y:S01]  /*13540*/  ENDCOLLECTIVE ;  /* 0x000000000000791b */ /* 0x007fe20003800000 */
.L_x_1993:
[----:B------:R-:W-:Y:S05]  /*13550*/  BRA `(.L_x_1994) ;  /* 0xffffffcc00747947 */ /* 0x000fea000383ffff */
.L_x_1941:
[----:B------:R-:W-:Y:S01]  /*13560*/  BSSY B0, `(.L_x_1995) ;  /* 0x0000006000007945 */ /* 0x000fe20003800000 */
[----:B------:R-:W-:-:S07]  /*13570*/  IMAD.MOV.U32 R15, RZ, RZ, -0x1 ;  /* 0xffffffffff0f7424 */ /* 0x000fce00078e00ff */
[----:B-1----:R-:W-:Y:S05]  /*13580*/  WARPSYNC.COLLECTIVE R15, `(.L_x_1996) ;  /* 0x000000000f0c7348 */ /* 0x002fea0003c00000 */
[----:B------:R-:W-:Y:S02]  /*13590*/  ELECT P6, UR62, PT ;  /* 0x00000000003e782f */ /* 0x000fe400038c0000 */
[----:B------:R-:W-:Y:S01]  /*135a0*/  MOV R14, UR62 ;  /* 0x0000003e000e7c02 */ /* 0x000fe20008000f00 */
[----:B-1----:R-:W-:Y:S10]  /*135b0*/  ENDCOLLECTIVE ;  /* 0x000000000000791b */ /* 0x002ff40003800000 */
.L_x_1996:
[----:B------:R-:W-:Y:S05]  /*135c0*/  BSYNC B0 ;  /* 0x0000000000007941 */ /* 0x000fea0003800000 */
.L_x_1995:
[----:B------:R-:W-:Y:S05]  /*135d0*/  BRA `(.L_x_1997) ;  /* 0xffffffcc00787947 */ /* 0x000fea000383ffff */
.L_x_1943:
[----:B0-----:R-:W-:-:S04]  /*135e0*/  IMAD.U32 R3, RZ, RZ, UR40 ;  /* 0x00000028ff037e24 */ /* 0x001fc8000f8e00ff */
[----:B------:R0:W2:Y:S03]  /*135f0*/  SYNCS.PHASECHK.TRANS64.TRYWAIT P0, [R3+URZ+0x33480], R2 ;  /* 0x03348002030075a7 */ /* 0x0000a6000800017f */
[----:B--2---:R-:W-:Y:S05]  /*13600*/  @!P0 NANOSLEEP.SYNCS 0x989680 ;  /* 0x009896800000895d */ /* 0x004fea0003900000 */
[----:B------:R-:W2:Y:S02]  /*13610*/  @!P0 SYNCS.PHASECHK.TRANS64 P0, [R3+URZ+0x33480], R2 ;  /* 0x03348002030085a7 */ /* 0x000ea4000800007f */
[----:B--2---:R-:W-:Y:S05]  /*13620*/  @!P0 BRA `(.L_x_1943) ;  /* 0xfffffffc00ec8947 */ /* 0x004fea000383ffff */
[----:B------:R-:W-:Y:S05]  /*13630*/  BRA `(.L_x_1998) ;  /* 0xffffffcc00c47947 */ /* 0x000fea000383ffff */
.L_x_1945:
[----:B0-----:R-:W-:-:S04]  /*13640*/  IMAD.U32 R3, RZ, RZ, UR40 ;  /* 0x00000028ff037e24 */ /* 0x001fc8000f8e00ff */
[----:B------:R0:W2:Y:S03]  /*13650*/  SYNCS.PHASECHK.TRANS64.TRYWAIT P0, [R3+URZ+0x33440], R2 ;  /* 0x03344002030075a7 */ /* 0x0000a6000800017f */
[----:B--2---:R-:W-:Y:S05]  /*13660*/  @!P0 NANOSLEEP.SYNCS 0x989680 ;  /* 0x009896800000895d */ /* 0x004fea0003900000 */
[----:B------:R-:W2:Y:S02]  /*13670*/  @!P0 SYNCS.PHASECHK.TRANS64 P0, [R3+URZ+0x33440], R2 ;  /* 0x03344002030085a7 */ /* 0x000ea4000800007f */
[----:B--2---:R-:W-:Y:S05]  /*13680*/  @!P0 BRA `(.L_x_1945) ;  /* 0xfffffffc00ec8947 */ /* 0x004fea000383ffff */
[----:B------:R-:W-:Y:S05]  /*13690*/  BRA `(.L_x_1999) ;  /* 0xffffffd000387947 */ /* 0x000fea000383ffff */
.L_x_1948:
        /* <DEDUP_REMOVED lines=9> */
.L_x_2000:
[----:B------:R-:W-:Y:S02]  /*13730*/  IMAD.MOV.U32 R13, RZ, RZ, R7 ;  /* 0x000000ffff0d7224 */ /* 0x000fe400078e0007 */
[----:B------:R-:W-:-:S07]  /*13740*/  IMAD.MOV.U32 R2, RZ, RZ, R14 ;  /* 0x000000ffff027224 */ /* 0x000fce00078e000e */
[----:B------:R-:W-:Y:S05]  /*13750*/  WARPSYNC.COLLECTIVE R15, `(.L_x_2001) ;  /* 0x000000000f087348 */ /* 0x000fea0003c00000 */
[----:B------:R0:W1:Y:S02]  /*13760*/  SHFL.IDX P6, R14, R13, R12, R11 ;  /* 0x0000000c0d0e7389 */ /* 0x00006400000c000b */
[----:B01----:R-:W-:Y:S01]  /*13770*/  ENDCOLLECTIVE ;  /* 0x000000000000791b */ /* 0x003fe20003800000 */
.L_x_2001:
[----:B------:R-:W-:Y:S02]  /*13780*/  ULDC UR4, c[0x0][0x288] ;  /* 0x0000a20000047ab9 */ /* 0x000fe40000000800 */
[----:B------:R-:W-:-:S05]  /*13790*/  IMAD R5, R9, UR4, RZ ;  /* 0x0000000409057c24 */ /* 0x000fca000f8e02ff */
[----:B------:R-:W-:Y:S01]  /*137a0*/  ISETP.GE.AND P4, PT, R4, R5, PT ;  /* 0x000000050400720c */ /* 0x000fe20003f86270 */
[----:B------:R-:W-:Y:S02]  /*137b0*/  IMAD.MOV.U32 R13, RZ, RZ, R6 ;  /* 0x000000ffff0d7224 */ /* 0x000fe400078e0006 */
[----:B------:R-:W-:-:S10]  /*137c0*/  IMAD.MOV.U32 R12, RZ, RZ, 0x1 ;  /* 0x00000001ff0c7424 */ /* 0x000fd400078e00ff */
[----:B------:R-:W-:Y:S02]  /*137d0*/  @!P4 VIADD R9, R0, UR40 ;  /* 0x000000280009cc36 */ /* 0x000fe40008000000 */
[----:B------:R-:W-:-:S07]  /*137e0*/  IMAD.MOV.U32 R3, RZ, RZ, R14 ;  /* 0x000000ffff037224 */ /* 0x000fce00078e000e */
[----:B------:R-:W-:Y:S05]  /*137f0*/  WARPSYNC.COLLECTIVE R15, `(.L_x_2002) ;  /* 0x000000000f087348 */ /* 0x000fea0003c00000 */
[----:B------:R0:W1:Y:S02]  /*13800*/  SHFL.IDX P6, R14, R13, R12, R11 ;  /* 0x0000000c0d0e7389 */ /* 0x00006400000c000b */
[----:B01----:R-:W-:Y:S01]  /*13810*/  ENDCOLLECTIVE ;  /* 0x000000000000791b */ /* 0x003fe20003800000 */
.L_x_2002:
[----:B------:R-:W-:-:S05]  /*13820*/  @!P4 IADD3 R3, P3, R8, R3, RZ ;  /* 0x000000030803c210 */ /* 0x000fca0007f7e0ff */
[----:B------:R-:W-:Y:S01]  /*13830*/  @!P4 IMAD.X R2, RZ, RZ, R2, P3 ;  /* 0x000000ffff02c224 */ /* 0x000fe200018e0602 */
[----:B------:R-:W-:Y:S01]  /*13840*/  ISETP.GE.AND P3, PT, R10, R5, PT ;  /* 0x000000050a00720c */ /* 0x000fe20003f66270 */
[----:B------:R-:W-:-:S03]  /*13850*/  VIADD R10, R4, 0x40 ;  /* 0x00000040040a7836 */ /* 0x000fc60000000000 */
        /* <DEDUP_REMOVED lines=14> */
.L_x_2003:
[----:B------:R-:W-:Y:S02]  /*13940*/  @!P3 VIADD R9, R0, UR40 ;  /* 0x000000280009bc36 */ /* 0x000fe40008000000 */
[----:B------:R-:W-:Y:S02]  /*13950*/  IMAD.MOV.U32 R13, RZ, RZ, R6 ;  /* 0x000000ffff0d7224 */ /* 0x000fe400078e0006 */
[----:B------:R-:W-:Y:S01]  /*13960*/  IMAD.MOV.U32 R12, RZ, RZ, 0x2 ;  /* 0x00000002ff0c7424 */ /* 0x000fe200078e00ff */
[----:B------:R-:W-:-:S13]  /*13970*/  @!P3 IADD3 R3, P4, R8, R14, RZ ;  /* 0x0000000e0803b210 */ /* 0x000fda0007f9e0ff */
[----:B------:R-:W-:Y:S05]  /*13980*/  WARPSYNC.COLLECTIVE R15, `(.L_x_2004) ;  /* 0x000000000f087348 */ /* 0x000fea0003c00000 */
[----:B------:R0:W1:Y:S02]  /*13990*/  SHFL.IDX P6, R14, R13, R12, R11 ;  /* 0x0000000c0d0e7389 */ /* 0x00006400000c000b */
[----:B01----:R-:W-:Y:S01]  /*139a0*/  ENDCOLLECTIVE ;  /* 0x000000000000791b */ /* 0x003fe20003800000 */
.L_x_2004:
[----:B------:R-:W-:-:S05]  /*139b0*/  @!P3 IMAD.X R2, RZ, RZ, R2, P4 ;  /* 0x000000ffff02b224 */ /* 0x000fca00020e0602 */
[----:B------:R-:W-:-:S04]  /*139c0*/  @!P3 LOP3.LUT R3, R3, R2, RZ, 0x3c, !PT ;  /* 0x000000020303b212 */ /* 0x000fc800078e3cff */
[----:B------:R-:W-:Y:S01]  /*139d0*/  @!P3 LOP3.LUT R2, R3, R2, RZ, 0x3c, !PT ;  /* 0x000000020302b212 */ /* 0x000fe200078e3cff */
[----:B------:R-:W-:-:S03]  /*139e0*/  IMAD.MOV.U32 R13, RZ, RZ, R7 ;  /* 0x000000ffff0d7224 */ /* 0x000fc600078e0007 */
[----:B------:R-:W-:-:S05]  /*139f0*/  @!P3 LOP3.LUT R3, R3, R2, RZ, 0x3c, !PT ;  /* 0x000000020303b212 */ /* 0x000fca00078e3cff */
        /* <DEDUP_REMOVED lines=11> */
.L_x_2005:
[----:B------:R-:W-:Y:S02]  /*13ab0*/  @!P3 VIADD R21, R0, UR40 ;  /* 0x000000280015bc36 */ /* 0x000fe40008000000 */
[----:B------:R-:W-:Y:S02]  /*13ac0*/  IMAD.MOV.U32 R13, RZ, RZ, R6 ;  /* 0x000000ffff0d7224 */ /* 0x000fe400078e0006 */
[----:B------:R-:W-:Y:S01]  /*13ad0*/  IMAD.MOV.U32 R12, RZ, RZ, 0x3 ;  /* 0x00000003ff0c7424 */ /* 0x000fe200078e00ff */
[----:B------:R-:W-:-:S13]  /*13ae0*/  @!P3 IADD3 R3, P4, R8, R14, RZ ;  /* 0x0000000e0803b210 */ /* 0x000fda0007f9e0ff */
[----:B------:R-:W-:Y:S05]  /*13af0*/  WARPSYNC.COLLECTIVE R15, `(.L_x_2006) ;  /* 0x000000000f087348 */ /* 0x000fea0003c00000 */
[----:B------:R0:W1:Y:S02]  /*13b00*/  SHFL.IDX P6, R14, R13, R12, R11 ;  /* 0x0000000c0d0e7389 */ /* 0x00006400000c000b */
[----:B01----:R-:W-:Y:S01]  /*13b10*/  ENDCOLLECTIVE ;  /* 0x000000000000791b */ /* 0x003fe20003800000 */
.L_x_2006:
        /* <DEDUP_REMOVED lines=8> */
[----:B------:R0:W-:Y:S01]  /*13ba0*/  @!P3 LDGSTS.E.BYPASS.LTC128B.128 [R21+0x1f200], desc[UR38][R2.64], !P2 ;  /* 0x1f2000000215bfae */ /* 0x0001e2000d101d66 */
[----:B------:R-:W-:-:S03]  /*13bb0*/  IMAD.MOV.U32 R6, RZ, RZ, R14 ;  /* 0x000000ffff067224 */ /* 0x000fc600078e000e */
[----:B------:R0:W-:Y:S04]  /*13bc0*/  @!P3 LDGSTS.E.BYPASS.LTC128B.128 [R21+0x21200], desc[UR38][R2.64+0x40], !P0 ;  /* 0x212000400215bfae */ /* 0x0001e8000c101d66 */
[----:B------:R0:W-:Y:S02]  /*13bd0*/  @!P3 LDGSTS.E.BYPASS.LTC128B.128 [R21+0x23200], desc[UR38][R2.64+0x80], !P1 ;  /* 0x232000800215bfae */ /* 0x0001e4000c901d66 */
[----:B0-----:R-:W-:Y:S05]  /*13be0*/  WARPSYNC.COLLECTIVE R15, `(.L_x_2007) ;  /* 0x000000000f087348 */ /* 0x001fea0003c00000 */
[----:B------:R1:W2:Y:S02]  /*13bf0*/  SHFL.IDX P6, R14, R13, R12, R11 ;  /* 0x0000000c0d0e7389 */ /* 0x0002a400000c000b */
[----:B012---:R-:W-:Y:S01]  /*13c00*/  ENDCOLLECTIVE ;  /* 0x000000000000791b */ /* 0x007fe20003800000 */
.L_x_2007:
[----:B------:R-:W-:Y:S05]  /*13c10*/  BRA `(.L_x_2008) ;  /* 0xffffffd400787947 */ /* 0x000fea000383ffff */
.L_x_1951:
[----:B0-----:R-:W-:-:S04]  /*13c20*/  IMAD.U32 R3, RZ, RZ, UR40 ;  /* 0x00000028ff037e24 */ /* 0x001fc8000f8e00ff */
[----:B------:R0:W1:Y:S03]  /*13c30*/  SYNCS.PHASECHK.TRANS64.TRYWAIT P0, [R3+URZ+0x33420], R0 ;  /* 0x03342000030075a7 */ /* 0x000066000800017f */
[----:B-1----:R-:W-:Y:S05]  /*13c40*/  @!P0 NANOSLEEP.SYNCS 0x989680 ;  /* 0x009896800000895d */ /* 0x002fea0003900000 */
[----:B------:R-:W1:Y:S02]  /*13c50*/  @!P0 SYNCS.PHASECHK.TRANS64 P0, [R3+URZ+0x33420], R0 ;  /* 0x03342000030085a7 */ /* 0x000e64000800007f */
[----:B-1----:R-:W-:Y:S05]  /*13c60*/  @!P0 BRA `(.L_x_1951) ;  /* 0xfffffffc00ec8947 */ /* 0x002fea000383ffff */
[----:B------:R-:W-:Y:S05]  /*13c70*/  BRA `(.L_x_2009) ;  /* 0xffffffd400c47947 */ /* 0x000fea000383ffff */
.L_x_1956:
[----:B-1----:R1:W2:Y:S02]  /*13c80*/  SYNCS.PHASECHK.TRANS64.TRYWAIT P0, [R8+URZ+0x33480], R4 ;  /* 0x03348004080075a7 */ /* 0x0022a4000800017f */
[----:B--2---:R-:W-:Y:S05]  /*13c90*/  @!P0 NANOSLEEP.SYNCS 0x989680 ;  /* 0x009896800000895d */ /* 0x004fea0003900000 */
[----:B------:R-:W2:Y:S02]  /*13ca0*/  @!P0 SYNCS.PHASECHK.TRANS64 P0, [R8+URZ+0x33480], R4 ;  /* 0x03348004080085a7 */ /* 0x000ea4000800007f */
[----:B--2---:R-:W-:Y:S05]  /*13cb0*/  @!P0 BRA `(.L_x_1956) ;  /* 0xfffffffc00f08947 */ /* 0x004fea000383ffff */
[----:B------:R-:W-:Y:S05]  /*13cc0*/  BRA `(.L_x_2010) ;  /* 0xffffffd800707947 */ /* 0x000fea000383ffff */
.L_x_1962:
[----:B---3--:R3:W4:Y:S02]  /*13cd0*/  SYNCS.PHASECHK.TRANS64.TRYWAIT P0, [R8+URZ+0x33440], R4 ;  /* 0x03344004080075a7 */ /* 0x008724000800017f */
[----:B----4-:R-:W-:Y:S05]  /*13ce0*/  @!P0 NANOSLEEP.SYNCS 0x989680 ;  /* 0x009896800000895d */ /* 0x010fea0003900000 */
[----:B------:R-:W4:Y:S02]  /*13cf0*/  @!P0 SYNCS.PHASECHK.TRANS64 P0, [R8+URZ+0x33440], R4 ;  /* 0x03344004080085a7 */ /* 0x000f24000800007f */
[----:B----4-:R-:W-:Y:S05]  /*13d00*/  @!P0 BRA `(.L_x_1962) ;  /* 0xfffffffc00f08947 */ /* 0x010fea000383ffff */
[----:B------:R-:W-:Y:S05]  /*13d10*/  BRA `(.L_x_2011) ;  /* 0xffffffdc00547947 */ /* 0x000fea000383ffff */
.L_x_1969:
[----:B-1----:R1:W2:Y:S02]  /*13d20*/  SYNCS.PHASECHK.TRANS64.TRYWAIT P0, [R12+URZ+0x33470], R5 ;  /* 0x033470050c0075a7 */ /* 0x0022a4000800017f */
[----:B--2---:R-:W-:Y:S05]  /*13d30*/  @!P0 NANOSLEEP.SYNCS 0x989680 ;  /* 0x009896800000895d */ /* 0x004fea0003900000 */
[----:B------:R-:W2:Y:S02]  /*13d40*/  @!P0 SYNCS.PHASECHK.TRANS64 P0, [R12+URZ+0x33470], R5 ;  /* 0x033470050c0085a7 */ /* 0x000ea4000800007f */
[----:B--2---:R-:W-:Y:S05]  /*13d50*/  @!P0 BRA `(.L_x_1969) ;  /* 0xfffffffc00f08947 */ /* 0x004fea000383ffff */
[----:B------:R-:W-:Y:S05]  /*13d60*/  BRA `(.L_x_2012) ;  /* 0xffffffe000447947 */ /* 0x000fea000383ffff */
.L_x_1971:
[----:B-1----:R1:W2:Y:S02]  /*13d70*/  SYNCS.PHASECHK.TRANS64.TRYWAIT P0, [R12+URZ+0x33460], R5 ;  /* 0x033460050c0075a7 */ /* 0x0022a4000800017f */
[----:B--2---:R-:W-:Y:S05]  /*13d80*/  @!P0 NANOSLEEP.SYNCS 0x989680 ;  /* 0x009896800000895d */ /* 0x004fea0003900000 */
[----:B------:R-:W2:Y:S02]  /*13d90*/  @!P0 SYNCS.PHASECHK.TRANS64 P0, [R12+URZ+0x33460], R5 ;  /* 0x033460050c0085a7 */ /* 0x000ea4000800007f */
[----:B--2---:R-:W-:Y:S05]  /*13da0*/  @!P0 BRA `(.L_x_1971) ;  /* 0xfffffffc00f08947 */ /* 0x004fea000383ffff */
[----:B------:R-:W-:Y:S05]  /*13db0*/  BRA `(.L_x_2013) ;  /* 0xffffffe000487947 */ /* 0x000fea000383ffff */
.L_x_1977:
[----:B0-----:R0:W1:Y:S02]  /*13dc0*/  SYNCS.PHASECHK.TRANS64.TRYWAIT P0, [R3+URZ+0x33470], R0 ;  /* 0x03347000030075a7 */ /* 0x001064000800017f */
[----:B-1----:R-:W-:Y:S05]  /*13dd0*/  @!P0 NANOSLEEP.SYNCS 0x989680 ;  /* 0x009896800000895d */ /* 0x002fea0003900000 */
[----:B------:R-:W1:Y:S02]  /*13de0*/  @!P0 SYNCS.PHASECHK.TRANS64 P0, [R3+URZ+0x33470], R0 ;  /* 0x03347000030085a7 */ /* 0x000e64000800007f */
[----:B-1----:R-:W-:Y:S05]  /*13df0*/  @!P0 BRA `(.L_x_1977) ;  /* 0xfffffffc00f08947 */ /* 0x002fea000383ffff */
[----:B------:R-:W-:Y:S05]  /*13e00*/  BRA `(.L_x_2014) ;  /* 0xffffffe800447947 */ /* 0x000fea000383ffff */
.L_x_1979:
[----:B0-----:R0:W1:Y:S02]  /*13e10*/  SYNCS.PHASECHK.TRANS64.TRYWAIT P0, [R3+URZ+0x33460], R0 ;  /* 0x03346000030075a7 */ /* 0x001064000800017f */
[----:B-1----:R-:W-:Y:S05]  /*13e20*/  @!P0 NANOSLEEP.SYNCS 0x989680 ;  /* 0x009896800000895d */ /* 0x002fea0003900000 */
[----:B------:R-:W1:Y:S02]  /*13e30*/  @!P0 SYNCS.PHASECHK.TRANS64 P0, [R3+URZ+0x33460], R0 ;  /* 0x03346000030085a7 */ /* 0x000e64000800007f */
[----:B-1----:R-:W-:Y:S05]  /*13e40*/  @!P0 BRA `(.L_x_1979) ;  /* 0xfffffffc00f08947 */ /* 0x002fea000383ffff */
[----:B------:R-:W-:Y:S05]  /*13e50*/  BRA `(.L_x_2015) ;  /* 0xffffffe800487947 */ /* 0x000fea000383ffff */
.L_x_1981:
[----:B0-----:R0:W1:Y:S02]  /*13e60*/  SYNCS.PHASECHK.TRANS64.TRYWAIT P0, [R9+URZ+0x33420], R2 ;  /* 0x03342002090075a7 */ /* 0x001064000800017f */
[----:B-1----:R-:W-:Y:S05]  /*13e70*/  @!P0 NANOSLEEP.SYNCS 0x989680 ;  /* 0x009896800000895d */ /* 0x002fea0003900000 */
[----:B------:R-:W1:Y:S02]  /*13e80*/  @!P0 SYNCS.PHASECHK.TRANS64 P0, [R9+URZ+0x33420], R2 ;  /* 0x03342002090085a7 */ /* 0x000e64000800007f */
[----:B-1----:R-:W-:Y:S05]  /*13e90*/  @!P0 BRA `(.L_x_1981) ;  /* 0xfffffffc00f08947 */ /* 0x002fea000383ffff */
[----:B------:R-:W-:Y:S05]  /*13ea0*/  BRA `(.L_x_2016) ;  /* 0xfffffff000287947 */ /* 0x000fea000383ffff */
.L_x_1983:
[----:B0-----:R0:W1:Y:S02]  /*13eb0*/  SYNCS.PHASECHK.TRANS64.TRYWAIT P1, [R5+URZ], R4 ;  /* 0x00000004050075a7 */ /* 0x001064000802017f */
[----:B-1----:R-:W-:Y:S05]  /*13ec0*/  @!P1 NANOSLEEP.SYNCS 0x989680 ;  /* 0x009896800000995d */ /* 0x002fea0003900000 */
[----:B------:R-:W1:Y:S02]  /*13ed0*/  @!P1 SYNCS.PHASECHK.TRANS64 P1, [R5+URZ], R4 ;  /* 0x00000004050095a7 */ /* 0x000e64000802007f */
[----:B-1----:R-:W-:Y:S05]  /*13ee0*/  @!P1 BRA `(.L_x_1983) ;  /* 0xfffffffc00f09947 */ /* 0x002fea000383ffff */
[----:B------:R-:W-:Y:S05]  /*13ef0*/  BRA `(.L_x_2017) ;  /* 0xfffffff000787947 */ /* 0x000fea000383ffff */
.L_x_1984:
[----:B-1----:R1:W2:Y:S02]  /*13f00*/  SYNCS.PHASECHK.TRANS64.TRYWAIT P1, [R7+URZ], R2 ;  /* 0x00000002070075a7 */ /* 0x0022a4000802017f */
[----:B--2---:R-:W-:Y:S05]  /*13f10*/  @!P1 NANOSLEEP.SYNCS 0x989680 ;  /* 0x009896800000995d */ /* 0x004fea0003900000 */
[----:B------:R-:W2:Y:S02]  /*13f20*/  @!P1 SYNCS.PHASECHK.TRANS64 P1, [R7+URZ], R2 ;  /* 0x00000002070095a7 */ /* 0x000ea4000802007f */
[----:B--2---:R-:W-:Y:S05]  /*13f30*/  @!P1 BRA `(.L_x_1984) ;  /* 0xfffffffc00f09947 */ /* 0x004fea000383ffff */
[----:B------:R-:W-:Y:S05]  /*13f40*/  BRA `(.L_x_2018) ;  /* 0xfffffff0006c7947 */ /* 0x000fea000383ffff */
.L_x_1986:
[----:B0-----:R0:W2:Y:S02]  /*13f50*/  SYNCS.PHASECHK.TRANS64.TRYWAIT P1, [R5+URZ+0x33460], R4 ;  /* 0x03346004050075a7 */ /* 0x0010a4000802017f */
[----:B--2---:R-:W-:Y:S05]  /*13f60*/  @!P1 NANOSLEEP.SYNCS 0x989680 ;  /* 0x009896800000995d */ /* 0x004fea0003900000 */
[----:B------:R-:W2:Y:S02]  /*13f70*/  @!P1 SYNCS.PHASECHK.TRANS64 P1, [R5+URZ+0x33460], R4 ;  /* 0x03346004050095a7 */ /* 0x000ea4000802007f */
[----:B--2---:R-:W-:Y:S05]  /*13f80*/  @!P1 BRA `(.L_x_1986) ;  /* 0xfffffffc00f09947 */ /* 0x004fea000383ffff */
[----:B------:R-:W-:Y:S05]  /*13f90*/  BRA `(.L_x_2019) ;  /* 0xfffffff0006c7947 */ /* 0x000fea000383ffff */
.L_x_1988:
[----:B--2---:R2:W3:Y:S02]  /*13fa0*/  SYNCS.PHASECHK.TRANS64.TRYWAIT P1, [R3+URZ+0x33460], R2 ;  /* 0x03346002030075a7 */ /* 0x0044e4000802017f */
[----:B---3--:R-:W-:Y:S05]  /*13fb0*/  @!P1 NANOSLEEP.SYNCS 0x989680 ;  /* 0x009896800000995d */ /* 0x008fea0003900000 */
[----:B------:R-:W3:Y:S02]  /*13fc0*/  @!P1 SYNCS.PHASECHK.TRANS64 P1, [R3+URZ+0x33460], R2 ;  /* 0x03346002030095a7 */ /* 0x000ee4000802007f */
[----:B---3--:R-:W-:Y:S05]  /*13fd0*/  @!P1 BRA `(.L_x_1988) ;  /* 0xfffffffc00f09947 */ /* 0x008fea000383ffff */
[----:B------:R-:W-:Y:S05]  /*13fe0*/  BRA `(.L_x_2020) ;  /* 0xfffffff0006c7947 */ /* 0x000fea000383ffff */
.L_x_1990:
[----:B---3--:R3:W4:Y:S02]  /*13ff0*/  SYNCS.PHASECHK.TRANS64.TRYWAIT P0, [R5+URZ+0x33480], R4 ;  /* 0x03348004050075a7 */ /* 0x008724000800017f */
[----:B----4-:R-:W-:Y:S05]  /*14000*/  @!P0 NANOSLEEP.SYNCS 0x989680 ;  /* 0x009896800000895d */ /* 0x010fea0003900000 */
[----:B------:R-:W4:Y:S02]  /*14010*/  @!P0 SYNCS.PHASECHK.TRANS64 P0, [R5+URZ+0x33480], R4 ;  /* 0x03348004050085a7 */ /* 0x000f24000800007f */
[----:B----4-:R-:W-:Y:S05]  /*14020*/  @!P0 BRA `(.L_x_1990) ;  /* 0xfffffffc00f08947 */ /* 0x010fea000383ffff */
[----:B------:R-:W-:Y:S05]  /*14030*/  BRA `(.L_x_1991) ;  /* 0xfffffff000687947 */ /* 0x000fea000383ffff */
.L_x_2021:
        /* <DEDUP_REMOVED lines=12> */
.L_x_2833:


//--------------------- .text._ZN7cutlass13device_kernelIN5flash11enable_sm90INS1_16FlashAttnFwdSm90INS1_25CollectiveMainloopFwdSm90ILi2EN4cute5tupleIJNS5_1CILi1EEES8_S8_EEENS6_IJNS7_ILi128EEENS7_ILi160EEENS7_ILi192EEEEEELi192ENS_12float_e4m3_tEfNS_4arch4Sm90ELb1ELb0ELb0ELb1ELb0ELb0ELb0ELb1ELb1ELb1ELb1ELb0EEENS1_21CollectiveEpilogueFwdINS6_IJSA_SC_SB_EEES9_NS_10bfloat16_tESG_Li256ELb1ELb1ELb1ELb1EEENS1_36VarlenDynamicPersistentTileSchedulerILi128ELi160ELi256ELi128ELb1ELb1ELb1ELb1ELb1ELb1EEEEEEEEEvNT_6ParamsE --------------------------
	.section	.text._ZN7cutlass13device_kernelIN5flash11enable_sm90INS1_16FlashAttnFwdSm90INS1_25CollectiveMainloopFwdSm90ILi2EN4cute5tupleIJNS5_1CILi1EEES8_S8_EEENS6_IJNS7_ILi128EEENS7_ILi160EEENS7_ILi192EEEEEELi192ENS_12float_e4m3_tEfNS_4arch4Sm90ELb1ELb0ELb0ELb1ELb0ELb0ELb0ELb1ELb1ELb1ELb1ELb0EEENS1_21CollectiveEpilogueFwdINS6_IJSA_SC_SB_EEES9_NS_10bfloat16_tESG_Li256ELb1ELb1ELb1ELb1EEENS1_36VarlenDynamicPersistentTileSchedulerILi128ELi160ELi256ELi128ELb1ELb1ELb1ELb1ELb1ELb1EEEEEEEEEvNT_6ParamsE,"ax",@progbits
	.align	128
.text._ZN7cutlass13device_kernelIN5flash11enable_sm90INS1_16FlashAttnFwdSm90INS1_25CollectiveMainloopFwdSm90ILi2EN4cute5tupleIJNS5_1CILi1EEES8_S8_EEENS6_IJNS7_ILi128EEENS7_ILi160EEENS7_ILi192EEEEEELi192ENS_12float_e4m3_tEfNS_4arch4Sm90ELb1ELb0ELb0ELb1ELb0ELb0ELb0ELb1ELb1ELb1ELb1ELb0EEENS1_21CollectiveEpilogueFwdINS6_IJSA_SC_SB_EEES9_NS_10bfloat16_tESG_Li256ELb1ELb1ELb1ELb1EEENS1_36VarlenDynamicPersistentTileSchedulerILi128ELi160ELi256ELi128ELb1ELb1ELb1ELb1ELb1ELb1EEEEEEEEEvNT_6ParamsE:
        .type           _ZN7cutlass13device_kernelIN5flash11enable_sm90INS1_16FlashAttnFwdSm90INS1_25CollectiveMainloopFwdSm90ILi2EN4cute5tupleIJNS5_1CILi1EEES8_S8_EEENS6_IJNS7_ILi128EEENS7_ILi160EEENS7_ILi192EEEEEELi192ENS_12float_e4m3_tEfNS_4arch4Sm90ELb1ELb0ELb0ELb1ELb0ELb0ELb0ELb1ELb1ELb1ELb1ELb0EEENS1_21CollectiveEpilogueFwdINS6_IJSA_SC_SB_EEES9_NS_10bfloat16_tESG_Li256ELb1ELb1ELb1ELb1EEENS1_36VarlenDynamicPersistentTileSchedulerILi128ELi160ELi256ELi128ELb1ELb1ELb1ELb1ELb1ELb1EEEEEEEEEvNT_6ParamsE,@function
        .size           _ZN7cutlass13device_kernelIN5flash11enable_sm90INS1_16FlashAttnFwdSm90INS1_25CollectiveMainloopFwdSm90ILi2EN4cute5tupleIJNS5_1CILi1EEES8_S8_EEENS6_IJNS7_ILi128EEENS7_ILi160EEENS7_ILi192EEEEEELi192ENS_12float_e4m3_tEfNS_4arch4Sm90ELb1ELb0ELb0ELb1ELb0ELb0ELb0ELb1ELb1ELb1ELb1ELb0EEENS1_21CollectiveEpilogueFwdINS6_IJSA_SC_SB_EEES9_NS_10bfloat16_tESG_Li256ELb1ELb1ELb1ELb1EEENS1_36VarlenDynamicPersistentTileSchedulerILi128ELi160ELi256ELi128ELb1ELb1ELb1ELb1ELb1ELb1EEEEEEEEEvNT_6ParamsE,(.L_x_2834 - _ZN7cutlass13device_kernelIN5flash11enable_sm90INS1_16FlashAttnFwdSm90INS1_25CollectiveMainloopFwdSm90ILi2EN4cute5tupleIJNS5_1CILi1EEES8_S8_EEENS6_IJNS7_ILi128EEENS7_ILi160EEENS7_ILi192EEEEEELi192ENS_12float_e4m3_tEfNS_4arch4Sm90ELb1ELb0ELb0ELb1ELb0ELb0ELb0ELb1ELb1ELb1ELb1ELb0EEENS1_21CollectiveEpilogueFwdINS6_IJSA_SC_SB_EEES9_NS_10bfloat16_tESG_Li256ELb1ELb1ELb1ELb1EEENS1_36VarlenDynamicPersistentTileSchedulerILi128ELi160ELi256ELi128ELb1ELb1ELb1ELb1ELb1ELb1EEEEEEEEEvNT_6ParamsE)
        .other          _ZN7cutlass13device_kernelIN5flash11enable_sm90INS1_16FlashAttnFwdSm90INS1_25CollectiveMainloopFwdSm90ILi2EN4cute5tupleIJNS5_1CILi1EEES8_S8_EEENS6_IJNS7_ILi128EEENS7_ILi160EEENS7_ILi192EEEEEELi192ENS_12float_e4m3_tEfNS_4arch4Sm90ELb1ELb0ELb0ELb1ELb0ELb0ELb0ELb1ELb1ELb1ELb1ELb0EEENS1_21CollectiveEpilogueFwdINS6_IJSA_SC_SB_EEES9_NS_10bfloat16_tESG_Li256ELb1ELb1ELb1ELb1EEENS1_36VarlenDynamicPersistentTileSchedulerILi128ELi160ELi256ELi128ELb1ELb1ELb1ELb1ELb1ELb1EEEEEEEEEvNT_6ParamsE,@"STO_CUDA_ENTRY STV_DEFAULT"
_ZN7cutlass13device_kernelIN5flash11enable_sm90INS1_16FlashAttnFwdSm90INS1_25CollectiveMainloopFwdSm90ILi2EN4cute5tupleIJNS5_1CILi1EEES8_S8_EEENS6_IJNS7_ILi128EEENS7_ILi160EEENS7_ILi192EEEEEELi192ENS_12float_e4m3_tEfNS_4arch4Sm90ELb1ELb0ELb0ELb1ELb0ELb0ELb0ELb1ELb1ELb1ELb1ELb0EEENS1_21CollectiveEpilogueFwdINS6_IJSA_SC_SB_EEES9_NS_10bfloat16_tESG_Li256ELb1ELb1ELb1ELb1EEENS1_36VarlenDynamicPersistentTileSchedulerILi128ELi160ELi256ELi128ELb1ELb1ELb1ELb1ELb1ELb1EEEEEEEEEvNT_6ParamsE:
        /* <DEDUP_REMOVED lines=18> */
.L_x_2023:
[----:B------:R-:W-:Y:S05]  /*0120*/  BSYNC B0 ;  /* 0x0000000000007941 */ /* 0x000fea0003800000 */
.L_x_2022:
        /* <DEDUP_REMOVED lines=41> */
.L_x_2024:
        /* <DEDUP_REMOVED lines=22> */
.L_x_2025:
        /* <DEDUP_REMOVED lines=18> */
.L_x_2026:
        /* <DEDUP_REMOVED lines=22> */
.L_x_2027:
        /* <DEDUP_REMOVED lines=22> */
.L_x_2028:
[----:B------:R-:W-:Y:S01]  /*0900*/  PLOP3.LUT P0, PT, PT, PT, UP0, 0x80, 0x0 ;  /* 0x000000000000781c */ /* 0x000fe20003f0f008 */
[----:B------:R-:W-:Y:S01]  /*0910*/  UMOV UR38, 0x1 ;  /* 0x0000000100267882 */ /* 0x000fe20000000000 */
[----:B------:R-:W-:Y:S01]  /*0920*/  NOP ;  /* 0x0000000000007918 */ /* 0x000fe20000000000 */
[----:B------:R-:W-:Y:S01]  /*0930*/  USEL UR38, UR38, 0x2, !UP0 ;  /* 0x0000000226267887 */ /* 0x000fe2000c000000 */
[----:B------:R-:W-:Y:S01]  /*0940*/  ULDC.64 UR56, c[0x0][0x208] ;  /* 0x0000820000387ab9 */ /* 0x000fe20000000a00 */
[----:B012-4-:R-:W-:Y:S08]  /*0950*/  BAR.SYNC.DEFER_BLOCKING 0x0 ;  /* 0x0000000000007b1d */ /* 0x017ff00000010000 */
[----:B------:R-:W-:Y:S05]  /*0960*/  @!P0 BRA `(.L_x_2029) ;  /* 0x0000011000e88947 */ /* 0x000fea0003800000 */
.L_x_2030:
        /* <DEDUP_REMOVED lines=35> */
[----:B------:R-:W-:Y:S02]  /*0ba0*/  LOP3.LUT R4, R3, 0x3fffff0, RZ, 0xc0, !PT ;  /* 0x03fffff003047812 */ /* 0x000fe400078ec0ff */
[----:B------:R-:W-:-:S02]  /*0bb0*/  SHF.R.S32.HI R7, RZ, 0x1f, R236 ;  /* 0x0000001fff077819 */ /* 0x000fc400000114ec */
[----:B------:R-:W-:Y:S01]  /*0bc0*/  LEA.HI R3, R3, R6, RZ, 0x1 ;  /* 0x0000000603037211 */ /* 0x000fe200078f08ff */
[----:B------:R-:W-:Y:S01]  /*0bd0*/  IMAD.IADD R4, R12, 0x1, -R4 ;  /* 0x000000010c047824 */ /* 0x000fe200078e0a04 */
[----:B------:R-:W-:Y:S02]  /*0be0*/  LEA.HI R8, R7, R236, RZ, 0x2 ;  /* 0x000000ec07087211 */ /* 0x000fe400078f10ff */
[----:B------:R-:W-:Y:S02]  /*0bf0*/  SHF.R.S32.HI R13, RZ, 0x7, R2 ;  /* 0x00000007ff0d7819 */ /* 0x000fe40000011402 */
[--C-:B------:R-:W-:Y:S02]  /*0c00*/  SHF.R.S32.HI R9, RZ, 0x2, R8.reuse ;  /* 0x00000002ff097819 */ /* 0x100fe40000011408 */
[----:B------:R-:W-:Y:S02]  /*0c10*/  SHF.R.S32.HI R10, RZ, 0x1f, R8 ;  /* 0x0000001fff0a7819 */ /* 0x000fe40000011408 */
[----:B------:R-:W-:-:S02]  /*0c20*/  LOP3.LUT R11, R11, 0xfffffffc, RZ, 0xc0, !PT ;  /* 0xfffffffc0b0b7812 */ /* 0x000fc400078ec0ff */
[----:B------:R-:W-:Y:S02]  /*0c30*/  LEA.HI R10, R10, R9, RZ, 0x3 ;  /* 0x000000090a0a7211 */ /* 0x000fe400078f18ff */
[----:B------:R-:W-:Y:S01]  /*0c40*/  LOP3.LUT R5, R5, 0xfffffc00, RZ, 0xc0, !PT ;  /* 0xfffffc0005057812 */ /* 0x000fe200078ec0ff */
[----:B------:R-:W-:Y:S01]  /*0c50*/  IMAD.IADD R11, R12, 0x1, -R11 ;  /* 0x000000010c0b7824 */ /* 0x000fe200078e0a0b */
[----:B------:R-:W-:Y:S02]  /*0c60*/  LOP3.LUT R3, R3, 0x1ffffffe, RZ, 0xc0, !PT ;  /* 0x1ffffffe03037812 */ /* 0x000fe400078ec0ff */
[----:B------:R-:W-:Y:S01]  /*0c70*/  LOP3.LUT R10, R10, 0xfffffff8, RZ, 0xc0, !PT ;  /* 0xfffffff80a0a7812 */ /* 0x000fe200078ec0ff */
[----:B------:R-:W-:Y:S01]  /*0c80*/  IMAD R4, R4, 0x40, R5 ;  /* 0x0000004004047824 */ /* 0x000fe200078e0205 */
[----:B------:R-:W-:Y:S01]  /*0c90*/  LEA.HI R7, R7, R236, RZ, 0x5 ;  /* 0x000000ec07077211 */ /* 0x000fe200078f28ff */
[----:B------:R-:W-:Y:S01]  /*0ca0*/  IMAD.IADD R3, R6, 0x1, -R3 ;  /* 0x0000000106037824 */ /* 0x000fe200078e0a03 */
[----:B------:R-:W-:Y:S01]  /*0cb0*/  LEA.HI R2, R2, R13, RZ, 0x1 ;  /* 0x0000000d02027211 */ /* 0x000fe200078f08ff */
[----:B------:R-:W-:Y:S01]  /*0cc0*/  IMAD.IADD R10, R9, 0x1, -R10 ;  /* 0x00000001090a7824 */ /* 0x000fe200078e0a0a */
[----:B------:R-:W-:Y:S01]  /*0cd0*/  SHF.R.S32.HI R7, RZ, 0x5, R7 ;  /* 0x00000005ff077819 */ /* 0x000fe20000011407 */
[----:B------:R-:W-:Y:S01]  /*0ce0*/  IMAD R3, R3, 0x8, R4 ;  /* 0x0000000803037824 */ /* 0x000fe200078e0204 */
[----:B------:R-:W-:-:S02]  /*0cf0*/  LOP3.LUT R2, R2, 0x3fffffe, RZ, 0xc0, !PT ;  /* 0x03fffffe02027812 */ /* 0x000fc400078ec0ff */
[----:B------:R-:W-:Y:S01]  /*0d00*/  LEA.HI R5, R11, R11, RZ, 0x1 ;  /* 0x0000000b0b057211 */ /* 0x000fe200078f08ff */
[----:B------:R-:W-:Y:S01]  /*0d10*/  IMAD R7, R7, 0x10, R10 ;  /* 0x0000001007077824 */ /* 0x000fe200078e020a */
[----:B------:R0:W-:Y:S01]  /*0d20*/  STL [R1+0x3c], R3 ;  /* 0x00003c0301007387 */ /* 0x0001e20000100800 */
[----:B------:R-:W-:Y:S01]  /*0d30*/  IMAD.IADD R2, R13, 0x1, -R2 ;  /* 0x000000010d027824 */ /* 0x000fe200078e0a02 */
[----:B------:R-:W-:Y:S02]  /*0d40*/  LOP3.LUT R4, R5, 0x1ffffffe, RZ, 0xc0, !PT ;  /* 0x1ffffffe05047812 */ /* 0x000fe400078ec0ff */
[----:B------:R-:W-:Y:S01]  /*0d50*/  LEA.HI R0, R0, R12, RZ, 0x3 ;  /* 0x0000000c00007211 */ /* 0x000fe200078f18ff */
[----:B------:R-:W-:Y:S02]  /*0d60*/  IMAD R5, R2, 0x40, R7 ;  /* 0x0000004002057824 */ /* 0x000fe400078e0207 */
[----:B------:R-:W-:Y:S01]  /*0d70*/  IMAD.IADD R4, R11, 0x1, -R4 ;  /* 0x000000010b047824 */ /* 0x000fe200078e0a04 */
[----:B------:R-:W-:-:S02]  /*0d80*/  LOP3.LUT R18, R0, 0xfffffff8, RZ, 0xc0, !PT ;  /* 0xfffffff800127812 */ /* 0x000fc400078ec0ff */
[----:B0-----:R-:W-:Y:S01]  /*0d90*/  LOP3.LUT R3, R8, 0x7ffffffc, RZ, 0xc0, !PT ;  /* 0x7ffffffc08037812 */ /* 0x001fe200078ec0ff */
[----:B------:R0:W-:Y:S01]  /*0da0*/  STL [R1+0x38], R5 ;  /* 0x0000380501007387 */ /* 0x0001e20000100800 */
[----:B------:R-:W-:Y:S01]  /*0db0*/  SHF.R.S32.HI R235, RZ, 0x3, R0 ;  /* 0x00000003ffeb7819 */ /* 0x000fe20000011400 */
[----:B------:R-:W-:Y:S02]  /*0dc0*/  IMAD.IADD R18, R12, 0x1, -R18 ;  /* 0x000000010c127824 */ /* 0x000fe400078e0a12 */
[----:B------:R-:W-:Y:S02]  /*0dd0*/  IMAD.IADD R3, R236, 0x1, -R3 ;  /* 0x00000001ec037824 */ /* 0x000fe400078e0a03 */
[----:B------:R-:W-:Y:S02]  /*0de0*/  IMAD R17, R4, 0x8, R5 ;  /* 0x0000000804117824 */ /* 0x000fe400078e0205 */
[----:B------:R-:W-:-:S04]  /*0df0*/  IMAD.SHL.U32 R16, R3, 0x2, RZ ;  /* 0x0000000203107824 */ /* 0x000fc800078e00ff */
[C---:B------:R-:W-:Y:S02]  /*0e00*/  VIADD R234, R16.reuse, 0x8 ;  /* 0x0000000810ea7836 */ /* 0x040fe40000000000 */
[C---:B------:R-:W-:Y:S02]  /*0e10*/  VIADD R233, R16.reuse, 0x10 ;  /* 0x0000001010e97836 */ /* 0x040fe40000000000 */
        /* <DEDUP_REMOVED lines=30> */
[----:B------:R-:W-:Y:S01]  /*1000*/  VIADD R19, R16, 0x18 ;  /* 0x0000001810137836 */ /* 0x000fe20000000000 */
[----:B------:R-:W-:-:S02]  /*1010*/  SHF.R.S32.HI R0, RZ, 0x1f, R23 ;  /* 0x0000001fff007819 */ /* 0x000fc40000011417 */
[----:B0-----:R-:W-:-:S07]  /*1020*/  SHF.R.S32.HI R237, RZ, 0x1f, R22 ;  /* 0x0000001fffed7819 */ /* 0x001fce0000011416 */
.L_x_2091:
[----:B------:R-:W-:Y:S01]  /*1030*/  ULDC.64 UR8, c[0x0][0xc88] ;  /* 0x0003220000087ab9 */ /* 0x000fe20000000a00 */
[----:B------:R-:W-:Y:S01]  /*1040*/  ULDC.64 UR10, c[0x0][0xa18] ;  /* 0x00028600000a7ab9 */ /* 0x000fe20000000a00 */
[----:B------:R-:W-:Y:S02]  /*1050*/  UIMAD.WIDE UR8, UR7, 0x4, UR8 ;  /* 0x00000004070878a5 */ /* 0x000fe4000f8e0208 */
[----:B------:R-:W-:Y:S02]  /*1060*/  UISETP.NE.U32.AND UP1, UPT, UR10, URZ, UPT ;  /* 0x0000003f0a00728c */ /* 0x000fe4000bf25070 */
[----:B------:R-:W-:Y:S02]  /*1070*/  ULOP3.LUT UR4, UR6, 0xff000000, URZ, 0xc0, !UPT ;  /* 0xff00000006047892 */ /* 0x000fe4000f8ec03f */
[----:B012---:R-:W-:Y:S01]  /*1080*/  IMAD.U32 R2, RZ, RZ, UR8 ;  /* 0x00000008ff027e24 */ /* 0x007fe2000f8e00ff */
[----:B------:R-:W-:Y:S01]  /*1090*/  ULDC UR7, c[0x0][0x424] ;  /* 0x0001090000077ab9 */ /* 0x000fe20000000800 */
[----:B------:R-:W-:Y:S01]  /*10a0*/  IMAD.U32 R3, RZ, RZ, UR9 ;  /* 0x00000009ff037e24 */ /* 0x000fe2000f8e00ff */
[----:B------:R-:W-:-:S04]  /*10b0*/  ULDC.64 UR8, c[0x0][0xa28] ;  /* 0x00028a0000087ab9 */ /* 0x000fc80000000a00 */
[----:B------:R-:W2:Y:S01]  /*10c0*/  LDG.E R2, desc[UR56][R2.64] ;  /* 0x0000003802027981 */ /* 0x000ea2000c1e1900 */
[----:B------:R-:W-:Y:S02]  /*10d0*/  UISETP.NE.U32.AND UP0, UPT, UR8, URZ, UPT ;  /* 0x0000003f0800728c */ /* 0x000fe4000bf05070 */
[----:B------:R-:W-:Y:S02]  /*10e0*/  UISETP.NE.AND.EX UP1, UPT, UR11, URZ, UPT, UP1 ;  /* 0x0000003f0b00728c */ /* 0x000fe4000bf25310 */
[----:B------:R-:W-:-:S04]  /*10f0*/  UISETP.NE.AND.EX UP0, UPT, UR9, URZ, UPT, UP0 ;  /* 0x0000003f0900728c */ /* 0x000fc8000bf05300 */
[----:B------:R-:W-:Y:S02]  /*1100*/  PLOP3.LUT P2, PT, PT, PT, UP1, 0x80, 0x0 ;  /* 0x000000000000781c */ /* 0x000fe40003f4f018 */
[----:B------:R-:W-:Y:S02]  /*1110*/  PLOP3.LUT P0, PT, PT, PT, UP0, 0x80, 0x0 ;  /* 0x000000000000781c */ /* 0x000fe40003f0f008 */
[----:B--2---:R-:W-:-:S13]  /*1120*/  R2UR UR44, R2 ;  /* 0x00000000022c72ca */ /* 0x004fda00000e0000 */
[----:B------:R-:W-:Y:S02]  /*1130*/  USHF.R.S32.HI UR43, URZ, 0x1f, UR44 ;  /* 0x0000001f3f2b7899 */ /* 0x000fe4000801142c */
[----:B------:R-:W-:-:S04]  /*1140*/  @UP0 ULEA UR8, UP2, UR44, UR8, 0x2 ;  /* 0x000000082c080291 */ /* 0x000fc8000f84103f */
[----:B------:R-:W-:Y:S02]  /*1150*/  @UP0 ULEA.HI.X UR9, UR44, UR9, UR43, 0x2, UP2 ;  /* 0x000000092c090291 */ /* 0x000fe400090f142b */
[----:B------:R-:W-:Y:S01]  /*1160*/  @UP1 ULEA UR10, UP0, UR44, UR10, 0x2 ;  /* 0x0000000a2c0a1291 */ /* 0x000fe2000f80103f */
[----:B------:R-:W-:-:S03]  /*1170*/  IMAD.U32 R2, RZ, RZ, UR8 ;  /* 0x00000008ff027e24 */ /* 0x000fc6000f8e00ff */
[----:B------:R-:W-:Y:S01]  /*1180*/  @UP1 ULEA.HI.X UR11, UR44, UR11, UR43, 0x2, UP0 ;  /* 0x0000000b2c0b1291 */ /* 0x000fe200080f142b */
[----:B------:R-:W-:Y:S01]  /*1190*/  IMAD.U32 R3, RZ, RZ, UR9 ;  /* 0x00000009ff037e24 */ /* 0x000fe2000f8e00ff */
[----:B------:R-:W-:Y:S01]  /*11a0*/  ULDC.64 UR8, c[0x0][0x418] ;  /* 0x0001060000087ab9 */ /* 0x000fe20000000a00 */
[----:B------:R-:W-:-:S03]  /*11b0*/  IMAD.U32 R4, RZ, RZ, UR10 ;  /* 0x0000000aff047e24 */ /* 0x000fc6000f8e00ff */
[----:B------:R-:W-:Y:S01]  /*11c0*/  IMAD.U32 R5, RZ, RZ, UR11 ;  /* 0x0000000bff057e24 */ /* 0x000fe2000f8e00ff */
[----:B------:R-:W2:Y:S01]  /*11d0*/  @P0 LDG.E R2, desc[UR56][R2.64] ;  /* 0x0000003802020981 */ /* 0x000ea2000c1e1900 */
[----:B------:R-:W-:Y:S01]  /*11e0*/  UISETP.NE.U32.AND UP0, UPT, UR8, URZ, UPT ;  /* 0x0000003f0800728c */ /* 0x000fe2000bf05070 */
[----:B------:R-:W-:Y:S02]  /*11f0*/  ULDC.64 UR10, c[0x0][0xa20] ;  /* 0x00028800000a7ab9 */ /* 0x000fe40000000a00 */
[----:B---3--:R-:W3:Y:S01]  /*1200*/  @P2 LDG.E R4, desc[UR56][R4.64] ;  /* 0x0000003804042981 */ /* 0x008ee2000c1e1900 */
[----:B------:R-:W-:Y:S01]  /*1210*/  UISETP.NE.AND.EX UP0, UPT, UR9, URZ, UPT, UP0 ;  /* 0x0000003f0900728c */ /* 0x000fe2000bf05300 */
[----:B------:R-:W-:Y:S01]  /*1220*/  ISETP.NE.U32.AND P1, PT, RZ, UR10, PT ;  /* 0x0000000aff007c0c */ /* 0x000fe2000bf25070 */
[----:B------:R-:W-:Y:S02]  /*1230*/  ULOP3.LUT UR47, UR6, 0xff0000, URZ, 0xc0, !UPT ;  /* 0x00ff0000062f7892 */ /* 0x000fe4000f8ec03f */
[----:B------:R-:W-:Y:S01]  /*1240*/  USHF.R.U32.HI UR4, URZ, 0x8, UR4 ;  /* 0x000000083f047899 */ /* 0x000fe20008011604 */
[----:B------:R-:W-:Y:S01]  /*1250*/  ISETP.NE.AND.EX P1, PT, RZ, UR11, PT, P1 ;  /* 0x0000000bff007c0c */ /* 0x000fe2000bf25310 */
[----:B------:R-:W-:Y:S01]  /*1260*/  USEL UR7, UR7, 0x1, UP0 ;  /* 0x0000000107077887 */ /* 0x000fe20008000000 */
[----:B------:R-:W-:Y:S01]  /*1270*/  ULDC UR8, c[0x0][0x2f0] ;  /* 0x0000bc0000087ab9 */ /* 0x000fe20000000800 */
[----:B------:R-:W-:Y:S01]  /*1280*/  UMOV UR52, URZ ;  /* 0x0000003f00347c82 */ /* 0x000fe20008000000 */
[----:B------:R-:W-:Y:S01]  /*1290*/  ULEA.HI UR47, UR47, UR4, URZ, 0x10 ;  /* 0x000000042f2f7291 */ /* 0x000fe2000f8f803f */
[----:B------:R-:W-:Y:S01]  /*12a0*/  ULDC UR53, c[0x0][0x288] ;  /* 0x0000a20000357ab9 */ /* 0x000fe20000000800 */
[----:B------:R-:W-:-:S02]  /*12b0*/  UIMAD UR4, UR7, UR8, URZ ;  /* 0x00000008070472a4 */ /* 0x000fc4000f8e023f */
[----:B------:R-:W-:Y:S01]  /*12c0*/  ULOP3.LUT UR45, UR6, 0xffff, URZ, 0xc0, !UPT ;  /* 0x0000ffff062d7892 */ /* 0x000fe2000f8ec03f */
[----:B--2---:R-:W-:Y:S02]  /*12d0*/  @P0 R2UR UR52, R2 ;  /* 0x00000000023402ca */ /* 0x004fe400000e0000 */
[----:B---3--:R-:W-:Y:S01]  /*12e0*/  @P2 R2UR UR53, R4 ;  /* 0x00000000043522ca */ /* 0x008fe200000e0000 */
[----:B----45:R-:W-:-:S14]  /*12f0*/  @P2 BRA `(.L_x_2031) ;  /* 0x0000000000342947 */ /* 0x030fdc0003800000 */
        /* <DEDUP_REMOVED lines=13> */
.L_x_2031:
[----:B------:R-:W-:Y:S05]  /*13d0*/  @!P1 BRA `(.L_x_2032) ;  /* 0x00000000001c9947 */ /* 0x000fea0003800000 */
[----:B------:R-:W-:-:S04]  /*13e0*/  ULEA UR4, UP0, UR44, UR10, 0x2 ;  /* 0x0000000a2c047291 */ /* 0x000fc8000f80103f */
[----:B------:R-:W-:Y:S02]  /*13f0*/  ULEA.HI.X UR6, UR44, UR11, UR43, 0x2, UP0 ;  /* 0x0000000b2c067291 */ /* 0x000fe400080f142b */
[----:B------:R-:W-:-:S04]  /*1400*/  IMAD.U32 R2, RZ, RZ, UR4 ;  /* 0x00000004ff027e24 */ /* 0x000fc8000f8e00ff */
[----:B------:R-:W-:-:S05]  /*1410*/  IMAD.U32 R3, RZ, RZ, UR6 ;  /* 0x00000006ff037e24 */ /* 0x000fca000f8e00ff */
[----:B------:R-:W2:Y:S02]  /*1420*/  LDG.E R2, desc[UR56][R2.64] ;  /* 0x0000003802027981 */ /* 0x000ea4000c1e1900 */
[----:B--2---:R-:W-:Y:S01]  /*1430*/  R2UR UR4, R2 ;  /* 0x00000000020472ca */ /* 0x004fe200000e0000 */
[----:B------:R-:W-:-:S14]  /*1440*/  BRA `(.L_x_2033) ;  /* 0x0000000000347947 */ /* 0x000fdc0003800000 */
.L_x_2032:
        /* <DEDUP_REMOVED lines=13> */
.L_x_2033:
[----:B------:R-:W-:Y:S01]  /*1520*/  ULDC.64 UR8, c[0x0][0x998] ;  /* 0x0002660000087ab9 */ /* 0x000fe20000000a00 */
[----:B------:R-:W-:Y:S01]  /*1530*/  ULDC.64 UR6, c[0x0][0x990] ;  /* 0x0002640000067ab9 */ /* 0x000fe20000000a00 */
[----:B------:R-:W-:Y:S01]  /*1540*/  ISETP.NE.U32.AND P1, PT, RZ, UR8, PT ;  /* 0x00000008ff007c0c */ /* 0x000fe2000bf25070 */
[----:B------:R-:W-:Y:S01]  /*1550*/  USHF.L.U32 UR36, UR5, 0x7, URZ ;  /* 0x0000000705247899 */ /* 0x000fe2000800063f */
[----:B------:R-:W-:Y:S01]  /*1560*/  ISETP.NE.U32.AND P0, PT, RZ, UR6, PT ;  /* 0x00000006ff007c0c */ /* 0x000fe2000bf05070 */
[----:B------:R-:W-:Y:S01]  /*1570*/  UIADD3 UR52, -UR52, UR4, URZ ;  /* 0x0000000434347290 */ /* 0x000fe2000fffe13f */
[----:B------:R-:W-:Y:S01]  /*1580*/  ISETP.NE.AND.EX P1, PT, RZ, UR9, PT, P1 ;  /* 0x00000009ff007c0c */ /* 0x000fe2000bf25310 */
[----:B------:R-:W-:Y:S01]  /*1590*/  ULOP3.LUT UR37, UR47, 0xff, URZ, 0xc0, !UPT ;  /* 0x000000ff2f257892 */ /* 0x000fe2000f8ec03f */
[----:B------:R-:W-:Y:S01]  /*15a0*/  ISETP.NE.AND.EX P0, PT, RZ, UR7, PT, P0 ;  /* 0x00000007ff007c0c */ /* 0x000fe2000bf05300 */
[----:B------:R-:W-:-:S10]  /*15b0*/  ULDC UR11, c[0x0][0x988] ;  /* 0x00026200000b7ab9 */ /* 0x000fd40000000800 */
[----:B------:R-:W0:Y:S08]  /*15c0*/  @P1 LDC.64 R8, c[0x0][0x9b8] ;  /* 0x00026e00ff081b82 */ /* 0x000e300000000a00 */
[----:B------:R-:W1:Y:S08]  /*15d0*/  @P0 LDC.64 R6, c[0x0][0x9a8] ;  /* 0x00026a00ff060b82 */ /* 0x000e700000000a00 */
[----:B------:R-:W2:Y:S08]  /*15e0*/  @P0 LDC.64 R10, c[0x0][0x9b0] ;  /* 0x00026c00ff0a0b82 */ /* 0x000eb00000000a00 */
[----:B------:R-:W3:Y:S01]  /*15f0*/  @P1 LDC.64 R12, c[0x0][0x9c0] ;  /* 0x00027000ff0c1b82 */ /* 0x000ee20000000a00 */
[----:B0-----:R-:W-:-:S02]  /*1600*/  @P1 IMAD R2, R8, UR43, RZ ;  /* 0x0000002b08021c24 */ /* 0x001fc4000f8e02ff */
[----:B------:R-:W-:-:S04]  /*1610*/  @P1 IMAD.WIDE.U32 R4, R8, UR44, RZ ;  /* 0x0000002c08041c25 */ /* 0x000fc8000f8e00ff */
[----:B------:R-:W-:Y:S02]  /*1620*/  @P1 IMAD R9, R9, UR44, R2 ;  /* 0x0000002c09091c24 */ /* 0x000fe4000f8e0202 */
[C---:B-1----:R-:W-:Y:S02]  /*1630*/  @P0 IMAD R0, R6.reuse, UR43, RZ ;  /* 0x0000002b06000c24 */ /* 0x042fe4000f8e02ff */
[----:B------:R-:W-:-:S04]  /*1640*/  @P0 IMAD.WIDE.U32 R2, R6, UR44, RZ ;  /* 0x0000002c06020c25 */ /* 0x000fc8000f8e00ff */
[----:B------:R-:W-:Y:S02]  /*1650*/  @P0 IMAD R7, R7, UR44, R0 ;  /* 0x0000002c07070c24 */ /* 0x000fe4000f8e0200 */
[----:B------:R-:W-:Y:S02]  /*1660*/  @P1 IMAD.IADD R5, R5, 0x1, R9 ;  /* 0x0000000105051824 */ /* 0x000fe400078e0209 */
[----:B------:R-:W-:Y:S02]  /*1670*/  @P0 IMAD.IADD R3, R3, 0x1, R7 ;  /* 0x0000000103030824 */ /* 0x000fe400078e0207 */
[----:B------:R-:W-:Y:S02]  /*1680*/  IMAD.MOV.U32 R0, RZ, RZ, 0x3f800000 ;  /* 0x3f800000ff007424 */ /* 0x000fe400078e00ff */
[----:B--2---:R-:W-:-:S04]  /*1690*/  @P0 IMAD.WIDE.U32 R2, R10, UR45, R2 ;  /* 0x0000002d0a020c25 */ /* 0x004fc8000f8e0002 */
[----:B---3--:R-:W-:Y:S01]  /*16a0*/  @P1 IMAD.WIDE.U32 R6, R12, UR45, R4 ;  /* 0x0000002d0c061c25 */ /* 0x008fe2000f8e0004 */
[----:B------:R-:W-:Y:S01]  /*16b0*/  @P0 LEA R4, P2, R2, UR6, 0x2 ;  /* 0x0000000602040c11 */ /* 0x000fe2000f8410ff */
[----:B------:R-:W-:Y:S02]  /*16c0*/  ULDC UR6, c[0x0][0x448] ;  /* 0x0001120000067ab9 */ /* 0x000fe40000000800 */
[----:B------:R-:W-:Y:S01]  /*16d0*/  @P0 IMAD R5, R11, UR45, R3 ;  /* 0x0000002d0b050c24 */ /* 0x000fe2000f8e0203 */
[----:B------:R-:W-:Y:S01]  /*16e0*/  @P1 LEA R8, P3, R6, UR8, 0x2 ;  /* 0x0000000806081c11 */ /* 0x000fe2000f8610ff */
[----:B------:R-:W-:-:S03]  /*16f0*/  @P1 IMAD R3, R13, UR45, R7 ;  /* 0x0000002d0d031c24 */ /* 0x000fc6000f8e0207 */
[----:B------:R-:W-:Y:S02]  /*1700*/  @P0 LEA.HI.X R5, R2, UR7, R5, 0x2, P2 ;  /* 0x0000000702050c11 */ /* 0x000fe400090f1405 */
[----:B------:R-:W-:Y:S01]  /*1710*/  @P1 LEA.HI.X R9, R6, UR9, R3, 0x2, P3 ;  /* 0x0000000906091c11 */ /* 0x000fe200098f1403 */
[----:B------:R-:W-:-:S04]  /*1720*/  IMAD.MOV.U32 R3, RZ, RZ, 0x3f800000 ;  /* 0x3f800000ff037424 */ /* 0x000fc800078e00ff */
[----:B------:R-:W2:Y:S04]  /*1730*/  @P1 LDG.E R0, desc[UR56][R8.64] ;  /* 0x0000003808001981 */ /* 0x000ea8000c1e1900 */
[----:B------:R-:W2:Y:S01]  /*1740*/  @P0 LDG.E R3, desc[UR56][R4.64] ;  /* 0x0000003804030981 */ /* 0x000ea2000c1e1900 */
[----:B------:R-:W-:Y:S02]  /*1750*/  UISETP.NE.AND UP0, UPT, UR6, 0x1, UPT ;  /* 0x000000010600788c */ /* 0x000fe4000bf05270 */
[----:B------:R-:W-:Y:S02]  /*1760*/  UIADD3 UR6, UR36, 0x7f, URZ ;  /* 0x0000007f24067890 */ /* 0x000fe4000fffe03f */
[----:B------:R-:W-:-:S07]  /*1770*/  UIADD3 UR7, UR52, 0xa0, -UR53 ;  /* 0x000000a034077890 */ /* 0x000fce000fffe835 */
[----:B------:R-:W-:Y:S01]  /*1780*/  @UP0 ULDC UR4, c[0x0][0x44c] ;  /* 0x0001130000040ab9 */ /* 0x000fe20000000800 */
[----:B------:R-:W-:Y:S01]  /*1790*/  @UP0 ULDC UR8, c[0x0][0x450] ;  /* 0x0001140000080ab9 */ /* 0x000fe20000000800 */
[----:B------:R-:W-:-:S04]  /*17a0*/  UIMAD.WIDE.U32 UR4, UR6, UR4, URZ ;  /* 0x00000004060472a5 */ /* 0x000fc8000f8e003f */
[----:B------:R-:W-:Y:S02]  /*17b0*/  @UP0 USHF.R.U32.HI UR6, URZ, UR8, UR5 ;  /* 0x000000083f060299 */ /* 0x000fe40008011605 */
[----:B------:R-:W-:Y:S02]  /*17c0*/  UIADD3 UR4, UR52, 0x9f, URZ ;  /* 0x0000009f34047890 */ /* 0x000fe4000fffe03f */
[----:B------:R-:W-:Y:S02]  /*17d0*/  UIADD3 UR6, UR7, UR6, URZ ;  /* 0x0000000607067290 */ /* 0x000fe4000fffe03f */
[----:B------:R-:W-:Y:S02]  /*17e0*/  UIMAD.WIDE UR4, UR4, 0x66666667, URZ ;  /* 0x66666667040478a5 */ /* 0x000fe4000f8e023f */
[----:B------:R-:W-:Y:S02]  /*17f0*/  UIMAD.WIDE UR6, UR6, 0x66666667, URZ ;  /* 0x66666667060678a5 */ /* 0x000fe4000f8e023f */
[----:B------:R-:W-:-:S02]  /*1800*/  USHF.R.U32.HI UR4, URZ, 0x1f, UR5 ;  /* 0x0000001f3f047899 */ /* 0x000fc40008011605 */
[----:B------:R-:W-:Y:S02]  /*1810*/  USHF.R.U32.HI UR6, URZ, 0x1f, UR7 ;  /* 0x0000001f3f067899 */ /* 0x000fe40008011607 */
[----:B------:R-:W-:Y:S02]  /*1820*/  ULEA.HI.SX32 UR4, UR5, UR4, 0x1a ;  /* 0x0000000405047291 */ /* 0x000fe4000f8fd23f */
[----:B------:R-:W-:-:S04]  /*1830*/  ULEA.HI.SX32 UR6, UR7, UR6, 0x1a ;  /* 0x0000000607067291 */ /* 0x000fc8000f8fd23f */
[----:B------:R-:W-:-:S04]  /*1840*/  UISETP.LT.AND UP0, UPT, UR4, UR6, UPT ;  /* 0x000000060400728c */ /* 0x000fc8000bf01270 */
[----:B------:R-:W-:-:S04]  /*1850*/  USEL UR9, UR4, UR6, UP0 ;  /* 0x0000000604097287 */ /* 0x000fc80008000000 */
[----:B------:R-:W-:-:S06]  /*1860*/  UISETP.GE.AND UP0, UPT, UR9, 0x1, UPT ;  /* 0x000000010900788c */ /* 0x000fcc000bf06270 */
[----:B------:R-:W-:Y:S01]  /*1870*/  PLOP3.LUT P0, PT, PT, PT, UP0, 0x80, 0x0 ;  /* 0x000000000000781c */ /* 0x000fe20003f0f008 */
[----:B------:R-:W-:Y:S01]  /*1880*/  USHF.R.U32.HI UR47, URZ, 0x10, UR47 ;  /* 0x000000103f2f7899 */ /* 0x000fe2000801162f */
[----:B------:R-:W-:Y:S01]  /*1890*/  UMOV UR4, URZ ;  /* 0x0000003f00047c82 */ /* 0x000fe20008000000 */
[----:B--2---:R-:W-:-:S10]  /*18a0*/  FMUL.FTZ R0, R3, R0 ;  /* 0x0000000003007220 */ /* 0x004fd40000410000 */
[----:B------:R-:W-:Y:S05]  /*18b0*/  @!P0 BRA `(.L_x_2034) ;  /* 0x0000000000908947 */ /* 0x000fea0003800000 */
        /* <DEDUP_REMOVED lines=36> */
.L_x_2034:
        /* <DEDUP_REMOVED lines=9> */
[----:B------:R-:W-:-:S02]  /*1b90*/  VIADDMNMX R2, R3, UR39, R2, PT ;  /* 0x0000002703027c46 */ /* 0x000fc4000b800102 */
[----:B------:R-:W-:Y:S01]  /*1ba0*/  CS2R R52, SRZ ;  /* 0x0000000000347805 */ /* 0x000fe2000001ff00 */
[----:B------:R-:W-:Y:S01]  /*1bb0*/  IMAD.MOV.U32 R29, RZ, RZ, RZ ;  /* 0x000000ffff1d7224 */ /* 0x000fe200078e00ff */
[----:B------:R-:W-:Y:S02]  /*1bc0*/  CS2R R56, SRZ ;  /* 0x0000000000387805 */ /* 0x000fe4000001ff00 */
[----:B------:R-:W-:Y:S02]  /*1bd0*/  R2UR UR55, R2 ;  /* 0x00000000023772ca */ /* 0x000fe400000e0000 */
        /* <DEDUP_REMOVED lines=12> */
[----:B------:R-:W-:Y:S01]  /*1ca0*/  UISETP.GT.AND UP0, UPT, UR55, UR39, UPT ;  /* 0x000000273700728c */ /* 0x000fe2000bf04270 */
[----:B------:R-:W-:Y:S01]  /*1cb0*/  CS2R R60, SRZ ;  /* 0x00000000003c7805 */ /* 0x000fe2000001ff00 */
[----:B------:R-:W-:Y:S01]  /*1cc0*/  IMAD.MOV.U32 R148, RZ, RZ, RZ ;  /* 0x000000ffff947224 */ /* 0x000fe200078e00ff */
[----:B------:R-:W-:Y:S02]  /*1cd0*/  CS2R R124, SRZ ;  /* 0x00000000007c7805 */ /* 0x000fe4000001ff00 */
[----:B------:R-:W-:Y:S01]  /*1ce0*/  CS2R R20, SRZ ;  /* 0x0000000000147805 */ /* 0x000fe2000001ff00 */
[----:B------:R-:W-:Y:S01]  /*1cf0*/  IMAD.MOV.U32 R154, RZ, RZ, RZ ;  /* 0x000000ffff9a7224 */ /* 0x000fe200078e00ff */
[----:B------:R-:W-:Y:S02]  /*1d00*/  PLOP3.LUT P1, PT, PT, PT, UP0, 0x80, 0x0 ;  /* 0x000000000000781c */ /* 0x000fe40003f2f008 */
        /* <DEDUP_REMOVED lines=82> */
.L_x_2036:
        /* <DEDUP_REMOVED lines=9> */
.L_x_2192:
[----:B------:R-:W-:Y:S05]  /*22c0*/  @!P1 BRA `(.L_x_2038) ;  /* 0x0000000000049947 */ /* 0x000fea0003800000 */
[----:B------:R-:W-:Y:S01]  /*22d0*/  BPT.TRAP 0x1 ;  /* 0x000000040000795c */ /* 0x000fe20000300000 */
.L_x_2038:
[----:B------:R-:W-:Y:S02]  /*22e0*/  IMAD.U32 R2, RZ, RZ, UR54 ;  /* 0x00000036ff027e24 */ /* 0x000fe4000f8e00ff */
[----:B0-----:R-:W-:-:S03]  /*22f0*/  IMAD.U32 R3, RZ, RZ, UR48 ;  /* 0x00000030ff037e24 */ /* 0x001fc6000f8e00ff */
[----:B------:R-:W-:Y:S02]  /*2300*/  LEA R2, R2, UR41, 0x3 ;  /* 0x0000002902027c11 */ /* 0x000fe4000f8e18ff */
[----:B------:R-:W-:-:S04]  /*2310*/  SHF.L.U32 R3, R3, 0x1f, RZ ;  /* 0x0000001f03037819 */ /* 0x000fc800000006ff */
[----:B------:R0:W1:Y:S01]  /*2320*/  SYNCS.PHASECHK.TRANS64.TRYWAIT P2, [R2+URZ+0x33430], R3 ;  /* 0x03343003020075a7 */ /* 0x000062000804017f */
[----:B------:R-:W-:Y:S05]  /*2330*/  @!P1 BRA `(.L_x_2039) ;  /* 0x0000000000049947 */ /* 0x000fea0003800000 */
[----:B------:R-:W-:Y:S01]  /*2340*/  BPT.TRAP 0x1 ;  /* 0x000000040000795c */ /* 0x000fe20000300000 */
.L_x_2039:
[----:B------:R-:W2:Y:S02]  /*2350*/  S2R R0, SR_TID.X ;  /* 0x0000000000007919 */ /* 0x000ea40000002100 */
[----:B--2---:R-:W-:Y:S01]  /*2360*/  LOP3.LUT P0, RZ, R0, 0x7f, RZ, 0xc0, !PT ;  /* 0x0000007f00ff7812 */ /* 0x004fe2000780c0ff */
[----:B-1----:R-:W-:-:S12]  /*2370*/  @P2 BRA `(.L_x_2040) ;  /* 0x0000000000082947 */ /* 0x002fd80003800000 */
[----:B------:R-:W1:Y:S02]  /*2380*/  SYNCS.PHASECHK.TRANS64.TRYWAIT P2, [R2+URZ+0x33430], R3 ;  /* 0x03343003020075a7 */ /* 0x000e64000804017f */
[----:B-1----:R-:W-:Y:S05]  /*2390*/  @!P2 BRA `(.L_x_2041) ;  /* 0x000001600088a947 */ /* 0x002fea0003800000 */
.L_x_2040:
[----:B------:R-:W-:Y:S05]  /*23a0*/  WARPSYNC.ALL ;  /* 0x0000000000007948 */ /* 0x000fea0003800000 */
[----:B------:R-:W-:Y:S01]  /*23b0*/  UIADD3 UR4, UR41, 0x24200, URZ ;  /* 0x0002420029047890 */ /* 0x000fe2000fffe03f */
[----:B------:R-:W-:Y:S01]  /*23c0*/  WARPGROUP.ARRIVE ;  /* 0x00000000000079c5 */ /* 0x000fe20000000000 */
[----:B------:R-:W-:Y:S01]  /*23d0*/  ULOP3.LUT UR20, UR58, 0x10000, URZ, 0xfc, !UPT ;  /* 0x000100003a147892 */ /* 0x000fe2000f8efc3f */
[----:B------:R-:W-:Y:S01]  /*23e0*/  VIADD R0, R17, UR36 ;  /* 0x0000002411007c36 */ /* 0x000fe20008000000 */
[----:B------:R-:W-:Y:S01]  /*23f0*/  USHF.R.U32.HI UR4, URZ, 0x4, UR4 ;  /* 0x000000043f047899 */ /* 0x000fe20008011604 */
[----:B------:R-:W-:Y:S01]  /*2400*/  IMAD.U32 R13, RZ, RZ, UR53 ;  /* 0x00000035ff0d7e24 */ /* 0x000fe2000f8e00ff */
[----:B------:R-:W-:Y:S01]  /*2410*/  UMOV UR25, 0x80000020 ;  /* 0x8000002000197882 */ /* 0x000fe20000000000 */
[----:B------:R-:W-:Y:S01]  /*2420*/  UMOV UR27, 0x80000020 ;  /* 0x80000020001b7882 */ /* 0x000fe20000000000 */
[----:B------:R-:W-:Y:S01]  /*2430*/  ULOP3.LUT UR4, UR4, 0x3fff, URZ, 0xc0, !UPT ;  /* 0x00003fff04047892 */ /* 0x000fe2000f8ec03f */
[----:B------:R-:W-:Y:S01]  /*2440*/  IMAD.MOV.U32 R9, RZ, RZ, R0 ;  /* 0x000000ffff097224 */ /* 0x000fe200078e0000 */
[----:B------:R-:W-:Y:S01]  /*2450*/  UMOV UR24, UR20 ;  /* 0x0000001400187c82 */ /* 0x000fe20008000000 */
[----:B------:R-:W-:Y:S01]  /*2460*/  UIADD3 UR6, UR20, 0x2, URZ ;  /* 0x0000000214067890 */ /* 0x000fe2000fffe03f */
[----:B------:R-:W-:Y:S01]  /*2470*/  IMAD.U32 R11, RZ, RZ, UR42 ;  /* 0x0000002aff0b7e24 */ /* 0x000fe2000f8e00ff */
[----:B------:R-:W-:Y:S01]  /*2480*/  ULOP3.LUT UR51, UR4, 0x10000, URZ, 0xfc, !UPT ;  /* 0x0001000004337892 */ /* 0x000fe2000f8efc3f */
[----:B01----:R-:W-:Y:S01]  /*2490*/  @!P0 VIADD R2, R2, 0x33440 ;  /* 0x0003344002028836 */ /* 0x003fe20000000000 */
        /* <DEDUP_REMOVED lines=10> */
[----:B------:R-:W-:Y:S01]  /*2540*/  UIADD3 UR26, UR28, 0x80, URZ ;  /* 0x000000801c1a7890 */ /* 0x000fe2000fffe03f */
[----:B------:R-:W-:Y:S01]  /*2550*/  UMOV UR27, 0x80000020 ;  /* 0x80000020001b7882 */ /* 0x000fe20000000000 */
[----:B------:R-:W-:-:S02]  /*2560*/  UIADD3 UR9, UR28, 0x202, URZ ;  /* 0x000002021c097890 */ /* 0x000fc4000fffe03f */
[----:B------:R-:W-:Y:S02]  /*2570*/  UIADD3 UR12, UR28, 0x280, URZ ;  /* 0x000002801c0c7890 */ /* 0x000fe4000fffe03f */
[----:B------:R-:W-:Y:S01]  /*2580*/  UIADD3 UR14, UR28, 0x282, URZ ;  /* 0x000002821c0e7890 */ /* 0x000fe2000fffe03f */
[----:B------:R-:W-:Y:S01]  /*2590*/  UMOV UR15, 0x80000020 ;  /* 0x80000020000f7882 */ /* 0x000fe20000000000 */
[----:B------:R-:W-:Y:S02]  /*25a0*/  UIADD3 UR16, UR20, 0x400, URZ ;  /* 0x0000040014107890 */ /* 0x000fe4000fffe03f */
[----:B------:R-:W-:Y:S01]  /*25b0*/  UIADD3 UR18, UR28, 0x500, URZ ;  /* 0x000005001c127890 */ /* 0x000fe2000fffe03f */
[----:B------:R-:W-:Y:S01]  /*25c0*/  UMOV UR17, 0x80000020 ;  /* 0x8000002000117882 */ /* 0x000fe20000000000 */
[----:B------:R-:W-:Y:S01]  /*25d0*/  UMOV UR19, 0x80000020 ;  /* 0x8000002000137882 */ /* 0x000fe20000000000 */
[----:B------:R-:W-:Y:S01]  /*25e0*/  UIADD3 UR22, UR28, 0x502, URZ ;  /* 0x000005021c167890 */ /* 0x000fe2000fffe03f */
[----:B------:R-:W-:Y:S01]  /*25f0*/  UMOV UR21, 0x80000020 ;  /* 0x8000002000157882 */ /* 0x000fe20000000000 */
[----:B------:R-:W-:Y:S01]  /*2600*/  UMOV UR23, 0x80000020 ;  /* 0x8000002000177882 */ /* 0x000fe20000000000 */
[----:B------:R-:W-:Y:S01]  /*2610*/  UIADD3 UR58, UR55, -0x2, URZ ;  /* 0xfffffffe373a7890 */ /* 0x000fe2000fffe03f */
        /* <DEDUP_REMOVED lines=10> */
[----:B------:R-:W-:Y:S01]  /*26c0*/  UMOV UR4, UR6 ;  /* 0x0000000600047c82 */ /* 0x000fe20008000000 */
[----:B------:R-:W-:Y:S01]  /*26d0*/  UMOV UR6, UR8 ;  /* 0x0000000800067c82 */ /* 0x000fe20008000000 */
        /* <DEDUP_REMOVED lines=26> */
[----:B------:R-:W-:Y:S01]  /*2880*/  UMOV UR10, UR12 ;  /* 0x0000000c000a7c82 */ /* 0x000fe20008000000 */
        /* <DEDUP_REMOVED lines=39> */
[----:B------:R-:W-:-:S03]  /*2b00*/  UISETP.NE.AND UP0, UPT, UR10, 0x1, UPT ;  /* 0x000000010a00788c */ /* 0x000fc6000bf05270 */
[----:B------:R-:W-:-:S03]  /*2b10*/  UMOV UR10, UR36 ;  /* 0x00000024000a7c82 */ /* 0x000fc60008000000 */
[----:B------:R-:W-:-:S05]  /*2b20*/  PLOP3.LUT P2, PT, PT, PT, UP0, 0x80, 0x0 ;  /* 0x000000000000781c */ /* 0x000fca0003f4f008 */
[----:B------:R-:W-:Y:S01]  /*2b30*/  @UP0 ULDC UR11, c[0x0][0x450] ;  /* 0x00011400000b0ab9 */ /* 0x000fe20000000800 */
        /* <DEDUP_REMOVED lines=42> */
[----:B------:R-:W-:-:S04]  /*2de0*/  @UP0 ULDC UR6, c[0x0][0x450] ;  /* 0x0001140000060ab9 */ /* 0x000fc80000000800 */
[----:B------:R-:W-:Y:S01]  /*2df0*/  @P2 SHF.R.U32.HI R9, RZ, UR6, R3 ;  /* 0x00000006ff092c19 */ /* 0x000fe20008011603 */
[----:B------:R-:W-:-:S04]  /*2e00*/  UIMAD UR6, UR55, -0xa0, URZ ;  /* 0xffffff60370678a4 */ /* 0x000fc8000f8e023f */
[----:B------:R-:W0:Y:S02]  /*2e10*/  SHFL.IDX PT, R3, R9, RZ, 0x1c1f ;  /* 0x001c1fff09037589 */ /* 0x000e2400000e0000 */
[----:B------:R-:W-:Y:S01]  /*2e20*/  IMAD.U32 R5, RZ, RZ, UR6 ;  /* 0x00000006ff057e24 */ /* 0x000fe2000f8e00ff */
[----:B------:R-:W-:-:S04]  /*2e30*/  @UP0 ULDC UR6, c[0x0][0x44c] ;  /* 0x0001130000060ab9 */ /* 0x000fc80000000800 */
[----:B------:R-:W-:-:S04]  /*2e40*/  IADD3 R0, -R16, 0xa1, R5 ;  /* 0x000000a110007810 */ /* 0x000fc80007ffe105 */
[----:B------:R-:W-:Y:S01]  /*2e50*/  IADD3 R13, -R13, UR52, R0 ;  /* 0x000000340d0d7c10 */ /* 0x000fe2000fffe100 */
[----:B------:R-:W-:Y:S02]  /*2e60*/  WARPGROUP.DEPBAR.LE gsb0, 0x0 ;  /* 0x00008000000079c5 */ /* 0x000fe40000010000 */
[----:B------:R-:W-:-:S06]  /*2e70*/  WARPGROUP.ARRIVE ;  /* 0x00000000000079c5 */ /* 0x000fcc0000000000 */
[----:B------:R-:W-:Y:S01]  /*2e80*/  QGMMA.64x32x32.F32.E4M3.E4M3 R40, gdesc[UR16], R40, gsb0 ;  /* 0x00600000102879f3 */ /* 0x000fe20008000828 */
[----:B------:R-:W-:Y:S01]  /*2e90*/  UMOV UR18, UR7 ;  /* 0x0000000700127c82 */ /* 0x000fe20008000000 */
[----:B------:R-:W-:Y:S01]  /*2ea0*/  UMOV UR19, 0x80000020 ;  /* 0x8000002000137882 */ /* 0x000fe20000000000 */
[----:B------:R-:W-:-:S06]  /*2eb0*/  UIMAD UR7, UR55, -0xa0, UR52 ;  /* 0xffffff60370778a4 */ /* 0x000fcc000f8e0234 */
[----:B------:R-:W-:Y:S01]  /*2ec0*/  IMAD.U32 R5, RZ, RZ, UR7 ;  /* 0x00000007ff057e24 */ /* 0x000fe2000f8e00ff */
[----:B------:R-:W-:-:S04]  /*2ed0*/  UIMAD.WIDE.U32 UR6, UR36, UR6, URZ ;  /* 0x00000006240672a5 */ /* 0x000fc8000f8e003f */
[----:B------:R-:W-:Y:S01]  /*2ee0*/  IADD3 R10, -R16, 0xa0, R5 ;  /* 0x000000a0100a7810 */ /* 0x000fe20007ffe105 */
[----:B------:R-:W-:-:S03]  /*2ef0*/  @UP0 USHF.R.U32.HI UR10, URZ, UR11, UR7 ;  /* 0x0000000b3f0a0299 */ /* 0x000fc60008011607 */
[----:B0-----:R-:W-:Y:S01]  /*2f00*/  VIADDMNMX R3, R3, R13, R10, PT ;  /* 0x0000000d03037246 */ /* 0x001fe2000380010a */
[----:B------:R-:W-:-:S03]  /*2f10*/  UIADD3 UR6, UR10, UR52, -UR53 ;  /* 0x000000340a067290 */ /* 0x000fc6000fffe835 */
[C---:B------:R-:W-:Y:S01]  /*2f20*/  ISETP.GT.AND P3, PT, R3.reuse, RZ, PT ;  /* 0x000000ff0300720c */ /* 0x040fe20003f64270 */
[----:B------:R-:W-:Y:S01]  /*2f30*/  UIMAD.WIDE UR6, UR6, 0x66666667, URZ ;  /* 0x66666667060678a5 */ /* 0x000fe2000f8e023f */
[C---:B------:R-:W-:Y:S02]  /*2f40*/  ISETP.GT.AND P4, PT, R3.reuse, 0x1, PT ;  /* 0x000000010300780c */ /* 0x040fe40003f84270 */
[----:B------:R-:W-:Y:S01]  /*2f50*/  ISETP.GT.AND P5, PT, R3, 0x8, PT ;  /* 0x000000080300780c */ /* 0x000fe20003fa4270 */
[----:B------:R-:W-:-:S04]  /*2f60*/  USHF.R.U32.HI UR6, URZ, 0x1f, UR7 ;  /* 0x0000001f3f067899 */ /* 0x000fc80008011607 */
[----:B------:R-:W-:-:S04]  /*2f70*/  ULEA.HI.SX32 UR6, UR7, UR6, 0x1a ;  /* 0x0000000607067291 */ /* 0x000fc8000f8fd23f */
[----:B------:R-:W-:-:S04]  /*2f80*/  UISETP.LT.AND UP1, UPT, UR39, UR6, UPT ;  /* 0x000000062700728c */ /* 0x000fc8000bf21270 */
[----:B------:R-:W-:-:S04]  /*2f90*/  USEL UR55, UR39, UR6, !UP1 ;  /* 0x0000000627377287 */ /* 0x000fc8000c800000 */
[----:B------:R-:W-:Y:S01]  /*2fa0*/  UISETP.GE.AND UP1, UPT, UR58, UR55, UPT ;  /* 0x000000373a00728c */ /* 0x000fe2000bf26270 */
        /* <DEDUP_REMOVED lines=121> */
[----:B------:R-:W-:-:S02]  /*3740*/  FSEL R60, R24, -INF , P4 ;  /* 0xff800000183c7808 */ /* 0x000fc40002000000 */
        /* <DEDUP_REMOVED lines=18> */
[----:B------:R-:W-:Y:S02]  /*3870*/  FSEL R20, R37, -INF , P3 ;  /* 0xff80000025147808 */ /* 0x000fe40001800000 */
[----:B------:R-:W-:Y:S01]  /*3880*/  FMNMX.FTZ R3, R36, R3, !PT ;  /* 0x0000000324037209 */ /* 0x000fe20007810000 */
[----:B------:R-:W0:Y:S03]  /*3890*/  SHFL.IDX PT, R37, R9, 0x1, 0x1c1f ;  /* 0x003c1f0009257f89 */ /* 0x000e2600000e0000 */
[----:B------:R-:W-:-:S05]  /*38a0*/  FMNMX.FTZ R5, R20, R3, !PT ;  /* 0x0000000314057209 */ /* 0x000fca0007810000 */
[----:B------:R-:W1:Y:S01]  /*38b0*/  SHFL.BFLY PT, R0, R5, 0x2, 0x1f ;  /* 0x0c401f0005007f89 */ /* 0x000e6200000e0000 */
[----:B0-----:R-:W-:-:S04]  /*38c0*/  VIADDMNMX R37, R37, R13, R10, PT ;  /* 0x0000000d25257246 */ /* 0x001fc8000380010a */
[C---:B------:R-:W-:Y:S02]  /*38d0*/  ISETP.GT.AND P4, PT, R37.reuse, 0x1, PT ;  /* 0x000000012500780c */ /* 0x040fe40003f84270 */
[----:B------:R-:W-:Y:S02]  /*38e0*/  ISETP.GT.AND P5, PT, R37, 0x8, PT ;  /* 0x000000082500780c */ /* 0x000fe40003fa4270 */
[----:B-1----:R-:W-:Y:S02]  /*38f0*/  FMNMX.FTZ R7, R5, R0, !PT ;  /* 0x0000000005077209 */ /* 0x002fe40007810000 */
        /* <DEDUP_REMOVED lines=12> */
[----:B------:R-:W-:Y:S02]  /*39c0*/  ISETP.GT.AND P4, PT, R37, 0x31, PT ;  /* 0x000000312500780c */ /* 0x000fe40003f84270 */
[C---:B------:R-:W-:Y:S01]  /*39d0*/  FSETP.NEU.FTZ.AND P3, PT, R0.reuse, -INF , PT ;  /* 0xff8000000000780b */ /* 0x040fe20003f7d000 */
[----:B------:R-:W-:-:S01]  /*39e0*/  FFMA.FTZ R11, R0, R11, -8 ;  /* 0xc1000000000b7423 */ /* 0x000fc2000001000b */
[----:B------:R-:W-:Y:S02]  /*39f0*/  FSEL R83, R83, -INF , P4 ;  /* 0xff80000053537808 */ /* 0x000fe40002000000 */
[----:B------:R-:W-:-:S02]  /*3a00*/  ISETP.GT.AND P4, PT, R37, 0x39, PT ;  /* 0x000000392500780c */ /* 0x000fc40003f84270 */
[----:B------:R-:W-:Y:S02]  /*3a10*/  FSEL R11, R11, RZ, P3 ;  /* 0x000000ff0b0b7208 */ /* 0x000fe40001800000 */
[----:B------:R-:W-:Y:S02]  /*3a20*/  ISETP.GT.AND P3, PT, R37, RZ, PT ;  /* 0x000000ff2500720c */ /* 0x000fe40003f64270 */
[----:B------:R-:W-:Y:S01]  /*3a30*/  FSEL R87, R87, -INF , P4 ;  /* 0xff80000057577808 */ /* 0x000fe20002000000 */
[----:B------:R-:W-:-:S01]  /*3a40*/  FFMA.FTZ R5, R114, UR42, -R11 ;  /* 0x0000002a72057c23 */ /* 0x000fc2000801080b */
[----:B------:R-:W-:Y:S01]  /*3a50*/  FSEL R90, R90, -INF , P3 ;  /* 0xff8000005a5a7808 */ /* 0x000fe20001800000 */
[----:B------:R-:W-:-:S01]  /*3a60*/  FFMA.FTZ R53, R108, UR42, -R11 ;  /* 0x0000002a6c357c23 */ /* 0x000fc2000801080b */
[----:B------:R-:W-:Y:S01]  /*3a70*/  ISETP.GT.AND P3, PT, R37, 0x9, PT ;  /* 0x000000092500780c */ /* 0x000fe20003f64270 */
[----:B------:R-:W-:-:S01]  /*3a80*/  FFMA.FTZ R57, R106, UR42, -R11 ;  /* 0x0000002a6a397c23 */ /* 0x000fc2000801080b */
[----:B------:R-:W-:Y:S01]  /*3a90*/  FMNMX.FTZ R13, R90, R91, !PT ;  /* 0x0000005b5a0d7209 */ /* 0x000fe20007810000 */
[----:B------:R-:W-:-:S01]  /*3aa0*/  FFMA.FTZ R65, R100, UR42, -R11 ;  /* 0x0000002a64417c23 */ /* 0x000fc2000801080b */
[----:B------:R-:W-:Y:S01]  /*3ab0*/  FSEL R95, R95, -INF , P3 ;  /* 0xff8000005f5f7808 */ /* 0x000fe20001800000 */
[----:B------:R-:W-:-:S01]  /*3ac0*/  FFMA.FTZ R69, R92, UR42, -R11 ;  /* 0x0000002a5c457c23 */ /* 0x000fc2000801080b */
[----:B------:R-:W-:Y:S01]  /*3ad0*/  FMNMX.FTZ R114, R94, R13, !PT ;  /* 0x0000000d5e727209 */ /* 0x000fe20007810000 */
        /* <DEDUP_REMOVED lines=36> */
[----:B------:R-:W-:Y:S01]  /*3d20*/  MUFU.EX2 R3, R3 ;  /* 0x0000000300037308 */ /* 0x000fe20000000800 */
[----:B------:R-:W-:-:S02]  /*3d30*/  FMNMX.FTZ R25, R79, R114, !PT ;  /* 0x000000724f197209 */ /* 0x000fc40007810000 */
[----:B------:R-:W-:Y:S02]  /*3d40*/  CS2R R110, SRZ ;  /* 0x00000000006e7805 */ /* 0x000fe4000001ff00 */
[----:B------:R-:W-:Y:S02]  /*3d50*/  ISETP.GT.AND P3, PT, R37, 0x38, PT ;  /* 0x000000382500780c */ /* 0x000fe40003f64270 */
[----:B------:R-:W-:Y:S02]  /*3d60*/  CS2R R112, SRZ ;  /* 0x0000000000707805 */ /* 0x000fe4000001ff00 */
[----:B------:R-:W-:Y:S02]  /*3d70*/  FMNMX.FTZ R108, R82, R25, !PT ;  /* 0x00000019526c7209 */ /* 0x000fe40007810000 */
[----:B------:R-:W-:Y:S02]  /*3d80*/  CS2R R114, SRZ ;  /* 0x0000000000727805 */ /* 0x000fe4000001ff00 */
[----:B------:R-:W-:Y:S01]  /*3d90*/  FSEL R86, R86, -INF , P3 ;  /* 0xff80000056567808 */ /* 0x000fe20001800000 */
[----:B------:R0:W-:Y:S01]  /*3da0*/  MUFU.EX2 R25, R53 ;  /* 0x0000003500197308 */ /* 0x0001e20000000800 */
[----:B------:R-:W-:-:S02]  /*3db0*/  FMNMX.FTZ R45, R83, R108, !PT ;  /* 0x0000006c532d7209 */ /* 0x000fc40007810000 */
[----:B------:R-:W-:Y:S02]  /*3dc0*/  CS2R R108, SRZ ;  /* 0x00000000006c7805 */ /* 0x000fe4000001ff00 */
[C---:B------:R-:W-:Y:S02]  /*3dd0*/  ISETP.GT.AND P3, PT, R37.reuse, 0x40, PT ;  /* 0x000000402500780c */ /* 0x040fe40003f64270 */
[----:B------:R-:W-:Y:S02]  /*3de0*/  CS2R R116, SRZ ;  /* 0x0000000000747805 */ /* 0x000fe4000001ff00 */
[----:B------:R-:W-:Y:S01]  /*3df0*/  FMNMX.FTZ R106, R86, R45, !PT ;  /* 0x0000002d566a7209 */ /* 0x000fe20007810000 */
[----:B------:R-:W-:Y:S01]  /*3e00*/  FFMA.FTZ R45, R104, UR42, -R11 ;  /* 0x0000002a682d7c23 */ /* 0x000fe2000801080b */
[----:B------:R-:W-:Y:S01]  /*3e10*/  ISETP.GT.AND P4, PT, R37, 0x41, PT ;  /* 0x000000412500780c */ /* 0x000fe20003f84270 */
[----:B------:R-:W1:Y:S01]  /*3e20*/  MUFU.EX2 R6, R6 ;  /* 0x0000000600067308 */ /* 0x000e620000000800 */
[----:B------:R-:W-:-:S02]  /*3e30*/  FSEL R49, R58, -INF , P3 ;  /* 0xff8000003a317808 */ /* 0x000fc40001800000 */
[----:B------:R-:W-:Y:S02]  /*3e40*/  CS2R R104, SRZ ;  /* 0x0000000000687805 */ /* 0x000fe4000001ff00 */
[----:B------:R-:W-:Y:S02]  /*3e50*/  FMNMX.FTZ R106, R87, R106, !PT ;  /* 0x0000006a576a7209 */ /* 0x000fe40007810000 */
[----:B------:R-:W-:Y:S02]  /*3e60*/  CS2R R118, SRZ ;  /* 0x0000000000767805 */ /* 0x000fe4000001ff00 */
[----:B------:R-:W-:Y:S02]  /*3e70*/  ISETP.GT.AND P3, PT, R37, 0x48, PT ;  /* 0x000000482500780c */ /* 0x000fe40003f64270 */
[----:B------:R-:W-:Y:S01]  /*3e80*/  FSEL R59, R59, -INF , P4 ;  /* 0xff8000003b3b7808 */ /* 0x000fe20002000000 */
[----:B------:R2:W-:Y:S01]  /*3e90*/  MUFU.EX2 R58, R57 ;  /* 0x00000039003a7308 */ /* 0x0005e20000000800 */
[----:B------:R-:W-:-:S02]  /*3ea0*/  FMNMX.FTZ R106, R49, R106, !PT ;  /* 0x0000006a316a7209 */ /* 0x000fc40007810000 */
[----:B------:R-:W-:Y:S02]  /*3eb0*/  ISETP.GT.AND P4, PT, R37, 0x49, PT ;  /* 0x000000492500780c */ /* 0x000fe40003f84270 */
[----:B------:R-:W-:Y:S02]  /*3ec0*/  FSEL R62, R62, -INF , P3 ;  /* 0xff8000003e3e7808 */ /* 0x000fe40001800000 */
[----:B0-----:R-:W-:Y:S01]  /*3ed0*/  FMNMX.FTZ R53, R59, R106, !PT ;  /* 0x0000006a3b357209 */ /* 0x001fe20007810000 */
[----:B------:R-:W-:Y:S01]  /*3ee0*/  MUFU.EX2 R5, R5 ;  /* 0x0000000500057308 */ /* 0x000fe20000000800 */
[----:B------:R-:W-:Y:S02]  /*3ef0*/  ISETP.GT.AND P3, PT, R37, 0x50, PT ;  /* 0x000000502500780c */ /* 0x000fe40003f64270 */
[----:B------:R-:W-:Y:S02]  /*3f00*/  CS2R R106, SRZ ;  /* 0x00000000006a7805 */ /* 0x000fe4000001ff00 */
[----:B------:R-:W-:-:S02]  /*3f10*/  FSEL R63, R63, -INF , P4 ;  /* 0xff8000003f3f7808 */ /* 0x000fc40002000000 */
[----:B------:R-:W-:Y:S01]  /*3f20*/  FMNMX.FTZ R100, R62, R53, !PT ;  /* 0x000000353e647209 */ /* 0x000fe20007810000 */
[----:B------:R-:W-:-:S01]  /*3f30*/  FFMA.FTZ R53, R96, UR42, -R11 ;  /* 0x0000002a60357c23 */ /* 0x000fc2000801080b */
[----:B------:R-:W-:Y:S01]  /*3f40*/  ISETP.GT.AND P4, PT, R37, 0x51, PT ;  /* 0x000000512500780c */ /* 0x000fe20003f84270 */
[----:B------:R-:W0:Y:S01]  /*3f50*/  MUFU.EX2 R8, R8 ;  /* 0x0000000800087308 */ /* 0x000e220000000800 */
[----:B--2---:R-:W-:Y:S02]  /*3f60*/  FSEL R57, R66, -INF , P3 ;  /* 0xff80000042397808 */ /* 0x004fe40001800000 */
[----:B------:R-:W-:Y:S02]  /*3f70*/  CS2R R96, SRZ ;  /* 0x0000000000607805 */ /* 0x000fe4000001ff00 */
[----:B------:R-:W-:Y:S02]  /*3f80*/  FMNMX.FTZ R100, R63, R100, !PT ;  /* 0x000000643f647209 */ /* 0x000fe40007810000 */
[----:B------:R-:W-:-:S02]  /*3f90*/  ISETP.GT.AND P3, PT, R37, 0x58, PT ;  /* 0x000000582500780c */ /* 0x000fc40003f64270 */
[----:B------:R-:W-:Y:S01]  /*3fa0*/  FSEL R67, R67, -INF , P4 ;  /* 0xff80000043437808 */ /* 0x000fe20002000000 */
[----:B------:R2:W-:Y:S01]  /*3fb0*/  MUFU.EX2 R66, R65 ;  /* 0x0000004100427308 */ /* 0x0005e20000000800 */
[----:B------:R-:W-:Y:S02]  /*3fc0*/  FMNMX.FTZ R100, R57, R100, !PT ;  /* 0x0000006439647209 */ /* 0x000fe40007810000 */
[----:B------:R-:W-:Y:S02]  /*3fd0*/  ISETP.GT.AND P4, PT, R37, 0x59, PT ;  /* 0x000000592500780c */ /* 0x000fe40003f84270 */
[----:B------:R-:W-:Y:S02]  /*3fe0*/  FSEL R70, R70, -INF , P3 ;  /* 0xff80000046467808 */ /* 0x000fe40001800000 */
[----:B------:R-:W-:Y:S01]  /*3ff0*/  FMNMX.FTZ R61, R67, R100, !PT ;  /* 0x00000064433d7209 */ /* 0x000fe20007810000 */
[----:B------:R-:W-:Y:S01]  /*4000*/  MUFU.EX2 R7, R7 ;  /* 0x0000000700077308 */ /* 0x000fe20000000800 */
[----:B------:R-:W-:-:S02]  /*4010*/  FSEL R71, R71, -INF , P4 ;  /* 0xff80000047477808 */ /* 0x000fc40002000000 */
[----:B------:R-:W-:Y:S02]  /*4020*/  CS2R R100, SRZ ;  /* 0x0000000000647805 */ /* 0x000fe4000001ff00 */
[C---:B------:R-:W-:Y:S02]  /*4030*/  ISETP.GT.AND P3, PT, R37.reuse, 0x60, PT ;  /* 0x000000602500780c */ /* 0x040fe40003f64270 */
[----:B------:R-:W-:Y:S02]  /*4040*/  FMNMX.FTZ R92, R70, R61, !PT ;  /* 0x0000003d465c7209 */ /* 0x000fe40007810000 */
[----:B------:R-:W-:Y:S01]  /*4050*/  ISETP.GT.AND P4, PT, R37, 0x61, PT ;  /* 0x000000612500780c */ /* 0x000fe20003f84270 */
[----:B------:R-:W-:Y:S01]  /*4060*/  MUFU.EX2 R10, R10 ;  /* 0x0000000a000a7308 */ /* 0x000fe20000000800 */
[----:B------:R-:W-:Y:S02]  /*4070*/  FSEL R61, R42, -INF , P3 ;  /* 0xff8000002a3d7808 */ /* 0x000fe40001800000 */
[----:B------:R-:W-:-:S02]  /*4080*/  FMNMX.FTZ R92, R71, R92, !PT ;  /* 0x0000005c475c7209 */ /* 0x000fc40007810000 */
[----:B------:R-:W-:Y:S02]  /*4090*/  ISETP.GT.AND P3, PT, R37, 0x68, PT ;  /* 0x000000682500780c */ /* 0x000fe40003f64270 */
[----:B------:R-:W-:Y:S01]  /*40a0*/  FSEL R43, R43, -INF , P4 ;  /* 0xff8000002b2b7808 */ /* 0x000fe20002000000 */
[----:B------:R3:W-:Y:S01]  /*40b0*/  MUFU.EX2 R42, R69 ;  /* 0x00000045002a7308 */ /* 0x0007e20000000800 */
[----:B------:R-:W-:Y:S02]  /*40c0*/  FMNMX.FTZ R92, R61, R92, !PT ;  /* 0x0000005c3d5c7209 */ /* 0x000fe40007810000 */
[----:B------:R-:W-:Y:S02]  /*40d0*/  ISETP.GT.AND P4, PT, R37, 0x69, PT ;  /* 0x000000692500780c */ /* 0x000fe40003f84270 */
[----:B--2---:R-:W-:Y:S02]  /*40e0*/  FSEL R65, R46, -INF , P3 ;  /* 0xff8000002e417808 */ /* 0x004fe40001800000 */
[----:B------:R-:W-:Y:S01]  /*40f0*/  FMNMX.FTZ R92, R43, R92, !PT ;  /* 0x0000005c2b5c7209 */ /* 0x000fe20007810000 */
[----:B------:R1:W-:Y:S01]  /*4100*/  MUFU.EX2 R46, R88 ;  /* 0x00000058002e7308 */ /* 0x0003e20000000800 */
[----:B------:R-:W-:-:S02]  /*4110*/  ISETP.GT.AND P3, PT, R37, 0x70, PT ;  /* 0x000000702500780c */ /* 0x000fc40003f64270 */
[----:B------:R-:W-:Y:S02]  /*4120*/  FSEL R47, R47, -INF , P4 ;  /* 0xff8000002f2f7808 */ /* 0x000fe40002000000 */
[----:B------:R-:W-:Y:S02]  /*4130*/  FMNMX.FTZ R92, R65, R92, !PT ;  /* 0x0000005c415c7209 */ /* 0x000fe40007810000 */
[----:B------:R-:W-:Y:S01]  /*4140*/  ISETP.GT.AND P4, PT, R37, 0x71, PT ;  /* 0x000000712500780c */ /* 0x000fe20003f84270 */
[----:B------:R-:W-:Y:S01]  /*4150*/  MUFU.EX2 R9, R9 ;  /* 0x0000000900097308 */ /* 0x000fe20000000800 */
[----:B---3--:R-:W-:Y:S01]  /*4160*/  FSEL R69, R50, -INF , P3 ;  /* 0xff80000032457808 */ /* 0x008fe20001800000 */
[--C-:B------:R-:W-:Y:S01]  /*4170*/  FFMA.FTZ R50, R80, UR42, -R11.reuse ;  /* 0x0000002a50327c23 */ /* 0x100fe2000801080b */
[----:B------:R-:W-:Y:S01]  /*4180*/  FMNMX.FTZ R92, R47, R92, !PT ;  /* 0x0000005c2f5c7209 */ /* 0x000fe20007810000 */
[----:B------:R-:W-:Y:S01]  /*4190*/  FFMA.FTZ R80, R68, UR42, -R11 ;  /* 0x0000002a44507c23 */ /* 0x000fe2000801080b */
[----:B------:R-:W-:Y:S01]  /*41a0*/  ISETP.GT.AND P3, PT, R37, 0x78, PT ;  /* 0x000000782500780c */ /* 0x000fe20003f64270 */
[----:B-1----:R-:W-:Y:S01]  /*41b0*/  FADD.FTZ R88, R3, R6 ;  /* 0x0000000603587221 */ /* 0x002fe20000010000 */
[----:B------:R-:W-:Y:S01]  /*41c0*/  FSEL R51, R51, -INF , P4 ;  /* 0xff80000033337808 */ /* 0x000fe20002000000 */
[----:B------:R-:W1:Y:S01]  /*41d0*/  MUFU.EX2 R76, R76 ;  /* 0x0000004c004c7308 */ /* 0x000e620000000800 */
[----:B------:R-:W-:-:S02]  /*41e0*/  FMNMX.FTZ R92, R69, R92, !PT ;  /* 0x0000005c455c7209 */ /* 0x000fc40007810000 */
[----:B------:R-:W-:Y:S02]  /*41f0*/  ISETP.GT.AND P4, PT, R37, 0x79, PT ;  /* 0x000000792500780c */ /* 0x000fe40003f84270 */
[----:B------:R-:W-:Y:S02]  /*4200*/  FSEL R54, R54, -INF , P3 ;  /* 0xff80000036367808 */ /* 0x000fe40001800000 */
[----:B------:R-:W-:Y:S01]  /*4210*/  FMNMX.FTZ R81, R51, R92, !PT ;  /* 0x0000005c33517209 */ /* 0x000fe20007810000 */
[----:B------:R-:W-:Y:S01]  /*4220*/  MUFU.EX2 R13, R126 ;  /* 0x0000007e000d7308 */ /* 0x000fe20000000800 */
[----:B------:R-:W-:Y:S01]  /*4230*/  FSEL R77, R55, -INF , P4 ;  /* 0xff800000374d7808 */ /* 0x000fe20002000000 */
[----:B------:R-:W-:Y:S01]  /*4240*/  FFMA.FTZ R55, R72, UR42, -R11 ;  /* 0x0000002a48377c23 */ /* 0x000fe2000801080b */
[----:B------:R-:W-:Y:S02]  /*4250*/  ISETP.GT.AND P3, PT, R37, 0x80, PT ;  /* 0x000000802500780c */ /* 0x000fe40003f64270 */
[----:B------:R-:W-:-:S02]  /*4260*/  FMNMX.FTZ R72, R54, R81, !PT ;  /* 0x0000005136487209 */ /* 0x000fc40007810000 */
[----:B------:R-:W-:Y:S01]  /*4270*/  ISETP.GT.AND P4, PT, R37, 0x81, PT ;  /* 0x000000812500780c */ /* 0x000fe20003f84270 */
[----:B------:R-:W-:Y:S01]  /*4280*/  MUFU.EX2 R74, R128 ;  /* 0x00000080004a7308 */ /* 0x000fe20000000800 */
[----:B------:R-:W-:Y:S02]  /*4290*/  FSEL R26, R26, -INF , P3 ;  /* 0xff8000001a1a7808 */ /* 0x000fe40001800000 */
[----:B------:R-:W-:Y:S02]  /*42a0*/  FMNMX.FTZ R81, R77, R72, !PT ;  /* 0x000000484d517209 */ /* 0x000fe40007810000 */
[----:B------:R-:W-:Y:S02]  /*42b0*/  ISETP.GT.AND P3, PT, R37, 0x88, PT ;  /* 0x000000882500780c */ /* 0x000fe40003f64270 */
[----:B------:R-:W-:Y:S01]  /*42c0*/  FSEL R27, R27, -INF , P4 ;  /* 0xff8000001b1b7808 */ /* 0x000fe20002000000 */
[----:B------:R-:W-:Y:S01]  /*42d0*/  MUFU.EX2 R15, R15 ;  /* 0x0000000f000f7308 */ /* 0x000fe20000000800 */
[----:B------:R-:W-:-:S02]  /*42e0*/  FMNMX.FTZ R72, R26, R81, !PT ;  /* 0x000000511a487209 */ /* 0x000fc40007810000 */
[----:B------:R-:W-:Y:S02]  /*42f0*/  ISETP.GT.AND P4, PT, R37, 0x89, PT ;  /* 0x000000892500780c */ /* 0x000fe40003f84270 */
[----:B------:R-:W-:Y:S02]  /*4300*/  FSEL R68, R30, -INF , P3 ;  /* 0xff8000001e447808 */ /* 0x000fe40001800000 */
[----:B------:R-:W-:Y:S01]  /*4310*/  FMNMX.FTZ R81, R27, R72, !PT ;  /* 0x000000481b517209 */ /* 0x000fe20007810000 */
[----:B------:R2:W-:Y:S01]  /*4320*/  MUFU.EX2 R30, R80 ;  /* 0x00000050001e7308 */ /* 0x0005e20000000800 */
[----:B------:R-:W-:Y:S02]  /*4330*/  ISETP.GT.AND P3, PT, R37, 0x90, PT ;  /* 0x000000902500780c */ /* 0x000fe40003f64270 */
[----:B------:R-:W-:Y:S02]  /*4340*/  FSEL R31, R31, -INF , P4 ;  /* 0xff8000001f1f7808 */ /* 0x000fe40002000000 */
[----:B------:R-:W-:-:S02]  /*4350*/  FMNMX.FTZ R72, R68, R81, !PT ;  /* 0x0000005144487209 */ /* 0x000fc40007810000 */
[----:B------:R-:W-:Y:S01]  /*4360*/  ISETP.GT.AND P4, PT, R37, 0x91, PT ;  /* 0x000000912500780c */ /* 0x000fe20003f84270 */
[----:B------:R-:W-:Y:S01]  /*4370*/  MUFU.EX2 R81, R84 ;  /* 0x0000005400517308 */ /* 0x000fe20000000800 */
[----:B------:R-:W-:Y:S01]  /*4380*/  FSEL R56, R34, -INF , P3 ;  /* 0xff80000022387808 */ /* 0x000fe20001800000 */
[--C-:B------:R-:W-:Y:S01]  /*4390*/  FFMA.FTZ R34, R40, UR42, -R11.reuse ;  /* 0x0000002a28227c23 */ /* 0x100fe2000801080b */
[----:B------:R-:W-:Y:S02]  /*43a0*/  FMNMX.FTZ R85, R31, R72, !PT ;  /* 0x000000481f557209 */ /* 0x000fe40007810000 */
[----:B------:R-:W-:Y:S02]  /*43b0*/  ISETP.GT.AND P3, PT, R37, 0x98, PT ;  /* 0x000000982500780c */ /* 0x000fe40003f64270 */
[----:B------:R-:W-:Y:S01]  /*43c0*/  FSEL R72, R35, -INF , P4 ;  /* 0xff80000023487808 */ /* 0x000fe20002000000 */
[--C-:B------:R-:W-:Y:S01]  /*43d0*/  FFMA.FTZ R35, R41, UR42, -R11.reuse ;  /* 0x0000002a29237c23 */ /* 0x100fe2000801080b */
[----:B------:R-:W-:Y:S01]  /*43e0*/  FMNMX.FTZ R85, R56, R85, !PT ;  /* 0x0000005538557209 */ /* 0x000fe20007810000 */
[--C-:B------:R-:W-:Y:S01]  /*43f0*/  FFMA.FTZ R41, R52, UR42, -R11.reuse ;  /* 0x0000002a34297c23 */ /* 0x100fe2000801080b */
[----:B------:R-:W-:Y:S01]  /*4400*/  ISETP.GT.AND P4, PT, R37, 0x99, PT ;  /* 0x000000992500780c */ /* 0x000fe20003f84270 */
[--C-:B------:R-:W-:Y:S01]  /*4410*/  FFMA.FTZ R37, R44, UR42, -R11.reuse ;  /* 0x0000002a2c257c23 */ /* 0x100fe2000801080b */
[----:B------:R-:W-:Y:S01]  /*4420*/  FSEL R40, R38, -INF , P3 ;  /* 0xff80000026287808 */ /* 0x000fe20001800000 */
[--C-:B------:R-:W-:Y:S01]  /*4430*/  FFMA.FTZ R38, R14, UR42, -R11.reuse ;  /* 0x0000002a0e267c23 */ /* 0x100fe2000801080b */
[----:B------:R-:W-:Y:S01]  /*4440*/  FMNMX.FTZ R85, R72, R85, !PT ;  /* 0x0000005548557209 */ /* 0x000fe20007810000 */
[--C-:B------:R-:W-:Y:S01]  /*4450*/  FFMA.FTZ R14, R64, UR42, -R11.reuse ;  /* 0x0000002a400e7c23 */ /* 0x100fe2000801080b */
[----:B--2---:R-:W-:Y:S01]  /*4460*/  FSEL R80, R39, -INF , P4 ;  /* 0xff80000027507808 */ /* 0x004fe20002000000 */
[--C-:B------:R-:W-:Y:S01]  /*4470*/  FFMA.FTZ R39, R48, UR42, -R11.reuse ;  /* 0x0000002a30277c23 */ /* 0x100fe2000801080b */
[----:B------:R-:W-:Y:S01]  /*4480*/  FMNMX.FTZ R85, R40, R85, !PT ;  /* 0x0000005528557209 */ /* 0x000fe20007810000 */
[----:B------:R-:W-:Y:S01]  /*4490*/  FFMA.FTZ R48, R60, UR42, -R11 ;  /* 0x0000002a3c307c23 */ /* 0x000fe2000801080b */
[----:B------:R-:W2:Y:S01]  /*44a0*/  MUFU.EX2 R78, R78 ;  /* 0x0000004e004e7308 */ /* 0x000ea20000000800 */
[----:B0-----:R-:W-:-:S02]  /*44b0*/  F2FP.SATFINITE.E4M3.F32.PACK_AB_MERGE_C R216, R8, R5, RZ ;  /* 0x0000000508d8723e */ /* 0x001fc400048070ff */
[----:B------:R-:W-:Y:S02]  /*44c0*/  FMNMX.FTZ R85, R80, R85, !PT ;  /* 0x0000005550557209 */ /* 0x000fe40007810000 */
[----:B-1----:R-:W-:Y:S02]  /*44d0*/  F2FP.SATFINITE.E4M3.F32.PACK_AB_MERGE_C R218, R76, R9, RZ ;  /* 0x000000094cda723e */ /* 0x002fe400048070ff */
[----:B------:R-:W-:Y:S01]  /*44e0*/  F2FP.SATFINITE.E4M3.F32.PACK_AB_MERGE_C R216, R6, R3, R216 ;  /* 0x0000000306d8723e */ /* 0x000fe200048070d8 */
[----:B------:R-:W0:Y:S01]  /*44f0*/  SHFL.BFLY PT, R44, R85, 0x2, 0x1f ;  /* 0x0c401f00552c7f89 */ /* 0x000e2200000e0000 */
[----:B------:R-:W1:Y:S01]  /*4500*/  MUFU.EX2 R45, R45 ;  /* 0x0000002d002d7308 */ /* 0x000e620000000800 */
[----:B------:R-:W-:-:S07]  /*4510*/  F2FP.SATFINITE.E4M3.F32.PACK_AB_MERGE_C R218, R10, R7, R218 ;  /* 0x000000070ada723e */ /* 0x000fce00048070da */
[----:B------:R-:W-:Y:S01]  /*4520*/  MUFU.EX2 R53, R53 ;  /* 0x0000003500357308 */ /* 0x000fe20000000800 */
[----:B--2---:R-:W-:-:S04]  /*4530*/  F2FP.SATFINITE.E4M3.F32.PACK_AB_MERGE_C R212, R78, R15, RZ ;  /* 0x0000000f4ed4723e */ /* 0x004fc800048070ff */
[----:B------:R-:W-:-:S03]  /*4540*/  F2FP.SATFINITE.E4M3.F32.PACK_AB_MERGE_C R212, R74, R13, R212 ;  /* 0x0000000d4ad4723e */ /* 0x000fc600048070d4 */
[----:B------:R-:W2:Y:S01]  /*4550*/  MUFU.EX2 R73, R73 ;  /* 0x0000004900497308 */ /* 0x000ea20000000800 */
[----:B-1----:R-:W-:-:S04]  /*4560*/  F2FP.SATFINITE.E4M3.F32.PACK_AB_MERGE_C R214, R66, R45, RZ ;  /* 0x0000002d42d6723e */ /* 0x002fc800048070ff */
[----:B------:R-:W-:Y:S02]  /*4570*/  F2FP.SATFINITE.E4M3.F32.PACK_AB_MERGE_C R214, R58, R25, R214 ;  /* 0x000000193ad6723e */ /* 0x000fe400048070d6 */
[----:B0-----:R-:W-:Y:S01]  /*4580*/  FMNMX.FTZ R52, R85, R44, !PT ;  /* 0x0000002c55347209 */ /* 0x001fe20007810000 */
[--C-:B------:R-:W-:Y:S01]  /*4590*/  FFMA.FTZ R85, R24, UR42, -R11.reuse ;  /* 0x0000002a18557c23 */ /* 0x100fe2000801080b */
[----:B------:R0:W-:Y:S01]  /*45a0*/  MUFU.EX2 R44, R4 ;  /* 0x00000004002c7308 */ /* 0x0001e20000000800 */
[----:B------:R-:W-:-:S01]  /*45b0*/  FFMA.FTZ R24, R28, UR42, -R11 ;  /* 0x0000002a1c187c23 */ /* 0x000fc2000801080b */
[--C-:B------:R-:W-:Y:S01]  /*45c0*/  FFMA.FTZ R28, R36, UR42, -R11.reuse ;  /* 0x0000002a241c7c23 */ /* 0x100fe2000801080b */
[----:B------:R-:W0:Y:S01]  /*45d0*/  SHFL.BFLY PT, R93, R52, 0x1, 0x1f ;  /* 0x0c201f00345d7f89 */ /* 0x000e2200000e0000 */
[----:B------:R-:W-:-:S04]  /*45e0*/  FFMA.FTZ R11, R20, UR42, -R11 ;  /* 0x0000002a140b7c23 */ /* 0x000fc8000801080b */
[----:B------:R-:W-:Y:S01]  /*45f0*/  MUFU.EX2 R50, R50 ;  /* 0x0000003200327308 */ /* 0x000fe20000000800 */
[----:B--2---:R-:W-:-:S04]  /*4600*/  F2FP.SATFINITE.E4M3.F32.PACK_AB_MERGE_C R208, R73, R46, RZ ;  /* 0x0000002e49d0723e */ /* 0x004fc800048070ff */
[----:B------:R-:W-:-:S03]  /*4610*/  F2FP.SATFINITE.E4M3.F32.PACK_AB_MERGE_C R208, R42, R53, R208 ;  /* 0x000000352ad0723e */ /* 0x000fc600048070d0 */
[----:B------:R-:W-:Y:S08]  /*4620*/  MUFU.EX2 R55, R55 ;  /* 0x0000003700377308 */ /* 0x000ff00000000800 */
[----:B------:R-:W-:Y:S01]  /*4630*/  MUFU.EX2 R34, R34 ;  /* 0x0000002200227308 */ /* 0x000fe20000000800 */
[----:B0-----:R-:W-:Y:S01]  /*4640*/  FMNMX.FTZ R4, R52, R93, !PT ;  /* 0x0000005d34047209 */ /* 0x001fe20007810000 */
[----:B------:R-:W-:-:S03]  /*4650*/  IMAD.U32 R93, RZ, RZ, UR42 ;  /* 0x0000002aff5d7e24 */ /* 0x000fc6000f8e00ff */
[C---:B------:R-:W-:Y:S01]  /*4660*/  FSETP.NEU.FTZ.AND P3, PT, R4.reuse, -INF , PT ;  /* 0xff8000000400780b */ /* 0x040fe20003f7d000 */
[----:B------:R-:W-:-:S02]  /*4670*/  FFMA.FTZ R32, R4, R93, -8 ;  /* 0xc100000004207423 */ /* 0x000fc4000001005d */
[----:B------:R-:W-:Y:S03]  /*4680*/  MUFU.EX2 R35, R35 ;  /* 0x0000002300237308 */ /* 0x000fe60000000800 */
        /* <DEDUP_REMOVED lines=41> */
[----:B------:R-:W-:Y:S01]  /*4920*/  CS2R R98, SRZ ;  /* 0x0000000000627805 */ /* 0x000fe2000001ff00 */
[----:B------:R1:W-:Y:S08]  /*4930*/  MUFU.EX2 R75, R60 ;  /* 0x0000003c004b7308 */ /* 0x0003f00000000800 */
[----:B------:R-:W-:Y:S01]  /*4940*/  MUFU.EX2 R32, R32 ;  /* 0x0000002000207308 */ /* 0x000fe20000000800 */
[----:B-1----:R-:W-:-:S01]  /*4950*/  FFMA.FTZ R60, R59, UR42, -R64 ;  /* 0x0000002a3b3c7c23 */ /* 0x002fc20008010840 */
[--C-:B------:R-:W-:Y:S01]  /*4960*/  FFMA.FTZ R59, R62, UR42, -R64.reuse ;  /* 0x0000002a3e3b7c23 */ /* 0x100fe20008010840 */
[----:B------:R-:W-:-:S01]  /*4970*/  FFMA.FTZ R62, R67, UR42, -R64 ;  /* 0x0000002a433e7c23 */ /* 0x000fc20008010840 */
[----:B0-----:R-:W-:-:S04]  /*4980*/  F2FP.SATFINITE.E4M3.F32.PACK_AB_MERGE_C R217, R95, R94, RZ ;  /* 0x0000005e5fd9723e */ /* 0x001fc800048070ff */
[----:B------:R-:W0:Y:S01]  /*4990*/  MUFU.EX2 R84, R79 ;  /* 0x0000004f00547308 */ /* 0x000e220000000800 */
[----:B------:R-:W-:-:S07]  /*49a0*/  F2FP.SATFINITE.E4M3.F32.PACK_AB_MERGE_C R217, R91, R20, R217 ;  /* 0x000000145bd9723e */ /* 0x000fce00048070d9 */
[----:B------:R-:W-:Y:S08]  /*49b0*/  MUFU.EX2 R93, R93 ;  /* 0x0000005d005d7308 */ /* 0x000ff00000000800 */
[----:B------:R1:W-:Y:S01]  /*49c0*/  MUFU.EX2 R79, R59 ;  /* 0x0000003b004f7308 */ /* 0x0003e20000000800 */
[----:B0-----:R-:W-:-:S07]  /*49d0*/  F2FP.SATFINITE.E4M3.F32.PACK_AB_MERGE_C R213, R84, R75, RZ ;  /* 0x0000004b54d5723e */ /* 0x001fce00048070ff */
[----:B------:R0:W2:Y:S01]  /*49e0*/  MUFU.EX2 R82, R63 ;  /* 0x0000003f00527308 */ /* 0x0000a20000000800 */
[----:B-1----:R-:W-:-:S07]  /*49f0*/  FADD.FTZ R59, R20, R91 ;  /* 0x0000005b143b7221 */ /* 0x002fce0000010000 */
[----:B------:R-:W1:Y:S01]  /*4a00*/  MUFU.EX2 R102, R102 ;  /* 0x0000006600667308 */ /* 0x000e620000000800 */
[----:B0-----:R-:W-:-:S01]  /*4a10*/  FADD.FTZ R63, R5, R88 ;  /* 0x00000058053f7221 */ /* 0x001fc20000010000 */
[----:B------:R-:W-:Y:S01]  /*4a20*/  FADD.FTZ R88, R94, R59 ;  /* 0x0000003b5e587221 */ /* 0x000fe20000010000 */
[----:B------:R-:W-:Y:S02]  /*4a30*/  @!P0 PRMT R59, RZ, 0x654, R2 ;  /* 0x00000654ff3b8816 */ /* 0x000fe40000000002 */
[----:B------:R-:W-:Y:S01]  /*4a40*/  FADD.FTZ R90, R8, R63 ;  /* 0x0000003f085a7221 */ /* 0x000fe20000010000 */
[----:B------:R-:W-:-:S01]  /*4a50*/  FADD.FTZ R63, R95, R88 ;  /* 0x000000585f3f7221 */ /* 0x000fc20000010000 */
[----:B------:R0:W-:Y:S01]  /*4a60*/  @!P0 SYNCS.ARRIVE.TRANS64.RED.A1T0 RZ, [R59+URZ], RZ ;  /* 0x000000ff3bff89a7 */ /* 0x0001e2000810043f */
[----:B------:R-:W3:Y:S01]  /*4a70*/  MUFU.EX2 R103, R103 ;  /* 0x0000006700677308 */ /* 0x000ee20000000800 */
[----:B------:R-:W-:-:S01]  /*4a80*/  FADD.FTZ R67, R7, R90 ;  /* 0x0000005a07437221 */ /* 0x000fc20000010000 */
[----:B------:R-:W-:Y:S01]  /*4a90*/  FADD.FTZ R88, R32, R63 ;  /* 0x0000003f20587221 */ /* 0x000fe20000010000 */
[----:B--2---:R-:W-:-:S02]  /*4aa0*/  F2FP.SATFINITE.E4M3.F32.PACK_AB_MERGE_C R209, R82, R79, RZ ;  /* 0x0000004f52d1723e */ /* 0x004fc400048070ff */
[----:B------:R-:W-:Y:S01]  /*4ab0*/  CS2R R94, SRZ ;  /* 0x00000000005e7805 */ /* 0x000fe2000001ff00 */
[----:B------:R-:W-:-:S01]  /*4ac0*/  FADD.FTZ R90, R10, R67 ;  /* 0x000000430a5a7221 */ /* 0x000fc20000010000 */
[----:B0-----:R-:W-:Y:S01]  /*4ad0*/  FADD.FTZ R59, R93, R88 ;  /* 0x000000585d3b7221 */ /* 0x001fe20000010000 */
[----:B------:R-:W-:Y:S02]  /*4ae0*/  MUFU.EX2 R21, R21 ;  /* 0x0000001500157308 */ /* 0x000fe40000000800 */
[----:B------:R-:W-:-:S01]  /*4af0*/  FADD.FTZ R63, R9, R90 ;  /* 0x0000005a093f7221 */ /* 0x000fc20000010000 */
[----:B-1----:R-:W-:-:S03]  /*4b00*/  FADD.FTZ R88, R102, R59 ;  /* 0x0000003b66587221 */ /* 0x002fc60000010000 */
[----:B------:R-:W-:Y:S02]  /*4b10*/  FADD.FTZ R90, R76, R63 ;  /* 0x0000003f4c5a7221 */ /* 0x000fe40000010000 */
[----:B------:R-:W0:Y:S01]  /*4b20*/  MUFU.EX2 R36, R36 ;  /* 0x0000002400247308 */ /* 0x000e220000000800 */
[----:B---3--:R-:W-:-:S01]  /*4b30*/  FADD.FTZ R88, R103, R88 ;  /* 0x0000005867587221 */ /* 0x008fc20000010000 */
[----:B------:R-:W-:Y:S01]  /*4b40*/  FADD.FTZ R59, R13, R90 ;  /* 0x0000005a0d3b7221 */ /* 0x000fe20000010000 */
[----:B------:R-:W-:Y:S02]  /*4b50*/  F2FP.SATFINITE.E4M3.F32.PACK_AB_MERGE_C R219, R103, R102, RZ ;  /* 0x0000006667db723e */ /* 0x000fe400048070ff */
[----:B------:R-:W-:Y:S02]  /*4b60*/  CS2R R102, SRZ ;  /* 0x0000000000667805 */ /* 0x000fe4000001ff00 */
[----:B------:R-:W-:Y:S01]  /*4b70*/  F2FP.SATFINITE.E4M3.F32.PACK_AB_MERGE_C R219, R93, R32, R219 ;  /* 0x000000205ddb723e */ /* 0x000fe200048070db */
[----:B------:R-:W1:Y:S01]  /*4b80*/  MUFU.EX2 R29, R29 ;  /* 0x0000001d001d7308 */ /* 0x000e620000000800 */
[----:B------:R-:W-:-:S07]  /*4b90*/  CS2R R92, SRZ ;  /* 0x00000000005c7805 */ /* 0x000fce000001ff00 */
[----:B------:R2:W-:Y:S01]  /*4ba0*/  MUFU.EX2 R2, R61 ;  /* 0x0000003d00027308 */ /* 0x0005e20000000800 */
[----:B0-----:R-:W-:-:S07]  /*4bb0*/  F2FP.SATFINITE.E4M3.F32.PACK_AB_MERGE_C R213, R36, R21, R213 ;  /* 0x0000001524d5723e */ /* 0x001fce00048070d5 */
[----:B------:R-:W0:Y:S01]  /*4bc0*/  MUFU.EX2 R52, R52 ;  /* 0x0000003400347308 */ /* 0x000e220000000800 */
[----:B--2---:R-:W-:-:S01]  /*4bd0*/  FADD.FTZ R61, R21, R88 ;  /* 0x00000058153d7221 */ /* 0x004fc20000010000 */
[----:B------:R-:W-:Y:S01]  /*4be0*/  FADD.FTZ R88, R74, R59 ;  /* 0x0000003b4a587221 */ /* 0x000fe20000010000 */
[----:B------:R-:W-:-:S02]  /*4bf0*/  FFMA.FTZ R59, R26, UR42, -R64 ;  /* 0x0000002a1a3b7c23 */ /* 0x000fc40008010840 */
[----:B------:R-:W-:Y:S01]  /*4c00*/  FADD.FTZ R90, R36, R61 ;  /* 0x0000003d245a7221 */ /* 0x000fe20000010000 */
[----:B------:R-:W-:-:S02]  /*4c10*/  FADD.FTZ R61, R15, R88 ;  /* 0x000000580f3d7221 */ /* 0x000fc40000010000 */
[----:B------:R-:W-:Y:S01]  /*4c20*/  MUFU.EX2 R86, R86 ;  /* 0x0000005600567308 */ /* 0x000fe20000000800 */
[----:B------:R-:W-:-:S01]  /*4c30*/  FADD.FTZ R63, R75, R90 ;  /* 0x0000005a4b3f7221 */ /* 0x000fc20000010000 */
[----:B------:R-:W-:Y:S01]  /*4c40*/  FADD.FTZ R88, R78, R61 ;  /* 0x0000003d4e587221 */ /* 0x000fe20000010000 */
[----:B------:R-:W-:-:S02]  /*4c50*/  CS2R R74, SRZ ;  /* 0x00000000004a7805 */ /* 0x000fc4000001ff00 */
[----:B------:R-:W-:Y:S01]  /*4c60*/  FADD.FTZ R90, R84, R63 ;  /* 0x0000003f545a7221 */ /* 0x000fe20000010000 */
[----:B------:R-:W-:-:S02]  /*4c70*/  FADD.FTZ R61, R25, R88 ;  /* 0x00000058193d7221 */ /* 0x000fc40000010000 */
[----:B------:R-:W2:Y:S01]  /*4c80*/  MUFU.EX2 R87, R87 ;  /* 0x0000005700577308 */ /* 0x000ea20000000800 */
[----:B-1----:R-:W-:-:S01]  /*4c90*/  FADD.FTZ R63, R29, R90 ;  /* 0x0000005a1d3f7221 */ /* 0x002fc20000010000 */
[----:B------:R-:W-:Y:S01]  /*4ca0*/  FADD.FTZ R88, R58, R61 ;  /* 0x0000003d3a587221 */ /* 0x000fe20000010000 */
[----:B------:R-:W-:Y:S02]  /*4cb0*/  CS2R R90, SRZ ;  /* 0x00000000005a7805 */ /* 0x000fe4000001ff00 */
[----:B0-----:R-:W-:Y:S01]  /*4cc0*/  FADD.FTZ R63, R52, R63 ;  /* 0x0000003f343f7221 */ /* 0x001fe20000010000 */
[----:B------:R-:W-:-:S02]  /*4cd0*/  FADD.FTZ R61, R45, R88 ;  /* 0x000000582d3d7221 */ /* 0x000fc40000010000 */
[----:B------:R-:W-:Y:S02]  /*4ce0*/  MUFU.EX2 R49, R49 ;  /* 0x0000003100317308 */ /* 0x000fe40000000800 */
[----:B------:R-:W-:-:S04]  /*4cf0*/  FADD.FTZ R8, R66, R61 ;  /* 0x0000003d42087221 */ /* 0x000fc80000010000 */
[----:B------:R-:W-:Y:S02]  /*4d00*/  FADD.FTZ R5, R53, R8 ;  /* 0x0000000835057221 */ /* 0x000fe40000010000 */
[----:B------:R-:W0:Y:S01]  /*4d10*/  MUFU.EX2 R60, R60 ;  /* 0x0000003c003c7308 */ /* 0x000e220000000800 */
[----:B--2---:R-:W-:Y:S01]  /*4d20*/  F2FP.SATFINITE.E4M3.F32.PACK_AB_MERGE_C R215, R87, R86, RZ ;  /* 0x0000005657d7723e */ /* 0x004fe200048070ff */
[----:B------:R-:W-:-:S03]  /*4d30*/  FADD.FTZ R5, R42, R5 ;  /* 0x000000052a057221 */ /* 0x000fc60000010000 */
[----:B------:R-:W-:Y:S01]  /*4d40*/  F2FP.SATFINITE.E4M3.F32.PACK_AB_MERGE_C R215, R52, R29, R215 ;  /* 0x0000001d34d7723e */ /* 0x000fe200048070d7 */
[----:B------:R-:W-:-:S01]  /*4d50*/  FADD.FTZ R76, R46, R5 ;  /* 0x000000052e4c7221 */ /* 0x000fc20000010000 */
[----:B------:R-:W-:Y:S01]  /*4d60*/  CS2R R52, SRZ ;  /* 0x0000000000347805 */ /* 0x000fe2000001ff00 */
[----:B------:R1:W-:Y:S08]  /*4d70*/  MUFU.EX2 R26, R47 ;  /* 0x0000002f001a7308 */ /* 0x0003f00000000800 */
[----:B------:R-:W2:Y:S01]  /*4d80*/  MUFU.EX2 R57, R57 ;  /* 0x0000003900397308 */ /* 0x000ea20000000800 */
[----:B-1----:R-:W-:-:S01]  /*4d90*/  FFMA.FTZ R47, R40, UR42, -R64 ;  /* 0x0000002a282f7c23 */ /* 0x002fc20008010840 */
[----:B------:R-:W-:Y:S01]  /*4da0*/  FFMA.FTZ R64, R80, UR42, -R64 ;  /* 0x0000002a50407c23 */ /* 0x000fe20008010840 */
[----:B------:R-:W-:-:S01]  /*4db0*/  FADD.FTZ R80, R86, R63 ;  /* 0x0000003f56507221 */ /* 0x000fc20000010000 */
[----:B0-----:R-:W-:-:S03]  /*4dc0*/  F2FP.SATFINITE.E4M3.F32.PACK_AB_MERGE_C R209, R60, R49, R209 ;  /* 0x000000313cd1723e */ /* 0x001fc600048070d1 */
[----:B------:R-:W-:Y:S01]  /*4dd0*/  FADD.FTZ R80, R87, R80 ;  /* 0x0000005057507221 */ /* 0x000fe20000010000 */
[----:B------:R-:W0:Y:S01]  /*4de0*/  MUFU.EX2 R62, R62 ;  /* 0x0000003e003e7308 */ /* 0x000e220000000800 */
[----:B------:R-:W-:Y:S02]  /*4df0*/  CS2R R86, SRZ ;  /* 0x0000000000567805 */ /* 0x000fe4000001ff00 */
[----:B------:R-:W-:-:S04]  /*4e00*/  FADD.FTZ R9, R49, R80 ;  /* 0x0000005031097221 */ /* 0x000fc80000010000 */
[----:B------:R-:W-:Y:S01]  /*4e10*/  FADD.FTZ R8, R60, R9 ;  /* 0x000000093c087221 */ /* 0x000fe20000010000 */
[----:B------:R-:W1:Y:S01]  /*4e20*/  MUFU.EX2 R70, R70 ;  /* 0x0000004600467308 */ /* 0x000e620000000800 */
[----:B------:R-:W-:-:S01]  /*4e30*/  FADD.FTZ R9, R73, R76 ;  /* 0x0000004c49097221 */ /* 0x000fc20000010000 */
[----:B------:R-:W-:Y:S01]  /*4e40*/  CS2R R60, SRZ ;  /* 0x00000000003c7805 */ /* 0x000fe2000001ff00 */
[----:B------:R-:W-:-:S01]  /*4e50*/  FADD.FTZ R5, R79, R8 ;  /* 0x000000084f057221 */ /* 0x000fc20000010000 */
[----:B------:R-:W-:Y:S01]  /*4e60*/  CS2R R78, SRZ ;  /* 0x00000000004e7805 */ /* 0x000fe2000001ff00 */
[----:B------:R-:W-:-:S02]  /*4e70*/  FADD.FTZ R66, R50, R9 ;  /* 0x0000000932427221 */ /* 0x000fc40000010000 */
[----:B------:R-:W-:Y:S01]  /*4e80*/  FADD.FTZ R8, R82, R5 ;  /* 0x0000000552087221 */ /* 0x000fe20000010000 */
[----:B------:R-:W3:Y:S01]  /*4e90*/  MUFU.EX2 R71, R71 ;  /* 0x0000004700477308 */ /* 0x000ee20000000800 */
[----:B------:R-:W-:-:S01]  /*4ea0*/  FADD.FTZ R9, R55, R66 ;  /* 0x0000004237097221 */ /* 0x000fc20000010000 */
[----:B------:R-:W-:Y:S01]  /*4eb0*/  CS2R R66, SRZ ;  /* 0x0000000000427805 */ /* 0x000fe2000001ff00 */
[----:B--2---:R-:W-:-:S01]  /*4ec0*/  FADD.FTZ R5, R57, R8 ;  /* 0x0000000839057221 */ /* 0x004fc20000010000 */
[----:B------:R-:W-:Y:S01]  /*4ed0*/  CS2R R82, SRZ ;  /* 0x0000000000527805 */ /* 0x000fe2000001ff00 */
[----:B------:R-:W-:-:S01]  /*4ee0*/  FADD.FTZ R8, R30, R9 ;  /* 0x000000091e087221 */ /* 0x000fc20000010000 */
[----:B------:R-:W-:Y:S01]  /*4ef0*/  F2FP.SATFINITE.E4M3.F32.PACK_AB_MERGE_C R30, R81, R30, RZ ;  /* 0x0000001e511e723e */ /* 0x000fe200048070ff */
[----:B0-----:R-:W-:-:S01]  /*4f00*/  FADD.FTZ R5, R62, R5 ;  /* 0x000000053e057221 */ /* 0x001fc20000010000 */
[----:B------:R-:W0:Y:S01]  /*4f10*/  MUFU.EX2 R43, R43 ;  /* 0x0000002b002b7308 */ /* 0x000e220000000800 */
[----:B------:R-:W-:-:S01]  /*4f20*/  FADD.FTZ R81, R81, R8 ;  /* 0x0000000851517221 */ /* 0x000fc20000010000 */
[----:B------:R-:W-:Y:S01]  /*4f30*/  F2FP.SATFINITE.E4M3.F32.PACK_AB_MERGE_C R210, R55, R50, R30 ;  /* 0x0000003237d2723e */ /* 0x000fe2000480701e */
[----:B-1----:R-:W-:-:S02]  /*4f40*/  FADD.FTZ R20, R70, R5 ;  /* 0x0000000546147221 */ /* 0x002fc40000010000 */
[----:B------:R-:W-:Y:S01]  /*4f50*/  FADD.FTZ R8, R34, R81 ;  /* 0x0000005122087221 */ /* 0x000fe20000010000 */
[----:B------:R-:W-:Y:S02]  /*4f60*/  CS2R R80, SRZ ;  /* 0x0000000000507805 */ /* 0x000fe4000001ff00 */
[----:B------:R-:W1:Y:S01]  /*4f70*/  MUFU.EX2 R65, R65 ;  /* 0x0000004100417308 */ /* 0x000e620000000800 */
[C---:B---3--:R-:W-:Y:S01]  /*4f80*/  F2FP.SATFINITE.E4M3.F32.PACK_AB_MERGE_C R70, R71.reuse, R70, RZ ;  /* 0x000000464746723e */ /* 0x048fe200048070ff */
[----:B------:R-:W-:Y:S01]  /*4f90*/  FADD.FTZ R71, R71, R20 ;  /* 0x0000001447477221 */ /* 0x000fe20000010000 */
[----:B------:R-:W-:-:S02]  /*4fa0*/  FADD.FTZ R8, R35, R8 ;  /* 0x0000000823087221 */ /* 0x000fc40000010000 */
[----:B------:R-:W-:Y:S01]  /*4fb0*/  F2FP.SATFINITE.E4M3.F32.PACK_AB_MERGE_C R211, R62, R57, R70 ;  /* 0x000000393ed3723e */ /* 0x000fe20004807046 */
[----:B------:R-:W-:-:S01]  /*4fc0*/  FADD.FTZ R10, R2, R71 ;  /* 0x00000047020a7221 */ /* 0x000fc20000010000 */
[----:B------:R-:W-:Y:S01]  /*4fd0*/  FADD.FTZ R3, R37, R8 ;  /* 0x0000000825037221 */ /* 0x000fe20000010000 */
[----:B------:R-:W2:Y:S01]  /*4fe0*/  MUFU.EX2 R38, R38 ;  /* 0x0000002600267308 */ /* 0x000ea20000000800 */
[----:B------:R-:W-:Y:S01]  /*4ff0*/  CS2R R62, SRZ ;  /* 0x00000000003e7805 */ /* 0x000fe2000001ff00 */
[----:B0-----:R-:W-:Y:S01]  /*5000*/  FADD.FTZ R10, R43, R10 ;  /* 0x0000000a2b0a7221 */ /* 0x001fe20000010000 */
[----:B------:R-:W-:-:S05]  /*5010*/  CS2R R70, SRZ ;  /* 0x0000000000467805 */ /* 0x000fca000001ff00 */
[----:B------:R-:W0:Y:S01]  /*5020*/  MUFU.EX2 R14, R14 ;  /* 0x0000000e000e7308 */ /* 0x000e220000000800 */
[----:B-1----:R-:W-:-:S01]  /*5030*/  FADD.FTZ R5, R65, R10 ;  /* 0x0000000a41057221 */ /* 0x002fc20000010000 */
[----:B------:R-:W-:-:S03]  /*5040*/  F2FP.SATFINITE.E4M3.F32.PACK_AB_MERGE_C R65, R26, R65, RZ ;  /* 0x000000411a41723e */ /* 0x000fc600048070ff */
[----:B------:R-:W-:Y:S01]  /*5050*/  FADD.FTZ R26, R26, R5 ;  /* 0x000000051a1a7221 */ /* 0x000fe20000010000 */
[----:B------:R-:W-:Y:S02]  /*5060*/  F2FP.SATFINITE.E4M3.F32.PACK_AB_MERGE_C R205, R43, R2, R65 ;  /* 0x000000022bcd723e */ /* 0x000fe40004807041 */
[----:B------:R-:W-:Y:S01]  /*5070*/  CS2R R42, SRZ ;  /* 0x00000000002a7805 */ /* 0x000fe2000001ff00 */
[----:B------:R-:W1:Y:S01]  /*5080*/  MUFU.EX2 R69, R69 ;  /* 0x0000004500457308 */ /* 0x000e620000000800 */
[----:B--2---:R-:W-:-:S01]  /*5090*/  FADD.FTZ R3, R38, R3 ;  /* 0x0000000326037221 */ /* 0x004fc20000010000 */
[----:B------:R-:W-:-:S04]  /*50a0*/  F2FP.SATFINITE.E4M3.F32.PACK_AB_MERGE_C R37, R38, R37, RZ ;  /* 0x000000252625723e */ /* 0x000fc800048070ff */
[----:B------:R-:W-:Y:S02]  /*50b0*/  F2FP.SATFINITE.E4M3.F32.PACK_AB_MERGE_C R204, R35, R34, R37 ;  /* 0x0000002223cc723e */ /* 0x000fe40004807025 */
[----:B------:R-:W-:Y:S01]  /*50c0*/  CS2R R34, SRZ ;  /* 0x0000000000227805 */ /* 0x000fe2000001ff00 */
[----:B------:R-:W2:Y:S01]  /*50d0*/  MUFU.EX2 R39, R39 ;  /* 0x0000002700277308 */ /* 0x000ea20000000800 */
[----:B0-----:R-:W-:-:S01]  /*50e0*/  FADD.FTZ R8, R14, R3 ;  /* 0x000000030e087221 */ /* 0x001fc20000010000 */
[----:B------:R-:W-:-:S06]  /*50f0*/  CS2R R36, SRZ ;  /* 0x0000000000247805 */ /* 0x000fcc000001ff00 */
[----:B------:R0:W3:Y:S01]  /*5100*/  MUFU.EX2 R40, R51 ;  /* 0x0000003300287308 */ /* 0x0000e20000000800 */
[----:B-1----:R-:W-:-:S07]  /*5110*/  FADD.FTZ R3, R69, R26 ;  /* 0x0000001a45037221 */ /* 0x002fce0000010000 */
[----:B------:R-:W1:Y:S01]  /*5120*/  MUFU.EX2 R41, R41 ;  /* 0x0000002900297308 */ /* 0x000e620000000800 */
[----:B--2---:R-:W-:-:S01]  /*5130*/  FADD.FTZ R8, R39, R8 ;  /* 0x0000000827087221 */ /* 0x004fc20000010000 */
[----:B0-----:R-:W-:-:S06]  /*5140*/  CS2R R50, SRZ ;  /* 0x0000000000327805 */ /* 0x001fcc000001ff00 */
[----:B------:R-:W0:Y:S01]  /*5150*/  MUFU.EX2 R54, R54 ;  /* 0x0000003600367308 */ /* 0x000e220000000800 */
[----:B---3--:R-:W-:-:S07]  /*5160*/  FADD.FTZ R5, R40, R3 ;  /* 0x0000000328057221 */ /* 0x008fce0000010000 */
[----:B------:R-:W2:Y:S01]  /*5170*/  MUFU.EX2 R77, R77 ;  /* 0x0000004d004d7308 */ /* 0x000ea20000000800 */
[----:B-1----:R-:W-:-:S01]  /*5180*/  FADD.FTZ R7, R41, R8 ;  /* 0x0000000829077221 */ /* 0x002fc20000010000 */
[----:B------:R-:W-:-:S03]  /*5190*/  F2FP.SATFINITE.E4M3.F32.PACK_AB_MERGE_C R41, R44, R41, RZ ;  /* 0x000000292c29723e */ /* 0x000fc600048070ff */
[----:B------:R-:W-:Y:S01]  /*51a0*/  FADD.FTZ R7, R44, R7 ;  /* 0x000000072c077221 */ /* 0x000fe20000010000 */
[----:B------:R-:W-:Y:S02]  /*51b0*/  F2FP.SATFINITE.E4M3.F32.PACK_AB_MERGE_C R206, R39, R14, R41 ;  /* 0x0000000e27ce723e */ /* 0x000fe40004807029 */
[----:B------:R-:W-:Y:S01]  /*51c0*/  CS2R R38, SRZ ;  /* 0x0000000000267805 */ /* 0x000fe2000001ff00 */
[----:B------:R-:W1:Y:S01]  /*51d0*/  MUFU.EX2 R48, R48 ;  /* 0x0000003000307308 */ /* 0x000e620000000800 */
[----:B0-----:R-:W-:-:S01]  /*51e0*/  FADD.FTZ R8, R54, R5 ;  /* 0x0000000536087221 */ /* 0x001fc20000010000 */
[----:B------:R-:W-:-:S06]  /*51f0*/  CS2R R44, SRZ ;  /* 0x00000000002c7805 */ /* 0x000fcc000001ff00 */
[----:B------:R-:W0:Y:S01]  /*5200*/  MUFU.EX2 R59, R59 ;  /* 0x0000003b003b7308 */ /* 0x000e220000000800 */
[----:B--2---:R-:W-:-:S01]  /*5210*/  FADD.FTZ R8, R77, R8 ;  /* 0x000000084d087221 */ /* 0x004fc20000010000 */
[----:B------:R-:W-:Y:S02]  /*5220*/  F2FP.SATFINITE.E4M3.F32.PACK_AB_MERGE_C R54, R77, R54, RZ ;  /* 0x000000364d36723e */ /* 0x000fe400048070ff */
[----:B------:R-:W-:Y:S02]  /*5230*/  CS2R R76, SRZ ;  /* 0x00000000004c7805 */ /* 0x000fe4000001ff00 */
[----:B------:R-:W-:Y:S02]  /*5240*/  F2FP.SATFINITE.E4M3.F32.PACK_AB_MERGE_C R207, R40, R69, R54 ;  /* 0x0000004528cf723e */ /* 0x000fe40004807036 */
[----:B------:R-:W-:Y:S01]  /*5250*/  CS2R R40, SRZ ;  /* 0x0000000000287805 */ /* 0x000fe2000001ff00 */
[----:B------:R-:W2:Y:S01]  /*5260*/  MUFU.EX2 R85, R85 ;  /* 0x0000005500557308 */ /* 0x000ea20000000800 */
[----:B-1----:R-:W-:-:S01]  /*5270*/  FADD.FTZ R10, R48, R7 ;  /* 0x00000007300a7221 */ /* 0x002fc20000010000 */
[----:B------:R-:W-:-:S06]  /*5280*/  CS2R R54, SRZ ;  /* 0x0000000000367805 */ /* 0x000fcc000001ff00 */
[----:B------:R1:W3:Y:S01]  /*5290*/  MUFU.EX2 R6, R27 ;  /* 0x0000001b00067308 */ /* 0x0002e20000000800 */
[----:B0-----:R-:W-:-:S07]  /*52a0*/  FADD.FTZ R5, R59, R8 ;  /* 0x000000083b057221 */ /* 0x001fce0000010000 */
[----:B------:R-:W0:Y:S01]  /*52b0*/  MUFU.EX2 R24, R24 ;  /* 0x0000001800187308 */ /* 0x000e220000000800 */
[----:B--2---:R-:W-:-:S01]  /*52c0*/  FADD.FTZ R7, R85, R10 ;  /* 0x0000000a55077221 */ /* 0x004fc20000010000 */
[----:B-1----:R-:W-:-:S06]  /*52d0*/  CS2R R26, SRZ ;  /* 0x00000000001a7805 */ /* 0x002fcc000001ff00 */
[----:B------:R-:W1:Y:S01]  /*52e0*/  MUFU.EX2 R68, R68 ;  /* 0x0000004400447308 */ /* 0x000e620000000800 */
[----:B---3--:R-:W-:-:S07]  /*52f0*/  FADD.FTZ R5, R6, R5 ;  /* 0x0000000506057221 */ /* 0x008fce0000010000 */
[----:B------:R-:W2:Y:S01]  /*5300*/  MUFU.EX2 R89, R89 ;  /* 0x0000005900597308 */ /* 0x000ea20000000800 */
[----:B0-----:R-:W-:-:S07]  /*5310*/  FADD.FTZ R8, R24, R7 ;  /* 0x0000000718087221 */ /* 0x001fce0000010000 */
[----:B------:R-:W0:Y:S01]  /*5320*/  MUFU.EX2 R31, R31 ;  /* 0x0000001f001f7308 */ /* 0x000e220000000800 */
[----:B-1----:R-:W-:-:S07]  /*5330*/  FADD.FTZ R2, R68, R5 ;  /* 0x0000000544027221 */ /* 0x002fce0000010000 */
[----:B------:R-:W1:Y:S01]  /*5340*/  MUFU.EX2 R12, R12 ;  /* 0x0000000c000c7308 */ /* 0x000e620000000800 */
[C---:B--2---:R-:W-:Y:S01]  /*5350*/  F2FP.SATFINITE.E4M3.F32.PACK_AB_MERGE_C R24, R89.reuse, R24, RZ ;  /* 0x000000185918723e */ /* 0x044fe200048070ff */
[----:B------:R-:W-:-:S03]  /*5360*/  FADD.FTZ R89, R89, R8 ;  /* 0x0000000859597221 */ /* 0x000fc60000010000 */
[----:B------:R-:W-:Y:S02]  /*5370*/  F2FP.SATFINITE.E4M3.F32.PACK_AB_MERGE_C R200, R85, R48, R24 ;  /* 0x0000003055c8723e */ /* 0x000fe40004807018 */
[----:B------:R-:W-:Y:S02]  /*5380*/  CS2R R24, SRZ ;  /* 0x0000000000187805 */ /* 0x000fe4000001ff00 */
[----:B------:R-:W-:Y:S01]  /*5390*/  CS2R R48, SRZ ;  /* 0x0000000000307805 */ /* 0x000fe2000001ff00 */
[----:B------:R-:W2:Y:S01]  /*53a0*/  MUFU.EX2 R56, R56 ;  /* 0x0000003800387308 */ /* 0x000ea20000000800 */
[C---:B0-----:R-:W-:Y:S01]  /*53b0*/  F2FP.SATFINITE.E4M3.F32.PACK_AB_MERGE_C R68, R31.reuse, R68, RZ ;  /* 0x000000441f44723e */ /* 0x041fe200048070ff */
[----:B------:R-:W-:Y:S01]  /*53c0*/  FADD.FTZ R31, R31, R2 ;  /* 0x000000021f1f7221 */ /* 0x000fe20000010000 */
[----:B------:R-:W-:Y:S02]  /*53d0*/  CS2R R84, SRZ ;  /* 0x0000000000547805 */ /* 0x000fe4000001ff00 */
[----:B------:R-:W-:-:S02]  /*53e0*/  F2FP.SATFINITE.E4M3.F32.PACK_AB_MERGE_C R201, R6, R59, R68 ;  /* 0x0000003b06c9723e */ /* 0x000fc40004807044 */
[----:B------:R-:W-:Y:S02]  /*53f0*/  CS2R R58, SRZ ;  /* 0x00000000003a7805 */ /* 0x000fe4000001ff00 */
[----:B------:R-:W-:Y:S01]  /*5400*/  CS2R R68, SRZ ;  /* 0x0000000000447805 */ /* 0x000fe2000001ff00 */
[----:B------:R-:W0:Y:S01]  /*5410*/  MUFU.EX2 R33, R33 ;  /* 0x0000002100217308 */ /* 0x000e220000000800 */
[----:B-1----:R-:W-:-:S01]  /*5420*/  FADD.FTZ R2, R12, R89 ;  /* 0x000000590c027221 */ /* 0x002fc20000010000 */
[----:B------:R-:W-:-:S06]  /*5430*/  CS2R R88, SRZ ;  /* 0x0000000000587805 */ /* 0x000fcc000001ff00 */
[----:B------:R1:W3:Y:S01]  /*5440*/  MUFU.EX2 R3, R72 ;  /* 0x0000004800037308 */ /* 0x0002e20000000800 */
[----:B--2---:R-:W-:-:S01]  /*5450*/  FADD.FTZ R8, R56, R31 ;  /* 0x0000001f38087221 */ /* 0x004fc20000010000 */
[----:B------:R-:W-:-:S06]  /*5460*/  CS2R R30, SRZ ;  /* 0x00000000001e7805 */ /* 0x000fcc000001ff00 */
[----:B------:R-:W-:Y:S01]  /*5470*/  MUFU.EX2 R28, R28 ;  /* 0x0000001c001c7308 */ /* 0x000fe20000000800 */
[----:B0-----:R-:W-:-:S01]  /*5480*/  FADD.FTZ R5, R33, R2 ;  /* 0x0000000221057221 */ /* 0x001fc20000010000 */
[----:B-1----:R-:W-:-:S06]  /*5490*/  CS2R R72, SRZ ;  /* 0x0000000000487805 */ /* 0x002fcc000001ff00 */
[----:B------:R-:W0:Y:S01]  /*54a0*/  MUFU.EX2 R11, R11 ;  /* 0x0000000b000b7308 */ /* 0x000e220000000800 */
[----:B---3--:R-:W-:-:S07]  /*54b0*/  FADD.FTZ R8, R3, R8 ;  /* 0x0000000803087221 */ /* 0x008fce0000010000 */
[----:B------:R-:W-:Y:S08]  /*54c0*/  MUFU.EX2 R47, R47 ;  /* 0x0000002f002f7308 */ /* 0x000ff00000000800 */
[----:B------:R-:W1:Y:S01]  /*54d0*/  MUFU.EX2 R64, R64 ;  /* 0x0000004000407308 */ /* 0x000e620000000800 */
[----:B0-----:R-:W-:Y:S01]  /*54e0*/  F2FP.SATFINITE.E4M3.F32.PACK_AB_MERGE_C R2, R11, R28, RZ ;  /* 0x0000001c0b02723e */ /* 0x001fe200048070ff */
[----:B------:R-:W-:-:S03]  /*54f0*/  FADD.FTZ R28, R28, R5 ;  /* 0x000000051c1c7221 */ /* 0x000fc60000010000 */
[----:B------:R-:W-:Y:S02]  /*5500*/  F2FP.SATFINITE.E4M3.F32.PACK_AB_MERGE_C R202, R33, R12, R2 ;  /* 0x0000000c21ca723e */ /* 0x000fe40004807002 */
[----:B------:R-:W-:Y:S02]  /*5510*/  CS2R R32, SRZ ;  /* 0x0000000000207805 */ /* 0x000fe4000001ff00 */
[----:B-1----:R-:W-:Y:S01]  /*5520*/  F2FP.SATFINITE.E4M3.F32.PACK_AB_MERGE_C R6, R64, R47, RZ ;  /* 0x0000002f4006723e */ /* 0x002fe200048070ff */
[----:B------:R-:W-:-:S03]  /*5530*/  FADD.FTZ R47, R47, R8 ;  /* 0x000000082f2f7221 */ /* 0x000fc60000010000 */
[----:B------:R-:W-:Y:S01]  /*5540*/  F2FP.SATFINITE.E4M3.F32.PACK_AB_MERGE_C R203, R3, R56, R6 ;  /* 0x0000003803cb723e */ /* 0x000fe20004807006 */
[----:B------:R-:W-:-:S01]  /*5550*/  FADD.FTZ R3, R11, R28 ;  /* 0x0000001c0b037221 */ /* 0x000fc20000010000 */
[----:B------:R-:W-:Y:S01]  /*5560*/  FADD.FTZ R2, R64, R47 ;  /* 0x0000002f40027221 */ /* 0x000fe20000010000 */
[----:B------:R-:W-:Y:S02]  /*5570*/  CS2R R28, SRZ ;  /* 0x00000000001c7805 */ /* 0x000fe4000001ff00 */
[----:B------:R-:W-:Y:S02]  /*5580*/  CS2R R46, SRZ ;  /* 0x00000000002e7805 */ /* 0x000fe4000001ff00 */
[----:B------:R-:W-:Y:S02]  /*5590*/  CS2R R56, SRZ ;  /* 0x0000000000387805 */ /* 0x000fe4000001ff00 */
[----:B------:R-:W-:Y:S01]  /*55a0*/  CS2R R64, SRZ ;  /* 0x0000000000407805 */ /* 0x000fe2000001ff00 */
        /* <DEDUP_REMOVED lines=53> */
.L_x_2052:
[----:B------:R-:W-:Y:S01]  /*5900*/  ISETP.NE.AND P4, PT, RZ, UR46, PT ;  /* 0x0000002eff007c0c */ /* 0x000fe2000bf85270 */
[----:B------:R-:W-:-:S04]  /*5910*/  UISETP.NE.AND UP1, UPT, UR59, 0x1, UPT ;  /* 0x000000013b00788c */ /* 0x000fc8000bf25270 */
[----:B------:R-:W-:-:S04]  /*5920*/  USEL UR48, URZ, 0x1, UP1 ;  /* 0x000000013f307887 */ /* 0x000fc80008800000 */
[----:B------:R-:W-:-:S04]  /*5930*/  ULOP3.LUT UR48, UR60, UR48, URZ, 0x3c, !UPT ;  /* 0x000000303c307292 */ /* 0x000fc8000f8e3c3f */
[----:B------:R-:W-:Y:S08]  /*5940*/  @P4 BRA `(.L_x_2043) ;  /* 0x0000000000384947 */ /* 0x000ff00003800000 */
[----:B------:R-:W-:Y:S05]  /*5950*/  @!P1 BRA `(.L_x_2044) ;  /* 0x0000000000049947 */ /* 0x000fea0003800000 */
[----:B------:R-:W-:Y:S01]  /*5960*/  BPT.TRAP 0x1 ;  /* 0x000000040000795c */ /* 0x000fe20000300000 */
.L_x_2044:
        /* <DEDUP_REMOVED lines=9> */
.L_x_2045:
[----:B-1----:R-:W-:Y:S05]  /*5a00*/  @P3 BRA `(.L_x_2043) ;  /* 0x0000000000083947 */ /* 0x002fea0003800000 */
[----:B------:R-:W1:Y:S02]  /*5a10*/  SYNCS.PHASECHK.TRANS64.TRYWAIT P3, [UR6+0x33430], R0 ;  /* 0x03343000ff0075a7 */ /* 0x000e640008060146 */
[----:B-1----:R-:W-:Y:S05]  /*5a20*/  @!P3 BRA `(.L_x_2046) ;  /* 0x0000012800f8b947 */ /* 0x002fea0003800000 */
.L_x_2043:
        /* <DEDUP_REMOVED lines=192> */
.L_x_2048:
[----:B------:R-:W-:Y:S01]  /*6630*/  ULEA UR6, UR59, UR41, 0x3 ;  /* 0x000000293b067291 */ /* 0x000fe2000f8e183f */
[----:B------:R-:W-:-:S05]  /*6640*/  IMAD.U32 R0, RZ, RZ, UR60 ;  /* 0x0000003cff007e24 */ /* 0x000fca000f8e00ff */
[----:B------:R-:W-:-:S04]  /*6650*/  SHF.L.U32 R0, R0, 0x1f, RZ ;  /* 0x0000001f00007819 */ /* 0x000fc800000006ff */
[----:B------:R0:W1:Y:S01]  /*6660*/  SYNCS.PHASECHK.TRANS64.TRYWAIT P3, [UR6+0x33450], R0 ;  /* 0x03345000ff0075a7 */ /* 0x0000620008060146 */
[----:B------:R-:W-:Y:S05]  /*6670*/  @!P1 BRA `(.L_x_2049) ;  /* 0x0000000000049947 */ /* 0x000fea0003800000 */
[----:B------:R-:W-:Y:S01]  /*6680*/  BPT.TRAP 0x1 ;  /* 0x000000040000795c */ /* 0x000fe20000300000 */
.L_x_2049:
[----:B-1----:R-:W-:Y:S05]  /*6690*/  @P3 BRA `(.L_x_2047) ;  /* 0x0000000000083947 */ /* 0x002fea0003800000 */
[----:B------:R-:W1:Y:S02]  /*66a0*/  SYNCS.PHASECHK.TRANS64.TRYWAIT P3, [UR6+0x33450], R0 ;  /* 0x03345000ff0075a7 */ /* 0x000e640008060146 */
[----:B-1----:R-:W-:Y:S05]  /*66b0*/  @!P3 BRA `(.L_x_2050) ;  /* 0x0000011c00ecb947 */ /* 0x002fea0003800000 */
.L_x_2047:
[----:B------:R-:W-:Y:S01]  /*66c0*/  UIADD3 UR6, UR41, 0x200, URZ ;  /* 0x0000020029067890 */ /* 0x000fe2000fffe03f */
[----:B------:R-:W-:Y:S01]  /*66d0*/  WARPGROUP.ARRIVE ;  /* 0x00000000000079c5 */ /* 0x000fe20000000000 */
[----:B------:R-:W-:Y:S01]  /*66e0*/  UMOV UR7, 0xc0000010 ;  /* 0xc000001000077882 */ /* 0x000fe20000000000 */
[----:B-1----:R-:W-:Y:S01]  /*66f0*/  VIADD R4, R17, UR36 ;  /* 0x0000002411047c36 */ /* 0x002fe20008000000 */
[----:B------:R-:W-:-:S04]  /*6700*/  USHF.R.U32.HI UR6, URZ, 0x4, UR6 ;  /* 0x000000043f067899 */ /* 0x000fc80008011606 */
[----:B------:R-:W-:-:S04]  /*6710*/  ULOP3.LUT UR6, UR6, 0x3fff, URZ, 0xc0, !UPT ;  /* 0x00003fff06067892 */ /* 0x000fc8000f8ec03f */
[----:B------:R-:W-:-:S04]  /*6720*/  ULOP3.LUT UR6, UR6, 0x10000, URZ, 0xfc, !UPT ;  /* 0x0001000006067892 */ /* 0x000fc8000f8efc3f */
[----:B------:R-:W-:-:S07]  /*6730*/  UIMAD UR10, UR59, 0x780, UR6 ;  /* 0x000007803b0a78a4 */ /* 0x000fce000f8e0206 */
[----:B------:R-:W-:Y:S02]  /*6740*/  UMOV UR6, UR10 ;  /* 0x0000000a00067c82 */ /* 0x000fe40008000000 */
[----:B------:R-:W-:Y:S01]  /*6750*/  QGMMA.64x192x32.F32.E4M3.E4M3 R24, R216, gdesc[UR4], R24, gsb0 ;  /* 0x02e00004d8187df3 */ /* 0x000fe20008000818 */
[----:B------:R-:W-:Y:S01]  /*6760*/  UIADD3 UR6, UR10, 0x180, URZ ;  /* 0x000001800a067890 */ /* 0x000fe2000fffe03f */
[----:B------:R-:W-:Y:S01]  /*6770*/  UMOV UR7, 0xc0000010 ;  /* 0xc000001000077882 */ /* 0x000fe20000000000 */
[----:B------:R-:W-:Y:S02]  /*6780*/  WARPGROUP.DEPBAR.LE gsb0, 0x0 ;  /* 0x00008000000079c5 */ /* 0x000fe40000010000 */
[----:B------:R-:W-:-:S06]  /*6790*/  WARPGROUP.ARRIVE ;  /* 0x00000000000079c5 */ /* 0x000fcc0000000000 */
[----:B------:R-:W1:Y:S09]  /*67a0*/  S2R R219, SR_TID.X ;  /* 0x0000000000db7919 */ /* 0x000e720000002100 */
[----:B------:R-:W-:Y:S01]  /*67b0*/  QGMMA.64x192x32.F32.E4M3.E4M3 R24, R212, gdesc[UR4], R24, gsb0 ;  /* 0x02e00004d4187df3 */ /* 0x000fe20008000818 */
[----:B------:R-:W-:Y:S01]  /*67c0*/  UIADD3 UR6, UR10, 0x300, URZ ;  /* 0x000003000a067890 */ /* 0x000fe2000fffe03f */
[----:B------:R-:W-:Y:S01]  /*67d0*/  UMOV UR7, 0xc0000010 ;  /* 0xc000001000077882 */ /* 0x000fe20000000000 */
[----:B-1----:R-:W-:Y:S01]  /*67e0*/  SHF.R.U32.HI R219, RZ, 0x7, R219 ;  /* 0x00000007ffdb7819 */ /* 0x002fe200000116db */
[----:B------:R-:W-:-:S02]  /*67f0*/  WARPGROUP.DEPBAR.LE gsb0, 0x0 ;  /* 0x00008000000079c5 */ /* 0x000fc40000010000 */
[----:B------:R-:W-:-:S14]  /*6800*/  WARPGROUP.ARRIVE ;  /* 0x00000000000079c5 */ /* 0x000fdc0000000000 */
[----:B------:R-:W-:Y:S01]  /*6810*/  QGMMA.64x192x32.F32.E4M3.E4M3 R24, R208, gdesc[UR4], R24, gsb0 ;  /* 0x02e00004d0187df3 */ /* 0x000fe20008000818 */
[----:B------:R-:W-:Y:S01]  /*6820*/  UIADD3 UR6, UR10, 0x480, URZ ;  /* 0x000004800a067890 */ /* 0x000fe2000fffe03f */
[----:B------:R-:W-:Y:S01]  /*6830*/  UMOV UR7, 0xc0000010 ;  /* 0xc000001000077882 */ /* 0x000fe20000000000 */
[----:B------:R-:W-:Y:S02]  /*6840*/  WARPGROUP.DEPBAR.LE gsb0, 0x0 ;  /* 0x00008000000079c5 */ /* 0x000fe40000010000 */
[----:B------:R-:W-:-:S15]  /*6850*/  WARPGROUP.ARRIVE ;  /* 0x00000000000079c5 */ /* 0x000fde0000000000 */
[----:B------:R-:W-:Y:S01]  /*6860*/  QGMMA.64x192x32.F32.E4M3.E4M3 R24, R204, gdesc[UR4], R24, gsb0 ;  /* 0x02e00004cc187df3 */ /* 0x000fe20008000818 */
[----:B------:R-:W-:Y:S01]  /*6870*/  @UP0 ULDC UR6, c[0x0][0x44c] ;  /* 0x0001130000060ab9 */ /* 0x000fe20000000800 */
[----:B------:R-:W-:Y:S01]  /*6880*/  UMOV UR7, 0xc0000010 ;  /* 0xc000001000077882 */ /* 0x000fe20000000000 */
[----:B0-----:R-:W-:Y:S01]  /*6890*/  @P2 IMAD.HI.U32 R0, R4, UR6, RZ ;  /* 0x0000000604002c27 */ /* 0x001fe2000f8e00ff */
[----:B------:R-:W-:-:S04]  /*68a0*/  @UP0 ULDC UR6, c[0x0][0x450] ;  /* 0x0001140000060ab9 */ /* 0x000fc80000000800 */
[----:B------:R-:W-:Y:S01]  /*68b0*/  @P2 SHF.R.U32.HI R4, RZ, UR6, R0 ;  /* 0x00000006ff042c19 */ /* 0x000fe20008011600 */
[----:B------:R-:W-:-:S04]  /*68c0*/  UIMAD UR6, UR58, -0xa0, URZ ;  /* 0xffffff603a0678a4 */ /* 0x000fc8000f8e023f */
[----:B------:R-:W0:Y:S02]  /*68d0*/  SHFL.IDX PT, R7, R4, RZ, 0x1c1f ;  /* 0x001c1fff04077589 */ /* 0x000e2400000e0000 */
[----:B------:R-:W-:Y:S01]  /*68e0*/  IMAD.U32 R9, RZ, RZ, UR6 ;  /* 0x00000006ff097e24 */ /* 0x000fe2000f8e00ff */
[----:B------:R-:W-:-:S04]  /*68f0*/  UIADD3 UR6, UR10, 0x600, URZ ;  /* 0x000006000a067890 */ /* 0x000fc8000fffe03f */
[----:B------:R-:W-:Y:S01]  /*6900*/  IADD3 R0, -R16, 0x1, R9 ;  /* 0x0000000110007810 */ /* 0x000fe20007ffe109 */
[----:B------:R-:W-:-:S05]  /*6910*/  IMAD.U32 R9, RZ, RZ, UR53 ;  /* 0x00000035ff097e24 */ /* 0x000fca000f8e00ff */
[----:B------:R-:W-:-:S05]  /*6920*/  IADD3 R0, -R9, UR52, R0 ;  /* 0x0000003409007c10 */ /* 0x000fca000fffe100 */
[----:B0-----:R-:W-:-:S05]  /*6930*/  IMAD.IADD R8, R0, 0x1, R7 ;  /* 0x0000000100087824 */ /* 0x001fca00078e0207 */
[C---:B------:R-:W-:Y:S02]  /*6940*/  ISETP.GT.AND P3, PT, R8.reuse, RZ, PT ;  /* 0x000000ff0800720c */ /* 0x040fe40003f64270 */
[----:B------:R-:W-:Y:S02]  /*6950*/  ISETP.GT.AND P4, PT, R8, 0x1, PT ;  /* 0x000000010800780c */ /* 0x000fe40003f84270 */
        /* <DEDUP_REMOVED lines=80> */
[----:B------:R-:W-:Y:S01]  /*6e60*/  FSEL R141, R141, -INF , P4 ;  /* 0xff8000008d8d7808 */ /* 0x000fe20002000000 */
[----:B------:R-:W-:Y:S02]  /*6e70*/  WARPGROUP.DEPBAR.LE gsb0, 0x0 ;  /* 0x00008000000079c5 */ /* 0x000fe40000010000 */
[----:B------:R-:W-:Y:S01]  /*6e80*/  FMNMX.FTZ R10, R140, R9, !PT ;  /* 0x000000098c0a7209 */ /* 0x000fe20007810000 */
[----:B------:R-:W-:Y:S01]  /*6e90*/  WARPGROUP.ARRIVE ;  /* 0x00000000000079c5 */ /* 0x000fe20000000000 */
[----:B------:R-:W-:-:S02]  /*6ea0*/  ISETP.GT.AND P4, PT, R8, 0x71, PT ;  /* 0x000000710800780c */ /* 0x000fc40003f84270 */
[----:B------:R-:W-:Y:S02]  /*6eb0*/  FSEL R144, R144, -INF , P3 ;  /* 0xff80000090907808 */ /* 0x000fe40001800000 */
[----:B------:R-:W-:Y:S01]  /*6ec0*/  FMNMX.FTZ R9, R141, R10, !PT ;  /* 0x0000000a8d097209 */ /* 0x000fe20007810000 */
[----:B------:R-:W-:Y:S01]  /*6ed0*/  QGMMA.64x192x32.F32.E4M3.E4M3 R24, R200, gdesc[UR4], R24, gsb0 ;  /* 0x02e00004c8187df3 */ /* 0x000fe20008000818 */
[----:B------:R-:W-:Y:S02]  /*6ee0*/  ISETP.GT.AND P3, PT, R8, 0x78, PT ;  /* 0x000000780800780c */ /* 0x000fe40003f64270 */
[----:B------:R-:W-:Y:S02]  /*6ef0*/  FSEL R145, R145, -INF , P4 ;  /* 0xff80000091917808 */ /* 0x000fe40002000000 */
[----:B------:R-:W-:Y:S02]  /*6f00*/  FMNMX.FTZ R10, R144, R9, !PT ;  /* 0x00000009900a7209 */ /* 0x000fe40007810000 */
[----:B------:R-:W-:-:S02]  /*6f10*/  ISETP.GT.AND P4, PT, R8, 0x79, PT ;  /* 0x000000790800780c */ /* 0x000fc40003f84270 */
[----:B------:R-:W-:Y:S02]  /*6f20*/  FSEL R148, R148, -INF , P3 ;  /* 0xff80000094947808 */ /* 0x000fe40001800000 */
[----:B------:R-:W-:Y:S02]  /*6f30*/  FMNMX.FTZ R9, R145, R10, !PT ;  /* 0x0000000a91097209 */ /* 0x000fe40007810000 */
        /* <DEDUP_REMOVED lines=12> */
[----:B------:R-:W-:Y:S02]  /*7000*/  FSEL R125, R125, -INF , P5 ;  /* 0xff8000007d7d7808 */ /* 0x000fe40002800000 */
[C---:B------:R-:W-:Y:S02]  /*7010*/  ISETP.GT.AND P3, PT, R8.reuse, 0x90, PT ;  /* 0x000000900800780c */ /* 0x040fe40003f64270 */
[C---:B------:R-:W-:Y:S02]  /*7020*/  ISETP.GT.AND P4, PT, R8.reuse, 0x91, PT ;  /* 0x000000910800780c */ /* 0x040fe40003f84270 */
[----:B------:R-:W-:-:S02]  /*7030*/  ISETP.GT.AND P6, PT, R8, 0x98, PT ;  /* 0x000000980800780c */ /* 0x000fc40003fc4270 */
[----:B------:R-:W-:Y:S02]  /*7040*/  ISETP.GT.AND P5, PT, R8, 0x99, PT ;  /* 0x000000990800780c */ /* 0x000fe40003fa4270 */
        /* <DEDUP_REMOVED lines=8> */
[----:B------:R-:W-:-:S04]  /*70d0*/  FMNMX.FTZ R8, R132, R9, !PT ;  /* 0x0000000984087209 */ /* 0x000fc80007810000 */
[----:B------:R-:W-:-:S05]  /*70e0*/  FMNMX.FTZ R10, R133, R8, !PT ;  /* 0x00000008850a7209 */ /* 0x000fca0007810000 */
[----:B------:R-:W0:Y:S02]  /*70f0*/  SHFL.BFLY PT, R9, R10, 0x2, 0x1f ;  /* 0x0c401f000a097f89 */ /* 0x000e2400000e0000 */
[----:B0-----:R-:W-:Y:S02]  /*7100*/  FMNMX.FTZ R11, R10, R9, !PT ;  /* 0x000000090a0b7209 */ /* 0x001fe40007810000 */
[----:B------:R-:W0:Y:S04]  /*7110*/  SHFL.IDX PT, R9, R4, 0x1, 0x1c1f ;  /* 0x003c1f0004097f89 */ /* 0x000e2800000e0000 */
[----:B------:R-:W1:Y:S01]  /*7120*/  SHFL.BFLY PT, R12, R11, 0x1, 0x1f ;  /* 0x0c201f000b0c7f89 */ /* 0x000e6200000e0000 */
[----:B0-----:R-:W-:Y:S02]  /*7130*/  IMAD.IADD R8, R0, 0x1, R9 ;  /* 0x0000000100087824 */ /* 0x001fe400078e0209 */
[----:B------:R-:W-:Y:S01]  /*7140*/  IMAD.U32 R9, RZ, RZ, UR42 ;  /* 0x0000002aff097e24 */ /* 0x000fe2000f8e00ff */
[----:B-1----:R-:W-:-:S02]  /*7150*/  FMNMX.FTZ R0, R11, R12, !PT ;  /* 0x0000000c0b007209 */ /* 0x002fc40007810000 */
[C---:B------:R-:W-:Y:S02]  /*7160*/  ISETP.GT.AND P5, PT, R8.reuse, RZ, PT ;  /* 0x000000ff0800720c */ /* 0x040fe40003fa4270 */
[----:B------:R-:W-:Y:S01]  /*7170*/  ISETP.GT.AND P6, PT, R8, 0x1, PT ;  /* 0x000000010800780c */ /* 0x000fe20003fc4270 */
[----:B------:R-:W-:-:S01]  /*7180*/  FFMA.FTZ R10, R0, R9, -8 ;  /* 0xc1000000000a7423 */ /* 0x000fc20000010009 */
        /* <DEDUP_REMOVED lines=11> */
[C---:B------:R-:W-:Y:S02]  /*7240*/  ISETP.GT.AND P6, PT, R8.reuse, 0x11, PT ;  /* 0x000000110800780c */ /* 0x040fe40003fc4270 */
[C---:B------:R-:W-:Y:S02]  /*7250*/  ISETP.GT.AND P5, PT, R8.reuse, 0x29, PT ;  /* 0x000000290800780c */ /* 0x040fe40003fa4270 */
[----:B------:R-:W-:Y:S02]  /*7260*/  FMNMX.FTZ R21, R191, R4, !PT ;  /* 0x00000004bf157209 */ /* 0x000fe40007810000 */
[----:B------:R-:W-:Y:S02]  /*7270*/  ISETP.GT.AND P3, PT, R8, 0x18, PT ;  /* 0x000000180800780c */ /* 0x000fe40003f64270 */
[----:B------:R-:W-:-:S02]  /*7280*/  FSEL R195, R195, -INF , P6 ;  /* 0xff800000c3c37808 */ /* 0x000fc40003000000 */
[----:B------:R-:W-:Y:S02]  /*7290*/  FSEL R175, R175, -INF , P5 ;  /* 0xff800000afaf7808 */ /* 0x000fe40002800000 */
[----:B------:R-:W-:Y:S02]  /*72a0*/  FMNMX.FTZ R4, R194, R21, !PT ;  /* 0x00000015c2047209 */ /* 0x000fe40007810000 */
[----:B------:R-:W-:Y:S02]  /*72b0*/  FSETP.NEU.FTZ.AND P5, PT, R0, -INF , PT ;  /* 0xff8000000000780b */ /* 0x000fe40003fbd000 */
[----:B------:R-:W-:Y:S02]  /*72c0*/  ISETP.GT.AND P4, PT, R8, 0x19, PT ;  /* 0x000000190800780c */ /* 0x000fe40003f84270 */
[----:B------:R-:W-:Y:S02]  /*72d0*/  FSEL R198, R198, -INF , P3 ;  /* 0xff800000c6c67808 */ /* 0x000fe40001800000 */
[----:B------:R-:W-:-:S02]  /*72e0*/  FMNMX.FTZ R21, R195, R4, !PT ;  /* 0x00000004c3157209 */ /* 0x000fc40007810000 */
[----:B------:R-:W-:Y:S02]  /*72f0*/  FSEL R10, R10, RZ, P5 ;  /* 0x000000ff0a0a7208 */ /* 0x000fe40002800000 */
[----:B------:R-:W-:Y:S02]  /*7300*/  FSEL R199, R199, -INF , P4 ;  /* 0xff800000c7c77808 */ /* 0x000fe40002000000 */
[----:B------:R-:W-:Y:S01]  /*7310*/  ISETP.GT.AND P6, PT, R8, 0x20, PT ;  /* 0x000000200800780c */ /* 0x000fe20003fc4270 */
[----:B------:R-:W-:-:S01]  /*7320*/  FFMA.FTZ R184, R168, UR42, -R10 ;  /* 0x0000002aa8b87c23 */ /* 0x000fc2000801080a */
[----:B------:R-:W-:Y:S01]  /*7330*/  FMNMX.FTZ R4, R198, R21, !PT ;  /* 0x00000015c6047209 */ /* 0x000fe20007810000 */
[----:B------:R-:W-:-:S01]  /*7340*/  FFMA.FTZ R168, R169, UR42, -R10 ;  /* 0x0000002aa9a87c23 */ /* 0x000fc2000801080a */
[----:B------:R-:W-:Y:S01]  /*7350*/  ISETP.GT.AND P3, PT, R8, 0x21, PT ;  /* 0x000000210800780c */ /* 0x000fe20003f64270 */
[----:B------:R-:W-:-:S01]  /*7360*/  FFMA.FTZ R12, R7, UR42, -R10 ;  /* 0x0000002a070c7c23 */ /* 0x000fc2000801080a */
[----:B------:R-:W-:Y:S01]  /*7370*/  FSEL R170, R170, -INF , P6 ;  /* 0xff800000aaaa7808 */ /* 0x000fe20003000000 */
[----:B------:R-:W-:-:S01]  /*7380*/  FFMA.FTZ R7, R185, UR42, -R10 ;  /* 0x0000002ab9077c23 */ /* 0x000fc2000801080a */
[----:B------:R-:W-:Y:S01]  /*7390*/  FMNMX.FTZ R169, R199, R4, !PT ;  /* 0x00000004c7a97209 */ /* 0x000fe20007810000 */
[----:B------:R-:W-:-:S01]  /*73a0*/  FFMA.FTZ R185, R172, UR42, -R10 ;  /* 0x0000002aacb97c23 */ /* 0x000fc2000801080a */
[----:B------:R-:W-:Y:S01]  /*73b0*/  ISETP.GT.AND P4, PT, R8, 0x28, PT ;  /* 0x000000280800780c */ /* 0x000fe20003f84270 */
[----:B------:R-:W-:-:S01]  /*73c0*/  FFMA.FTZ R172, R173, UR42, -R10 ;  /* 0x0000002aadac7c23 */ /* 0x000fc2000801080a */
[----:B------:R-:W-:Y:S01]  /*73d0*/  FSEL R171, R171, -INF , P3 ;  /* 0xff800000abab7808 */ /* 0x000fe20001800000 */
[----:B------:R0:W-:Y:S01]  /*73e0*/  MUFU.EX2 R15, R184 ;  /* 0x000000b8000f7308 */ /* 0x0001e20000000800 */
[----:B------:R-:W-:Y:S01]  /*73f0*/  FMNMX.FTZ R4, R170, R169, !PT ;  /* 0x000000a9aa047209 */ /* 0x000fe20007810000 */
[--C-:B------:R-:W-:Y:S01]  /*7400*/  FFMA.FTZ R9, R188, UR42, -R10.reuse ;  /* 0x0000002abc097c23 */ /* 0x100fe2000801080a */
[----:B------:R-:W-:Y:S01]  /*7410*/  FSEL R174, R174, -INF , P4 ;  /* 0xff800000aeae7808 */ /* 0x000fe20002000000 */
[--C-:B------:R-:W-:Y:S01]  /*7420*/  FFMA.FTZ R14, R189, UR42, -R10.reuse ;  /* 0x0000002abd0e7c23 */ /* 0x100fe2000801080a */
[----:B------:R-:W-:Y:S01]  /*7430*/  FMNMX.FTZ R169, R171, R4, !PT ;  /* 0x00000004aba97209 */ /* 0x000fe20007810000 */
[--C-:B------:R-:W-:Y:S01]  /*7440*/  FFMA.FTZ R11, R192, UR42, -R10.reuse ;  /* 0x0000002ac00b7c23 */ /* 0x100fe2000801080a */
[----:B------:R-:W-:Y:S01]  /*7450*/  ISETP.GT.AND P6, PT, R8, 0x30, PT ;  /* 0x000000300800780c */ /* 0x000fe20003fc4270 */
[----:B------:R1:W-:Y:S01]  /*7460*/  MUFU.EX2 R21, R185 ;  /* 0x000000b900157308 */ /* 0x0003e20000000800 */
[----:B------:R-:W-:Y:S01]  /*7470*/  FMNMX.FTZ R4, R174, R169, !PT ;  /* 0x000000a9ae047209 */ /* 0x000fe20007810000 */
[--C-:B0-----:R-:W-:Y:S01]  /*7480*/  FFMA.FTZ R184, R176, UR42, -R10.reuse ;  /* 0x0000002ab0b87c23 */ /* 0x101fe2000801080a */
[----:B------:R-:W-:Y:S01]  /*7490*/  ISETP.GT.AND P3, PT, R8, 0x31, PT ;  /* 0x000000310800780c */ /* 0x000fe20003f64270 */
[--C-:B------:R-:W-:Y:S01]  /*74a0*/  FFMA.FTZ R176, R177, UR42, -R10.reuse ;  /* 0x0000002ab1b07c23 */ /* 0x100fe2000801080a */
[----:B------:R-:W-:Y:S01]  /*74b0*/  FSEL R178, R178, -INF , P6 ;  /* 0xff800000b2b27808 */ /* 0x000fe20003000000 */
[--C-:B------:R-:W-:Y:S01]  /*74c0*/  FFMA.FTZ R20, R193, UR42, -R10.reuse ;  /* 0x0000002ac1147c23 */ /* 0x100fe2000801080a */
[----:B------:R-:W-:Y:S01]  /*74d0*/  FMNMX.FTZ R173, R175, R4, !PT ;  /* 0x00000004afad7209 */ /* 0x000fe20007810000 */
[--C-:B------:R-:W-:Y:S01]  /*74e0*/  FFMA.FTZ R13, R196, UR42, -R10.reuse ;  /* 0x0000002ac40d7c23 */ /* 0x100fe2000801080a */
[----:B------:R-:W-:Y:S01]  /*74f0*/  ISETP.GT.AND P4, PT, R8, 0x38, PT ;  /* 0x000000380800780c */ /* 0x000fe20003f84270 */
[--C-:B-1----:R-:W-:Y:S01]  /*7500*/  FFMA.FTZ R185, R180, UR42, -R10.reuse ;  /* 0x0000002ab4b97c23 */ /* 0x102fe2000801080a */
        /* <DEDUP_REMOVED lines=10> */
[----:B------:R-:W-:Y:S01]  /*75b0*/  FSEL R183, R183, -INF , P6 ;  /* 0xff800000b7b77808 */ /* 0x000fe20003000000 */
[--C-:B------:R-:W-:Y:S01]  /*75c0*/  FFMA.FTZ R160, R160, UR42, -R10.reuse ;  /* 0x0000002aa0a07c23 */ /* 0x100fe2000801080a */
[----:B------:R-:W-:Y:S01]  /*75d0*/  ISETP.GT.AND P4, PT, R8, 0x40, PT ;  /* 0x000000400800780c */ /* 0x000fe20003f84270 */
        /* <DEDUP_REMOVED lines=36> */
[----:B------:R-:W-:Y:S01]  /*7820*/  FFMA.FTZ R133, R133, UR42, -R10 ;  /* 0x0000002a85857c23 */ /* 0x000fe2000801080a */
[----:B------:R-:W-:Y:S01]  /*7830*/  FMNMX.FTZ R4, R162, R177, !PT ;  /* 0x000000b1a2047209 */ /* 0x000fe20007810000 */
[----:B------:R0:W-:Y:S01]  /*7840*/  MUFU.EX2 R173, R185 ;  /* 0x000000b900ad7308 */ /* 0x0001e20000000800 */
[----:B------:R-:W-:Y:S01]  /*7850*/  ISETP.GT.AND P3, PT, R8, 0x59, PT ;  /* 0x000000590800780c */ /* 0x000fe20003f64270 */
[----:B------:R-:W-:-:S02]  /*7860*/  WARPGROUP.DEPBAR.LE gsb0, 0x0 ;  /* 0x00008000000079c5 */ /* 0x000fc40000010000 */
[----:B------:R-:W-:Y:S02]  /*7870*/  FSEL R166, R166, -INF , P4 ;  /* 0xff800000a6a67808 */ /* 0x000fe40002000000 */
[----:B------:R-:W-:Y:S02]  /*7880*/  FMNMX.FTZ R177, R163, R4, !PT ;  /* 0x00000004a3b17209 */ /* 0x000fe40007810000 */
[----:B------:R-:W-:Y:S01]  /*7890*/  FSEL R167, R167, -INF , P3 ;  /* 0xff800000a7a77808 */ /* 0x000fe20001800000 */
[----:B------:R1:W-:Y:S01]  /*78a0*/  MUFU.EX2 R169, R184 ;  /* 0x000000b800a97308 */ /* 0x0003e20000000800 */
[----:B------:R-:W-:Y:S02]  /*78b0*/  ISETP.GT.AND P4, PT, R8, 0x60, PT ;  /* 0x000000600800780c */ /* 0x000fe40003f84270 */
[----:B------:R-:W-:Y:S02]  /*78c0*/  FMNMX.FTZ R4, R166, R177, !PT ;  /* 0x000000b1a6047209 */ /* 0x000fe40007810000 */
[----:B------:R-:W-:-:S02]  /*78d0*/  ISETP.GT.AND P3, PT, R8, 0x61, PT ;  /* 0x000000610800780c */ /* 0x000fc40003f64270 */
[----:B------:R-:W-:Y:S01]  /*78e0*/  FSEL R138, R138, -INF , P4 ;  /* 0xff8000008a8a7808 */ /* 0x000fe20002000000 */
[----:B------:R-:W-:Y:S01]  /*78f0*/  MUFU.EX2 R12, R12 ;  /* 0x0000000c000c7308 */ /* 0x000fe20000000800 */
[----:B------:R-:W-:Y:S02]  /*7900*/  FMNMX.FTZ R177, R167, R4, !PT ;  /* 0x00000004a7b17209 */ /* 0x000fe40007810000 */
[----:B------:R-:W-:Y:S02]  /*7910*/  ISETP.GT.AND P6, PT, R8, 0x68, PT ;  /* 0x000000680800780c */ /* 0x000fe40003fc4270 */
[----:B------:R-:W-:Y:S02]  /*7920*/  FSEL R139, R139, -INF , P3 ;  /* 0xff8000008b8b7808 */ /* 0x000fe40001800000 */
[----:B------:R-:W-:Y:S01]  /*7930*/  FMNMX.FTZ R4, R138, R177, !PT ;  /* 0x000000b18a047209 */ /* 0x000fe20007810000 */
[----:B------:R-:W-:Y:S01]  /*7940*/  MUFU.EX2 R7, R7 ;  /* 0x0000000700077308 */ /* 0x000fe20000000800 */
[----:B------:R-:W-:-:S02]  /*7950*/  ISETP.GT.AND P4, PT, R8, 0x69, PT ;  /* 0x000000690800780c */ /* 0x000fc40003f84270 */
[----:B------:R-:W-:Y:S02]  /*7960*/  FSEL R142, R142, -INF , P6 ;  /* 0xff8000008e8e7808 */ /* 0x000fe40003000000 */
[----:B------:R-:W-:Y:S02]  /*7970*/  FMNMX.FTZ R177, R139, R4, !PT ;  /* 0x000000048bb17209 */ /* 0x000fe40007810000 */
[----:B------:R-:W-:Y:S01]  /*7980*/  ISETP.GT.AND P3, PT, R8, 0x70, PT ;  /* 0x000000700800780c */ /* 0x000fe20003f64270 */
[----:B------:R-:W-:Y:S01]  /*7990*/  MUFU.EX2 R9, R9 ;  /* 0x0000000900097308 */ /* 0x000fe20000000800 */
[----:B------:R-:W-:Y:S02]  /*79a0*/  FSEL R143, R143, -INF , P4 ;  /* 0xff8000008f8f7808 */ /* 0x000fe40002000000 */
        /* <DEDUP_REMOVED lines=12> */
[----:B------:R-:W-:Y:S01]  /*7a70*/  FSEL R151, R151, -INF , P3 ;  /* 0xff80000097977808 */ /* 0x000fe20001800000 */
[----:B------:R-:W-:Y:S01]  /*7a80*/  MUFU.EX2 R20, R20 ;  /* 0x0000001400147308 */ /* 0x000fe20000000800 */
        /* <DEDUP_REMOVED lines=25> */
[----:B------:R-:W-:Y:S01]  /*7c20*/  ISETP.GT.AND P3, PT, R8, 0x99, PT ;  /* 0x000000990800780c */ /* 0x000fe20003f64270 */
[----:B------:R-:W-:Y:S01]  /*7c30*/  FFMA.FTZ R8, R197, UR42, -R10 ;  /* 0x0000002ac5087c23 */ /* 0x000fe2000801080a */
[----:B------:R-:W-:-:S02]  /*7c40*/  FSEL R134, R134, -INF , P4 ;  /* 0xff80000086867808 */ /* 0x000fc40002000000 */
[----:B------:R-:W-:Y:S02]  /*7c50*/  FMNMX.FTZ R177, R131, R4, !PT ;  /* 0x0000000483b17209 */ /* 0x000fe40007810000 */
[----:B------:R-:W-:Y:S01]  /*7c60*/  FSEL R135, R135, -INF , P3 ;  /* 0xff80000087877808 */ /* 0x000fe20001800000 */
[----:B------:R-:W-:Y:S01]  /*7c70*/  MUFU.EX2 R8, R8 ;  /* 0x0000000800087308 */ /* 0x000fe20000000800 */
[----:B------:R-:W-:Y:S02]  /*7c80*/  FMNMX.FTZ R4, R134, R177, !PT ;  /* 0x000000b186047209 */ /* 0x000fe40007810000 */
[----:B------:R-:W-:Y:S02]  /*7c90*/  FSEL R189, R0, RZ, P5 ;  /* 0x000000ff00bd7208 */ /* 0x000fe40002800000 */
[----:B------:R-:W-:-:S03]  /*7ca0*/  FMNMX.FTZ R4, R135, R4, !PT ;  /* 0x0000000487047209 */ /* 0x000fc60007810000 */
[----:B------:R-:W-:Y:S01]  /*7cb0*/  FADD.FTZ R189, -R189, R6 ;  /* 0x00000006bdbd7221 */ /* 0x000fe20000010100 */
[----:B------:R-:W-:Y:S01]  /*7cc0*/  MUFU.EX2 R152, R152 ;  /* 0x0000009800987308 */ /* 0x000fe20000000800 */
[----:B------:R-:W2:Y:S02]  /*7cd0*/  SHFL.BFLY PT, R177, R4, 0x2, 0x1f ;  /* 0x0c401f0004b17f89 */ /* 0x000ea400000e0000 */
[----:B------:R-:W-:-:S05]  /*7ce0*/  FMUL.FTZ R192, R189, UR42 ;  /* 0x0000002abdc07c20 */ /* 0x000fca0008410000 */
[----:B------:R-:W-:Y:S08]  /*7cf0*/  MUFU.EX2 R153, R153 ;  /* 0x0000009900997308 */ /* 0x000ff00000000800 */
[----:B------:R-:W-:Y:S08]  /*7d00*/  MUFU.EX2 R156, R156 ;  /* 0x0000009c009c7308 */ /* 0x000ff00000000800 */
[----:B------:R-:W-:Y:S01]  /*7d10*/  MUFU.EX2 R157, R157 ;  /* 0x0000009d009d7308 */ /* 0x000fe20000000800 */
[----:B--2---:R-:W-:-:S05]  /*7d20*/  FMNMX.FTZ R177, R4, R177, !PT ;  /* 0x000000b104b17209 */ /* 0x004fca0007810000 */
[----:B------:R-:W2:Y:S02]  /*7d30*/  SHFL.BFLY PT, R4, R177, 0x1, 0x1f ;  /* 0x0c201f00b1047f89 */ /* 0x000ea400000e0000 */
[----:B------:R-:W-:Y:S08]  /*7d40*/  MUFU.EX2 R160, R160 ;  /* 0x000000a000a07308 */ /* 0x000ff00000000800 */
[----:B------:R-:W-:Y:S08]  /*7d50*/  MUFU.EX2 R161, R161 ;  /* 0x000000a100a17308 */ /* 0x000ff00000000800 */
[----:B------:R-:W-:Y:S01]  /*7d60*/  MUFU.EX2 R164, R164 ;  /* 0x000000a400a47308 */ /* 0x000fe20000000800 */
[----:B--2---:R-:W-:Y:S01]  /*7d70*/  FMNMX.FTZ R4, R177, R4, !PT ;  /* 0x00000004b1047209 */ /* 0x004fe20007810000 */
[----:B------:R-:W-:-:S06]  /*7d80*/  IMAD.U32 R177, RZ, RZ, UR42 ;  /* 0x0000002affb17e24 */ /* 0x000fcc000f8e00ff */
[----:B------:R-:W-:Y:S01]  /*7d90*/  MUFU.EX2 R165, R165 ;  /* 0x000000a500a57308 */ /* 0x000fe20000000800 */
[C---:B------:R-:W-:Y:S01]  /*7da0*/  FSETP.NEU.FTZ.AND P3, PT, R4.reuse, -INF , PT ;  /* 0xff8000000400780b */ /* 0x040fe20003f7d000 */
[----:B------:R-:W-:-:S05]  /*7db0*/  FFMA.FTZ R177, R4, R177, -8 ;  /* 0xc100000004b17423 */ /* 0x000fca00000100b1 */
[----:B------:R-:W-:Y:S01]  /*7dc0*/  FSEL R10, R177, RZ, P3 ;  /* 0x000000ffb10a7208 */ /* 0x000fe20001800000 */
[----:B------:R-:W-:Y:S04]  /*7dd0*/  MUFU.EX2 R136, R136 ;  /* 0x0000008800887308 */ /* 0x000fe80000000800 */
[----:B------:R-:W-:-:S01]  /*7de0*/  FFMA.FTZ R177, R186, UR42, -R10 ;  /* 0x0000002abab17c23 */ /* 0x000fc2000801080a */
[--C-:B------:R-:W-:Y:S01]  /*7df0*/  FFMA.FTZ R186, R191, UR42, -R10.reuse ;  /* 0x0000002abfba7c23 */ /* 0x100fe2000801080a */
[----:B------:R-:W-:-:S01]  /*7e00*/  FFMA.FTZ R191, R158, UR42, -R10 ;  /* 0x0000002a9ebf7c23 */ /* 0x000fc2000801080a */
[----:B------:R-:W-:Y:S02]  /*7e10*/  IMAD.U32 R158, RZ, RZ, UR54 ;  /* 0x00000036ff9e7e24 */ /* 0x000fe4000f8e00ff */
[----:B0-----:R-:W-:-:S01]  /*7e20*/  FFMA.FTZ R185, R194, UR42, -R10 ;  /* 0x0000002ac2b97c23 */ /* 0x001fc2000801080a */
[----:B------:R-:W-:Y:S01]  /*7e30*/  FSEL R194, R4, RZ, P3 ;  /* 0x000000ff04c27208 */ /* 0x000fe20001800000 */
[----:B------:R0:W-:Y:S01]  /*7e40*/  MUFU.EX2 R6, R191 ;  /* 0x000000bf00067308 */ /* 0x0001e20000000800 */
[----:B-1----:R-:W-:-:S01]  /*7e50*/  FFMA.FTZ R184, R187, UR42, -R10 ;  /* 0x0000002abbb87c23 */ /* 0x002fc2000801080a */
[----:B------:R-:W-:Y:S01]  /*7e60*/  @!P0 LEA R158, R158, UR41, 0x3 ;  /* 0x000000299e9e8c11 */ /* 0x000fe2000f8e18ff */
[----:B------:R-:W-:-:S01]  /*7e70*/  FFMA.FTZ R181, R190, UR42, -R10 ;  /* 0x0000002abeb57c23 */ /* 0x000fc2000801080a */
[----:B------:R-:W-:Y:S01]  /*7e80*/  FADD.FTZ R194, -R194, R5 ;  /* 0x00000005c2c27221 */ /* 0x000fe20000010100 */
[----:B------:R-:W-:-:S01]  /*7e90*/  FFMA.FTZ R188, R195, UR42, -R10 ;  /* 0x0000002ac3bc7c23 */ /* 0x000fc2000801080a */
[--C-:B------:R-:W-:Y:S01]  /*7ea0*/  FFMA.FTZ R187, R198, UR42, -R10.reuse ;  /* 0x0000002ac6bb7c23 */ /* 0x100fe2000801080a */
[----:B------:R-:W-:Y:S01]  /*7eb0*/  @!P0 VIADD R158, R158, 0x33440 ;  /* 0x000334409e9e8836 */ /* 0x000fe20000000000 */
[----:B------:R-:W1:Y:S01]  /*7ec0*/  MUFU.EX2 R5, R192 ;  /* 0x000000c000057308 */ /* 0x000e620000000800 */
[----:B0-----:R-:W-:Y:S01]  /*7ed0*/  IADD3 R191, -R219, 0xb, RZ ;  /* 0x0000000bdbbf7810 */ /* 0x001fe20007ffe1ff */
[--C-:B------:R-:W-:Y:S01]  /*7ee0*/  FFMA.FTZ R190, R199, UR42, -R10.reuse ;  /* 0x0000002ac7be7c23 */ /* 0x100fe2000801080a */
[----:B------:R-:W-:-:S01]  /*7ef0*/  FFMA.FTZ R189, R162, UR42, -R10 ;  /* 0x0000002aa2bd7c23 */ /* 0x000fc2000801080a */
[----:B------:R-:W-:Y:S01]  /*7f00*/  @!P0 PRMT R158, RZ, 0x654, R158 ;  /* 0x00000654ff9e8816 */ /* 0x000fe2000000009e */
[----:B------:R-:W-:-:S01]  /*7f10*/  FFMA.FTZ R170, R170, UR42, -R10 ;  /* 0x0000002aaaaa7c23 */ /* 0x000fc2000801080a */
[----:B------:R0:W-:Y:S06]  /*7f20*/  BAR.ARV R191, 0x100 ;  /* 0x000400bf0000751d */ /* 0x0001ec0000002000 */
[----:B------:R2:W-:Y:S01]  /*7f30*/  @!P0 SYNCS.ARRIVE.TRANS64.RED.A1T0 RZ, [R158+URZ], RZ ;  /* 0x000000ff9eff89a7 */ /* 0x0005e2000810043f */
[----:B------:R-:W-:Y:S01]  /*7f40*/  MUFU.EX2 R177, R177 ;  /* 0x000000b100b17308 */ /* 0x000fe20000000800 */
[----:B------:R-:W-:-:S01]  /*7f50*/  FFMA.FTZ R171, R171, UR42, -R10 ;  /* 0x0000002aabab7c23 */ /* 0x000fc2000801080a */
[--C-:B------:R-:W-:Y:S01]  /*7f60*/  FFMA.FTZ R174, R174, UR42, -R10.reuse ;  /* 0x0000002aaeae7c23 */ /* 0x100fe2000801080a */
[----:B------:R-:W-:-:S01]  /*7f70*/  FFMA.FTZ R175, R175, UR42, -R10 ;  /* 0x0000002aafaf7c23 */ /* 0x000fc2000801080a */
[----:B-1----:R-:W-:Y:S01]  /*7f80*/  FFMA.FTZ R192, R5, R3, R12 ;  /* 0x0000000305c07223 */ /* 0x002fe2000001000c */
[----:B------:R-:W-:-:S01]  /*7f90*/  FFMA.FTZ R178, R178, UR42, -R10 ;  /* 0x0000002ab2b27c23 */ /* 0x000fc2000801080a */
[----:B------:R-:W-:Y:S01]  /*7fa0*/  FFMA.FTZ R179, R179, UR42, -R10 ;  /* 0x0000002ab3b37c23 */ /* 0x000fe2000801080a */
[----:B--2---:R-:W-:Y:S01]  /*7fb0*/  FMUL.FTZ R158, R194, UR42 ;  /* 0x0000002ac29e7c20 */ /* 0x004fe20008410000 */
[----:B------:R-:W-:Y:S01]  /*7fc0*/  MUFU.EX2 R184, R184 ;  /* 0x000000b800b87308 */ /* 0x000fe20000000800 */
[----:B------:R-:W-:-:S01]  /*7fd0*/  FADD.FTZ R192, R7, R192 ;  /* 0x000000c007c07221 */ /* 0x000fc20000010000 */
        /* <DEDUP_REMOVED lines=26> */
[----:B------:R-:W-:Y:S01]  /*8180*/  FFMA.FTZ R134, R134, UR42, -R10 ;  /* 0x0000002a86867c23 */ /* 0x000fe2000801080a */
[----:B------:R-:W-:-:S01]  /*8190*/  FADD.FTZ R2, R184, R3 ;  /* 0x00000003b8027221 */ /* 0x000fc20000010000 */
[----:B------:R-:W-:Y:S01]  /*81a0*/  FFMA.FTZ R10, R135, UR42, -R10 ;  /* 0x0000002a870a7c23 */ /* 0x000fe2000801080a */
[----:B------:R-:W-:-:S01]  /*81b0*/  FADD.FTZ R3, R9, R192 ;  /* 0x000000c009037221 */ /* 0x000fc20000010000 */
[----:B------:R-:W1:Y:S01]  /*81c0*/  MUFU.EX2 R185, R185 ;  /* 0x000000b900b97308 */ /* 0x000e620000000800 */
[----:B--2---:R-:W-:-:S02]  /*81d0*/  FADD.FTZ R135, R181, R2 ;  /* 0x00000002b5877221 */ /* 0x004fc40000010000 */
[----:B------:R-:W-:-:S04]  /*81e0*/  FADD.FTZ R2, R14, R3 ;  /* 0x000000030e027221 */ /* 0x000fc80000010000 */
[----:B------:R-:W-:Y:S01]  /*81f0*/  FADD.FTZ R3, R11, R2 ;  /* 0x000000020b037221 */ /* 0x000fe20000010000 */
[----:B------:R-:W2:Y:S01]  /*8200*/  MUFU.EX2 R188, R188 ;  /* 0x000000bc00bc7308 */ /* 0x000ea20000000800 */
[----:B---3--:R-:W-:-:S02]  /*8210*/  FADD.FTZ R192, R186, R135 ;  /* 0x00000087bac07221 */ /* 0x008fc40000010000 */
[----:B------:R-:W-:-:S04]  /*8220*/  FADD.FTZ R2, R20, R3 ;  /* 0x0000000314027221 */ /* 0x000fc80000010000 */
[----:B------:R-:W-:Y:S01]  /*8230*/  FADD.FTZ R3, R13, R2 ;  /* 0x000000020d037221 */ /* 0x000fe20000010000 */
[----:B------:R-:W3:Y:S01]  /*8240*/  MUFU.EX2 R187, R187 ;  /* 0x000000bb00bb7308 */ /* 0x000ee20000000800 */
[----:B-1----:R-:W-:-:S02]  /*8250*/  FADD.FTZ R135, R185, R192 ;  /* 0x000000c0b9877221 */ /* 0x002fc40000010000 */
[----:B------:R-:W-:-:S04]  /*8260*/  FADD.FTZ R2, R8, R3 ;  /* 0x0000000308027221 */ /* 0x000fc80000010000 */
[----:B------:R-:W-:Y:S01]  /*8270*/  FADD.FTZ R3, R15, R2 ;  /* 0x000000020f037221 */ /* 0x000fe20000010000 */
[----:B------:R-:W1:Y:S01]  /*8280*/  MUFU.EX2 R190, R190 ;  /* 0x000000be00be7308 */ /* 0x000e620000000800 */
[----:B--2---:R-:W-:-:S07]  /*8290*/  FADD.FTZ R192, R188, R135 ;  /* 0x00000087bcc07221 */ /* 0x004fce0000010000 */
[----:B------:R-:W2:Y:S01]  /*82a0*/  MUFU.EX2 R170, R170 ;  /* 0x000000aa00aa7308 */ /* 0x000ea20000000800 */
[----:B---3--:R-:W-:-:S01]  /*82b0*/  FADD.FTZ R135, R187, R192 ;  /* 0x000000c0bb877221 */ /* 0x008fc20000010000 */
[----:B------:R-:W-:-:S06]  /*82c0*/  FADD.FTZ R192, R168, R3 ;  /* 0x00000003a8c07221 */ /* 0x000fcc0000010000 */
[----:B------:R-:W3:Y:S01]  /*82d0*/  MUFU.EX2 R171, R171 ;  /* 0x000000ab00ab7308 */ /* 0x000ee20000000800 */
[----:B-1----:R-:W-:-:S07]  /*82e0*/  FADD.FTZ R135, R190, R135 ;  /* 0x00000087be877221 */ /* 0x002fce0000010000 */
[----:B------:R-:W1:Y:S01]  /*82f0*/  MUFU.EX2 R174, R174 ;  /* 0x000000ae00ae7308 */ /* 0x000e620000000800 */
[----:B--2---:R-:W-:-:S01]  /*8300*/  FADD.FTZ R2, R170, R135 ;  /* 0x00000087aa027221 */ /* 0x004fc20000010000 */
[----:B------:R-:W-:-:S04]  /*8310*/  FADD.FTZ R135, R21, R192 ;  /* 0x000000c015877221 */ /* 0x000fc80000010000 */
[----:B------:R-:W-:Y:S02]  /*8320*/  FADD.FTZ R192, R172, R135 ;  /* 0x00000087acc07221 */ /* 0x000fe40000010000 */
[----:B------:R-:W2:Y:S01]  /*8330*/  MUFU.EX2 R175, R175 ;  /* 0x000000af00af7308 */ /* 0x000ea20000000800 */
[----:B---3--:R-:W-:-:S01]  /*8340*/  FADD.FTZ R3, R171, R2 ;  /* 0x00000002ab037221 */ /* 0x008fc20000010000 */
[----:B------:R-:W-:-:S04]  /*8350*/  FADD.FTZ R135, R169, R192 ;  /* 0x000000c0a9877221 */ /* 0x000fc80000010000 */
[----:B------:R-:W-:Y:S02]  /*8360*/  FADD.FTZ R192, R176, R135 ;  /* 0x00000087b0c07221 */ /* 0x000fe40000010000 */
[----:B------:R-:W3:Y:S01]  /*8370*/  MUFU.EX2 R178, R178 ;  /* 0x000000b200b27308 */ /* 0x000ee20000000800 */
[----:B-1----:R-:W-:-:S01]  /*8380*/  FADD.FTZ R2, R174, R3 ;  /* 0x00000003ae027221 */ /* 0x002fc20000010000 */
[----:B------:R-:W-:-:S04]  /*8390*/  FADD.FTZ R135, R173, R192 ;  /* 0x000000c0ad877221 */ /* 0x000fc80000010000 */
[----:B------:R-:W-:Y:S02]  /*83a0*/  FADD.FTZ R135, R180, R135 ;  /* 0x00000087b4877221 */ /* 0x000fe40000010000 */
        /* <DEDUP_REMOVED lines=10> */
[----:B------:R-:W-:-:S06]  /*8450*/  FADD.FTZ R2, R152, R135 ;  /* 0x0000008798027221 */ /* 0x000fcc0000010000 */
[----:B------:R-:W3:Y:S01]  /*8460*/  MUFU.EX2 R159, R159 ;  /* 0x0000009f009f7308 */ /* 0x000ee20000000800 */
[----:B-1----:R-:W-:-:S01]  /*8470*/  FADD.FTZ R192, R154, R3 ;  /* 0x000000039ac07221 */ /* 0x002fc20000010000 */
[----:B------:R-:W-:-:S04]  /*8480*/  FADD.FTZ R3, R153, R2 ;  /* 0x0000000299037221 */ /* 0x000fc80000010000 */
[----:B------:R-:W-:Y:S02]  /*8490*/  FADD.FTZ R2, R156, R3 ;  /* 0x000000039c027221 */ /* 0x000fe40000010000 */
[----:B------:R-:W1:Y:S01]  /*84a0*/  MUFU.EX2 R146, R189 ;  /* 0x000000bd00927308 */ /* 0x000e620000000800 */
[----:B--2---:R-:W-:-:S01]  /*84b0*/  FADD.FTZ R135, R155, R192 ;  /* 0x000000c09b877221 */ /* 0x004fc20000010000 */
[----:B------:R-:W-:-:S03]  /*84c0*/  FADD.FTZ R3, R157, R2 ;  /* 0x000000029d037221 */ /* 0x000fc60000010000 */
[----:B------:R-:W-:Y:S01]  /*84d0*/  FADD.FTZ R192, R6, R135 ;  /* 0x0000008706c07221 */ /* 0x000fe20000010000 */
[----:B------:R-:W-:-:S02]  /*84e0*/  FADD.FTZ R2, R160, R3 ;  /* 0x00000003a0027221 */ /* 0x000fc40000010000 */
        /* <DEDUP_REMOVED lines=76> */
.L_x_2051:
[----:B------:R-:W-:Y:S01]  /*89b0*/  UISETP.GT.AND UP1, UPT, UR58, UR55, UPT ;  /* 0x000000373a00728c */ /* 0x000fe2000bf24270 */
[----:B------:R-:W-:Y:S01]  /*89c0*/  F2FP.SATFINITE.E4M3.F32.PACK_AB_MERGE_C R6, R159, R6, RZ ;  /* 0x000000069f06723e */ /* 0x000fe200048070ff */
[----:B------:R-:W-:Y:S01]  /*89d0*/  ULEA UR6, UR59, UR41, 0x3 ;  /* 0x000000293b067291 */ /* 0x000fe2000f8e183f */
[----:B------:R-:W-:Y:S01]  /*89e0*/  F2FP.SATFINITE.E4M3.F32.PACK_AB_MERGE_C R9, R14, R9, RZ ;  /* 0x000000090e09723e */ /* 0x000fe200048070ff */
[----:B------:R-:W-:Y:S01]  /*89f0*/  UIADD3 UR58, UR58, -0x1, URZ ;  /* 0xffffffff3a3a7890 */ /* 0x000fe2000fffe03f */
[----:B------:R-:W-:Y:S01]  /*8a00*/  F2FP.SATFINITE.E4M3.F32.PACK_AB_MERGE_C R181, R186, R181, RZ ;  /* 0x000000b5bab5723e */ /* 0x000fe200048070ff */
[----:B------:R-:W-:Y:S01]  /*8a10*/  UIADD3 UR6, UR6, 0x33460, URZ ;  /* 0x0003346006067890 */ /* 0x000fe2000fffe03f */
[----:B------:R-:W-:Y:S01]  /*8a20*/  PLOP3.LUT P3, PT, PT, PT, UP1, 0x80, 0x0 ;  /* 0x000000000000781c */ /* 0x000fe20003f6f018 */
[----:B------:R-:W-:Y:S01]  /*8a30*/  UMOV UR60, UR48 ;  /* 0x00000030003c7c82 */ /* 0x000fe20008000000 */
[----:B------:R-:W-:Y:S01]  /*8a40*/  F2FP.SATFINITE.E4M3.F32.PACK_AB_MERGE_C R8, R8, R13, RZ ;  /* 0x0000000d0808723e */ /* 0x000fe200048070ff */
[----:B------:R-:W-:Y:S01]  /*8a50*/  UPRMT UR6, UR40, 0x654, UR6 ;  /* 0x0000065428067896 */ /* 0x000fe20008000006 */
[----:B------:R-:W-:Y:S01]  /*8a60*/  F2FP.SATFINITE.E4M3.F32.PACK_AB_MERGE_C R187, R190, R187, RZ ;  /* 0x000000bbbebb723e */ /* 0x000fe200048070ff */
[----:B------:R-:W-:Y:S01]  /*8a70*/  UMOV UR59, UR54 ;  /* 0x00000036003b7c82 */ /* 0x000fe20008000000 */
[----:B------:R-:W-:Y:S01]  /*8a80*/  F2FP.SATFINITE.E4M3.F32.PACK_AB_MERGE_C R21, R172, R21, RZ ;  /* 0x00000015ac15723e */ /* 0x000fe200048070ff */
[-C--:B------:R-:W-:Y:S01]  /*8a90*/  FMUL.FTZ R24, R24, R5.reuse ;  /* 0x0000000518187220 */ /* 0x080fe20000410000 */
[----:B------:R-:W-:Y:S01]  /*8aa0*/  F2FP.SATFINITE.E4M3.F32.PACK_AB_MERGE_C R174, R175, R174, RZ ;  /* 0x000000aeafae723e */ /* 0x000fe200048070ff */
[----:B------:R-:W-:Y:S01]  /*8ab0*/  FMUL.FTZ R25, R25, R5 ;  /* 0x0000000519197220 */ /* 0x000fe20000410000 */
        /* <DEDUP_REMOVED lines=131> */
.L_x_2042:
[----:B------:R-:W-:-:S06]  /*92f0*/  UISETP.GE.AND UP0, UPT, UR58, UR39, UPT ;  /* 0x000000273a00728c */ /* 0x000fcc000bf06270 */
[----:B------:R-:W-:-:S13]  /*9300*/  PLOP3.LUT P2, PT, PT, PT, UP0, 0x80, 0x0 ;  /* 0x000000000000781c */ /* 0x000fda0003f4f008 */
[----:B------:R-:W-:Y:S05]  /*9310*/  @!P2 BRA `(.L_x_2053) ;  /* 0x0000002c00aca947 */ /* 0x000fea0003800000 */
[----:B------:R-:W-:Y:S01]  /*9320*/  IMAD.MOV.U32 R5, RZ, RZ, R4 ;  /* 0x000000ffff057224 */ /* 0x000fe200078e0004 */
[----:B------:R-:W-:Y:S01]  /*9330*/  UMOV UR53, UR48 ;  /* 0x0000003000357c82 */ /* 0x000fe20008000000 */
[----:B------:R-:W-:Y:S01]  /*9340*/  IMAD.MOV.U32 R6, RZ, RZ, R0 ;  /* 0x000000ffff067224 */ /* 0x000fe200078e0000 */
[----:B------:R-:W-:-:S06]  /*9350*/  UMOV UR52, UR54 ;  /* 0x0000003600347c82 */ /* 0x000fcc0008000000 */
.L_x_2063:
        /* <DEDUP_REMOVED lines=9> */
.L_x_2055:
[----:B------:R-:W-:Y:S01]  /*93f0*/  ULEA UR6, UR54, UR41, 0x3 ;  /* 0x0000002936067291 */ /* 0x000fe2000f8e183f */
[----:B------:R-:W-:-:S05]  /*9400*/  IMAD.U32 R0, RZ, RZ, UR48 ;  /* 0x00000030ff007e24 */ /* 0x000fca000f8e00ff */
[----:B------:R-:W-:-:S04]  /*9410*/  SHF.L.U32 R0, R0, 0x1f, RZ ;  /* 0x0000001f00007819 */ /* 0x000fc800000006ff */
[----:B------:R0:W1:Y:S01]  /*9420*/  SYNCS.PHASECHK.TRANS64.TRYWAIT P2, [UR6+0x33430], R0 ;  /* 0x03343000ff0075a7 */ /* 0x0000620008040146 */
[----:B------:R-:W-:Y:S05]  /*9430*/  @!P1 BRA `(.L_x_2056) ;  /* 0x0000000000049947 */ /* 0x000fea0003800000 */
[----:B------:R-:W-:Y:S01]  /*9440*/  BPT.TRAP 0x1 ;  /* 0x000000040000795c */ /* 0x000fe20000300000 */
.L_x_2056:
[----:B-1----:R-:W-:Y:S05]  /*9450*/  @P2 BRA `(.L_x_2054) ;  /* 0x0000000000082947 */ /* 0x002fea0003800000 */
[----:B------:R-:W1:Y:S02]  /*9460*/  SYNCS.PHASECHK.TRANS64.TRYWAIT P2, [UR6+0x33430], R0 ;  /* 0x03343000ff0075a7 */ /* 0x000e640008040146 */
[----:B-1----:R-:W-:Y:S05]  /*9470*/  @!P2 BRA `(.L_x_2057) ;  /* 0x000000f00094a947 */ /* 0x002fea0003800000 */
.L_x_2054:
[----:B------:R-:W2:Y:S01]  /*9480*/  S2R R4, SR_TID.X ;  /* 0x0000000000047919 */ /* 0x000ea20000002100 */
        /* <DEDUP_REMOVED lines=21> */
[----:B--2---:R-:W-:-:S05]  /*95e0*/  SHF.R.U32.HI R4, RZ, 0x7, R4 ;  /* 0x00000007ff047819 */ /* 0x004fca0000011604 */
        /* <DEDUP_REMOVED lines=166> */
.L_x_2059:
[----:B------:R-:W-:Y:S01]  /*a050*/  ULEA UR6, UR52, UR41, 0x3 ;  /* 0x0000002934067291 */ /* 0x000fe2000f8e183f */
[----:B------:R-:W-:-:S05]  /*a060*/  IMAD.U32 R0, RZ, RZ, UR53 ;  /* 0x00000035ff007e24 */ /* 0x000fca000f8e00ff */
[----:B------:R-:W-:-:S04]  /*a070*/  SHF.L.U32 R0, R0, 0x1f, RZ ;  /* 0x0000001f00007819 */ /* 0x000fc800000006ff */
[----:B------:R0:W1:Y:S01]  /*a080*/  SYNCS.PHASECHK.TRANS64.TRYWAIT P2, [UR6+0x33450], R0 ;  /* 0x03345000ff0075a7 */ /* 0x0000620008040146 */
[----:B------:R-:W-:Y:S05]  /*a090*/  @!P1 BRA `(.L_x_2060) ;  /* 0x0000000000049947 */ /* 0x000fea0003800000 */
[----:B------:R-:W-:Y:S01]  /*a0a0*/  BPT.TRAP 0x1 ;  /* 0x000000040000795c */ /* 0x000fe20000300000 */
.L_x_2060:
[----:B-1----:R-:W-:Y:S05]  /*a0b0*/  @P2 BRA `(.L_x_2058) ;  /* 0x0000000000082947 */ /* 0x002fea0003800000 */
[----:B------:R-:W1:Y:S02]  /*a0c0*/  SYNCS.PHASECHK.TRANS64.TRYWAIT P2, [UR6+0x33450], R0 ;  /* 0x03345000ff0075a7 */ /* 0x000e640008040146 */
[----:B-1----:R-:W-:Y:S05]  /*a0d0*/  @!P2 BRA `(.L_x_2061) ;  /* 0x000000e40094a947 */ /* 0x002fea0003800000 */
.L_x_2058:
[----:B------:R-:W-:Y:S01]  /*a0e0*/  UIADD3 UR6, UR41, 0x200, URZ ;  /* 0x0000020029067890 */ /* 0x000fe2000fffe03f */
[----:B------:R-:W-:Y:S01]  /*a0f0*/  WARPGROUP.ARRIVE ;  /* 0x00000000000079c5 */ /* 0x000fe20000000000 */
[----:B------:R-:W-:Y:S01]  /*a100*/  UMOV UR7, 0xc0000010 ;  /* 0xc000001000077882 */ /* 0x000fe20000000000 */
[----:B01----:R-:W-:Y:S01]  /*a110*/  FMNMX.FTZ R0, R184, R6, !PT ;  /* 0x00000006b8007209 */ /* 0x003fe20007810000 */
[----:B------:R-:W-:-:S03]  /*a120*/  USHF.R.U32.HI UR6, URZ, 0x4, UR6 ;  /* 0x000000043f067899 */ /* 0x000fc60008011606 */
[----:B------:R-:W-:Y:S01]  /*a130*/  FMNMX.FTZ R7, R185, R0, !PT ;  /* 0x00000000b9077209 */ /* 0x000fe20007810000 */
[----:B------:R-:W-:Y:S01]  /*a140*/  ULOP3.LUT UR6, UR6, 0x3fff, URZ, 0xc0, !UPT ;  /* 0x00003fff06067892 */ /* 0x000fe2000f8ec03f */
[----:B------:R-:W-:-:S03]  /*a150*/  FMNMX.FTZ R0, R186, R5, !PT ;  /* 0x00000005ba007209 */ /* 0x000fc60007810000 */
[----:B------:R-:W-:Y:S01]  /*a160*/  ULOP3.LUT UR6, UR6, 0x10000, URZ, 0xfc, !UPT ;  /* 0x0001000006067892 */ /* 0x000fe2000f8efc3f */
[----:B------:R-:W-:Y:S02]  /*a170*/  FMNMX.FTZ R9, R187, R0, !PT ;  /* 0x00000000bb097209 */ /* 0x000fe40007810000 */
        /* <DEDUP_REMOVED lines=90> */
[C---:B------:R-:W-:Y:S01]  /*a720*/  FFMA.FTZ R7, R0.reuse, R7, -8 ;  /* 0xc100000000077423 */ /* 0x040fe20000010007 */
[----:B------:R-:W-:-:S01]  /*a730*/  FADD.FTZ R6, -R0, R6 ;  /* 0x0000000600067221 */ /* 0x000fc20000010100 */
[----:B------:R-:W-:Y:S02]  /*a740*/  WARPGROUP.DEPBAR.LE gsb0, 0x0 ;  /* 0x00008000000079c5 */ /* 0x000fe40000010000 */
[----:B------:R-:W-:-:S06]  /*a750*/  WARPGROUP.ARRIVE ;  /* 0x00000000000079c5 */ /* 0x000fcc0000000000 */
[----:B------:R-:W0:Y:S01]  /*a760*/  S2R R219, SR_TID.X ;  /* 0x0000000000db7919 */ /* 0x000e220000002100 */
[----:B------:R-:W-:-:S01]  /*a770*/  FFMA.FTZ R20, R168, UR42, -R7 ;  /* 0x0000002aa8147c23 */ /* 0x000fc20008010807 */
        /* <DEDUP_REMOVED lines=42> */
[----:B------:R-:W-:-:S02]  /*aa20*/  IMAD.U32 R133, RZ, RZ, UR42 ;  /* 0x0000002aff857e24 */ /* 0x000fc4000f8e00ff */
[----:B------:R-:W-:Y:S01]  /*aa30*/  FADD.FTZ R5, -R4, R5 ;  /* 0x0000000504057221 */ /* 0x000fe20000010100 */
[----:B------:R-:W-:Y:S01]  /*aa40*/  FMUL.FTZ R6, R6, UR42 ;  /* 0x0000002a06067c20 */ /* 0x000fe20008410000 */
[----:B------:R-:W-:Y:S01]  /*aa50*/  MUFU.EX2 R9, R9 ;  /* 0x0000000900097308 */ /* 0x000fe20000000800 */
[----:B------:R-:W-:-:S01]  /*aa60*/  FFMA.FTZ R133, R4, R133, -8 ;  /* 0xc100000004857423 */ /* 0x000fc20000010085 */
[----:B------:R-:W-:Y:S01]  /*aa70*/  FMUL.FTZ R5, R5, UR42 ;  /* 0x0000002a05057c20 */ /* 0x000fe20008410000 */
[----:B0-----:R-:W-:Y:S02]  /*aa80*/  SHF.R.U32.HI R219, RZ, 0x7, R219 ;  /* 0x00000007ffdb7819 */ /* 0x001fe400000116db */
[--C-:B------:R-:W-:Y:S01]  /*aa90*/  FFMA.FTZ R180, R186, UR42, -R133.reuse ;  /* 0x0000002abab47c23 */ /* 0x100fe20008010885 */
[----:B------:R-:W-:-:S01]  /*aaa0*/  FFMA.FTZ R184, R190, UR42, -R133 ;  /* 0x0000002abeb87c23 */ /* 0x000fc20008010885 */
[--C-:B------:R-:W-:Y:S01]  /*aab0*/  FFMA.FTZ R181, R187, UR42, -R133.reuse ;  /* 0x0000002abbb57c23 */ /* 0x100fe20008010885 */
[----:B------:R-:W-:Y:S01]  /*aac0*/  IMAD.U32 R190, RZ, RZ, UR54 ;  /* 0x00000036ffbe7e24 */ /* 0x000fe2000f8e00ff */
[----:B------:R-:W0:Y:S01]  /*aad0*/  MUFU.EX2 R6, R6 ;  /* 0x0000000600067308 */ /* 0x000e220000000800 */
[----:B------:R-:W-:-:S01]  /*aae0*/  FFMA.FTZ R185, R191, UR42, -R133 ;  /* 0x0000002abfb97c23 */ /* 0x000fc20008010885 */
[--C-:B------:R-:W-:Y:S01]  /*aaf0*/  FFMA.FTZ R186, R194, UR42, -R133.reuse ;  /* 0x0000002ac2ba7c23 */ /* 0x100fe20008010885 */
[----:B------:R-:W-:Y:S01]  /*ab00*/  IADD3 R191, -R219, 0xb, RZ ;  /* 0x0000000bdbbf7810 */ /* 0x000fe20007ffe1ff */
[--C-:B------:R-:W-:Y:S01]  /*ab10*/  FFMA.FTZ R187, R195, UR42, -R133.reuse ;  /* 0x0000002ac3bb7c23 */ /* 0x100fe20008010885 */
[----:B------:R-:W-:Y:S01]  /*ab20*/  @!P0 LEA R190, R190, UR41, 0x3 ;  /* 0x00000029bebe8c11 */ /* 0x000fe2000f8e18ff */
[--C-:B------:R-:W-:Y:S01]  /*ab30*/  FFMA.FTZ R188, R198, UR42, -R133.reuse ;  /* 0x0000002ac6bc7c23 */ /* 0x100fe20008010885 */
[----:B------:R-:W-:-:S01]  /*ab40*/  FFMA.FTZ R189, R199, UR42, -R133 ;  /* 0x0000002ac7bd7c23 */ /* 0x000fc20008010885 */
[----:B------:R-:W-:Y:S01]  /*ab50*/  MUFU.EX2 R5, R5 ;  /* 0x0000000500057308 */ /* 0x000fe20000000800 */
[----:B------:R-:W-:-:S01]  /*ab60*/  FFMA.FTZ R170, R170, UR42, -R133 ;  /* 0x0000002aaaaa7c23 */ /* 0x000fc20008010885 */
[----:B------:R-:W-:-:S02]  /*ab70*/  @!P0 VIADD R190, R190, 0x33440 ;  /* 0x00033440bebe8836 */ /* 0x000fc40000000000 */
[----:B------:R-:W-:-:S01]  /*ab80*/  FFMA.FTZ R171, R171, UR42, -R133 ;  /* 0x0000002aabab7c23 */ /* 0x000fc20008010885 */
[--C-:B------:R-:W-:Y:S01]  /*ab90*/  FFMA.FTZ R174, R174, UR42, -R133.reuse ;  /* 0x0000002aaeae7c23 */ /* 0x100fe20008010885 */
[----:B------:R-:W-:-:S01]  /*aba0*/  FFMA.FTZ R175, R175, UR42, -R133 ;  /* 0x0000002aafaf7c23 */ /* 0x000fc20008010885 */
[----:B------:R-:W-:Y:S01]  /*abb0*/  FFMA.FTZ R178, R178, UR42, -R133 ;  /* 0x0000002ab2b27c23 */ /* 0x000fe20008010885 */
[----:B------:R-:W-:Y:S01]  /*abc0*/  @!P0 PRMT R190, RZ, 0x654, R190 ;  /* 0x00000654ffbe8816 */ /* 0x000fe200000000be */
        /* <DEDUP_REMOVED lines=30> */
[----:B0-----:R-:W-:-:S02]  /*adb0*/  FADD.FTZ R3, R8, R3 ;  /* 0x0000000308037221 */ /* 0x001fc40000010000 */
[----:B------:R-:W-:Y:S08]  /*adc0*/  MUFU.EX2 R184, R184 ;  /* 0x000000b800b87308 */ /* 0x000ff00000000800 */
[----:B------:R-:W0:Y:S08]  /*add0*/  MUFU.EX2 R11, R11 ;  /* 0x0000000b000b7308 */ /* 0x000e300000000800 */
[----:B------:R-:W-:Y:S08]  /*ade0*/  MUFU.EX2 R185, R185 ;  /* 0x000000b900b97308 */ /* 0x000ff00000000800 */
[----:B------:R-:W3:Y:S08]  /*adf0*/  MUFU.EX2 R12, R12 ;  /* 0x0000000c000c7308 */ /* 0x000ef00000000800 */
[----:B------:R-:W-:Y:S08]  /*ae00*/  MUFU.EX2 R186, R186 ;  /* 0x000000ba00ba7308 */ /* 0x000ff00000000800 */
[----:B------:R-:W4:Y:S08]  /*ae10*/  MUFU.EX2 R13, R13 ;  /* 0x0000000d000d7308 */ /* 0x000f300000000800 */
[----:B------:R-:W-:Y:S08]  /*ae20*/  MUFU.EX2 R187, R187 ;  /* 0x000000bb00bb7308 */ /* 0x000ff00000000800 */
[----:B------:R-:W5:Y:S08]  /*ae30*/  MUFU.EX2 R14, R14 ;  /* 0x0000000e000e7308 */ /* 0x000f700000000800 */
[----:B------:R-:W-:Y:S08]  /*ae40*/  MUFU.EX2 R188, R188 ;  /* 0x000000bc00bc7308 */ /* 0x000ff00000000800 */
[----:B------:R-:W5:Y:S08]  /*ae50*/  MUFU.EX2 R15, R15 ;  /* 0x0000000f000f7308 */ /* 0x000f700000000800 */
[----:B------:R-:W-:Y:S08]  /*ae60*/  MUFU.EX2 R189, R189 ;  /* 0x000000bd00bd7308 */ /* 0x000ff00000000800 */
[----:B------:R-:W5:Y:S08]  /*ae70*/  MUFU.EX2 R20, R20 ;  /* 0x0000001400147308 */ /* 0x000f700000000800 */
[----:B------:R-:W-:Y:S08]  /*ae80*/  MUFU.EX2 R170, R170 ;  /* 0x000000aa00aa7308 */ /* 0x000ff00000000800 */
[----:B------:R-:W5:Y:S01]  /*ae90*/  MUFU.EX2 R21, R21 ;  /* 0x0000001500157308 */ /* 0x000f620000000800 */
[----:B------:R-:W-:-:S02]  /*aea0*/  WARPGROUP.DEPBAR.LE gsb0, 0x0 ;  /* 0x00008000000079c5 */ /* 0x000fc40000010000 */
[----:B------:R-:W-:-:S05]  /*aeb0*/  WARPGROUP.ARRIVE ;  /* 0x00000000000079c5 */ /* 0x000fca0000000000 */
[----:B------:R-:W-:Y:S01]  /*aec0*/  MUFU.EX2 R171, R171 ;  /* 0x000000ab00ab7308 */ /* 0x000fe20000000800 */
[----:B------:R-:W-:Y:S01]  /*aed0*/  QGMMA.64x192x32.F32.E4M3.E4M3 R24, R208, gdesc[UR4], R24, gsb0 ;  /* 0x02e00004d0187df3 */ /* 0x000fe20008000818 */
[----:B------:R-:W-:Y:S01]  /*aee0*/  UIADD3 UR6, UR10, 0x480, URZ ;  /* 0x000004800a067890 */ /* 0x000fe2000fffe03f */
[----:B------:R-:W-:-:S05]  /*aef0*/  UMOV UR7, 0xc0000010 ;  /* 0xc000001000077882 */ /* 0x000fca0000000000 */
[----:B------:R-:W5:Y:S08]  /*af00*/  MUFU.EX2 R168, R168 ;  /* 0x000000a800a87308 */ /* 0x000f700000000800 */
[----:B------:R-:W-:Y:S08]  /*af10*/  MUFU.EX2 R174, R174 ;  /* 0x000000ae00ae7308 */ /* 0x000ff00000000800 */
        /* <DEDUP_REMOVED lines=19> */
[----:B------:R-:W5:Y:S08]  /*b050*/  MUFU.EX2 R161, R161 ;  /* 0x000000a100a17308 */ /* 0x000f700000000800 */
[----:B------:R-:W-:Y:S08]  /*b060*/  MUFU.EX2 R163, R163 ;  /* 0x000000a300a37308 */ /* 0x000ff00000000800 */
[----:B------:R-:W-:Y:S08]  /*b070*/  MUFU.EX2 R164, R164 ;  /* 0x000000a400a47308 */ /* 0x000ff00000000800 */
[----:B------:R-:W-:Y:S08]  /*b080*/  MUFU.EX2 R166, R166 ;  /* 0x000000a600a67308 */ /* 0x000ff00000000800 */
[----:B------:R-:W-:Y:S01]  /*b090*/  MUFU.EX2 R165, R165 ;  /* 0x000000a500a57308 */ /* 0x000fe20000000800 */
[----:B------:R-:W-:-:S02]  /*b0a0*/  WARPGROUP.DEPBAR.LE gsb0, 0x0 ;  /* 0x00008000000079c5 */ /* 0x000fc40000010000 */
[----:B------:R-:W-:-:S05]  /*b0b0*/  WARPGROUP.ARRIVE ;  /* 0x00000000000079c5 */ /* 0x000fca0000000000 */
[----:B------:R-:W-:Y:S01]  /*b0c0*/  MUFU.EX2 R167, R167 ;  /* 0x000000a700a77308 */ /* 0x000fe20000000800 */
[----:B------:R-:W-:Y:S01]  /*b0d0*/  QGMMA.64x192x32.F32.E4M3.E4M3 R24, R204, gdesc[UR4], R24, gsb0 ;  /* 0x02e00004cc187df3 */ /* 0x000fe20008000818 */
[----:B------:R-:W-:Y:S01]  /*b0e0*/  UIADD3 UR6, UR10, 0x600, URZ ;  /* 0x000006000a067890 */ /* 0x000fe2000fffe03f */
[----:B------:R-:W-:-:S05]  /*b0f0*/  UMOV UR7, 0xc0000010 ;  /* 0xc000001000077882 */ /* 0x000fca0000000000 */
        /* <DEDUP_REMOVED lines=26> */
[----:B------:R-:W-:-:S05]  /*b2a0*/  WARPGROUP.ARRIVE ;  /* 0x00000000000079c5 */ /* 0x000fca0000000000 */
[----:B------:R-:W-:Y:S01]  /*b2b0*/  MUFU.EX2 R129, R129 ;  /* 0x0000008100817308 */ /* 0x000fe20000000800 */
[----:B------:R-:W-:Y:S07]  /*b2c0*/  QGMMA.64x192x32.F32.E4M3.E4M3 R24, R200, gdesc[UR4], R24, gsb0 ;  /* 0x02e00004c8187df3 */ /* 0x000fee0008000818 */
[----:B------:R-:W-:Y:S08]  /*b2d0*/  MUFU.EX2 R131, R131 ;  /* 0x0000008300837308 */ /* 0x000ff00000000800 */
[----:B------:R-:W-:Y:S08]  /*b2e0*/  MUFU.EX2 R132, R132 ;  /* 0x0000008400847308 */ /* 0x000ff00000000800 */
[----:B------:R-:W-:Y:S08]  /*b2f0*/  MUFU.EX2 R134, R134 ;  /* 0x0000008600867308 */ /* 0x000ff00000000800 */
[----:B------:R-:W-:Y:S01]  /*b300*/  MUFU.EX2 R7, R7 ;  /* 0x0000000700077308 */ /* 0x000fe20000000800 */
[----:B------:R-:W-:-:S02]  /*b310*/  WARPGROUP.DEPBAR.LE gsb0, 0x0 ;  /* 0x00008000000079c5 */ /* 0x000fc40000010000 */
[----:B------:R0:W-:Y:S06]  /*b320*/  BAR.ARV R191, 0x100 ;  /* 0x000400bf0000751d */ /* 0x0001ec0000002000 */
[----:B------:R2:W-:Y:S02]  /*b330*/  @!P0 SYNCS.ARRIVE.TRANS64.RED.A1T0 RZ, [R190+URZ], RZ ;  /* 0x000000ffbeff89a7 */ /* 0x0005e4000810043f */
[----:B--2---:R-:W-:-:S01]  /*b340*/  FFMA.FTZ R190, R162, UR42, -R133 ;  /* 0x0000002aa2be7c23 */ /* 0x004fc20008010885 */
[--C-:B------:R-:W-:Y:S01]  /*b350*/  FFMA.FTZ R162, R146, UR42, -R133.reuse ;  /* 0x0000002a92a27c23 */ /* 0x100fe20008010885 */
[----:B------:R-:W-:-:S01]  /*b360*/  FFMA.FTZ R133, R135, UR42, -R133 ;  /* 0x0000002a87857c23 */ /* 0x000fc20008010885 */
[----:B------:R-:W-:Y:S01]  /*b370*/  FADD.FTZ R135, R181, R2 ;  /* 0x00000002b5877221 */ /* 0x000fe20000010000 */
[----:B------:R2:W5:Y:S01]  /*b380*/  MUFU.EX2 R146, R190 ;  /* 0x000000be00927308 */ /* 0x0005620000000800 */
[----:B-1----:R-:W-:-:S04]  /*b390*/  FADD.FTZ R2, R10, R3 ;  /* 0x000000030a027221 */ /* 0x002fc80000010000 */
[----:B0-----:R-:W-:-:S03]  /*b3a0*/  FADD.FTZ R3, R11, R2 ;  /* 0x000000020b037221 */ /* 0x001fc60000010000 */
[----:B------:R-:W0:Y:S01]  /*b3b0*/  MUFU.EX2 R162, R162 ;  /* 0x000000a200a27308 */ /* 0x000e220000000800 */
[----:B--2---:R-:W-:-:S01]  /*b3c0*/  FADD.FTZ R190, R184, R135 ;  /* 0x00000087b8be7221 */ /* 0x004fc20000010000 */
[----:B---3--:R-:W-:-:S03]  /*b3d0*/  FADD.FTZ R2, R12, R3 ;  /* 0x000000030c027221 */ /* 0x008fc60000010000 */
[----:B------:R-:W-:Y:S01]  /*b3e0*/  FADD.FTZ R135, R185, R190 ;  /* 0x000000beb9877221 */ /* 0x000fe20000010000 */
[----:B----4-:R-:W-:-:S02]  /*b3f0*/  FADD.FTZ R3, R13, R2 ;  /* 0x000000020d037221 */ /* 0x010fc40000010000 */
[----:B------:R-:W1:Y:S01]  /*b400*/  MUFU.EX2 R133, R133 ;  /* 0x0000008500857308 */ /* 0x000e620000000800 */
[----:B------:R-:W-:-:S01]  /*b410*/  FADD.FTZ R190, R186, R135 ;  /* 0x00000087babe7221 */ /* 0x000fc20000010000 */
        /* <DEDUP_REMOVED lines=47> */
[----:B0-----:R-:W-:Y:S01]  /*b710*/  FADD.FTZ R190, R162, R135 ;  /* 0x00000087a2be7221 */ /* 0x001fe20000010000 */
        /* <DEDUP_REMOVED lines=19> */
[----:B------:R-:W-:-:S04]  /*b850*/  FADD.FTZ R190, R134, R135 ;  /* 0x0000008786be7221 */ /* 0x000fc80000010000 */
[----:B-1----:R-:W-:Y:S01]  /*b860*/  FADD.FTZ R2, R133, R190 ;  /* 0x000000be85027221 */ /* 0x002fe20000010000 */
[----:B------:R-:W-:Y:S06]  /*b870*/  @!P1 BRA `(.L_x_2062) ;  /* 0x0000000000049947 */ /* 0x000fec0003800000 */
[----:B------:R-:W-:Y:S01]  /*b880*/  BPT.TRAP 0x1 ;  /* 0x000000040000795c */ /* 0x000fe20000300000 */
.L_x_2062:
        /* <DEDUP_REMOVED lines=146> */
[----:B------:R-:W-:Y:S01]  /*c1b0*/  F2FP.SATFINITE.E4M3.F32.PACK_AB_MERGE_C R203, R131, R130, R133 ;  /* 0x0000008283cb723e */ /* 0x000fe20004807085 */
[----:B------:R-:W-:Y:S06]  /*c1c0*/  @P2 BRA `(.L_x_2063) ;  /* 0xffffffd000642947 */ /* 0x000fec000383ffff */
.L_x_2053:
[----:B------:R-:W-:Y:S06]  /*c1d0*/  BAR.ARV 0x8, 0x180 ;  /* 0x0206000000007b1d */ /* 0x000fec0000002000 */
[----:B------:R-:W-:Y:S05]  /*c1e0*/  @!P1 BRA `(.L_x_2064) ;  /* 0x0000000000049947 */ /* 0x000fea0003800000 */
[----:B------:R-:W-:Y:S01]  /*c1f0*/  BPT.TRAP 0x1 ;  /* 0x000000040000795c */ /* 0x000fe20000300000 */
.L_x_2064:
[----:B------:R-:W-:Y:S01]  /*c200*/  ULEA UR5, UR54, UR41, 0x3 ;  /* 0x0000002936057291 */ /* 0x000fe2000f8e183f */
[----:B------:R-:W-:-:S05]  /*c210*/  IMAD.U32 R5, RZ, RZ, UR48 ;  /* 0x00000030ff057e24 */ /* 0x000fca000f8e00ff */
[----:B------:R-:W-:-:S04]  /*c220*/  SHF.L.U32 R5, R5, 0x1f, RZ ;  /* 0x0000001f05057819 */ /* 0x000fc800000006ff */
[----:B------:R0:W1:Y:S01]  /*c230*/  SYNCS.PHASECHK.TRANS64.TRYWAIT P0, [UR5+0x33450], R5 ;  /* 0x03345005ff0075a7 */ /* 0x0000620008000145 */
[----:B------:R-:W-:Y:S05]  /*c240*/  @!P1 BRA `(.L_x_2065) ;  /* 0x0000000000049947 */ /* 0x000fea0003800000 */
[----:B------:R-:W-:Y:S01]  /*c250*/  BPT.TRAP 0x1 ;  /* 0x000000040000795c */ /* 0x000fe20000300000 */
.L_x_2065:
[----:B-1----:R-:W-:Y:S05]  /*c260*/  @P0 BRA `(.L_x_2066) ;  /* 0x0000000000080947 */ /* 0x002fea0003800000 */
[----:B------:R-:W1:Y:S02]  /*c270*/  SYNCS.PHASECHK.TRANS64.TRYWAIT P0, [UR5+0x33450], R5 ;  /* 0x03345005ff0075a7 */ /* 0x000e640008000145 */
[----:B-1----:R-:W-:Y:S05]  /*c280*/  @!P0 BRA `(.L_x_2067) ;  /* 0x000000c400408947 */ /* 0x002fea0003800000 */
.L_x_2066:
[----:B------:R-:W-:Y:S01]  /*c290*/  UIADD3 UR41, UR41, 0x200, URZ ;  /* 0x0000020029297890 */ /* 0x000fe2000fffe03f */
[----:B------:R-:W-:Y:S01]  /*c2a0*/  WARPGROUP.ARRIVE ;  /* 0x00000000000079c5 */ /* 0x000fe20000000000 */
[----:B------:R-:W-:Y:S02]  /*c2b0*/  UMOV UR7, 0xc0000010 ;  /* 0xc000001000077882 */ /* 0x000fe40000000000 */
        /* <DEDUP_REMOVED lines=16> */
[----:B------:R-:W-:Y:S02]  /*c3c0*/  ULDC.64 UR6, c[0x0][0x9a0] ;  /* 0x0002680000067ab9 */ /* 0x000fe40000000a00 */
[----:B------:R-:W-:-:S04]  /*c3d0*/  ISETP.NE.U32.AND P0, PT, RZ, UR6, PT ;  /* 0x00000006ff007c0c */ /* 0x000fc8000bf05070 */
[----:B------:R-:W-:-:S13]  /*c3e0*/  ISETP.NE.AND.EX P0, PT, RZ, UR7, PT, P0 ;  /* 0x00000007ff007c0c */ /* 0x000fda000bf05300 */
[----:B------:R-:W1:Y:S08]  /*c3f0*/  @P0 LDC.64 R8, c[0x0][0x9c8] ;  /* 0x00027200ff080b82 */ /* 0x000e700000000a00 */
[----:B------:R-:W2:Y:S01]  /*c400*/  @P0 LDC.64 R10, c[0x0][0x9d0] ;  /* 0x00027400ff0a0b82 */ /* 0x000ea20000000a00 */
[----:B-1----:R-:W-:-:S04]  /*c410*/  @P0 IMAD R6, R8, UR43, RZ ;  /* 0x0000002b08060c24 */ /* 0x002fc8000f8e02ff */
[----:B0-----:R-:W-:Y:S02]  /*c420*/  @P0 IMAD R5, R9, UR44, R6 ;  /* 0x0000002c09050c24 */ /* 0x001fe4000f8e0206 */
[----:B------:R-:W-:-:S04]  /*c430*/  @P0 IMAD.WIDE.U32 R6, R8, UR44, RZ ;  /* 0x0000002c08060c25 */ /* 0x000fc8000f8e00ff */
[----:B------:R-:W-:Y:S02]  /*c440*/  @P0 IMAD.IADD R7, R7, 0x1, R5 ;  /* 0x0000000107070824 */ /* 0x000fe400078e0205 */
[----:B--2---:R-:W-:-:S04]  /*c450*/  @P0 IMAD.WIDE.U32 R6, R10, UR45, R6 ;  /* 0x0000002d0a060c25 */ /* 0x004fc8000f8e0006 */
[----:B------:R-:W-:Y:S01]  /*c460*/  @P0 IMAD R5, R11, UR45, R7 ;  /* 0x0000002d0b050c24 */ /* 0x000fe2000f8e0207 */
[----:B------:R-:W-:-:S04]  /*c470*/  @P0 LEA R8, P2, R6, UR6, 0x2 ;  /* 0x0000000606080c11 */ /* 0x000fc8000f8410ff */
[----:B------:R-:W-:Y:S01]  /*c480*/  @P0 LEA.HI.X R9, R6, UR7, R5, 0x2, P2 ;  /* 0x0000000706090c11 */ /* 0x000fe200090f1405 */
[----:B------:R-:W-:-:S06]  /*c490*/  IMAD.MOV.U32 R5, RZ, RZ, 0x3f800000 ;  /* 0x3f800000ff057424 */ /* 0x000fcc00078e00ff */
[----:B------:R0:W2:Y:S01]  /*c4a0*/  @P0 LDG.E R5, desc[UR56][R8.64] ;  /* 0x0000003808050981 */ /* 0x0000a2000c1e1900 */
[----:B------:R-:W-:Y:S01]  /*c4b0*/  UIADD3 UR6, UR4, 0x480, URZ ;  /* 0x0000048004067890 */ /* 0x000fe2000fffe03f */
[----:B------:R-:W-:Y:S01]  /*c4c0*/  UMOV UR7, 0xc0000010 ;  /* 0xc000001000077882 */ /* 0x000fe20000000000 */
[----:B------:R-:W-:Y:S02]  /*c4d0*/  WARPGROUP.DEPBAR.LE gsb0, 0x0 ;  /* 0x00008000000079c5 */ /* 0x000fe40000010000 */
[----:B------:R-:W-:-:S06]  /*c4e0*/  WARPGROUP.ARRIVE ;  /* 0x00000000000079c5 */ /* 0x000fcc0000000000 */
[----:B------:R-:W-:Y:S01]  /*c4f0*/  QGMMA.64x192x32.F32.E4M3.E4M3 R24, R204, gdesc[UR4], R24, gsb0 ;  /* 0x02e00004cc187df3 */ /* 0x000fe20008000818 */
[----:B------:R-:W-:Y:S01]  /*c500*/  UIADD3 UR6, UR4, 0x600, URZ ;  /* 0x0000060004067890 */ /* 0x000fe2000fffe03f */
        /* <DEDUP_REMOVED lines=39> */
.L_x_2068:
        /* <DEDUP_REMOVED lines=106> */
.L_x_2035:
        /* <DEDUP_REMOVED lines=23> */
[----:B------:R-:W2:Y:S01]  /*cf90*/  LDG.E.CONSTANT R39, desc[UR56][R4.64] ;  /* 0x0000003804277981 */ /* 0x000ea2000c1e9900 */
[----:B------:R-:W-:-:S03]  /*cfa0*/  LOP3.LUT P0, R6, R26, 0x3, RZ, 0xc0, !PT ;  /* 0x000000031a067812 */ /* 0x000fc6000780c0ff */
[----:B------:R-:W3:Y:S01]  /*cfb0*/  LDL R4, [R1+0x3c] ;  /* 0x00003c0001047983 */ /* 0x000ee20000100800 */
[----:B------:R-:W-:Y:S01]  /*cfc0*/  ISETP.EQ.OR P0, PT, R6, 0x3, !P0 ;  /* 0x000000030600780c */ /* 0x000fe20004702670 */
[----:B------:R-:W-:Y:S01]  /*cfd0*/  UMOV UR10, UR8 ;  /* 0x00000008000a7c82 */ /* 0x000fe20008000000 */
[----:B-1----:R-:W-:Y:S01]  /*cfe0*/  UMOV UR11, UR4 ;  /* 0x00000004000b7c82 */ /* 0x002fe20008000000 */
[----:B------:R-:W-:Y:S01]  /*cff0*/  UIMAD.WIDE UR12, UR44, 0x4, UR12 ;  /* 0x000000042c0c78a5 */ /* 0x000fe2000f8e020c */
        /* <DEDUP_REMOVED lines=97> */
[----:B--2---:R-:W-:Y:S04]  /*d610*/  SHFL.IDX PT, R62, R62, R39, 0x1c1f ;  /* 0x001c1f273e3e7589 */ /* 0x004fe800000e0000 */
[----:B------:R-:W-:Y:S04]  /*d620*/  SHFL.IDX PT, R110, R110, R39, 0x1c1f ;  /* 0x001c1f276e6e7589 */ /* 0x000fe800000e0000 */
[----:B------:R-:W-:Y:S01]  /*d630*/  SHFL.IDX PT, R64, R64, R39, 0x1c1f ;  /* 0x001c1f2740407589 */ /* 0x000fe200000e0000 */
[----:B---3--:R-:W-:-:S03]  /*d640*/  IMAD.WIDE R20, R4, R20, UR10 ;  /* 0x0000000a04147e25 */ /* 0x008fc6000f8e0214 */
[----:B------:R-:W-:Y:S01]  /*d650*/  SHFL.IDX PT, R66, R66, R39, 0x1c1f ;  /* 0x001c1f2742427589 */ /* 0x000fe200000e0000 */
[----:B------:R-:W-:-:S03]  /*d660*/  IADD3 R97, P3, R20, 0x8040, RZ ;  /* 0x0000804014617810 */ /* 0x000fc60007f7e0ff */
[----:B------:R-:W-:Y:S01]  /*d670*/  SHFL.IDX PT, R68, R68, R39, 0x1c1f ;  /* 0x001c1f2744447589 */ /* 0x000fe200000e0000 */
[C---:B------:R-:W-:Y:S02]  /*d680*/  IADD3 R93, P6, R20.reuse, 0x8020, RZ ;  /* 0x00008020145d7810 */ /* 0x040fe40007fde0ff */
[----:B------:R-:W-:Y:S01]  /*d690*/  LOP3.LUT R4, R97, 0x380, RZ, 0xc0, !PT ;  /* 0x0000038061047812 */ /* 0x000fe200078ec0ff */
[--C-:B------:R-:W-:Y:S01]  /*d6a0*/  IMAD.X R135, RZ, RZ, R21.reuse, P3 ;  /* 0x000000ffff877224 */ /* 0x100fe200018e0615 */
[----:B------:R-:W-:Y:S01]  /*d6b0*/  IADD3 R99, P4, R20, 0x8060, RZ ;  /* 0x0000806014637810 */ /* 0x000fe20007f9e0ff */
[--C-:B------:R-:W-:Y:S01]  /*d6c0*/  IMAD.X R15, RZ, RZ, R21.reuse, P6 ;  /* 0x000000ffff0f7224 */ /* 0x100fe200030e0615 */
[----:B------:R-:W-:Y:S01]  /*d6d0*/  LOP3.LUT R0, R93, 0x380, RZ, 0xc0, !PT ;  /* 0x000003805d007812 */ /* 0x000fe200078ec0ff */
[----:B------:R-:W-:Y:S01]  /*d6e0*/  SHFL.IDX PT, R70, R70, R39, 0x1c1f ;  /* 0x001c1f2746467589 */ /* 0x000fe200000e0000 */
[----:B------:R-:W-:Y:S01]  /*d6f0*/  SHF.R.U64 R4, R4, 0x3, RZ ;  /* 0x0000000304047819 */ /* 0x000fe200000012ff */
[----:B------:R-:W-:Y:S01]  /*d700*/  IMAD.X R25, RZ, RZ, R21, P4 ;  /* 0x000000ffff197224 */ /* 0x000fe200020e0615 */
[----:B------:R-:W-:Y:S01]  /*d710*/  IADD3 R85, P1, R20, 0x4040, RZ ;  /* 0x0000404014557810 */ /* 0x000fe20007f3e0ff */
[----:B------:R-:W-:Y:S01]  /*d720*/  SHFL.IDX PT, R72, R72, R39, 0x1c1f ;  /* 0x001c1f2748487589 */ /* 0x000fe200000e0000 */
[----:B------:R-:W-:-:S02]  /*d730*/  LOP3.LUT R6, R99, 0x380, RZ, 0xc0, !PT ;  /* 0x0000038063067812 */ /* 0x000fc400078ec0ff */
[----:B------:R-:W-:Y:S01]  /*d740*/  IADD3 R91, P5, R20, 0x8000, RZ ;  /* 0x00008000145b7810 */ /* 0x000fe20007fbe0ff */
[--C-:B------:R-:W-:Y:S01]  /*d750*/  IMAD.X R139, RZ, RZ, R21.reuse, P1 ;  /* 0x000000ffff8b7224 */ /* 0x100fe200008e0615 */
[----:B------:R-:W-:Y:S01]  /*d760*/  SHF.R.U64 R0, R0, 0x3, RZ ;  /* 0x0000000300007819 */ /* 0x000fe200000012ff */
[----:B------:R-:W-:Y:S01]  /*d770*/  SHFL.IDX PT, R74, R74, R39, 0x1c1f ;  /* 0x001c1f274a4a7589 */ /* 0x000fe200000e0000 */
[C---:B------:R-:W-:Y:S01]  /*d780*/  IADD3 R83, P4, R20.reuse, 0x4020, RZ ;  /* 0x0000402014537810 */ /* 0x040fe20007f9e0ff */
[--C-:B------:R-:W-:Y:S01]  /*d790*/  IMAD.X R137, RZ, RZ, R21.reuse, P5 ;  /* 0x000000ffff897224 */ /* 0x100fe200028e0615 */
[----:B------:R-:W-:Y:S01]  /*d7a0*/  IADD3 R89, P2, R20, 0x4060, RZ ;  /* 0x0000406014597810 */ /* 0x000fe20007f5e0ff */
[----:B------:R-:W-:Y:S01]  /*d7b0*/  SHFL.IDX PT, R76, R76, R39, 0x1c1f ;  /* 0x001c1f274c4c7589 */ /* 0x000fe200000e0000 */
[----:B------:R-:W-:Y:S01]  /*d7c0*/  LOP3.LUT R134, R4, R97, RZ, 0x3c, !PT ;  /* 0x0000006104867212 */ /* 0x000fe200078e3cff */
[--C-:B------:R-:W-:Y:S01]  /*d7d0*/  IMAD.X R11, RZ, RZ, R21.reuse, P4 ;  /* 0x000000ffff0b7224 */ /* 0x100fe200020e0615 */
[----:B------:R-:W-:Y:S01]  /*d7e0*/  SHF.R.U64 R6, R6, 0x3, RZ ;  /* 0x0000000306067819 */ /* 0x000fe200000012ff */
[----:B------:R-:W-:Y:S01]  /*d7f0*/  IMAD.X R13, RZ, RZ, R21, P2 ;  /* 0x000000ffff0d7224 */ /* 0x000fe200010e0615 */
[----:B------:R-:W-:Y:S01]  /*d800*/  LOP3.LUT R4, R85, 0x380, RZ, 0xc0, !PT ;  /* 0x0000038055047812 */ /* 0x000fe200078ec0ff */
[----:B------:R-:W-:Y:S01]  /*d810*/  SHFL.IDX PT, R78, R78, R39, 0x1c1f ;  /* 0x001c1f274e4e7589 */ /* 0x000fe200000e0000 */
[----:B------:R-:W-:-:S02]  /*d820*/  LOP3.LUT R14, R0, R93, RZ, 0x3c, !PT ;  /* 0x0000005d000e7212 */ /* 0x000fc400078e3cff */
[----:B------:R-:W-:Y:S01]  /*d830*/  LOP3.LUT R8, R91, 0x380, RZ, 0xc0, !PT ;  /* 0x000003805b087812 */ /* 0x000fe200078ec0ff */
[----:B------:R-:W-:Y:S01]  /*d840*/  SHFL.IDX PT, R93, R86, R39, 0x1c1f ;  /* 0x001c1f27565d7589 */ /* 0x000fe200000e0000 */
[----:B------:R-:W-:Y:S02]  /*d850*/  LOP3.LUT R0, R83, 0x380, RZ, 0xc0, !PT ;  /* 0x0000038053007812 */ /* 0x000fe400078ec0ff */
[----:B------:R-:W-:Y:S01]  /*d860*/  LOP3.LUT R24, R6, R99, RZ, 0x3c, !PT ;  /* 0x0000006306187212 */ /* 0x000fe200078e3cff */
[----:B------:R-:W-:Y:S01]  /*d870*/  SHFL.IDX PT, R100, R88, R39, 0x1c1f ;  /* 0x001c1f2758647589 */ /* 0x000fe200000e0000 */
[----:B------:R-:W-:Y:S02]  /*d880*/  SHF.R.U64 R4, R4, 0x3, RZ ;  /* 0x0000000304047819 */ /* 0x000fe400000012ff */
[----:B------:R-:W-:Y:S01]  /*d890*/  IADD3 R33, P2, R20, 0x40, RZ ;  /* 0x0000004014217810 */ /* 0x000fe20007f5e0ff */
[----:B------:R-:W-:Y:S01]  /*d8a0*/  SHFL.IDX PT, R101, R90, R39, 0x1c1f ;  /* 0x001c1f275a657589 */ /* 0x000fe200000e0000 */
[----:B------:R-:W-:-:S02]  /*d8b0*/  LOP3.LUT R6, R89, 0x380, RZ, 0xc0, !PT ;  /* 0x0000038059067812 */ /* 0x000fc400078ec0ff */
[----:B------:R-:W-:Y:S01]  /*d8c0*/  SHF.R.U64 R8, R8, 0x3, RZ ;  /* 0x0000000308087819 */ /* 0x000fe200000012ff */
[----:B------:R-:W-:Y:S01]  /*d8d0*/  SHFL.IDX PT, R108, R108, R39, 0x1c1f ;  /* 0x001c1f276c6c7589 */ /* 0x000fe200000e0000 */
[C---:B------:R-:W-:Y:S02]  /*d8e0*/  LOP3.LUT R5, R20.reuse, 0x380, RZ, 0xc0, !PT ;  /* 0x0000038014057812 */ /* 0x040fe400078ec0ff */
[----:B------:R-:W-:Y:S01]  /*d8f0*/  IADD3 R81, P3, R20, 0x4000, RZ ;  /* 0x0000400014517810 */ /* 0x000fe20007f7e0ff */
[----:B------:R-:W-:Y:S01]  /*d900*/  SHFL.IDX PT, R116, R116, R39, 0x1c1f ;  /* 0x001c1f2774747589 */ /* 0x000fe200000e0000 */
[----:B------:R-:W-:Y:S02]  /*d910*/  SHF.R.U64 R0, R0, 0x3, RZ ;  /* 0x0000000300007819 */ /* 0x000fe400000012ff */
[----:B------:R-:W-:Y:S01]  /*d920*/  IADD3 R27, P6, R20, 0x20, RZ ;  /* 0x00000020141b7810 */ /* 0x000fe20007fde0ff */
[--C-:B------:R-:W-:Y:S01]  /*d930*/  IMAD.X R141, RZ, RZ, R21.reuse, P3 ;  /* 0x000000ffff8d7224 */ /* 0x100fe200018e0615 */
[----:B------:R-:W-:Y:S01]  /*d940*/  LOP3.LUT R138, R4, R85, RZ, 0x3c, !PT ;  /* 0x00000055048a7212 */ /* 0x000fe200078e3cff */
[----:B------:R-:W-:Y:S01]  /*d950*/  SHFL.IDX PT, R124, R124, R39, 0x1c1f ;  /* 0x001c1f277c7c7589 */ /* 0x000fe200000e0000 */
[----:B------:R-:W-:Y:S01]  /*d960*/  SHF.R.U64 R6, R6, 0x3, RZ ;  /* 0x0000000306067819 */ /* 0x000fe200000012ff */
[----:B------:R-:W-:Y:S01]  /*d970*/  IMAD.X R9, RZ, RZ, R21, P6 ;  /* 0x000000ffff097224 */ /* 0x000fe200030e0615 */
[----:B------:R-:W-:Y:S01]  /*d980*/  LOP3.LUT R136, R8, R91, RZ, 0x3c, !PT ;  /* 0x0000005b08887212 */ /* 0x000fe200078e3cff */
[----:B------:R-:W-:Y:S01]  /*d990*/  SHFL.IDX PT, R85, R82, R39, 0x1c1f ;  /* 0x001c1f2752557589 */ /* 0x000fe200000e0000 */
[----:B------:R-:W-:-:S02]  /*d9a0*/  LOP3.LUT R4, R33, 0x380, RZ, 0xc0, !PT ;  /* 0x0000038021047812 */ /* 0x000fc400078ec0ff */
[----:B------:R-:W-:Y:S01]  /*d9b0*/  IADD3 R57, P5, R20, 0x60, RZ ;  /* 0x0000006014397810 */ /* 0x000fe20007fbe0ff */
[----:B------:R-:W-:Y:S01]  /*d9c0*/  SHFL.IDX PT, R82, R112, R39, 0x1c1f ;  /* 0x001c1f2770527589 */ /* 0x000fe200000e0000 */
[----:B------:R-:W-:Y:S02]  /*d9d0*/  SHF.R.U64 R5, R5, 0x3, RZ ;  /* 0x0000000305057819 */ /* 0x000fe400000012ff */
[----:B------:R-:W-:Y:S01]  /*d9e0*/  LOP3.LUT R10, R0, R83, RZ, 0x3c, !PT ;  /* 0x00000053000a7212 */ /* 0x000fe200078e3cff */
[----:B------:R-:W-:Y:S01]  /*d9f0*/  IMAD.X R7, RZ, RZ, R21, P5 ;  /* 0x000000ffff077224 */ /* 0x000fe200028e0615 */
[----:B------:R-:W-:Y:S01]  /*da00*/  LOP3.LUT R8, R81, 0x380, RZ, 0xc0, !PT ;  /* 0x0000038051087812 */ /* 0x000fe200078ec0ff */
[----:B------:R-:W-:Y:S01]  /*da10*/  SHFL.IDX PT, R83, R80, R39, 0x1c1f ;  /* 0x001c1f2750537589 */ /* 0x000fe200000e0000 */
[----:B------:R-:W-:Y:S02]  /*da20*/  LOP3.LUT R0, R27, 0x380, RZ, 0xc0, !PT ;  /* 0x000003801b007812 */ /* 0x000fe400078ec0ff */
[----:B------:R-:W-:Y:S01]  /*da30*/  LOP3.LUT R12, R6, R89, RZ, 0x3c, !PT ;  /* 0x00000059060c7212 */ /* 0x000fe200078e3cff */
[----:B------:R-:W-:Y:S01]  /*da40*/  SHFL.IDX PT, R80, R128, R39, 0x1c1f ;  /* 0x001c1f2780507589 */ /* 0x000fe200000e0000 */
[----:B------:R-:W-:-:S02]  /*da50*/  SHF.R.U64 R4, R4, 0x3, RZ ;  /* 0x0000000304047819 */ /* 0x000fc400000012ff */
[----:B------:R-:W-:Y:S01]  /*da60*/  LOP3.LUT R20, R5, R20, RZ, 0x3c, !PT ;  /* 0x0000001405147212 */ /* 0x000fe200078e3cff */
[----:B------:R-:W-:Y:S01]  /*da70*/  IMAD.X R5, RZ, RZ, R21, P2 ;  /* 0x000000ffff057224 */ /* 0x000fe200010e0615 */
[----:B------:R-:W-:Y:S01]  /*da80*/  LOP3.LUT R6, R57, 0x380, RZ, 0xc0, !PT ;  /* 0x0000038039067812 */ /* 0x000fe200078ec0ff */
[----:B------:R-:W-:Y:S01]  /*da90*/  SHFL.IDX PT, R91, R84, R39, 0x1c1f ;  /* 0x001c1f27545b7589 */ /* 0x000fe200000e0000 */
[----:B------:R-:W-:Y:S02]  /*daa0*/  SHF.R.U64 R8, R8, 0x3, RZ ;  /* 0x0000000308087819 */ /* 0x000fe400000012ff */
[----:B------:R-:W-:Y:S01]  /*dab0*/  SHF.R.U64 R0, R0, 0x3, RZ ;  /* 0x0000000300007819 */ /* 0x000fe200000012ff */
[----:B------:R-:W-:Y:S01]  /*dac0*/  SHFL.IDX PT, R132, R132, R39, 0x1c1f ;  /* 0x001c1f2784847589 */ /* 0x000fe200000e0000 */
[----:B------:R-:W-:Y:S02]  /*dad0*/  LOP3.LUT R4, R4, R33, RZ, 0x3c, !PT ;  /* 0x0000002104047212 */ /* 0x000fe400078e3cff */
[----:B------:R-:W-:Y:S01]  /*dae0*/  SHF.R.U64 R6, R6, 0x3, RZ ;  /* 0x0000000306067819 */ /* 0x000fe200000012ff */
[----:B------:R-:W-:Y:S01]  /*daf0*/  SHFL.IDX PT, R118, R118, R39, 0x1c1f ;  /* 0x001c1f2776767589 */ /* 0x000fe200000e0000 */
[----:B------:R-:W-:-:S02]  /*db00*/  LOP3.LUT R140, R8, R81, RZ, 0x3c, !PT ;  /* 0x00000051088c7212 */ /* 0x000fc400078e3cff */
[----:B------:R-:W-:Y:S01]  /*db10*/  MOV R33, R20 ;  /* 0x0000001400217202 */ /* 0x000fe20000000f00 */
[----:B------:R-:W-:Y:S01]  /*db20*/  SHFL.IDX PT, R81, R120, R39, 0x1c1f ;  /* 0x001c1f2778517589 */ /* 0x000fe200000e0000 */
[----:B------:R-:W-:Y:S02]  /*db30*/  LOP3.LUT R8, R0, R27, RZ, 0x3c, !PT ;  /* 0x0000001b00087212 */ /* 0x000fe400078e3cff */
[----:B------:R-:W-:Y:S01]  /*db40*/  LOP3.LUT R20, R39, 0x2, RZ, 0x3c, !PT ;  /* 0x0000000227147812 */ /* 0x000fe200078e3cff */
[----:B------:R-:W-:Y:S01]  /*db50*/  SHFL.IDX PT, R122, R122, R39, 0x1c1f ;  /* 0x001c1f277a7a7589 */ /* 0x000fe200000e0000 */
[----:B------:R-:W-:Y:S02]  /*db60*/  LOP3.LUT R6, R6, R57, RZ, 0x3c, !PT ;  /* 0x0000003906067212 */ /* 0x000fe400078e3cff */
[----:B------:R-:W-:Y:S01]  /*db70*/  MOV R138, R138 ;  /* 0x0000008a008a7202 */ /* 0x000fe20000000f00 */
[----:B------:R-:W-:Y:S01]  /*db80*/  SHFL.IDX PT, R86, R41, R20, 0x1c1f ;  /* 0x001c1f1429567589 */ /* 0x000fe200000e0000 */
[----:B------:R-:W-:-:S02]  /*db90*/  MOV R134, R134 ;  /* 0x0000008600867202 */ /* 0x000fc40000000f00 */
[----:B------:R-:W-:Y:S01]  /*dba0*/  MOV R139, R10 ;  /* 0x0000000a008b7202 */ /* 0x000fe20000000f00 */
[----:B------:R-:W0:Y:S01]  /*dbb0*/  SHFL.IDX PT, R55, R55, R20, 0x1c1f ;  /* 0x001c1f1437377589 */ /* 0x000e2200000e0000 */
[----:B------:R-:W-:Y:S02]  /*dbc0*/  MOV R57, R8 ;  /* 0x0000000800397202 */ /* 0x000fe40000000f00 */
[----:B------:R-:W-:Y:S01]  /*dbd0*/  MOV R135, R14 ;  /* 0x0000000e00877202 */ /* 0x000fe20000000f00 */
[----:B------:R-:W-:Y:S01]  /*dbe0*/  SHFL.IDX PT, R10, R26, R39, 0x1c1f ;  /* 0x001c1f271a0a7589 */ /* 0x000fe200000e0000 */
[----:B------:R-:W-:Y:S02]  /*dbf0*/  MOV R0, R24 ;  /* 0x0000001800007202 */ /* 0x000fe40000000f00 */
[----:B------:R-:W-:Y:S01]  /*dc00*/  MOV R140, R140 ;  /* 0x0000008c008c7202 */ /* 0x000fe20000000f00 */
[----:B------:R-:W1:Y:S01]  /*dc10*/  SHFL.IDX PT, R9, R28, R20, 0x1c1f ;  /* 0x001c1f141c097589 */ /* 0x000e6200000e0000 */
[----:B------:R-:W-:-:S02]  /*dc20*/  MOV R141, R6 ;  /* 0x00000006008d7202 */ /* 0x000fc40000000f00 */
[----:B------:R-:W-:Y:S01]  /*dc30*/  MOV R142, R4 ;  /* 0x00000004008e7202 */ /* 0x000fe20000000f00 */
[----:B------:R-:W-:Y:S01]  /*dc40*/  SHFL.IDX PT, R14, R104, R39, 0x1c1f ;  /* 0x001c1f27680e7589 */ /* 0x000fe200000e0000 */
[----:B------:R-:W-:Y:S02]  /*dc50*/  MOV R136, R136 ;  /* 0x0000008800887202 */ /* 0x000fe40000000f00 */
[----:B------:R-:W-:Y:S01]  /*dc60*/  MOV R137, R12 ;  /* 0x0000000c00897202 */ /* 0x000fe20000000f00 */
[----:B------:R-:W2:Y:S04]  /*dc70*/  SHFL.IDX PT, R15, R52, R20, 0x1c1f ;  /* 0x001c1f14340f7589 */ /* 0x000ea800000e0000 */
[----:B------:R-:W3:Y:S04]  /*dc80*/  SHFL.IDX PT, R11, R29, R20, 0x1c1f ;  /* 0x001c1f141d0b7589 */ /* 0x000ee800000e0000 */
[----:B------:R-:W-:Y:S01]  /*dc90*/  SHFL.IDX PT, R24, R96, R39, 0x1c1f ;  /* 0x001c1f2760187589 */ /* 0x000fe200000e0000 */
[----:B0-----:R-:W-:-:S03]  /*dca0*/  SEL R13, R110, R55, P0 ;  /* 0x000000376e0d7207 */ /* 0x001fc60000000000 */
[----:B------:R-:W-:Y:S04]  /*dcb0*/  SHFL.IDX PT, R26, R92, R39, 0x1c1f ;  /* 0x001c1f275c1a7589 */ /* 0x000fe800000e0000 */
[----:B------:R-:W-:Y:S01]  /*dcc0*/  SHFL.IDX PT, R25, R94, R39, 0x1c1f ;  /* 0x001c1f275e197589 */ /* 0x000fe200000e0000 */
[----:B-1----:R-:W-:Y:S02]  /*dcd0*/  SEL R8, R10, R9, P0 ;  /* 0x000000090a087207 */ /* 0x002fe40000000000 */
[----:B------:R-:W-:Y:S01]  /*dce0*/  SEL R10, R9, R10, P0 ;  /* 0x0000000a090a7207 */ /* 0x000fe20000000000 */
[----:B------:R-:W-:Y:S04]  /*dcf0*/  SHFL.IDX PT, R4, R102, R39, 0x1c1f ;  /* 0x001c1f2766047589 */ /* 0x000fe800000e0000 */
[----:B------:R-:W-:Y:S01]  /*dd00*/  SHFL.IDX PT, R126, R126, R39, 0x1c1f ;  /* 0x001c1f277e7e7589 */ /* 0x000fe200000e0000 */
[----:B--2---:R-:W-:-:S02]  /*dd10*/  SEL R12, R14, R15, P0 ;  /* 0x0000000f0e0c7207 */ /* 0x004fc40000000000 */
[----:B------:R-:W-:Y:S01]  /*dd20*/  SEL R14, R15, R14, P0 ;  /* 0x0000000e0f0e7207 */ /* 0x000fe20000000000 */
[----:B------:R-:W-:Y:S01]  /*dd30*/  SHFL.IDX PT, R130, R130, R39, 0x1c1f ;  /* 0x001c1f2782827589 */ /* 0x000fe200000e0000 */
[----:B---3--:R-:W-:Y:S02]  /*dd40*/  SEL R9, R62, R11, P0 ;  /* 0x0000000b3e097207 */ /* 0x008fe40000000000 */
        /* <DEDUP_REMOVED lines=24> */
[----:B------:R0:W1:Y:S04]  /*ded0*/  SHFL.IDX PT, R39, R44, R20, 0x1c1f ;  /* 0x001c1f142c277589 */ /* 0x00006800000e0000 */
[----:B------:R-:W-:Y:S04]  /*dee0*/  SHFL.IDX PT, R36, R95, R20, 0x1c1f ;  /* 0x001c1f145f247589 */ /* 0x000fe800000e0000 */
[----:B------:R1:W-:Y:S01]  /*def0*/  SHFL.IDX PT, R37, R98, R20, 0x1c1f ;  /* 0x001c1f1462257589 */ /* 0x0003e200000e0000 */
[----:B0-----:R-:W-:-:S03]  /*df00*/  SEL R44, R21, R64, P0 ;  /* 0x00000040152c7207 */ /* 0x001fc60000000000 */
[----:B------:R-:W-:Y:S04]  /*df10*/  SHFL.IDX PT, R99, R34, R20, 0x1c1f ;  /* 0x001c1f1422637589 */ /* 0x000fe800000e0000 */
[----:B------:R-:W-:Y:S04]  /*df20*/  SHFL.IDX PT, R123, R35, R20, 0x1c1f ;  /* 0x001c1f14237b7589 */ /* 0x000fe800000e0000 */
[----:B------:R-:W-:Y:S04]  /*df30*/  SHFL.IDX PT, R94, R43, R20, 0x1c1f ;  /* 0x001c1f142b5e7589 */ /* 0x000fe800000e0000 */
[----:B------:R-:W0:Y:S01]  /*df40*/  SHFL.IDX PT, R38, R59, R20, 0x1c1f ;  /* 0x001c1f143b267589 */ /* 0x000e2200000e0000 */
[----:B-1----:R-:W-:-:S02]  /*df50*/  SEL R98, R100, R39, P0 ;  /* 0x0000002764627207 */ /* 0x002fc40000000000 */
[----:B------:R-:W-:Y:S01]  /*df60*/  SEL R100, R39, R100, P0 ;  /* 0x0000006427647207 */ /* 0x000fe20000000000 */
[----:B------:R-:W-:Y:S01]  /*df70*/  SHFL.IDX PT, R145, R63, R20, 0x1c1f ;  /* 0x001c1f143f917589 */ /* 0x000fe200000e0000 */
[----:B------:R-:W-:-:S03]  /*df80*/  F2FP.BF16.F32.PACK_AB R39, R15, R14 ;  /* 0x0000000e0f27723e */ /* 0x000fc600000010ff */
[----:B------:R-:W-:Y:S04]  /*df90*/  SHFL.IDX PT, R43, R56, R20, 0x1c1f ;  /* 0x001c1f14382b7589 */ /* 0x000fe800000e0000 */
[----:B------:R1:W2:Y:S04]  /*dfa0*/  SHFL.IDX PT, R143, R60, R20, 0x1c1f ;  /* 0x001c1f143c8f7589 */ /* 0x0002a800000e0000 */
[----:B------:R3:W-:Y:S04]  /*dfb0*/  SHFL.IDX PT, R147, R61, R20, 0x1c1f ;  /* 0x001c1f143d937589 */ /* 0x0007e800000e0000 */
[----:B------:R4:W-:Y:S01]  /*dfc0*/  SHFL.IDX PT, R151, R65, R20, 0x1c1f ;  /* 0x001c1f1441977589 */ /* 0x0009e200000e0000 */
[----:B-1----:R-:W-:-:S03]  /*dfd0*/  SEL R60, R107, R68, P0 ;  /* 0x000000446b3c7207 */ /* 0x002fc60000000000 */
[----:B------:R-:W1:Y:S01]  /*dfe0*/  SHFL.IDX PT, R40, R40, R20, 0x1c1f ;  /* 0x001c1f1428287589 */ /* 0x000e6200000e0000 */
[----:B0-----:R-:W-:Y:S02]  /*dff0*/  SEL R62, R81, R38, P0 ;  /* 0x00000026513e7207 */ /* 0x001fe40000000000 */
[----:B---3--:R-:W-:Y:S01]  /*e000*/  SEL R61, R99, R70, P0 ;  /* 0x00000046633d7207 */ /* 0x008fe20000000000 */
[----:B------:R-:W0:Y:S04]  /*e010*/  SHFL.IDX PT, R42, R42, R20, 0x1c1f ;  /* 0x001c1f142a2a7589 */ /* 0x000e2800000e0000 */
[----:B------:R3:W0:Y:S04]  /*e020*/  SHFL.IDX PT, R109, R46, R20, 0x1c1f ;  /* 0x001c1f142e6d7589 */ /* 0x00062800000e0000 */
[----:B------:R1:W-:Y:S01]  /*e030*/  SHFL.IDX PT, R117, R48, R20, 0x1c1f ;  /* 0x001c1f1430757589 */ /* 0x0003e200000e0000 */
[----:B--2---:R-:W-:-:S02]  /*e040*/  SEL R63, R122, R143, P0 ;  /* 0x0000008f7a3f7207 */ /* 0x004fc40000000000 */
[----:B----4-:R-:W-:Y:S01]  /*e050*/  SEL R65, R143, R122, P0 ;  /* 0x0000007a8f417207 */ /* 0x010fe20000000000 */
[----:B------:R2:W4:Y:S01]  /*e060*/  SHFL.IDX PT, R125, R50, R20, 0x1c1f ;  /* 0x001c1f14327d7589 */ /* 0x00052200000e0000 */
[----:B---3--:R-:W-:-:S03]  /*e070*/  SEL R46, R82, R43, P0 ;  /* 0x0000002b522e7207 */ /* 0x008fc60000000000 */
[----:B------:R3:W-:Y:S01]  /*e080*/  SHFL.IDX PT, R133, R51, R20, 0x1c1f ;  /* 0x001c1f1433857589 */ /* 0x0007e200000e0000 */
[----:B-1----:R-:W-:-:S03]  /*e090*/  SEL R48, R43, R82, P0 ;  /* 0x000000522b307207 */ /* 0x002fc60000000000 */
[----:B------:R1:W-:Y:S01]  /*e0a0*/  SHFL.IDX PT, R129, R106, R20, 0x1c1f ;  /* 0x001c1f146a817589 */ /* 0x0003e200000e0000 */
[----:B------:R-:W-:Y:S02]  /*e0b0*/  SEL R82, R83, R40, P0 ;  /* 0x0000002853527207 */ /* 0x000fe40000000000 */
[----:B--2---:R-:W-:Y:S01]  /*e0c0*/  SEL R50, R68, R107, P0 ;  /* 0x0000006b44327207 */ /* 0x004fe20000000000 */
[----:B------:R-:W-:Y:S01]  /*e0d0*/  SHFL.IDX PT, R7, R119, R20, 0x1c1f ;  /* 0x001c1f1477077589 */ /* 0x000fe200000e0000 */
[----:B------:R-:W-:Y:S02]  /*e0e0*/  SEL R68, R123, R72, P0 ;  /* 0x000000487b447207 */ /* 0x000fe40000000000 */
[----:B---3--:R-:W-:Y:S01]  /*e0f0*/  SEL R51, R70, R99, P0 ;  /* 0x0000006346337207 */ /* 0x008fe20000000000 */
[----:B------:R2:W-:Y:S01]  /*e100*/  SHFL.IDX PT, R30, R45, R20, 0x1c1f ;  /* 0x001c1f142d1e7589 */ /* 0x0005e200000e0000 */
[----:B------:R-:W-:Y:S02]  /*e110*/  SEL R70, R126, R147, P0 ;  /* 0x000000937e467207 */ /* 0x000fe40000000000 */
[----:B------:R-:W-:Y:S01]  /*e120*/  SEL R84, R40, R83, P0 ;  /* 0x0000005328547207 */ /* 0x000fe20000000000 */
[----:B------:R3:W-:Y:S01]  /*e130*/  SHFL.IDX PT, R31, R47, R20, 0x1c1f ;  /* 0x001c1f142f1f7589 */ /* 0x0007e200000e0000 */
[----:B0-----:R-:W-:-:S02]  /*e140*/  SEL R90, R91, R42, P0 ;  /* 0x0000002a5b5a7207 */ /* 0x001fc40000000000 */
[----:B------:R-:W-:Y:S01]  /*e150*/  SEL R92, R42, R91, P0 ;  /* 0x0000005b2a5c7207 */ /* 0x000fe20000000000 */
[----:B------:R0:W-:Y:S01]  /*e160*/  SHFL.IDX PT, R28, R49, R20, 0x1c1f ;  /* 0x001c1f14311c7589 */ /* 0x0001e200000e0000 */
[----:B-1----:R-:W-:Y:S02]  /*e170*/  SEL R106, R108, R109, P0 ;  /* 0x0000006d6c6a7207 */ /* 0x002fe40000000000 */
[----:B--2---:R-:W-:Y:S01]  /*e180*/  SEL R45, R89, R66, P0 ;  /* 0x00000042592d7207 */ /* 0x004fe20000000000 */
[----:B------:R-:W-:Y:S01]  /*e190*/  SHFL.IDX PT, R53, R53, R20, 0x1c1f ;  /* 0x001c1f1435357589 */ /* 0x000fe200000e0000 */
[----:B----4-:R-:W-:Y:S02]  /*e1a0*/  SEL R122, R124, R125, P0 ;  /* 0x0000007d7c7a7207 */ /* 0x010fe40000000000 */
[----:B---3--:R-:W-:Y:S01]  /*e1b0*/  SEL R47, R118, R41, P0 ;  /* 0x00000029762f7207 */ /* 0x008fe20000000000 */
[----:B------:R-:W-:Y:S01]  /*e1c0*/  SHFL.IDX PT, R29, R54, R20, 0x1c1f ;  /* 0x001c1f14361d7589 */ /* 0x000fe200000e0000 */
[----:B------:R-:W-:-:S02]  /*e1d0*/  SEL R83, R85, R86, P0 ;  /* 0x0000005655537207 */ /* 0x000fc40000000000 */
[----:B0-----:R-:W-:Y:S01]  /*e1e0*/  SEL R49, R41, R118, P0 ;  /* 0x0000007629317207 */ /* 0x001fe20000000000 */
[----:B------:R0:W-:Y:S01]  /*e1f0*/  SHFL.IDX PT, R149, R67, R20, 0x1c1f ;  /* 0x001c1f1443957589 */ /* 0x0001e200000e0000 */
[----:B------:R-:W-:Y:S02]  /*e200*/  SEL R118, R120, R37, P0 ;  /* 0x0000002578767207 */ /* 0x000fe40000000000 */
[----:B------:R-:W-:Y:S01]  /*e210*/  SEL R120, R37, R120, P0 ;  /* 0x0000007825787207 */ /* 0x000fe20000000000 */
[----:B------:R1:W2:Y:S01]  /*e220*/  SHFL.IDX PT, R119, R71, R20, 0x1c1f ;  /* 0x001c1f1447777589 */ /* 0x0002a200000e0000 */
[----:B------:R-:W-:Y:S02]  /*e230*/  F2FP.BF16.F32.PACK_AB R37, R13, R12 ;  /* 0x0000000c0d25723e */ /* 0x000fe400000010ff */
[----:B------:R-:W-:Y:S01]  /*e240*/  SEL R91, R93, R94, P0 ;  /* 0x0000005e5d5b7207 */ /* 0x000fe20000000000 */
[----:B------:R3:W4:Y:S01]  /*e250*/  SHFL.IDX PT, R32, R111, R20, 0x1c1f ;  /* 0x001c1f146f207589 */ /* 0x00072200000e0000 */
[----:B------:R-:W-:-:S02]  /*e260*/  SEL R108, R109, R108, P0 ;  /* 0x0000006c6d6c7207 */ /* 0x000fc40000000000 */
[----:B0-----:R-:W-:Y:S01]  /*e270*/  SEL R67, R74, R115, P0 ;  /* 0x000000734a437207 */ /* 0x001fe20000000000 */
[----:B------:R0:W4:Y:S01]  /*e280*/  SHFL.IDX PT, R153, R69, R20, 0x1c1f ;  /* 0x001c1f1445997589 */ /* 0x00012200000e0000 */
[----:B------:R-:W-:Y:S02]  /*e290*/  SEL R124, R125, R124, P0 ;  /* 0x0000007c7d7c7207 */ /* 0x000fe40000000000 */
[----:B-1----:R-:W-:Y:S01]  /*e2a0*/  SEL R71, R80, R145, P0 ;  /* 0x0000009150477207 */ /* 0x002fe20000000000 */
[----:B------:R1:W-:Y:S01]  /*e2b0*/  SHFL.IDX PT, R52, R75, R20, 0x1c1f ;  /* 0x001c1f144b347589 */ /* 0x0003e200000e0000 */
[----:B------:R-:W-:Y:S02]  /*e2c0*/  SEL R85, R86, R85, P0 ;  /* 0x0000005556557207 */ /* 0x000fe40000000000 */
[----:B---3--:R-:W-:Y:S01]  /*e2d0*/  SEL R111, R113, R36, P0 ;  /* 0x00000024716f7207 */ /* 0x008fe20000000000 */
[----:B------:R3:W4:Y:S01]  /*e2e0*/  SHFL.IDX PT, R155, R73, R20, 0x1c1f ;  /* 0x001c1f14499b7589 */ /* 0x00072200000e0000 */
[----:B------:R-:W-:-:S02]  /*e2f0*/  SEL R113, R36, R113, P0 ;  /* 0x0000007124717207 */ /* 0x000fc40000000000 */
[----:B0-----:R-:W-:Y:S01]  /*e300*/  SEL R69, R115, R74, P0 ;  /* 0x0000004a73457207 */ /* 0x001fe20000000000 */
[----:B------:R-:W0:Y:S01]  /*e310*/  SHFL.IDX PT, R34, R103, R20, 0x1c1f ;  /* 0x001c1f1467227589 */ /* 0x000e2200000e0000 */
[----:B------:R-:W-:Y:S02]  /*e320*/  F2FP.BF16.F32.PACK_AB R36, R9, R8 ;  /* 0x000000080924723e */ /* 0x000fe400000010ff */
[----:B-1----:R-:W-:Y:S01]  /*e330*/  SEL R75, R78, R127, P0 ;  /* 0x0000007f4e4b7207 */ /* 0x002fe20000000000 */
[----:B------:R1:W0:Y:S01]  /*e340*/  SHFL.IDX PT, R35, R114, R20, 0x1c1f ;  /* 0x001c1f1472237589 */ /* 0x00022200000e0000 */
[----:B------:R-:W-:Y:S02]  /*e350*/  SEL R74, R76, R131, P0 ;  /* 0x000000834c4a7207 */ /* 0x000fe40000000000 */
[----:B---3--:R-:W-:Y:S01]  /*e360*/  SEL R73, R145, R80, P0 ;  /* 0x0000005091497207 */ /* 0x008fe20000000000 */
[----:B------:R2:W-:Y:S01]  /*e370*/  SHFL.IDX PT, R54, R87, R20, 0x1c1f ;  /* 0x001c1f1457367589 */ /* 0x0005e200000e0000 */
[----:B------:R-:W-:-:S02]  /*e380*/  SEL R80, R151, R130, P0 ;  /* 0x0000008297507207 */ /* 0x000fc40000000000 */
[----:B------:R-:W-:Y:S01]  /*e390*/  SEL R76, R131, R76, P0 ;  /* 0x0000004c834c7207 */ /* 0x000fe20000000000 */
[----:B------:R3:W0:Y:S01]  /*e3a0*/  SHFL.IDX PT, R157, R77, R20, 0x1c1f ;  /* 0x001c1f144d9d7589 */ /* 0x00062200000e0000 */
[----:B------:R-:W-:Y:S02]  /*e3b0*/  SEL R93, R94, R93, P0 ;  /* 0x0000005d5e5d7207 */ /* 0x000fe40000000000 */
[----:B-1----:R-:W-:Y:S01]  /*e3c0*/  SEL R114, R116, R117, P0 ;  /* 0x0000007574727207 */ /* 0x002fe20000000000 */
[----:B------:R1:W0:Y:S01]  /*e3d0*/  SHFL.IDX PT, R59, R79, R20, 0x1c1f ;  /* 0x001c1f144f3b7589 */ /* 0x00022200000e0000 */
[----:B------:R-:W-:Y:S02]  /*e3e0*/  SEL R116, R117, R116, P0 ;  /* 0x0000007475747207 */ /* 0x000fe40000000000 */
[----:B--2---:R-:W-:Y:S02]  /*e3f0*/  SEL R87, R148, R119, P0 ;  /* 0x0000007794577207 */ /* 0x004fe40000000000 */
[----:B------:R-:W-:-:S02]  /*e400*/  SEL R99, R101, R30, P0 ;  /* 0x0000001e65637207 */ /* 0x000fc40000000000 */
[----:B---3--:R-:W-:Y:S02]  /*e410*/  SEL R77, R127, R78, P0 ;  /* 0x0000004e7f4d7207 */ /* 0x008fe40000000000 */
[----:B------:R-:W-:Y:S02]  /*e420*/  SEL R78, R130, R151, P0 ;  /* 0x00000097824e7207 */ /* 0x000fe40000000000 */
[----:B-1----:R-:W-:Y:S02]  /*e430*/  SEL R20, R64, R21, P0 ;  /* 0x0000001540147207 */ /* 0x002fe40000000000 */
[----:B------:R-:W-:Y:S02]  /*e440*/  SEL R21, R66, R89, P0 ;  /* 0x0000005942157207 */ /* 0x000fe40000000000 */
[----:B------:R-:W-:Y:S02]  /*e450*/  SEL R64, R38, R81, P0 ;  /* 0x0000005126407207 */ /* 0x000fe40000000000 */
[----:B------:R-:W-:-:S02]  /*e460*/  SEL R66, R72, R123, P0 ;  /* 0x0000007b48427207 */ /* 0x000fc40000000000 */
[----:B------:R-:W-:Y:S02]  /*e470*/  SEL R72, R147, R126, P0 ;  /* 0x0000007e93487207 */ /* 0x000fe40000000000 */
[----:B------:R-:W-:Y:S02]  /*e480*/  F2FP.BF16.F32.PACK_AB R38, R11, R10 ;  /* 0x0000000a0b26723e */ /* 0x000fe400000010ff */
[----:B------:R-:W-:Y:S02]  /*e490*/  SEL R126, R128, R129, P0 ;  /* 0x00000081807e7207 */ /* 0x000fe40000000000 */
[----:B------:R-:W-:Y:S01]  /*e4a0*/  SEL R130, R132, R133, P0 ;  /* 0x0000008584827207 */ /* 0x000fe20000000000 */
[----:B------:R1:W-:Y:S01]  /*e4b0*/  STSM.16.M88.4 [R33], R36 ;  /* 0x0000002421007844 */ /* 0x0003e20000000200 */
        /* <DEDUP_REMOVED lines=11> */
[----:B----4-:R-:W-:Y:S02]  /*e570*/  SEL R127, R27, R32, P0 ;  /* 0x000000201b7f7207 */ /* 0x010fe40000000000 */
        /* <DEDUP_REMOVED lines=8> */
[----:B0-----:R-:W-:Y:S02]  /*e600*/  SEL R119, R121, R34, P0 ;  /* 0x0000002279777207 */ /* 0x001fe40000000000 */
        /* <DEDUP_REMOVED lines=10> */
[----:B------:R-:W-:Y:S02]  /*e6b0*/  SEL R121, R34, R121, P0 ;  /* 0x0000007922797207 */ /* 0x000fe40000000000 */
[----:B------:R-:W-:-:S02]  /*e6c0*/  SEL R6, R35, R6, P0 ;  /* 0x0000000623067207 */ /* 0x000fc40000000000 */
[----:B------:R-:W-:Y:S02]  /*e6d0*/  F2FP.BF16.F32.PACK_AB R28, R51, R50 ;  /* 0x00000032331c723e */ /* 0x000fe400000010ff */
[----:B------:R-:W-:Y:S02]  /*e6e0*/  F2FP.BF16.F32.PACK_AB R30, R61, R60 ;  /* 0x0000003c3d1e723e */ /* 0x000fe400000010ff */
[----:B------:R-:W-:Y:S02]  /*e6f0*/  F2FP.BF16.F32.PACK_AB R31, R65, R64 ;  /* 0x00000040411f723e */ /* 0x000fe400000010ff */
[----:B------:R-:W-:Y:S02]  /*e700*/  F2FP.BF16.F32.PACK_AB R29, R63, R62 ;  /* 0x0000003e3f1d723e */ /* 0x000fe400000010ff */
[----:B------:R-:W-:Y:S02]  /*e710*/  SEL R104, R157, R104, P0 ;  /* 0x000000689d687207 */ /* 0x000fe40000000000 */
[----:B------:R-:W-:Y:S01]  /*e720*/  SEL R105, R54, R105, P0 ;  /* 0x0000006936697207 */ /* 0x000fe20000000000 */
[----:B------:R-:W-:Y:S01]  /*e730*/  STSM.16.M88.4 [R142], R28 ;  /* 0x0000001c8e007844 */ /* 0x000fe20000000200 */
[----:B------:R-:W-:-:S02]  /*e740*/  SEL R110, R112, R59, P0 ;  /* 0x0000003b706e7207 */ /* 0x000fc40000000000 */
[----:B------:R-:W-:Y:S02]  /*e750*/  F2FP.BF16.F32.PACK_AB R32, R67, R66 ;  /* 0x000000424320723e */ /* 0x000fe400000010ff */
[----:B------:R-:W-:Y:S02]  /*e760*/  F2FP.BF16.F32.PACK_AB R34, R69, R68 ;  /* 0x000000444522723e */ /* 0x000fe400000010ff */
[----:B------:R-:W-:Y:S02]  /*e770*/  F2FP.BF16.F32.PACK_AB R35, R73, R72 ;  /* 0x000000484923723e */ /* 0x000fe400000010ff */
[----:B-1----:R-:W-:Y:S02]  /*e780*/  F2FP.BF16.F32.PACK_AB R33, R71, R70 ;  /* 0x000000464721723e */ /* 0x002fe400000010ff */
[----:B------:R-:W-:Y:S02]  /*e790*/  SEL R112, R59, R112, P0 ;  /* 0x000000703b707207 */ /* 0x000fe40000000000 */
[----:B------:R-:W-:Y:S01]  /*e7a0*/  F2FP.BF16.F32.PACK_AB R36, R75, R74 ;  /* 0x0000004a4b24723e */ /* 0x000fe200000010ff */
[----:B------:R-:W-:Y:S01]  /*e7b0*/  STSM.16.M88.4 [R141], R32 ;  /* 0x000000208d007844 */ /* 0x000fe20000000200 */
[----:B------:R-:W-:-:S02]  /*e7c0*/  F2FP.BF16.F32.PACK_AB R38, R77, R76 ;  /* 0x0000004c4d26723e */ /* 0x000fc400000010ff */
[----:B------:R-:W-:Y:S02]  /*e7d0*/  F2FP.BF16.F32.PACK_AB R39, R81, R80 ;  /* 0x000000505127723e */ /* 0x000fe400000010ff */
[----:B------:R-:W-:Y:S02]  /*e7e0*/  F2FP.BF16.F32.PACK_AB R37, R79, R78 ;  /* 0x0000004e4f25723e */ /* 0x000fe400000010ff */
[----:B------:R-:W-:Y:S02]  /*e7f0*/  F2FP.BF16.F32.PACK_AB R40, R83, R82 ;  /* 0x000000525328723e */ /* 0x000fe400000010ff */
[----:B------:R-:W-:Y:S01]  /*e800*/  F2FP.BF16.F32.PACK_AB R42, R85, R84 ;  /* 0x00000054552a723e */ /* 0x000fe200000010ff */
[----:B------:R-:W-:Y:S01]  /*e810*/  STSM.16.M88.4 [R140], R36 ;  /* 0x000000248c007844 */ /* 0x000fe20000000200 */
[----:B------:R-:W-:Y:S02]  /*e820*/  F2FP.BF16.F32.PACK_AB R43, R89, R88 ;  /* 0x00000058592b723e */ /* 0x000fe400000010ff */
[----:B------:R-:W-:-:S02]  /*e830*/  F2FP.BF16.F32.PACK_AB R41, R87, R86 ;  /* 0x000000565729723e */ /* 0x000fc400000010ff */
[----:B------:R-:W-:Y:S02]  /*e840*/  SEL R5, R172, R7, P0 ;  /* 0x00000007ac057207 */ /* 0x000fe40000000000 */
[----:B------:R-:W-:Y:S01]  /*e850*/  F2FP.BF16.F32.PACK_AB R52, R91, R90 ;  /* 0x0000005a5b34723e */ /* 0x000fe200000010ff */
[----:B------:R1:W-:Y:S01]  /*e860*/  STSM.16.M88.4 [R139], R40 ;  /* 0x000000288b007844 */ /* 0x0003e20000000200 */
[----:B------:R-:W-:Y:S02]  /*e870*/  F2FP.BF16.F32.PACK_AB R54, R93, R92 ;  /* 0x0000005c5d36723e */ /* 0x000fe400000010ff */
[----:B------:R-:W-:Y:S02]  /*e880*/  F2FP.BF16.F32.PACK_AB R55, R97, R96 ;  /* 0x000000606137723e */ /* 0x000fe400000010ff */
[----:B------:R-:W-:Y:S02]  /*e890*/  F2FP.BF16.F32.PACK_AB R53, R95, R94 ;  /* 0x0000005e5f35723e */ /* 0x000fe400000010ff */
[----:B------:R-:W-:-:S02]  /*e8a0*/  SEL R7, R7, R172, P0 ;  /* 0x000000ac07077207 */ /* 0x000fc40000000000 */
[----:B------:R-:W-:Y:S01]  /*e8b0*/  F2FP.BF16.F32.PACK_AB R56, R99, R98 ;  /* 0x000000626338723e */ /* 0x000fe200000010ff */
[----:B------:R-:W-:Y:S01]  /*e8c0*/  STSM.16.M88.4 [R138], R52 ;  /* 0x000000348a007844 */ /* 0x000fe20000000200 */
[----:B------:R-:W-:Y:S02]  /*e8d0*/  F2FP.BF16.F32.PACK_AB R58, R101, R100 ;  /* 0x00000064653a723e */ /* 0x000fe400000010ff */
[----:B------:R-:W-:Y:S02]  /*e8e0*/  F2FP.BF16.F32.PACK_AB R59, R105, R104 ;  /* 0x00000068693b723e */ /* 0x000fe400000010ff */
[----:B0-----:R-:W-:Y:S01]  /*e8f0*/  F2FP.BF16.F32.PACK_AB R57, R103, R102 ;  /* 0x000000666739723e */ /* 0x001fe200000010ff */
[----:B-1----:R-:W-:Y:S01]  /*e900*/  IMAD.U32 R40, RZ, RZ, UR12 ;  /* 0x0000000cff287e24 */ /* 0x002fe2000f8e00ff */
[----:B------:R-:W-:Y:S01]  /*e910*/  F2FP.BF16.F32.PACK_AB R24, R107, R106 ;  /* 0x0000006a6b18723e */ /* 0x000fe200000010ff */
[----:B------:R-:W-:Y:S01]  /*e920*/  IMAD.U32 R41, RZ, RZ, UR13 ;  /* 0x0000000dff297e24 */ /* 0x000fe2000f8e00ff */
[----:B------:R-:W-:Y:S01]  /*e930*/  F2FP.BF16.F32.PACK_AB R26, R109, R108 ;  /* 0x0000006c6d1a723e */ /* 0x000fe200000010ff */
[----:B------:R-:W-:Y:S01]  /*e940*/  STSM.16.M88.4 [R137], R56 ;  /* 0x0000003889007844 */ /* 0x000fe20000000200 */
[----:B------:R-:W-:Y:S01]  /*e950*/  F2FP.BF16.F32.PACK_AB R27, R113, R112 ;  /* 0x00000070711b723e */ /* 0x000fe200000010ff */
[----:B------:R-:W-:Y:S01]  /*e960*/  ULDC.64 UR12, c[0x0][0xc08] ;  /* 0x00030200000c7ab9 */ /* 0x000fe20000000a00 */
[----:B------:R-:W-:-:S02]  /*e970*/  F2FP.BF16.F32.PACK_AB R25, R111, R110 ;  /* 0x0000006e6f19723e */ /* 0x000fc400000010ff */
[----:B------:R-:W-:Y:S02]  /*e980*/  F2FP.BF16.F32.PACK_AB R28, R115, R114 ;  /* 0x00000072731c723e */ /* 0x000fe400000010ff */
        /* <DEDUP_REMOVED lines=16> */
[----:B------:R-:W-:Y:S01]  /*ea90*/  BAR.SYNC.DEFER_BLOCKING 0x1, 0x100 ;  /* 0x0044000000007b1d */ /* 0x000fe20000010000 */
[----:B------:R-:W-:-:S07]  /*eaa0*/  ISETP.NE.AND.EX P0, PT, RZ, UR15, PT, P0 ;  /* 0x0000000fff007c0c */ /* 0x000fce000bf05300 */
[----:B0-----:R-:W0:Y:S06]  /*eab0*/  LDC R134, c[0x0][0xbe8] ;  /* 0x0002fa00ff867b82 */ /* 0x001e2c0000000800 */
[----:B------:R-:W2:Y:S01]  /*eac0*/  @P0 LDG.E R42, desc[UR56][R40.64] ;  /* 0x00000038282a0981 */ /* 0x000ea2000c1e1900 */
[----:B------:R-:W-:Y:S01]  /*ead0*/  UISETP.NE.U32.AND UP0, UPT, UR12, URZ, UPT ;  /* 0x0000003f0c00728c */ /* 0x000fe2000bf05070 */
[----:B------:R-:W-:Y:S01]  /*eae0*/  UMOV UR20, 0x9b8 ;  /* 0x000009b800147882 */ /* 0x000fe20000000000 */
[----:B------:R-:W-:Y:S02]  /*eaf0*/  ULDC UR4, c[0x0][0xa88] ;  /* 0x0002a20000047ab9 */ /* 0x000fe40000000800 */
[----:B------:R-:W-:Y:S01]  /*eb00*/  UISETP.NE.AND.EX UP0, UPT, UR13, URZ, UPT, UP0 ;  /* 0x0000003f0d00728c */ /* 0x000fe2000bf05300 */
[----:B0-----:R-:W-:Y:S01]  /*eb10*/  ISETP.NE.AND P1, PT, R134, 0x1, PT ;  /* 0x000000018600780c */ /* 0x001fe20003f25270 */
[----:B------:R-:W-:-:S04]  /*eb20*/  IMAD.U32 R31, RZ, RZ, UR4 ;  /* 0x00000004ff1f7e24 */ /* 0x000fc8000f8e00ff */
[----:B------:R-:W-:-:S05]  /*eb30*/  PLOP3.LUT P4, PT, PT, PT, UP0, 0x80, 0x0 ;  /* 0x000000000000781c */ /* 0x000fca0003f8f008 */
[----:B------:R-:W-:-:S03]  /*eb40*/  @UP0 ULEA UR12, UP1, UR44, UR12, 0x2 ;  /* 0x0000000c2c0c0291 */ /* 0x000fc6000f82103f */
[----:B-1----:R-:W0:Y:S01]  /*eb50*/  @P1 LDC R0, c[0x0][0xbec] ;  /* 0x0002fb00ff001b82 */ /* 0x002e220000000800 */
[----:B------:R-:W-:Y:S02]  /*eb60*/  @UP0 ULEA.HI.X UR13, UR44, UR13, UR43, 0x2, UP1 ;  /* 0x0000000d2c0d0291 */ /* 0x000fe400088f142b */
[----:B------:R-:W-:Y:S01]  /*eb70*/  UISETP.GT.AND UP1, UPT, UR47, 0x1, UPT ;  /* 0x000000012f00788c */ /* 0x000fe2000bf24270 */
[----:B------:R-:W-:-:S04]  /*eb80*/  VIADD R35, R17, UR36 ;  /* 0x0000002411237c36 */ /* 0x000fc80008000000 */
[----:B------:R-:W1:Y:S01]  /*eb90*/  @P1 LDC R29, c[0x0][0xbf0] ;  /* 0x0002fc00ff1d1b82 */ /* 0x000e620000000800 */
[----:B------:R-:W-:Y:S01]  /*eba0*/  USEL UR20, UR20, 0x978, UP1 ;  /* 0x0000097814147887 */ /* 0x000fe20008800000 */
[----:B------:R-:W-:Y:S01]  /*ebb0*/  IMAD.U32 R24, RZ, RZ, UR12 ;  /* 0x0000000cff187e24 */ /* 0x000fe2000f8e00ff */
[----:B------:R-:W-:Y:S01]  /*ebc0*/  UISETP.NE.U32.AND UP0, UPT, UR14, URZ, UPT ;  /* 0x0000003f0e00728c */ /* 0x000fe2000bf05070 */
[----:B------:R-:W-:Y:S01]  /*ebd0*/  IMAD.U32 R25, RZ, RZ, UR13 ;  /* 0x0000000dff197e24 */ /* 0x000fe2000f8e00ff */
[----:B------:R-:W-:Y:S02]  /*ebe0*/  UMOV UR4, URZ ;  /* 0x0000003f00047c82 */ /* 0x000fe40008000000 */
[----:B------:R-:W-:Y:S02]  /*ebf0*/  UISETP.NE.AND.EX UP0, UPT, UR15, URZ, UPT, UP0 ;  /* 0x0000003f0f00728c */ /* 0x000fe4000bf05300 */
[----:B------:R-:W-:Y:S01]  /*ec00*/  USEL UR9, UR37, URZ, UP1 ;  /* 0x0000003f25097287 */ /* 0x000fe20008800000 */
[----:B------:R-:W-:Y:S01]  /*ec10*/  IMAD.MOV.U32 R27, RZ, RZ, R35 ;  /* 0x000000ffff1b7224 */ /* 0x000fe200078e0023 */
[----:B------:R-:W-:Y:S01]  /*ec20*/  USEL UR44, UR44, URZ, !UP0 ;  /* 0x0000003f2c2c7287 */ /* 0x000fe2000c000000 */
[----:B------:R3:W5:Y:S01]  /*ec30*/  @P4 LDG.E R31, desc[UR56][R24.64] ;  /* 0x00000038181f4981 */ /* 0x000762000c1e1900 */
[----:B------:R-:W-:Y:S01]  /*ec40*/  ULDC.64 UR16, c[0x0][UR20+0x218] ;  /* 0x0000860014107abb */ /* 0x000fe20008000a00 */
[----:B------:R-:W-:Y:S01]  /*ec50*/  ULDC.64 UR18, c[0x0][UR20+0x228] ;  /* 0x00008a0014127abb */ /* 0x000fe20008000a00 */
[----:B------:R-:W-:Y:S01]  /*ec60*/  ULDC.64 UR14, c[0x0][UR20+0x220] ;  /* 0x00008800140e7abb */ /* 0x000fe20008000a00 */
[----:B------:R-:W-:Y:S01]  /*ec70*/  UIMAD.WIDE.U32 UR12, UR16, UR45, URZ ;  /* 0x0000002d100c72a5 */ /* 0x000fe2000f8e003f */
[----:B0-----:R-:W-:Y:S01]  /*ec80*/  @P1 IMAD.HI.U32 R0, R35, R0, RZ ;  /* 0x0000000023001227 */ /* 0x001fe200078e00ff */
[----:B------:R-:W-:-:S02]  /*ec90*/  UIMAD.WIDE.U32 UR22, UR18, UR9, URZ ;  /* 0x00000009121672a5 */ /* 0x000fc4000f8e003f */
[----:B------:R-:W-:Y:S02]  /*eca0*/  UIMAD UR16, UR17, UR45, URZ ;  /* 0x0000002d111072a4 */ /* 0x000fe4000f8e023f */
[----:B------:R-:W-:Y:S02]  /*ecb0*/  UIMAD UR18, UR19, UR9, URZ ;  /* 0x00000009131272a4 */ /* 0x000fe4000f8e023f */
[----:B------:R-:W-:Y:S01]  /*ecc0*/  USEL UR43, UR43, URZ, !UP0 ;  /* 0x0000003f2b2b7287 */ /* 0x000fe2000c000000 */
[----:B-1----:R-:W-:Y:S01]  /*ecd0*/  @P1 SHF.R.U32.HI R27, RZ, R29, R0 ;  /* 0x0000001dff1b1219 */ /* 0x002fe20000011600 */
[----:B------:R-:W-:Y:S01]  /*ece0*/  UIMAD UR9, UR15, UR44, URZ ;  /* 0x0000002c0f0972a4 */ /* 0x000fe2000f8e023f */
[----:B---3--:R-:W-:Y:S01]  /*ecf0*/  IMAD.U32 R24, RZ, RZ, UR22 ;  /* 0x00000016ff187e24 */ /* 0x008fe2000f8e00ff */
[----:B------:R-:W-:Y:S01]  /*ed00*/  UIADD3 UR13, UR13, UR16, URZ ;  /* 0x000000100d0d7290 */ /* 0x000fe2000fffe03f */
[----:B------:R-:W-:Y:S01]  /*ed10*/  IMAD.U32 R25, RZ, RZ, UR23 ;  /* 0x00000017ff197e24 */ /* 0x000fe2000f8e00ff */
[----:B------:R-:W-:Y:S01]  /*ed20*/  UIMAD.WIDE.U32 UR16, UR14, UR44, URZ ;  /* 0x0000002c0e1072a5 */ /* 0x000fe2000f8e003f */
[--C-:B------:R-:W-:Y:S01]  /*ed30*/  IMAD.MOV R29, RZ, RZ, -R27.reuse ;  /* 0x000000ffff1d7224 */ /* 0x100fe200078e0a1b */
[----:B------:R-:W-:Y:S01]  /*ed40*/  UIMAD UR9, UR14, UR43, UR9 ;  /* 0x0000002b0e0972a4 */ /* 0x000fe2000f8e0209 */
[----:B------:R-:W-:Y:S01]  /*ed50*/  SHF.R.S32.HI R25, RZ, 0x1f, R27 ;  /* 0x0000001fff197819 */ /* 0x000fe2000001141b */
[----:B------:R-:W-:Y:S01]  /*ed60*/  UIADD3 UR18, UR23, UR18, URZ ;  /* 0x0000001217127290 */ /* 0x000fe2000fffe03f */
[----:B------:R-:W-:Y:S01]  /*ed70*/  IMAD R29, R134, R29, R35 ;  /* 0x0000001d861d7224 */ /* 0x000fe200078e0223 */
[----:B------:R-:W-:-:S04]  /*ed80*/  UIADD3 UR9, UR17, UR9, URZ ;  /* 0x0000000911097290 */ /* 0x000fc8000fffe03f */
[----:B------:R-:W-:Y:S01]  /*ed90*/  IMAD.U32 R26, RZ, RZ, UR18 ;  /* 0x00000012ff1a7e24 */ /* 0x000fe2000f8e00ff */
        /* <DEDUP_REMOVED lines=22> */
.L_x_2071:
[----:B------:R-:W2:Y:S01]  /*ef00*/  LDL R0, [R1+0x38] ;  /* 0x0000380001007983 */ /* 0x000ea20000100800 */
[----:B------:R-:W-:-:S03]  /*ef10*/  LOP3.LUT P0, RZ, R236, 0x3, RZ, 0xc0, !PT ;  /* 0x00000003ecff7812 */ /* 0x000fc6000780c0ff */
[----:B------:R-:W-:Y:S04]  /*ef20*/  SHFL.IDX PT, R26, R30, RZ, 0x1c1f ;  /* 0x001c1fff1e1a7589 */ /* 0x000fe800000e0000 */
[----:B------:R-:W0:Y:S04]  /*ef30*/  SHFL.IDX PT, R27, R24, RZ, 0x1c1f ;  /* 0x001c1fff181b7589 */ /* 0x000e2800000e0000 */
[----:B------:R-:W-:Y:S04]  /*ef40*/  SHFL.IDX PT, R28, R30, 0x1, 0x1c1f ;  /* 0x003c1f001e1c7f89 */ /* 0x000fe800000e0000 */
[----:B------:R-:W1:Y:S01]  /*ef50*/  SHFL.IDX PT, R29, R24, 0x1, 0x1c1f ;  /* 0x003c1f00181d7f89 */ /* 0x000e6200000e0000 */
[----:B--2---:R-:W-:-:S02]  /*ef60*/  VIADD R33, R0, UR36 ;  /* 0x0000002400217c36 */ /* 0x004fc40008000000 */
        /* <DEDUP_REMOVED lines=9> */
[----:B------:R-:W-:Y:S01]  /*f000*/  ULDC.64 UR12, c[0x0][0xaa0] ;  /* 0x0002a800000c7ab9 */ /* 0x000fe20000000a00 */
[----:B------:R-:W-:Y:S01]  /*f010*/  IMAD.MOV.U32 R3, RZ, RZ, 0x2 ;  /* 0x00000002ff037424 */ /* 0x000fe200078e00ff */
[----:B------:R-:W0:Y:S01]  /*f020*/  @P1 LDC R61, c[0x0][0xbf0] ;  /* 0x0002fc00ff3d1b82 */ /* 0x000e220000000800 */
[----:B------:R-:W-:-:S04]  /*f030*/  IMAD R2, R235, 0x40, R64 ;  /* 0x00000040eb027824 */ /* 0x000fc800078e0240 */
[----:B------:R-:W-:-:S03]  /*f040*/  IMAD.WIDE R2, R2, R3, UR10 ;  /* 0x0000000a02027e25 */ /* 0x000fc6000f8e0203 */
[C---:B------:R-:W-:Y:S02]  /*f050*/  IADD3 R33, P2, R2.reuse, 0x5000, RZ ;  /* 0x0000500002217810 */ /* 0x040fe40007f5e0ff */
[C---:B------:R-:W-:Y:S02]  /*f060*/  IADD3 R9, P4, R2.reuse, 0x1000, RZ ;  /* 0x0000100002097810 */ /* 0x040fe40007f9e0ff */
[C---:B------:R-:W-:Y:S02]  /*f070*/  IADD3 R13, P3, R2.reuse, 0x2000, RZ ;  /* 0x00002000020d7810 */ /* 0x040fe40007f7e0ff */
[C---:B------:R-:W-:Y:S02]  /*f080*/  IADD3 R25, P6, R2.reuse, 0x3000, RZ ;  /* 0x0000300002197810 */ /* 0x040fe40007fde0ff */
[----:B------:R-:W-:Y:S02]  /*f090*/  IADD3 R29, P5, R2, 0x4000, RZ ;  /* 0x00004000021d7810 */ /* 0x000fe40007fbe0ff */
[----:B------:R-:W-:-:S02]  /*f0a0*/  LOP3.LUT R32, R33, 0x380, RZ, 0xc0, !PT ;  /* 0x0000038021207812 */ /* 0x000fc400078ec0ff */
[----:B------:R-:W-:Y:S02]  /*f0b0*/  LOP3.LUT R8, R9, 0x380, RZ, 0xc0, !PT ;  /* 0x0000038009087812 */ /* 0x000fe400078ec0ff */
[----:B------:R-:W-:Y:S02]  /*f0c0*/  LOP3.LUT R12, R13, 0x380, RZ, 0xc0, !PT ;  /* 0x000003800d0c7812 */ /* 0x000fe400078ec0ff */
[----:B------:R-:W-:Y:S02]  /*f0d0*/  LOP3.LUT R24, R25, 0x380, RZ, 0xc0, !PT ;  /* 0x0000038019187812 */ /* 0x000fe400078ec0ff */
[----:B------:R-:W-:Y:S02]  /*f0e0*/  LOP3.LUT R28, R29, 0x380, RZ, 0xc0, !PT ;  /* 0x000003801d1c7812 */ /* 0x000fe400078ec0ff */
[----:B------:R-:W-:Y:S02]  /*f0f0*/  SHF.R.U64 R32, R32, 0x3, RZ ;  /* 0x0000000320207819 */ /* 0x000fe400000012ff */
[----:B------:R-:W-:-:S02]  /*f100*/  SHF.R.U64 R8, R8, 0x3, RZ ;  /* 0x0000000308087819 */ /* 0x000fc400000012ff */
[----:B------:R-:W-:Y:S02]  /*f110*/  SHF.R.U64 R12, R12, 0x3, RZ ;  /* 0x000000030c0c7819 */ /* 0x000fe400000012ff */
[----:B------:R-:W-:Y:S02]  /*f120*/  SHF.R.U64 R24, R24, 0x3, RZ ;  /* 0x0000000318187819 */ /* 0x000fe400000012ff */
[----:B------:R-:W-:Y:S02]  /*f130*/  SHF.R.U64 R28, R28, 0x3, RZ ;  /* 0x000000031c1c7819 */ /* 0x000fe400000012ff */
        /* <DEDUP_REMOVED lines=11> */
[----:B------:R-:W-:Y:S01]  /*f1f0*/  UIMAD UR9, UR14, UR12, URZ ;  /* 0x0000000c0e0972a4 */ /* 0x000fe2000f8e023f */
[C---:B------:R-:W-:Y:S01]  /*f200*/  IADD3 R37, P0, R2.reuse, 0x6000, RZ ;  /* 0x0000600002257810 */ /* 0x040fe20007f1e0ff */
[----:B------:R-:W-:Y:S01]  /*f210*/  UIMAD.WIDE.U32 UR10, UR4, UR12, URZ ;  /* 0x0000000c040a72a5 */ /* 0x000fe2000f8e003f */
[C---:B------:R-:W-:Y:S01]  /*f220*/  IADD3 R41, P4, R2.reuse, 0x7000, RZ ;  /* 0x0000700002297810 */ /* 0x040fe20007f9e0ff */
[----:B------:R-:W-:Y:S01]  /*f230*/  IMAD.X R57, RZ, RZ, R3, P2 ;  /* 0x000000ffff397224 */ /* 0x000fe200010e0603 */
[C---:B------:R-:W-:Y:S01]  /*f240*/  IADD3 R45, P3, R2.reuse, 0x8000, RZ ;  /* 0x00008000022d7810 */ /* 0x040fe20007f7e0ff */
[----:B------:R-:W5:Y:S01]  /*f250*/  LD.E.128 R8, desc[UR56][R8.64] ;  /* 0x0000003808087980 */ /* 0x000f62000c101d00 */
[----:B------:R-:W-:-:S02]  /*f260*/  IADD3 R49, P6, R2, 0x9000, RZ ;  /* 0x0000900002317810 */ /* 0x000fc40007fde0ff */
[C---:B------:R-:W-:Y:S01]  /*f270*/  IADD3 R53, P5, R2.reuse, 0xa000, RZ ;  /* 0x0000a00002357810 */ /* 0x040fe20007fbe0ff */
[----:B------:R-:W5:Y:S01]  /*f280*/  LD.E.128 R12, desc[UR56][R12.64] ;  /* 0x000000380c0c7980 */ /* 0x000f62000c101d00 */
[----:B------:R-:W-:Y:S02]  /*f290*/  LOP3.LUT R7, R2, 0x380, RZ, 0xc0, !PT ;  /* 0x0000038002077812 */ /* 0x000fe400078ec0ff */
[----:B------:R-:W-:Y:S01]  /*f2a0*/  LOP3.LUT R4, R5, 0x380, RZ, 0xc0, !PT ;  /* 0x0000038005047812 */ /* 0x000fe200078ec0ff */
[----:B------:R-:W5:Y:S01]  /*f2b0*/  LD.E.128 R24, desc[UR56][R24.64] ;  /* 0x0000003818187980 */ /* 0x000f62000c101d00 */
[----:B------:R-:W-:Y:S02]  /*f2c0*/  LOP3.LUT R36, R37, 0x380, RZ, 0xc0, !PT ;  /* 0x0000038025247812 */ /* 0x000fe400078ec0ff */
[----:B------:R-:W-:Y:S01]  /*f2d0*/  LOP3.LUT R40, R41, 0x380, RZ, 0xc0, !PT ;  /* 0x0000038029287812 */ /* 0x000fe200078ec0ff */
[----:B------:R-:W5:Y:S01]  /*f2e0*/  LD.E.128 R28, desc[UR56][R28.64] ;  /* 0x000000381c1c7980 */ /* 0x000f62000c101d00 */
[----:B------:R-:W-:-:S02]  /*f2f0*/  LOP3.LUT R44, R45, 0x380, RZ, 0xc0, !PT ;  /* 0x000003802d2c7812 */ /* 0x000fc400078ec0ff */
[----:B------:R-:W-:Y:S01]  /*f300*/  LOP3.LUT R48, R49, 0x380, RZ, 0xc0, !PT ;  /* 0x0000038031307812 */ /* 0x000fe200078ec0ff */
[----:B------:R-:W5:Y:S01]  /*f310*/  LD.E.128 R32, desc[UR56][R32.64] ;  /* 0x0000003820207980 */ /* 0x000f62000c101d00 */
[----:B------:R-:W-:Y:S02]  /*f320*/  LOP3.LUT R52, R53, 0x380, RZ, 0xc0, !PT ;  /* 0x0000038035347812 */ /* 0x000fe400078ec0ff */
[----:B------:R-:W-:Y:S02]  /*f330*/  SHF.R.U64 R7, R7, 0x3, RZ ;  /* 0x0000000307077819 */ /* 0x000fe400000012ff */
[----:B------:R-:W-:Y:S02]  /*f340*/  SHF.R.U64 R4, R4, 0x3, RZ ;  /* 0x0000000304047819 */ /* 0x000fe400000012ff */
[----:B------:R-:W-:Y:S02]  /*f350*/  SHF.R.U64 R36, R36, 0x3, RZ ;  /* 0x0000000324247819 */ /* 0x000fe400000012ff */
[----:B------:R-:W-:-:S02]  /*f360*/  SHF.R.U64 R40, R40, 0x3, RZ ;  /* 0x0000000328287819 */ /* 0x000fc400000012ff */
[----:B------:R-:W-:Y:S02]  /*f370*/  SHF.R.U64 R44, R44, 0x3, RZ ;  /* 0x000000032c2c7819 */ /* 0x000fe400000012ff */
[----:B------:R-:W-:Y:S02]  /*f380*/  SHF.R.U64 R48, R48, 0x3, RZ ;  /* 0x0000000330307819 */ /* 0x000fe400000012ff */
[----:B------:R-:W-:Y:S02]  /*f390*/  SHF.R.U64 R52, R52, 0x3, RZ ;  /* 0x0000000334347819 */ /* 0x000fe400000012ff */
        /* <DEDUP_REMOVED lines=12> */
[----:B------:R-:W-:Y:S01]  /*f460*/  UIMAD UR9, UR4, UR13, UR9 ;  /* 0x0000000d040972a4 */ /* 0x000fe2000f8e0209 */
[----:B------:R1:W5:Y:S02]  /*f470*/  LD.E.128 R4, desc[UR56][R2.64] ;  /* 0x0000003802047980 */ /* 0x000364000c101d00 */
[----:B------:R-:W-:-:S02]  /*f480*/  ULDC.64 UR12, c[0x0][0xae8] ;  /* 0x0002ba00000c7ab9 */ /* 0x000fc40000000a00 */
[----:B------:R-:W5:Y:S04]  /*f490*/  LD.E.128 R36, desc[UR56][R36.64] ;  /* 0x0000003824247980 */ /* 0x000f68000c101d00 */
[----:B------:R-:W5:Y:S01]  /*f4a0*/  LD.E.128 R40, desc[UR56][R40.64] ;  /* 0x0000003828287980 */ /* 0x000f62000c101d00 */
[----:B-1----:R-:W1:Y:S01]  /*f4b0*/  @P1 LDC R3, c[0x0][0xbec] ;  /* 0x0002fb00ff031b82 */ /* 0x002e620000000800 */
[----:B------:R-:W-:Y:S01]  /*f4c0*/  UIADD3 UR11, UR11, UR9, URZ ;  /* 0x000000090b0b7290 */ /* 0x000fe2000fffe03f */
[----:B------:R-:W-:Y:S01]  /*f4d0*/  IMAD R2, R18, 0x20, R235 ;  /* 0x0000002012027824 */ /* 0x000fe200078e02eb */
[----:B------:R-:W5:Y:S02]  /*f4e0*/  LD.E.128 R44, desc[UR56][R44.64] ;  /* 0x000000382c2c7980 */ /* 0x000f64000c101d00 */
[----:B------:R-:W-:Y:S01]  /*f4f0*/  UIMAD.WIDE.U32 UR10, UR45, UR12, UR10 ;  /* 0x0000000c2d0a72a5 */ /* 0x000fe2000f8e000a */
[----:B------:R-:W-:Y:S01]  /*f500*/  VIADD R60, R2, UR36 ;  /* 0x00000024023c7c36 */ /* 0x000fe20008000000 */
[----:B------:R-:W-:Y:S01]  /*f510*/  USHF.R.S32.HI UR4, URZ, 0x1f, UR44 ;  /* 0x0000001f3f047899 */ /* 0x000fe2000801142c */
[----:B------:R-:W5:Y:S01]  /*f520*/  LD.E.128 R48, desc[UR56][R48.64] ;  /* 0x0000003830307980 */ /* 0x000f62000c101d00 */
[----:B------:R-:W-:-:S03]  /*f530*/  UIMAD UR11, UR45, UR13, UR11 ;  /* 0x0000000d2d0b72a4 */ /* 0x000fc6000f8e020b */
[----:B------:R-:W-:Y:S01]  /*f540*/  ULDC.64 UR12, c[0x0][0xaf0] ;  /* 0x0002bc00000c7ab9 */ /* 0x000fe20000000a00 */
[----:B------:R-:W5:Y:S01]  /*f550*/  LD.E.128 R52, desc[UR56][R52.64] ;  /* 0x0000003834347980 */ /* 0x000f62000c101d00 */
[----:B------:R-:W-:Y:S01]  /*f560*/  UIMAD UR4, UR4, UR12, URZ ;  /* 0x0000000c040472a4 */ /* 0x000fe2000f8e023f */
[----:B------:R-:W-:Y:S02]  /*f570*/  IMAD.MOV.U32 R21, RZ, RZ, R60 ;  /* 0x000000ffff157224 */ /* 0x000fe400078e003c */
[----:B------:R-:W5:Y:S01]  /*f580*/  LD.E.128 R56, desc[UR56][R56.64] ;  /* 0x0000003838387980 */ /* 0x000f62000c101d00 */
[----:B------:R-:W-:Y:S01]  /*f590*/  UIMAD UR4, UR44, UR13, UR4 ;  /* 0x0000000d2c0472a4 */ /* 0x000fe2000f8e0204 */
[----:B-1----:R-:W-:Y:S01]  /*f5a0*/  @P1 IMAD.HI.U32 R2, R60, R3, RZ ;  /* 0x000000033c021227 */ /* 0x002fe200078e00ff */
[----:B------:R-:W-:Y:S01]  /*f5b0*/  UIMAD.WIDE.U32 UR44, UR44, UR12, UR10 ;  /* 0x0000000c2c2c72a5 */ /* 0x000fe2000f8e000a */
[----:B------:R-:W-:Y:S01]  /*f5c0*/  @!PT LDS RZ, [RZ] ;  /* 0x00000000fffff984 */ /* 0x000fe20000000800 */
[----:B------:R-:W-:Y:S01]  /*f5d0*/  @!PT LDS RZ, [RZ] ;  /* 0x00000000fffff984 */ /* 0x000fe20000000800 */
[----:B------:R-:W-:Y:S01]  /*f5e0*/  @!PT LDS RZ, [RZ] ;  /* 0x00000000fffff984 */ /* 0x000fe20000000800 */
[----:B------:R-:W-:Y:S01]  /*f5f0*/  @!PT LDS RZ, [RZ] ;  /* 0x00000000fffff984 */ /* 0x000fe20000000800 */
[----:B------:R1:W-:Y:S06]  /*f600*/  MEMBAR.ALL.CTA ;  /* 0x0000000000007992 */ /* 0x0003ec0000008000 */
[----:B-1----:R-:W1:Y:S01]  /*f610*/  FENCE.VIEW.ASYNC.S ;  /* 0x00000000000073c6 */ /* 0x002e620000000000 */
[----:B------:R-:W-:Y:S01]  /*f620*/  ULDC.64 UR10, c[0x0][0xae0] ;  /* 0x0002b800000a7ab9 */ /* 0x000fe20000000a00 */
[----:B0-----:R-:W-:Y:S01]  /*f630*/  @P1 SHF.R.U32.HI R21, RZ, R61, R2 ;  /* 0x0000003dff151219 */ /* 0x001fe20000011602 */
[----:B------:R-:W-:-:S03]  /*f640*/  UIADD3 UR4, UR45, UR4, URZ ;  /* 0x000000042d047290 */ /* 0x000fc6000fffe03f */
[--C-:B------:R-:W-:Y:S01]  /*f650*/  SHF.R.S32.HI R20, RZ, 0x1f, R21.reuse ;  /* 0x0000001fff147819 */ /* 0x100fe20000011415 */
[----:B------:R-:W-:Y:S02]  /*f660*/  IMAD.MOV R61, RZ, RZ, -R21 ;  /* 0x000000ffff3d7224 */ /* 0x000fe400078e0a15 */
[----:B------:R-:W-:Y:S02]  /*f670*/  IMAD.U32 R3, RZ, RZ, UR45 ;  /* 0x0000002dff037e24 */ /* 0x000fe4000f8e00ff */
[----:B------:R-:W-:Y:S02]  /*f680*/  IMAD R20, R20, UR10, RZ ;  /* 0x0000000a14147c24 */ /* 0x000fe4000f8e02ff */
[----:B------:R-:W-:Y:S02]  /*f690*/  IMAD R61, R134, R61, R60 ;  /* 0x0000003d863d7224 */ /* 0x000fe400078e023c */
[----:B------:R-:W-:Y:S02]  /*f6a0*/  IMAD.U32 R2, RZ, RZ, UR44 ;  /* 0x0000002cff027e24 */ /* 0x000fe4000f8e00ff */
[----:B------:R-:W-:-:S02]  /*f6b0*/  IMAD.U32 R3, RZ, RZ, UR4 ;  /* 0x00000004ff037e24 */ /* 0x000fc4000f8e00ff */
[C---:B------:R-:W-:Y:S01]  /*f6c0*/  IMAD R63, R21.reuse, UR11, R20 ;  /* 0x0000000b153f7c24 */ /* 0x040fe2000f8e0214 */
[----:B------:R-:W-:Y:S01]  /*f6d0*/  SHF.R.S32.HI R20, RZ, 0x1f, R61 ;  /* 0x0000001fff147819 */ /* 0x000fe2000001143d */
[----:B------:R-:W-:Y:S01]  /*f6e0*/  IMAD.WIDE.U32 R2, R21, UR10, R2 ;  /* 0x0000000a15027c25 */ /* 0x000fe2000f8e0002 */
[----:B------:R-:W-:-:S03]  /*f6f0*/  ULDC.64 UR10, c[0x0][0xad8] ;  /* 0x0002b600000a7ab9 */ /* 0x000fc60000000a00 */
[----:B------:R-:W-:Y:S02]  /*f700*/  IMAD.IADD R3, R3, 0x1, R63 ;  /* 0x0000000103037824 */ /* 0x000fe400078e023f */
[----:B------:R-:W-:Y:S02]  /*f710*/  IMAD R20, R20, UR10, RZ ;  /* 0x0000000a14147c24 */ /* 0x000fe4000f8e02ff */
[----:B------:R-:W-:Y:S01]  /*f720*/  VIADD R65, R235, UR36 ;  /* 0x00000024eb417c36 */ /* 0x000fe20008000000 */
[----:B------:R-:W-:Y:S01]  /*f730*/  UIADD3 UR8, UR8, 0x33420, URZ ;  /* 0x0003342008087890 */ /* 0x000fe2000fffe03f */
[C---:B------:R-:W-:Y:S02]  /*f740*/  IMAD R63, R61.reuse, UR11, R20 ;  /* 0x0000000b3d3f7c24 */ /* 0x040fe4000f8e0214 */
[----:B------:R-:W-:Y:S01]  /*f750*/  IMAD.WIDE.U32 R2, R61, UR10, R2 ;  /* 0x0000000a3d027c25 */ /* 0x000fe2000f8e0002 */
[----:B------:R-:W-:Y:S01]  /*f760*/  ISETP.GE.AND P2, PT, R65, R0, PT ;  /* 0x000000004100720c */ /* 0x000fe20003f46270 */
[----:B------:R-:W-:Y:S01]  /*f770*/  ULDC.64 UR10, c[0x0][0xa80] ;  /* 0x0002a000000a7ab9 */ /* 0x000fe20000000a00 */
[----:B------:R-:W-:Y:S01]  /*f780*/  UPRMT UR8, URZ, 0x654, UR8 ;  /* 0x000006543f087896 */ /* 0x000fe20008000008 */
[----:B------:R-:W-:Y:S01]  /*f790*/  IMAD.IADD R3, R3, 0x1, R63 ;  /* 0x0000000103037824 */ /* 0x000fe200078e023f */
[----:B------:R-:W-:Y:S01]  /*f7a0*/  LEA R62, P3, R2, UR10, 0x1 ;  /* 0x0000000a023e7c11 */ /* 0x000fe2000f8608ff */
[----:B------:R-:W-:-:S03]  /*f7b0*/  VIADD R61, R65, 0x40 ;  /* 0x00000040413d7836 */ /* 0x000fc60000000000 */
[----:B------:R-:W-:Y:S01]  /*f7c0*/  LEA.HI.X R63, R2, UR11, R3, 0x1, P3 ;  /* 0x0000000b023f7c11 */ /* 0x000fe200098f0c03 */
[----:B------:R-:W-:Y:S01]  /*f7d0*/  VIADD R21, R65, 0x20 ;  /* 0x0000002041157836 */ /* 0x000fe20000000000 */
[-C--:B------:R-:W-:Y:S01]  /*f7e0*/  ISETP.GE.AND P1, PT, R61, R0.reuse, PT ;  /* 0x000000003d00720c */ /* 0x080fe20003f26270 */
[C---:B------:R-:W-:Y:S01]  /*f7f0*/  VIADD R67, R64.reuse, 0x40 ;  /* 0x0000004040437836 */ /* 0x040fe20000000000 */
[----:B-1----:R-:W-:Y:S01]  /*f800*/  SYNCS.ARRIVE.TRANS64.RED.A1T0 RZ, [UR8], RZ ;  /* 0x000000ffffff79a7 */ /* 0x002fe20008100408 */
[----:B------:R-:W-:Y:S01]  /*f810*/  VIADD R69, R64, 0x80 ;  /* 0x0000008040457836 */ /* 0x000fe20000000000 */
        /* <DEDUP_REMOVED lines=21> */
.L_x_2074:
[----:B------:R-:W-:Y:S05]  /*f970*/  BSYNC B1 ;  /* 0x0000000000017941 */ /* 0x000fea0003800000 */
.L_x_2073:
[----:B0----5:R0:W3:Y:S01]  /*f980*/  SHFL.IDX PT, R7, R63, 0x1, 0x181f ;  /* 0x00381f003f077f89 */ /* 0x0210e200000e0000 */
[----:B------:R-:W-:Y:S03]  /*f990*/  BSSY B1, `(.L_x_2075) ;  /* 0x0000010000017945 */ /* 0x000fe60003800000 */
[----:B------:R0:W4:Y:S01]  /*f9a0*/  SHFL.IDX PT, R6, R62, 0x1, 0x181f ;  /* 0x00381f003e067f89 */ /* 0x00012200000e0000 */
[----:B------:R-:W-:Y:S05]  /*f9b0*/  @P0 BRA `(.L_x_2076) ;  /* 0x0000000000340947 */ /* 0x000fea0003800000 */
[----:B------:R-:W-:Y:S02]  /*f9c0*/  ULDC UR4, c[0x0][0xac8] ;  /* 0x0002b20000047ab9 */ /* 0x000fe40000000800 */
[----:B------:R-:W-:Y:S02]  /*f9d0*/  ISETP.GE.AND P4, PT, R64, UR4, PT ;  /* 0x0000000440007c0c */ /* 0x000fe4000bf86270 */
[----:B------:R-:W-:Y:S02]  /*f9e0*/  ISETP.GE.AND P5, PT, R67, UR4, PT ;  /* 0x0000000443007c0c */ /* 0x000fe4000bfa6270 */
[----:B------:R-:W-:-:S09]  /*f9f0*/  ISETP.GE.AND P6, PT, R69, UR4, PT ;  /* 0x0000000445007c0c */ /* 0x000fd2000bfc6270 */
[CC--:B----4-:R-:W-:Y:S02]  /*fa00*/  @!P4 LEA R2, P0, R64.reuse, R6.reuse, 0x1 ;  /* 0x000000064002c211 */ /* 0x0d0fe400078008ff */
        /* <DEDUP_REMOVED lines=8> */
.L_x_2076:
[----:B------:R-:W-:Y:S05]  /*fa90*/  BSYNC B1 ;  /* 0x0000000000017941 */ /* 0x000fea0003800000 */
.L_x_2075:
        /* <DEDUP_REMOVED lines=17> */
.L_x_2078:
[----:B------:R-:W-:Y:S05]  /*fbb0*/  BSYNC B1 ;  /* 0x0000000000017941 */ /* 0x000fea0003800000 */
.L_x_2077:
[----:B0-----:R-:W-:Y:S01]  /*fbc0*/  VIADD R3, R65, 0x60 ;  /* 0x0000006041037836 */ /* 0x001fe20000000000 */
[----:B---3--:R-:W0:Y:S04]  /*fbd0*/  SHFL.IDX PT, R63, R63, 0x3, 0x181f ;  /* 0x00781f003f3f7f89 */ /* 0x008e2800000e0000 */
[----:B------:R-:W-:Y:S01]  /*fbe0*/  ISETP.GE.AND P0, PT, R3, R0, PT ;  /* 0x000000000300720c */ /* 0x000fe20003f06270 */
[----:B------:R-:W3:-:S12]  /*fbf0*/  SHFL.IDX PT, R62, R62, 0x3, 0x181f ;  /* 0x00781f003e3e7f89 */ /* 0x000ed800000e0000 */
[----:B------:R-:W-:Y:S05]  /*fc00*/  @P0 BRA `(.L_x_2079) ;  /* 0x0000002000280947 */ /* 0x000fea0003800000 */
[----:B------:R-:W-:Y:S02]  /*fc10*/  ULDC UR4, c[0x0][0xac8] ;  /* 0x0002b20000047ab9 */ /* 0x000fe40000000800 */
[----:B------:R-:W-:Y:S02]  /*fc20*/  ISETP.GE.AND P2, PT, R64, UR4, PT ;  /* 0x0000000440007c0c */ /* 0x000fe4000bf46270 */
[----:B------:R-:W-:-:S11]  /*fc30*/  ISETP.GE.AND P3, PT, R67, UR4, PT ;  /* 0x0000000443007c0c */ /* 0x000fd6000bf66270 */
[CC--:B---3--:R-:W-:Y:S02]  /*fc40*/  @!P2 LEA R2, P0, R64.reuse, R62.reuse, 0x1 ;  /* 0x0000003e4002a211 */ /* 0x0c8fe400078008ff */
        /* <DEDUP_REMOVED lines=11> */
.L_x_2072:
        /* <DEDUP_REMOVED lines=55> */
[----:B------:R-:W-:-:S03]  /*10070*/  SHF.R.S32.HI R137, RZ, 0x1f, R234 ;  /* 0x0000001fff897819 */ /* 0x000fc600000114ea */
        /* <DEDUP_REMOVED lines=11> */
[C---:B------:R-:W-:Y:S01]  /*10130*/  VIADD R27, R16.reuse, 0x20 ;  /* 0x00000020101b7836 */ /* 0x040fe20000000000 */
[----:B------:R-:W-:Y:S01]  /*10140*/  ULDC UR4, c[0x0][0xac8] ;  /* 0x0002b20000047ab9 */ /* 0x000fe20000000800 */
[C---:B------:R-:W-:Y:S01]  /*10150*/  VIADD R35, R16.reuse, 0x28 ;  /* 0x0000002810237836 */ /* 0x040fe20000000000 */
[C---:B------:R-:W-:Y:S01]  /*10160*/  ISETP.GE.AND P2, PT, R16.reuse, UR4, PT ;  /* 0x0000000410007c0c */ /* 0x040fe2000bf46270 */
[C---:B------:R-:W-:Y:S01]  /*10170*/  VIADD R37, R16.reuse, 0x30 ;  /* 0x0000003010257836 */ /* 0x040fe20000000000 */
[----:B------:R-:W-:Y:S01]  /*10180*/  ISETP.GE.AND P4, PT, R27, UR4, PT ;  /* 0x000000041b007c0c */ /* 0x000fe2000bf86270 */
[----:B------:R-:W-:Y:S01]  /*10190*/  VIADD R39, R16, 0x38 ;  /* 0x0000003810277836 */ /* 0x000fe20000000000 */
[----:B------:R-:W-:Y:S01]  /*101a0*/  ISETP.GE.AND P1, PT, R234, UR4, PT ;  /* 0x00000004ea007c0c */ /* 0x000fe2000bf26270 */
[----:B------:R-:W-:Y:S01]  /*101b0*/  VIADD R41, R16, 0x40 ;  /* 0x0000004010297836 */ /* 0x000fe20000000000 */
[----:B------:R-:W-:Y:S02]  /*101c0*/  ISETP.GE.AND P0, PT, R233, UR4, PT ;  /* 0x00000004e9007c0c */ /* 0x000fe4000bf06270 */
[----:B------:R-:W-:-:S02]  /*101d0*/  SHF.R.S32.HI R30, RZ, 0x1f, R27 ;  /* 0x0000001fff1e7819 */ /* 0x000fc4000001141b */
[----:B------:R-:W-:-:S03]  /*101e0*/  ISETP.GE.AND P5, PT, R19, UR4, PT ;  /* 0x0000000413007c0c */ /* 0x000fc6000bfa6270 */
[----:B-12---:R-:W-:Y:S02]  /*101f0*/  @!P2 IMAD.WIDE R28, R16, 0x4, R2 ;  /* 0x00000004101ca825 */ /* 0x006fe400078e0202 */
[----:B------:R-:W-:-:S03]  /*10200*/  @!P4 LEA R26, P3, R27, R2, 0x2 ;  /* 0x000000021b1ac211 */ /* 0x000fc600078610ff */
[----:B------:R1:W-:Y:S01]  /*10210*/  @!P2 ST.E.64 desc[UR56][R28.64], R8 ;  /* 0x000000081c00a985 */ /* 0x0003e2000c101b38 */
[-C--:B------:R-:W-:Y:S02]  /*10220*/  @!P4 LEA.HI.X R27, R27, R3.reuse, R30, 0x2, P3 ;  /* 0x000000031b1bc211 */ /* 0x080fe400018f141e */
[CC--:B------:R-:W-:Y:S02]  /*10230*/  @!P1 LEA R30, P2, R234.reuse, R2.reuse, 0x2 ;  /* 0x00000002ea1e9211 */ /* 0x0c0fe400078410ff */
[----:B------:R-:W-:Y:S02]  /*10240*/  @!P0 LEA R32, P3, R233, R2, 0x2 ;  /* 0x00000002e9208211 */ /* 0x000fe400078610ff */
[-C--:B------:R-:W-:Y:S02]  /*10250*/  @!P1 LEA.HI.X R31, R234, R3.reuse, R137, 0x2, P2 ;  /* 0x00000003ea1f9211 */ /* 0x080fe400010f1489 */
[----:B------:R-:W-:Y:S02]  /*10260*/  ISETP.GE.AND P2, PT, R35, UR4, PT ;  /* 0x0000000423007c0c */ /* 0x000fe4000bf46270 */
[----:B------:R-:W-:Y:S01]  /*10270*/  @!P0 LEA.HI.X R33, R233, R3, R136, 0x2, P3 ;  /* 0x00000003e9218211 */ /* 0x000fe200018f1488 */
[----:B------:R2:W-:Y:S01]  /*10280*/  @!P1 ST.E.64 desc[UR56][R30.64], R10 ;  /* 0x0000000a1e009985 */ /* 0x0005e2000c101b38 */
[----:B------:R-:W-:-:S02]  /*10290*/  ISETP.GE.AND P3, PT, R37, UR4, PT ;  /* 0x0000000425007c0c */ /* 0x000fc4000bf66270 */
[----:B-1----:R-:W-:Y:S01]  /*102a0*/  SHF.R.S32.HI R9, RZ, 0x1f, R19 ;  /* 0x0000001fff097819 */ /* 0x002fe20000011413 */
[----:B------:R1:W-:Y:S01]  /*102b0*/  @!P0 ST.E.64 desc[UR56][R32.64], R20 ;  /* 0x0000001420008985 */ /* 0x0003e2000c101b38 */
[-C--:B------:R-:W-:Y:S02]  /*102c0*/  @!P5 LEA R8, P1, R19, R2.reuse, 0x2 ;  /* 0x000000021308d211 */ /* 0x080fe400078210ff */
[----:B------:R-:W-:Y:S02]  /*102d0*/  ISETP.GE.AND P0, PT, R39, UR4, PT ;  /* 0x0000000427007c0c */ /* 0x000fe4000bf06270 */
[----:B------:R-:W-:Y:S02]  /*102e0*/  SHF.R.S32.HI R29, RZ, 0x1f, R35 ;  /* 0x0000001fff1d7819 */ /* 0x000fe40000011423 */
[----:B------:R-:W-:Y:S02]  /*102f0*/  @!P2 LEA R28, P6, R35, R2, 0x2 ;  /* 0x00000002231ca211 */ /* 0x000fe400078c10ff */
[----:B------:R-:W-:-:S02]  /*10300*/  @!P5 LEA.HI.X R9, R19, R3, R9, 0x2, P1 ;  /* 0x000000031309d211 */ /* 0x000fc400008f1409 */
[----:B------:R-:W-:Y:S02]  /*10310*/  ISETP.GE.AND P1, PT, R41, UR4, PT ;  /* 0x0000000429007c0c */ /* 0x000fe4000bf26270 */
[-C--:B------:R-:W-:Y:S01]  /*10320*/  @!P2 LEA.HI.X R29, R35, R3.reuse, R29, 0x2, P6 ;  /* 0x00000003231da211 */ /* 0x080fe200030f141d */
[----:B------:R3:W-:Y:S01]  /*10330*/  @!P5 ST.E.64 desc[UR56][R8.64], R44 ;  /* 0x0000002c0800d985 */ /* 0x0007e2000c101b38 */
[----:B--2---:R-:W-:Y:S02]  /*10340*/  SHF.R.S32.HI R11, RZ, 0x1f, R37 ;  /* 0x0000001fff0b7819 */ /* 0x004fe40000011425 */
[C---:B------:R-:W-:Y:S01]  /*10350*/  @!P3 LEA R10, P6, R37.reuse, R2, 0x2 ;  /* 0x00000002250ab211 */ /* 0x040fe200078c10ff */
[----:B------:R2:W-:Y:S01]  /*10360*/  @!P4 ST.E.64 desc[UR56][R26.64], R50 ;  /* 0x000000321a00c985 */ /* 0x0005e2000c101b38 */
[----:B------:R-:W-:Y:S02]  /*10370*/  ISETP.GE.AND P4, PT, R232, UR4, PT ;  /* 0x00000004e8007c0c */ /* 0x000fe4000bf86270 */
[----:B------:R-:W-:Y:S01]  /*10380*/  @!P3 LEA.HI.X R11, R37, R3, R11, 0x2, P6 ;  /* 0x00000003250bb211 */ /* 0x000fe200030f140b */
[----:B------:R-:W-:Y:S01]  /*10390*/  @!P2 ST.E.64 desc[UR56][R28.64], R60 ;  /* 0x0000003c1c00a985 */ /* 0x000fe2000c101b38 */
[----:B-1----:R-:W-:-:S02]  /*103a0*/  SHF.R.S32.HI R21, RZ, 0x1f, R39 ;  /* 0x0000001fff157819 */ /* 0x002fc40000011427 */
[CC--:B------:R-:W-:Y:S01]  /*103b0*/  @!P0 LEA R20, P6, R39.reuse, R2.reuse, 0x2 ;  /* 0x0000000227148211 */ /* 0x0c0fe200078c10ff */
[----:B------:R1:W-:Y:S01]  /*103c0*/  @!P3 ST.E.64 desc[UR56][R10.64], R66 ;  /* 0x000000420a00b985 */ /* 0x0003e2000c101b38 */
[----:B------:R-:W-:Y:S02]  /*103d0*/  SHF.R.S32.HI R31, RZ, 0x1f, R41 ;  /* 0x0000001fff1f7819 */ /* 0x000fe40000011429 */
[-C--:B------:R-:W-:Y:S02]  /*103e0*/  @!P0 LEA.HI.X R21, R39, R3.reuse, R21, 0x2, P6 ;  /* 0x0000000327158211 */ /* 0x080fe400030f1415 */
[----:B------:R-:W-:Y:S02]  /*103f0*/  @!P1 LEA R30, P6, R41, R2, 0x2 ;  /* 0x00000002291e9211 */ /* 0x000fe400078c10ff */
[----:B------:R-:W-:Y:S01]  /*10400*/  ISETP.GE.AND P2, PT, R231, UR4, PT ;  /* 0x00000004e7007c0c */ /* 0x000fe2000bf46270 */
[----:B------:R4:W-:Y:S01]  /*10410*/  @!P0 ST.E.64 desc[UR56][R20.64], R68 ;  /* 0x0000004414008985 */ /* 0x0009e2000c101b38 */
[----:B------:R-:W-:-:S02]  /*10420*/  @!P1 LEA.HI.X R31, R41, R3, R31, 0x2, P6 ;  /* 0x00000003291f9211 */ /* 0x000fc400030f141f */
[----:B------:R-:W-:Y:S02]  /*10430*/  ISETP.GE.AND P3, PT, R230, UR4, PT ;  /* 0x00000004e6007c0c */ /* 0x000fe4000bf66270 */
[CC--:B------:R-:W-:Y:S01]  /*10440*/  @!P4 LEA R32, P0, R232.reuse, R2.reuse, 0x2 ;  /* 0x00000002e820c211 */ /* 0x0c0fe200078010ff */
[----:B------:R-:W-:Y:S01]  /*10450*/  @!P1 ST.E.64 desc[UR56][R30.64], R74 ;  /* 0x0000004a1e009985 */ /* 0x000fe2000c101b38 */
[----:B------:R-:W-:Y:S02]  /*10460*/  ISETP.GE.AND P1, PT, R229, UR4, PT ;  /* 0x00000004e5007c0c */ /* 0x000fe4000bf26270 */
[----:B------:R-:W-:Y:S02]  /*10470*/  @!P4 LEA.HI.X R33, R232, R3, R135, 0x2, P0 ;  /* 0x00000003e821c211 */ /* 0x000fe400000f1487 */
[----:B------:R-:W-:Y:S02]  /*10480*/  ISETP.GE.AND P0, PT, R228, UR4, PT ;  /* 0x00000004e4007c0c */ /* 0x000fe4000bf06270 */
[----:B---3--:R-:W-:Y:S01]  /*10490*/  @!P2 LEA R8, P6, R231, R2, 0x2 ;  /* 0x00000002e708a211 */ /* 0x008fe200078c10ff */
[----:B------:R-:W-:Y:S01]  /*104a0*/  @!P4 ST.E.64 desc[UR56][R32.64], R76 ;  /* 0x0000004c2000c985 */ /* 0x000fe2000c101b38 */
[----:B------:R-:W-:-:S02]  /*104b0*/  ISETP.GE.AND P4, PT, R227, UR4, PT ;  /* 0x00000004e3007c0c */ /* 0x000fc4000bf86270 */
[CC--:B--2---:R-:W-:Y:S02]  /*104c0*/  @!P3 LEA R26, P5, R230.reuse, R2.reuse, 0x2 ;  /* 0x00000002e61ab211 */ /* 0x0c4fe400078a10ff */
[-C--:B------:R-:W-:Y:S02]  /*104d0*/  @!P2 LEA.HI.X R9, R231, R3.reuse, R59, 0x2, P6 ;  /* 0x00000003e709a211 */ /* 0x080fe400030f143b */
[-C--:B------:R-:W-:Y:S02]  /*104e0*/  @!P3 LEA.HI.X R27, R230, R3.reuse, R58, 0x2, P5 ;  /* 0x00000003e61bb211 */ /* 0x080fe400028f143a */
[CC--:B-1----:R-:W-:Y:S01]  /*104f0*/  @!P1 LEA R10, P5, R229.reuse, R2.reuse, 0x2 ;  /* 0x00000002e50a9211 */ /* 0x0c2fe200078a10ff */
[----:B------:R1:W-:Y:S01]  /*10500*/  @!P2 ST.E.64 desc[UR56][R8.64], R82 ;  /* 0x000000520800a985 */ /* 0x0003e2000c101b38 */
[----:B------:R-:W-:Y:S02]  /*10510*/  ISETP.GE.AND P2, PT, R226, UR4, PT ;  /* 0x00000004e2007c0c */ /* 0x000fe4000bf46270 */
[----:B----4-:R-:W-:Y:S01]  /*10520*/  @!P0 LEA R20, P6, R228, R2, 0x2 ;  /* 0x00000002e4148211 */ /* 0x010fe200078c10ff */
        /* <DEDUP_REMOVED lines=43> */
.L_x_2081:
[----:B------:R-:W-:Y:S05]  /*107e0*/  BSYNC B1 ;  /* 0x0000000000017941 */ /* 0x000fea0003800000 */
.L_x_2080:
[----:B------:R-:W-:Y:S01]  /*107f0*/  ISETP.GE.AND P0, PT, R25, R0, PT ;  /* 0x000000001900720c */ /* 0x000fe20003f06270 */
[----:B---3--:R3:W4:Y:S04]  /*10800*/  SHFL.IDX PT, R9, R34, 0x1, 0x1c1f ;  /* 0x003c1f0022097f89 */ /* 0x00872800000e0000 */
[----:B------:R3:W0:Y:S08]  /*10810*/  SHFL.IDX PT, R8, R24, 0x1, 0x1c1f ;  /* 0x003c1f0018087f89 */ /* 0x00063000000e0000 */
[----:B---3--:R-:W-:Y:S05]  /*10820*/  @P0 BRA `(.L_x_2079) ;  /* 0x0000001400200947 */ /* 0x008fea0003800000 */
        /* <DEDUP_REMOVED lines=10> */
[----:B------:R-:W-:-:S05]  /*108d0*/  SHF.R.S32.HI R0, RZ, 0x1f, R11 ;  /* 0x0000001fff007819 */ /* 0x000fca000001140b */
[----:B012-4-:R-:W-:Y:S02]  /*108e0*/  @!P2 IMAD.WIDE R2, R16, 0x4, R8 ;  /* 0x000000041002a825 */ /* 0x017fe400078e0208 */
[----:B------:R-:W-:-:S03]  /*108f0*/  @!P3 LEA R24, P0, R11, R8, 0x2 ;  /* 0x000000080b18b211 */ /* 0x000fc600078010ff */
[----:B------:R0:W-:Y:S01]  /*10900*/  @!P2 ST.E.64 desc[UR56][R2.64], R12 ;  /* 0x0000000c0200a985 */ /* 0x0001e2000c101b38 */
[-C--:B------:R-:W-:Y:S02]  /*10910*/  @!P3 LEA.HI.X R25, R11, R9.reuse, R0, 0x2, P0 ;  /* 0x000000090b19b211 */ /* 0x080fe400000f1400 */
[CC--:B------:R-:W-:Y:S02]  /*10920*/  @!P1 LEA R10, P0, R234.reuse, R8.reuse, 0x2 ;  /* 0x00000008ea0a9211 */ /* 0x0c0fe400078010ff */
[----:B------:R-:W-:Y:S02]  /*10930*/  ISETP.GE.AND P2, PT, R19, UR4, PT ;  /* 0x0000000413007c0c */ /* 0x000fe4000bf46270 */
[-C--:B------:R-:W-:Y:S02]  /*10940*/  @!P1 LEA.HI.X R11, R234, R9.reuse, R137, 0x2, P0 ;  /* 0x00000009ea0b9211 */ /* 0x080fe400000f1489 */
[----:B------:R-:W-:Y:S02]  /*10950*/  @!P4 LEA R20, P5, R233, R8, 0x2 ;  /* 0x00000008e914c211 */ /* 0x000fe400078a10ff */
[----:B------:R-:W-:Y:S01]  /*10960*/  ISETP.GE.AND P0, PT, R29, UR4, PT ;  /* 0x000000041d007c0c */ /* 0x000fe2000bf06270 */
[----:B------:R1:W-:Y:S01]  /*10970*/  @!P1 ST.E.64 desc[UR56][R10.64], R14 ;  /* 0x0000000e0a009985 */ /* 0x0003e2000c101b38 */
[----:B------:R-:W-:-:S02]  /*10980*/  @!P4 LEA.HI.X R21, R233, R9, R136, 0x2, P5 ;  /* 0x00000009e915c211 */ /* 0x000fc400028f1488 */
[----:B------:R-:W-:Y:S02]  /*10990*/  ISETP.GE.AND P1, PT, R27, UR4, PT ;  /* 0x000000041b007c0c */ /* 0x000fe4000bf26270 */
[----:B0-----:R-:W-:Y:S01]  /*109a0*/  SHF.R.S32.HI R3, RZ, 0x1f, R19 ;  /* 0x0000001fff037819 */ /* 0x001fe20000011413 */
[----:B------:R0:W-:Y:S01]  /*109b0*/  @!P4 ST.E.64 desc[UR56][R20.64], R46 ;  /* 0x0000002e1400c985 */ /* 0x0001e2000c101b38 */
[----:B------:R-:W-:Y:S02]  /*109c0*/  ISETP.GE.AND P5, PT, R31, UR4, PT ;  /* 0x000000041f007c0c */ /* 0x000fe4000bfa6270 */
[-C--:B------:R-:W-:Y:S02]  /*109d0*/  @!P2 LEA R2, P4, R19, R8.reuse, 0x2 ;  /* 0x000000081302a211 */ /* 0x080fe400078810ff */
[----:B------:R-:W-:Y:S02]  /*109e0*/  SHF.R.S32.HI R0, RZ, 0x1f, R29 ;  /* 0x0000001fff007819 */ /* 0x000fe4000001141d */
[----:B------:R-:W-:-:S02]  /*109f0*/  @!P0 LEA R12, P6, R29, R8, 0x2 ;  /* 0x000000081d0c8211 */ /* 0x000fc400078c10ff */
[-C--:B------:R-:W-:Y:S02]  /*10a00*/  @!P2 LEA.HI.X R3, R19, R9.reuse, R3, 0x2, P4 ;  /* 0x000000091303a211 */ /* 0x080fe400020f1403 */
[----:B------:R-:W-:Y:S02]  /*10a10*/  ISETP.GE.AND P4, PT, R33, UR4, PT ;  /* 0x0000000421007c0c */ /* 0x000fe4000bf86270 */
[----:B------:R-:W-:Y:S01]  /*10a20*/  @!P0 LEA.HI.X R13, R29, R9, R0, 0x2, P6 ;  /* 0x000000091d0d8211 */ /* 0x000fe200030f1400 */
[----:B------:R2:W-:Y:S01]  /*10a30*/  @!P2 ST.E.64 desc[UR56][R2.64], R48 ;  /* 0x000000300200a985 */ /* 0x0005e2000c101b38 */
[----:B------:R-:W-:Y:S02]  /*10a40*/  SHF.R.S32.HI R0, RZ, 0x1f, R27 ;  /* 0x0000001fff007819 */ /* 0x000fe4000001141b */
[----:B-1----:R-:W-:Y:S01]  /*10a50*/  @!P1 LEA R10, P6, R27, R8, 0x2 ;  /* 0x000000081b0a9211 */ /* 0x002fe200078c10ff */
[----:B------:R-:W-:Y:S01]  /*10a60*/  @!P3 ST.E.64 desc[UR56][R24.64], R62 ;  /* 0x0000003e1800b985 */ /* 0x000fe2000c101b38 */
[----:B------:R-:W-:-:S02]  /*10a70*/  ISETP.GE.AND P2, PT, R232, UR4, PT ;  /* 0x00000004e8007c0c */ /* 0x000fc4000bf46270 */
[-C--:B------:R-:W-:Y:S01]  /*10a80*/  @!P1 LEA.HI.X R11, R27, R9.reuse, R0, 0x2, P6 ;  /* 0x000000091b0b9211 */ /* 0x080fe200030f1400 */
[----:B------:R-:W-:Y:S01]  /*10a90*/  @!P0 ST.E.64 desc[UR56][R12.64], R64 ;  /* 0x000000400c008985 */ /* 0x000fe2000c101b38 */
[----:B------:R-:W-:Y:S02]  /*10aa0*/  SHF.R.S32.HI R0, RZ, 0x1f, R31 ;  /* 0x0000001fff007819 */ /* 0x000fe4000001141f */
[----:B------:R-:W-:Y:S01]  /*10ab0*/  @!P5 LEA R14, P6, R31, R8, 0x2 ;  /* 0x000000081f0ed211 */ /* 0x000fe200078c10ff */
[----:B------:R1:W-:Y:S01]  /*10ac0*/  @!P1 ST.E.64 desc[UR56][R10.64], R70 ;  /* 0x000000460a009985 */ /* 0x0003e2000c101b38 */
[----:B------:R-:W-:Y:S02]  /*10ad0*/  ISETP.GE.AND P3, PT, R231, UR4, PT ;  /* 0x00000004e7007c0c */ /* 0x000fe4000bf66270 */
[----:B------:R-:W-:Y:S02]  /*10ae0*/  @!P5 LEA.HI.X R15, R31, R9, R0, 0x2, P6 ;  /* 0x000000091f0fd211 */ /* 0x000fe400030f1400 */
[----:B------:R-:W-:-:S02]  /*10af0*/  SHF.R.S32.HI R0, RZ, 0x1f, R33 ;  /* 0x0000001fff007819 */ /* 0x000fc40000011421 */
[CC--:B0-----:R-:W-:Y:S01]  /*10b00*/  @!P4 LEA R20, P6, R33.reuse, R8.reuse, 0x2 ;  /* 0x000000082114c211 */ /* 0x0c1fe200078c10ff */
[----:B------:R0:W-:Y:S01]  /*10b10*/  @!P5 ST.E.64 desc[UR56][R14.64], R72 ;  /* 0x000000480e00d985 */ /* 0x0001e2000c101b38 */
[----:B------:R-:W-:Y:S02]  /*10b20*/  ISETP.GE.AND P1, PT, R230, UR4, PT ;  /* 0x00000004e6007c0c */ /* 0x000fe4000bf26270 */
[----:B------:R-:W-:Y:S02]  /*10b30*/  @!P4 LEA.HI.X R21, R33, R9, R0, 0x2, P6 ;  /* 0x000000092115c211 */ /* 0x000fe400030f1400 */
[----:B------:R-:W-:Y:S02]  /*10b40*/  ISETP.GE.AND P0, PT, R229, UR4, PT ;  /* 0x00000004e5007c0c */ /* 0x000fe4000bf06270 */
[----:B------:R-:W-:Y:S01]  /*10b50*/  @!P2 LEA R26, P6, R232, R8, 0x2 ;  /* 0x00000008e81aa211 */ /* 0x000fe200078c10ff */
[----:B------:R3:W-:Y:S01]  /*10b60*/  @!P4 ST.E.64 desc[UR56][R20.64], R78 ;  /* 0x0000004e1400c985 */ /* 0x0007e2000c101b38 */
[----:B------:R-:W-:-:S02]  /*10b70*/  ISETP.GE.AND P4, PT, R228, UR4, PT ;  /* 0x00000004e4007c0c */ /* 0x000fc4000bf86270 */
[CC--:B------:R-:W-:Y:S02]  /*10b80*/  @!P3 LEA R28, P5, R231.reuse, R8.reuse, 0x2 ;  /* 0x00000008e71cb211 */ /* 0x0c0fe400078a10ff */
[-C--:B------:R-:W-:Y:S02]  /*10b90*/  @!P2 LEA.HI.X R27, R232, R9.reuse, R135, 0x2, P6 ;  /* 0x00000009e81ba211 */ /* 0x080fe400030f1487 */
[-C--:B------:R-:W-:Y:S02]  /*10ba0*/  @!P3 LEA.HI.X R29, R231, R9.reuse, R59, 0x2, P5 ;  /* 0x00000009e71db211 */ /* 0x080fe400028f143b */
[CC--:B--2---:R-:W-:Y:S01]  /*10bb0*/  @!P1 LEA R2, P5, R230.reuse, R8.reuse, 0x2 ;  /* 0x00000008e6029211 */ /* 0x0c4fe200078a10ff */
[----:B------:R-:W-:Y:S01]  /*10bc0*/  @!P2 ST.E.64 desc[UR56][R26.64], R80 ;  /* 0x000000501a00a985 */ /* 0x000fe2000c101b38 */
[----:B------:R-:W-:Y:S02]  /*10bd0*/  ISETP.GE.AND P2, PT, R227, UR4, PT ;  /* 0x00000004e3007c0c */ /* 0x000fe4000bf46270 */
[----:B-1----:R-:W-:Y:S01]  /*10be0*/  @!P0 LEA R10, P6, R229, R8, 0x2 ;  /* 0x00000008e50a8211 */ /* 0x002fe200078c10ff */
[----:B------:R-:W-:Y:S01]  /*10bf0*/  @!P3 ST.E.64 desc[UR56][R28.64], R86 ;  /* 0x000000561c00b985 */ /* 0x000fe2000c101b38 */
        /* <DEDUP_REMOVED lines=8> */
[----:B0-----:R-:W-:-:S03]  /*10c80*/  @!P2 LEA R14, P0, R227, R8, 0x2 ;  /* 0x00000008e30ea211 */ /* 0x001fc600078010ff */
[----:B------:R0:W-:Y:S01]  /*10c90*/  @!P4 ST.E.64 desc[UR56][R12.64], R96 ;  /* 0x000000600c00c985 */ /* 0x0001e2000c101b38 */
[----:B------:R-:W-:Y:S02]  /*10ca0*/  ISETP.GE.AND P4, PT, R224, UR4, PT ;  /* 0x00000004e0007c0c */ /* 0x000fe4000bf86270 */
[CC--:B---3--:R-:W-:Y:S02]  /*10cb0*/  @!P3 LEA R20, P5, R226.reuse, R8.reuse, 0x2 ;  /* 0x00000008e214b211 */ /* 0x0c8fe400078a10ff */
        /* <DEDUP_REMOVED lines=8> */
[C---:B-1----:R-:W-:Y:S02]  /*10d40*/  @!P4 LEA R2, P3, R224.reuse, R8, 0x2 ;  /* 0x00000008e002c211 */ /* 0x042fe400078610ff */
[----:B------:R-:W-:Y:S01]  /*10d50*/  ISETP.GE.AND P5, PT, R221, UR4, PT ;  /* 0x00000004dd007c0c */ /* 0x000fe2000bfa6270 */
[----:B------:R1:W-:Y:S01]  /*10d60*/  @!P1 ST.E.64 desc[UR56][R24.64], R110 ;  /* 0x0000006e18009985 */ /* 0x0003e2000c101b38 */
[----:B------:R-:W-:Y:S02]  /*10d70*/  @!P4 LEA.HI.X R3, R224, R9, R52, 0x2, P3 ;  /* 0x00000009e003c211 */ /* 0x000fe400018f1434 */
[----:B------:R-:W-:-:S02]  /*10d80*/  ISETP.GE.AND P3, PT, R220, UR4, PT ;  /* 0x00000004dc007c0c */ /* 0x000fc4000bf66270 */
[----:B------:R-:W-:Y:S01]  /*10d90*/  ISETP.GE.AND P1, PT, R23, UR4, PT ;  /* 0x0000000417007c0c */ /* 0x000fe2000bf26270 */
[----:B------:R1:W-:Y:S01]  /*10da0*/  @!P4 ST.E.64 desc[UR56][R2.64], R112 ;  /* 0x000000700200c985 */ /* 0x0003e2000c101b38 */
[CC--:B--2---:R-:W-:Y:S02]  /*10db0*/  @!P0 LEA R10, P6, R223.reuse, R8.reuse, 0x2 ;  /* 0x00000008df0a8211 */ /* 0x0c4fe400078c10ff */
[C---:B0-----:R-:W-:Y:S02]  /*10dc0*/  @!P2 LEA R12, P4, R222.reuse, R8, 0x2 ;  /* 0x00000008de0ca211 */ /* 0x041fe400078810ff */
[-C--:B------:R-:W-:Y:S02]  /*10dd0*/  @!P0 LEA.HI.X R11, R223, R9.reuse, R43, 0x2, P6 ;  /* 0x00000009df0b8211 */ /* 0x080fe400030f142b */
[----:B------:R-:W-:-:S03]  /*10de0*/  @!P2 LEA.HI.X R13, R222, R9, R42, 0x2, P4 ;  /* 0x00000009de0da211 */ /* 0x000fc600020f142a */
[----:B------:R0:W-:Y:S01]  /*10df0*/  @!P0 ST.E.64 desc[UR56][R10.64], R118 ;  /* 0x000000760a008985 */ /* 0x0001e2000c101b38 */
[-C--:B---3--:R-:W-:Y:S02]  /*10e00*/  @!P5 LEA R14, P0, R221, R8.reuse, 0x2 ;  /* 0x00000008dd0ed211 */ /* 0x088fe400078010ff */
[CC--:B----4-:R-:W-:Y:S01]  /*10e10*/  @!P3 LEA R20, P4, R220.reuse, R8.reuse, 0x2 ;  /* 0x00000008dc14b211 */ /* 0x0d0fe200078810ff */
[----:B------:R0:W-:Y:S01]  /*10e20*/  @!P2 ST.E.64 desc[UR56][R12.64], R120 ;  /* 0x000000780c00a985 */ /* 0x0001e2000c101b38 */
[----:B-1----:R-:W-:Y:S02]  /*10e30*/  @!P1 LEA R24, P6, R23, R8, 0x2 ;  /* 0x0000000817189211 */ /* 0x002fe400078c10ff */
        /* <DEDUP_REMOVED lines=8> */
[----:B------:R-:W-:-:S04]  /*10ec0*/  LEA R2, P0, R22, R8, 0x2 ;  /* 0x0000000816027211 */ /* 0x000fc800078010ff */
[----:B------:R-:W-:-:S05]  /*10ed0*/  LEA.HI.X R3, R22, R9, R237, 0x2, P0 ;  /* 0x0000000916037211 */ /* 0x000fca00000f14ed */
[----:B------:R1:W-:Y:S01]  /*10ee0*/  ST.E.64 desc[UR56][R2.64], R6 ;  /* 0x0000000602007985 */ /* 0x0003e2000c101b38 */
[----:B------:R-:W-:Y:S05]  /*10ef0*/  BRA `(.L_x_2079) ;  /* 0x0000000c006c7947 */ /* 0x000fea0003800000 */
.L_x_2070:
        /* <DEDUP_REMOVED lines=31> */
.L_x_2082:
[----:B------:R-:W-:Y:S01]  /*110f0*/  USEL UR44, UR44, URZ, !UP0 ;  /* 0x0000003f2c2c7287 */ /* 0x000fe2000c000000 */
[----:B------:R-:W-:Y:S01]  /*11100*/  BSSY B1, `(.L_x_2083) ;  /* 0x0000038000017945 */ /* 0x000fe20003800000 */
[----:B------:R-:W-:-:S03]  /*11110*/  USEL UR43, UR43, URZ, !UP0 ;  /* 0x0000003f2b2b7287 */ /* 0x000fc6000c000000 */
[----:B------:R-:W-:Y:S09]  /*11120*/  @P0 BRA `(.L_x_2084) ;  /* 0x0000000000d40947 */ /* 0x000ff20003800000 */
[----:B------:R-:W0:Y:S01]  /*11130*/  S2R R3, SR_TID.X ;  /* 0x0000000000037919 */ /* 0x000e220000002100 */
[----:B------:R-:W1:Y:S01]  /*11140*/  LDC R9, c[0x0][0xbe8] ;  /* 0x0002fa00ff097b82 */ /* 0x000e620000000800 */
[----:B------:R-:W-:Y:S02]  /*11150*/  IMAD.U32 R4, RZ, RZ, UR36 ;  /* 0x00000024ff047e24 */ /* 0x000fe4000f8e00ff */
[----:B-1---5:R-:W-:-:S03]  /*11160*/  IMAD R2, R0, R9, RZ ;  /* 0x0000000900027224 */ /* 0x022fc600078e02ff */
        /* <DEDUP_REMOVED lines=49> */
.L_x_2084:
[----:B------:R-:W-:Y:S05]  /*11480*/  BSYNC B1 ;  /* 0x0000000000017941 */ /* 0x000fea0003800000 */
.L_x_2083:
[----:B------:R-:W-:-:S06]  /*11490*/  UISETP.GT.AND UP0, UPT, UR47, 0x1, UPT ;  /* 0x000000012f00788c */ /* 0x000fcc000bf04270 */
[----:B------:R-:W-:-:S13]  /*114a0*/  PLOP3.LUT P0, PT, PT, PT, UP0, 0x80, 0x0 ;  /* 0x000000000000781c */ /* 0x000fda0003f0f008 */
[----:B------:R-:W-:Y:S05]  /*114b0*/  @P0 BRA `(.L_x_2079) ;  /* 0x0000000400fc0947 */ /* 0x000fea0003800000 */
[----:B------:R-:W1:Y:S01]  /*114c0*/  LDC R11, c[0x0][0xbe8] ;  /* 0x0002fa00ff0b7b82 */ /* 0x000e620000000800 */
[----:B------:R-:W-:Y:S01]  /*114d0*/  ULDC.64 UR12, c[0x0][0xaa0] ;  /* 0x0002a800000c7ab9 */ /* 0x000fe20000000a00 */
[----:B------:R-:W-:Y:S01]  /*114e0*/  IMAD R2, R18, 0x20, R235 ;  /* 0x0000002012027824 */ /* 0x000fe200078e02eb */
[----:B------:R-:W-:Y:S01]  /*114f0*/  UIMAD UR10, UR16, UR12, URZ ;  /* 0x0000000c100a72a4 */ /* 0x000fe2000f8e023f */
[----:B------:R-:W-:Y:S01]  /*11500*/  VIADD R8, R235, UR36 ;  /* 0x00000024eb087c36 */ /* 0x000fe20008000000 */
[----:B------:R-:W-:Y:S01]  /*11510*/  UIMAD.WIDE.U32 UR8, UR4, UR12, URZ ;  /* 0x0000000c040872a5 */ /* 0x000fe2000f8e003f */
[----:B------:R-:W-:Y:S01]  /*11520*/  VIADD R6, R2, UR36 ;  /* 0x0000002402067c36 */ /* 0x000fe20008000000 */
[----:B------:R-:W-:Y:S01]  /*11530*/  UIMAD UR10, UR4, UR13, UR10 ;  /* 0x0000000d040a72a4 */ /* 0x000fe2000f8e020a */
[----:B------:R-:W-:Y:S02]  /*11540*/  BSSY B1, `(.L_x_2085) ;  /* 0x0000040000017945 */ /* 0x000fe40003800000 */
[----:B0-----:R-:W-:Y:S01]  /*11550*/  IMAD.MOV.U32 R5, RZ, RZ, R6 ;  /* 0x000000ffff057224 */ /* 0x001fe200078e0006 */
[----:B------:R-:W-:-:S03]  /*11560*/  UIADD3 UR9, UR9, UR10, URZ ;  /* 0x0000000a09097290 */ /* 0x000fc6000fffe03f */
        /* <DEDUP_REMOVED lines=19> */
[----:B------:R-:W-:Y:S02]  /*116a0*/  IMAD R7, R11, R7, R6 ;  /* 0x000000070b077224 */ /* 0x000fe400078e0206 */
[----:B------:R-:W-:Y:S02]  /*116b0*/  IMAD.U32 R2, RZ, RZ, UR44 ;  /* 0x0000002cff027e24 */ /* 0x000fe4000f8e00ff */
[C---:B------:R-:W-:Y:S01]  /*116c0*/  IMAD R9, R5.reuse, UR9, R4 ;  /* 0x0000000905097c24 */ /* 0x040fe2000f8e0204 */
[----:B------:R-:W-:Y:S01]  /*116d0*/  SHF.R.S32.HI R4, RZ, 0x1f, R7 ;  /* 0x0000001fff047819 */ /* 0x000fe20000011407 */
[----:B------:R-:W-:Y:S01]  /*116e0*/  IMAD.WIDE.U32 R2, R5, UR8, R2 ;  /* 0x0000000805027c25 */ /* 0x000fe2000f8e0002 */
[----:B------:R-:W-:-:S03]  /*116f0*/  ULDC.64 UR8, c[0x0][0xad8] ;  /* 0x0002b60000087ab9 */ /* 0x000fc60000000a00 */
[----:B------:R-:W-:Y:S02]  /*11700*/  IMAD.IADD R3, R3, 0x1, R9 ;  /* 0x0000000103037824 */ /* 0x000fe400078e0209 */
[----:B------:R-:W-:Y:S02]  /*11710*/  IMAD R6, R4, UR8, RZ ;  /* 0x0000000804067c24 */ /* 0x000fe4000f8e02ff */
[----:B-----5:R-:W-:Y:S02]  /*11720*/  IMAD R11, R0, R11, RZ ;  /* 0x0000000b000b7224 */ /* 0x020fe400078e02ff */
[C---:B------:R-:W-:Y:S02]  /*11730*/  VIADD R4, R8.reuse, 0x40 ;  /* 0x0000004008047836 */ /* 0x040fe40000000000 */
[C---:B------:R-:W-:Y:S01]  /*11740*/  IMAD R5, R7.reuse, UR9, R6 ;  /* 0x0000000907057c24 */ /* 0x040fe2000f8e0206 */
[-C--:B------:R-:W-:Y:S01]  /*11750*/  ISETP.GE.AND P2, PT, R8, R11.reuse, PT ;  /* 0x0000000b0800720c */ /* 0x080fe20003f46270 */
[----:B------:R-:W-:Y:S01]  /*11760*/  IMAD.WIDE.U32 R2, R7, UR8, R2 ;  /* 0x0000000807027c25 */ /* 0x000fe2000f8e0002 */
[----:B------:R-:W-:Y:S01]  /*11770*/  ULDC.64 UR8, c[0x0][0xa80] ;  /* 0x0002a00000087ab9 */ /* 0x000fe20000000a00 */
[----:B------:R-:W-:-:S02]  /*11780*/  ISETP.GE.AND P1, PT, R4, R11, PT ;  /* 0x0000000b0400720c */ /* 0x000fc40003f26270 */
        /* <DEDUP_REMOVED lines=27> */
.L_x_2086:
[----:B------:R-:W-:Y:S05]  /*11940*/  BSYNC B1 ;  /* 0x0000000000017941 */ /* 0x000fea0003800000 */
.L_x_2085:
        /* <DEDUP_REMOVED lines=17> */
.L_x_2088:
[----:B------:R-:W-:Y:S05]  /*11a60*/  BSYNC B1 ;  /* 0x0000000000017941 */ /* 0x000fea0003800000 */
.L_x_2087:
        /* <DEDUP_REMOVED lines=17> */
.L_x_2090:
[----:B------:R-:W-:Y:S05]  /*11b80*/  BSYNC B1 ;  /* 0x0000000000017941 */ /* 0x000fea0003800000 */
.L_x_2089:
        /* <DEDUP_REMOVED lines=18> */
.L_x_2079:
[----:B------:R-:W-:Y:S05]  /*11cb0*/  BSYNC B0 ;  /* 0x0000000000007941 */ /* 0x000fea0003800000 */
.L_x_2069:
[----:B------:R-:W-:Y:S02]  /*11cc0*/  ULDC UR4, c[0x0][0xc3c] ;  /* 0x00030f0000047ab9 */ /* 0x000fe40000000800 */
[----:B------:R-:W-:-:S06]  /*11cd0*/  UISETP.GE.AND UP0, UPT, UR7, UR4, UPT ;  /* 0x000000040700728c */ /* 0x000fcc000bf06270 */
[----:B------:R-:W-:-:S13]  /*11ce0*/  PLOP3.LUT P0, PT, PT, PT, UP0, 0x80, 0x0 ;  /* 0x000000000000781c */ /* 0x000fda0003f0f008 */
[----:B------:R-:W-:Y:S05]  /*11cf0*/  @!P0 BRA `(.L_x_2091) ;  /* 0xfffffef000cc8947 */ /* 0x000fea000383ffff */
[----:B------:R-:W-:Y:S05]  /*11d00*/  EXIT ;  /* 0x000000000000794d */ /* 0x000fea0003800000 */
.L_x_2029:
[----:B------:R-:W-:-:S08]  /*11d10*/  NOP ;  /* 0x0000000000007918 */ /* 0x000fd00000000000 */
[----:B------:R-:W0:-:S00]  /*11d20*/  USETMAXREG.DEALLOC.CTAPOOL 0x18 ;  /* 0x00000018000079c8 */ /* 0x000e0000080e0500 */
[----:B0-----:R-:W-:Y:S01]  /*11d30*/  LOP3.LUT R0, R0, 0x3, RZ, 0xc0, !PT ;  /* 0x0000000300007812 */ /* 0x001fe200078ec0ff */
[----:B------:R-:W-:-:S05]  /*11d40*/  IMAD.MOV.U32 R6, RZ, RZ, RZ ;  /* 0x000000ffff067224 */ /* 0x000fca00078e00ff */
[----:B------:R-:W0:Y:S02]  /*11d50*/  SHFL.IDX PT, R0, R0, RZ, 0x1f ;  /* 0x00001fff00007589 */ /* 0x000e2400000e0000 */
[----:B0-----:R-:W-:-:S04]  /*11d60*/  ISETP.NE.AND P0, PT, R0, RZ, PT ;  /* 0x000000ff0000720c */ /* 0x001fc80003f05270 */
[----:B------:R-:W-:-:S05]  /*11d70*/  P2R R0, PR, RZ, 0x1 ;  /* 0x00000001ff007803 */ /* 0x000fca0000000000 */
[----:B------:R0:W-:Y:S04]  /*11d80*/  STL [R1+0x34], R0 ;  /* 0x0000340001007387 */ /* 0x0001e80000100800 */
[----:B------:R-:W-:Y:S05]  /*11d90*/  @!P0 BRA `(.L_x_2092) ;  /* 0x00000000002c8947 */ /* 0x000fea0003800000 */
[----:B------:R-:W1:Y:S08]  /*11da0*/  S2UR UR5, SR_CgaCtaId ;  /* 0x00000000000579c3 */ /* 0x000e700000008800 */
[----:B------:R-:W-:Y:S06]  /*11db0*/  BAR.SYNC.DEFER_BLOCKING 0x5, 0x180 ;  /* 0x0146000000007b1d */ /* 0x000fec0000010000 */
[----:B------:R-:W-:-:S02]  /*11dc0*/  UMOV UR4, 0x400 ;  /* 0x0000040000047882 */ /* 0x000fc40000000000 */
[----:B-1----:R-:W-:-:S09]  /*11dd0*/  ULEA UR4, UR5, UR4, 0x18 ;  /* 0x0000000405047291 */ /* 0x002fd2000f8ec03f */
[----:B------:R-:W1:Y:S04]  /*11de0*/  LDS.128 R4, [UR4+0x334d0] ;  /* 0x0334d004ff047984 */ /* 0x000e680008000c00 */
[----:B-1----:R1:W-:Y:S01]  /*11df0*/  STL.64 [R1], R4 ;  /* 0x0000000401007387 */ /* 0x0023e20000100a00 */
[----:B0-----:R-:W-:-:S03]  /*11e00*/  IMAD.MOV.U32 R0, RZ, RZ, R7 ;  /* 0x000000ffff007224 */ /* 0x001fc600078e0007 */
[----:B------:R1:W-:Y:S02]  /*11e10*/  STL [R1+0x8], R6 ;  /* 0x0000080601007387 */ /* 0x0003e40000100800 */
[----:B------:R-:W-:Y:S01]  /*11e20*/  R2UR UR42, R0 ;  /* 0x00000000002a72ca */ /* 0x000fe200000e0000 */
[----:B------:R-:W-:Y:S06]  /*11e30*/  BAR.ARV 0x4, 0x180 ;  /* 0x0106000000007b1d */ /* 0x000fec0000002000 */
[----:B------:R-:W-:Y:S08]  /*11e40*/  BRA `(.L_x_2093) ;  /* 0x0000000c00c47947 */ /* 0x000ff00003800000 */
.L_x_2092:
[----:B0-----:R-:W0:Y:S01]  /*11e50*/  S2R R0, SR_TID.X ;  /* 0x0000000000007919 */ /* 0x001e220000002100 */
        /* <DEDUP_REMOVED lines=43> */
.L_x_2096:
        /* <DEDUP_REMOVED lines=39> */
.L_x_2094:
        /* <DEDUP_REMOVED lines=15> */
.L_x_2097:
[----:B---34-:R-:W-:Y:S01]  /*12470*/  IMAD R2, R9, R4, R10 ;  /* 0x0000000409027224 */ /* 0x018fe200078e020a */
[----:B-1----:R-:W-:Y:S01]  /*12480*/  ISETP.NE.AND P0, PT, R8, 0x1, PT ;  /* 0x000000010800780c */ /* 0x002fe20003f05270 */
[----:B------:R-:W-:Y:S02]  /*12490*/  UIADD3 UR42, UR4, UR42, URZ ;  /* 0x0000002a042a7290 */ /* 0x000fe4000fffe03f */
[----:B0-----:R-:W-:Y:S01]  /*124a0*/  IMAD.IADD R5, R7, 0x1, -R2 ;  /* 0x0000000107057824 */ /* 0x001fe200078e0a02 */
[----:B------:R0:W-:Y:S09]  /*124b0*/  STL [R1], R2 ;  /* 0x0000000201007387 */ /* 0x0001f20000100800 */
        /* <DEDUP_REMOVED lines=57> */
.L_x_2098:
        /* <DEDUP_REMOVED lines=63> */
.L_x_2099:
[----:B01----:R-:W-:-:S05]  /*12c40*/  LOP3.LUT R3, RZ, R2, RZ, 0x33, !PT ;  /* 0x00000002ff037212 */ /* 0x003fca00078e33ff */
[----:B------:R-:W-:-:S05]  /*12c50*/  IMAD.IADD R2, R6, 0x1, R3 ;  /* 0x0000000106027824 */ /* 0x000fca00078e0203 */
[----:B------:R1:W-:Y:S01]  /*12c60*/  STL [R1+0x4], R2 ;  /* 0x0000040201007387 */ /* 0x0003e20000100800 */
[----:B------:R-:W-:Y:S05]  /*12c70*/  BRA `(.L_x_2100) ;  /* 0x00000000000c7947 */ /* 0x000fea0003800000 */
.L_x_2095:
[----:B------:R0:W-:Y:S04]  /*12c80*/  STL [R1], R7 ;  /* 0x0000000701007387 */ /* 0x0001e80000100800 */
[----:B------:R0:W-:Y:S04]  /*12c90*/  STL [R1+0x4], RZ ;  /* 0x000004ff01007387 */ /* 0x0001e80000100800 */
[----:B------:R0:W-:Y:S02]  /*12ca0*/  STL [R1+0x8], RZ ;  /* 0x000008ff01007387 */ /* 0x0001e40000100800 */
.L_x_2100:
[----:B------:R-:W2:Y:S04]  /*12cb0*/  LDL R4, [R1] ;  /* 0x0000000001047983 */ /* 0x000ea80000100800 */
        /* <DEDUP_REMOVED lines=10> */
.L_x_2093:
[----:B------:R-:W-:Y:S01]  /*12d60*/  ULDC UR4, c[0x0][0xc3c] ;  /* 0x00030f0000047ab9 */ /* 0x000fe20000000800 */
[----:B------:R2:W-:Y:S01]  /*12d70*/  STL [R1+0x30], RZ ;  /* 0x000030ff01007387 */ /* 0x0005e20000100800 */
[----:B------:R-:W-:Y:S01]  /*12d80*/  UISETP.GE.AND UP0, UPT, UR42, UR4, UPT ;  /* 0x000000042a00728c */ /* 0x000fe2000bf06270 */
[----:B------:R-:W-:Y:S02]  /*12d90*/  IMAD.MOV.U32 R19, RZ, RZ, 0x1 ;  /* 0x00000001ff137424 */ /* 0x000fe400078e00ff */
[----:B------:R-:W-:-:S03]  /*12da0*/  IMAD.MOV.U32 R18, RZ, RZ, RZ ;  /* 0x000000ffff127224 */ /* 0x000fc600078e00ff */
[----:B------:R-:W-:-:S13]  /*12db0*/  PLOP3.LUT P0, PT, PT, PT, UP0, 0x80, 0x0 ;  /* 0x000000000000781c */ /* 0x000fda0003f0f008 */
[----:B--2---:R-:W-:Y:S05]  /*12dc0*/  @P0 BRA `(.L_x_2101) ;  /* 0x0000005000e00947 */ /* 0x004fea0003800000 */
[----:B------:R-:W2:Y:S01]  /*12dd0*/  S2R R10, SR_TID.X ;  /* 0x00000000000a7919 */ /* 0x000ea20000002100 */
[----:B------:R-:W3:Y:S01]  /*12de0*/  S2UR UR5, SR_CgaCtaId ;  /* 0x00000000000579c3 */ /* 0x000ee20000008800 */
[----:B------:R-:W-:Y:S01]  /*12df0*/  UMOV UR4, 0x400 ;  /* 0x0000040000047882 */ /* 0x000fe20000000000 */
[----:B------:R-:W-:Y:S01]  /*12e00*/  IMAD.MOV.U32 R19, RZ, RZ, 0x1 ;  /* 0x00000001ff137424 */ /* 0x000fe200078e00ff */
[----:B------:R-:W-:Y:S01]  /*12e10*/  ULDC UR40, c[0x0][0xc] ;  /* 0x0000030000287ab9 */ /* 0x000fe20000000800 */
[----:B------:R-:W-:Y:S01]  /*12e20*/  IMAD.MOV.U32 R18, RZ, RZ, RZ ;  /* 0x000000ffff127224 */ /* 0x000fe200078e00ff */
[----:B------:R-:W-:Y:S02]  /*12e30*/  ULOP3.LUT UR39, UR38, 0x1, URZ, 0xfc, !UPT ;  /* 0x0000000126277892 */ /* 0x000fe4000f8efc3f */
[----:B------:R-:W-:Y:S01]  /*12e40*/  ULOP3.LUT UR41, UR38, 0x2, URZ, 0xfc, !UPT ;  /* 0x0000000226297892 */ /* 0x000fe2000f8efc3f */
[----:B------:R-:W-:Y:S01]  /*12e50*/  ULDC.64 UR48, c[0x0][0x198] ;  /* 0x0000660000307ab9 */ /* 0x000fe20000000a00 */
[----:B---3--:R-:W-:-:S06]  /*12e60*/  ULEA UR4, UR5, UR4, 0x18 ;  /* 0x0000000405047291 */ /* 0x008fcc000f8ec03f */
[----:B------:R-:W-:Y:S01]  /*12e70*/  IMAD.U32 R17, RZ, RZ, UR4 ;  /* 0x00000004ff117e24 */ /* 0x000fe2000f8e00ff */
[----:B--2---:R-:W-:Y:S01]  /*12e80*/  SHF.R.U32.HI R3, RZ, 0x1, R10 ;  /* 0x00000001ff037819 */ /* 0x004fe2000001160a */
[C---:B01----:R-:W-:Y:S01]  /*12e90*/  IMAD.SHL.U32 R4, R10.reuse, 0x40, RZ ;  /* 0x000000400a047824 */ /* 0x043fe200078e00ff */
        /* <DEDUP_REMOVED lines=32> */
.L_x_2175:
[----:B------:R-:W-:Y:S01]  /*130a0*/  ULDC.64 UR4, c[0x0][0xc88] ;  /* 0x0003220000047ab9 */ /* 0x000fe20000000a00 */
[----:B------:R-:W-:Y:S01]  /*130b0*/  IMAD.MOV.U32 R0, RZ, RZ, RZ ;  /* 0x000000ffff007224 */ /* 0x000fe200078e00ff */
[----:B------:R-:W-:Y:S01]  /*130c0*/  UIMAD.WIDE UR4, UR42, 0x4, UR4 ;  /* 0x000000042a0478a5 */ /* 0x000fe2000f8e0204 */
[----:B--2---:R-:W2:Y:S01]  /*130d0*/  LDL.LU R13, [R1+0x8] ;  /* 0x00000800010d7983 */ /* 0x004ea20000300800 */
[----:B------:R-:W-:Y:S01]  /*130e0*/  ULDC.64 UR6, c[0x0][0xa08] ;  /* 0x0002820000067ab9 */ /* 0x000fe20000000a00 */
[----:B------:R-:W-:Y:S01]  /*130f0*/  ULDC.64 UR8, c[0x0][0xa18] ;  /* 0x0002860000087ab9 */ /* 0x000fe20000000a00 */
[----:B0-----:R-:W0:Y:S02]  /*13100*/  LDC R10, c[0x0][0x288] ;  /* 0x0000a200ff0a7b82 */ /* 0x001e240000000800 */
[----:B------:R-:W-:Y:S02]  /*13110*/  IMAD.U32 R2, RZ, RZ, UR4 ;  /* 0x00000004ff027e24 */ /* 0x000fe4000f8e00ff */
[----:B------:R-:W-:Y:S01]  /*13120*/  IMAD.U32 R3, RZ, RZ, UR5 ;  /* 0x00000005ff037e24 */ /* 0x000fe2000f8e00ff */
[----:B------:R-:W-:Y:S01]  /*13130*/  ULDC.64 UR4, c[0x0][0xa28] ;  /* 0x00028a0000047ab9 */ /* 0x000fe20000000a00 */
[----:B------:R-:W-:-:S02]  /*13140*/  IMAD.MOV.U32 R8, RZ, RZ, RZ ;  /* 0x000000ffff087224 */ /* 0x000fc400078e00ff */
[----:B-1----:R-:W1:Y:S01]  /*13150*/  LDC R11, c[0x0][0x2f0] ;  /* 0x0000bc00ff0b7b82 */ /* 0x002e620000000800 */
[----:B------:R-:W3:Y:S01]  /*13160*/  LDG.E R2, desc[UR56][R2.64] ;  /* 0x0000003802027981 */ /* 0x000ee2000c1e1900 */
[----:B------:R-:W-:-:S04]  /*13170*/  UISETP.NE.U32.AND UP0, UPT, UR4, URZ, UPT ;  /* 0x0000003f0400728c */ /* 0x000fc8000bf05070 */
[----:B------:R-:W-:-:S06]  /*13180*/  UISETP.NE.AND.EX UP0, UPT, UR5, URZ, UPT, UP0 ;  /* 0x0000003f0500728c */ /* 0x000fcc000bf05300 */
[----:B------:R-:W-:Y:S02]  /*13190*/  PLOP3.LUT P0, PT, PT, PT, UP0, 0x80, 0x0 ;  /* 0x000000000000781c */ /* 0x000fe40003f0f008 */
[----:B---3--:R-:W-:-:S13]  /*131a0*/  R2UR UR46, R2 ;  /* 0x00000000022e72ca */ /* 0x008fda00000e0000 */
[----:B------:R-:W-:Y:S02]  /*131b0*/  USHF.R.S32.HI UR45, URZ, 0x1f, UR46 ;  /* 0x0000001f3f2d7899 */ /* 0x000fe4000801142e */
[----:B------:R-:W-:-:S04]  /*131c0*/  @UP0 ULEA UR4, UP1, UR46, UR4, 0x2 ;  /* 0x000000042e040291 */ /* 0x000fc8000f82103f */
[----:B------:R-:W-:Y:S02]  /*131d0*/  @UP0 ULEA.HI.X UR5, UR46, UR5, UR45, 0x2, UP1 ;  /* 0x000000052e050291 */ /* 0x000fe400088f142d */
[----:B------:R-:W-:Y:S01]  /*131e0*/  IMAD.U32 R2, RZ, RZ, UR4 ;  /* 0x00000004ff027e24 */ /* 0x000fe2000f8e00ff */
[----:B------:R-:W-:-:S03]  /*131f0*/  USHF.L.U32 UR43, UR46, 0x2, URZ ;  /* 0x000000022e2b7899 */ /* 0x000fc6000800063f */
[----:B------:R-:W-:Y:S01]  /*13200*/  IMAD.U32 R3, RZ, RZ, UR5 ;  /* 0x00000005ff037e24 */ /* 0x000fe2000f8e00ff */
[----:B------:R-:W-:Y:S01]  /*13210*/  ULDC.64 UR4, c[0x0][0xa00] ;  /* 0x0002800000047ab9 */ /* 0x000fe20000000a00 */
[----:B------:R-:W-:-:S03]  /*13220*/  USHF.L.U64.HI UR44, UR46, 0x2, UR45 ;  /* 0x000000022e2c7899 */ /* 0x000fc6000801022d */
[----:B------:R3:W5:Y:S01]  /*13230*/  @P0 LDG.E R0, desc[UR56][R2.64] ;  /* 0x0000003802000981 */ /* 0x000762000c1e1900 */
[----:B------:R-:W-:Y:S01]  /*13240*/  ISETP.NE.U32.AND P0, PT, RZ, UR4, PT ;  /* 0x00000004ff007c0c */ /* 0x000fe2000bf05070 */
[----:B------:R-:W-:-:S03]  /*13250*/  UIADD3 UR4, UP0, UR43, UR4, URZ ;  /* 0x000000042b047290 */ /* 0x000fc6000ff1e03f */
[----:B------:R-:W-:Y:S01]  /*13260*/  ISETP.NE.AND.EX P2, PT, RZ, UR5, PT, P0 ;  /* 0x00000005ff007c0c */ /* 0x000fe2000bf45300 */
[----:B------:R-:W-:Y:S01]  /*13270*/  UIADD3.X UR5, UR44, UR5, URZ, UP0, !UPT ;  /* 0x000000052c057290 */ /* 0x000fe200087fe43f */
[----:B------:R-:W-:Y:S01]  /*13280*/  ISETP.NE.U32.AND P0, PT, RZ, UR6, PT ;  /* 0x00000006ff007c0c */ /* 0x000fe2000bf05070 */
[----:B---3--:R-:W-:Y:S01]  /*13290*/  IMAD.U32 R2, RZ, RZ, UR4 ;  /* 0x00000004ff027e24 */ /* 0x008fe2000f8e00ff */
[----:B------:R-:W-:-:S03]  /*132a0*/  UIADD3 UR4, UP0, UR43, UR6, URZ ;  /* 0x000000062b047290 */ /* 0x000fc6000ff1e03f */
[----:B------:R-:W-:Y:S01]  /*132b0*/  IMAD.U32 R3, RZ, RZ, UR5 ;  /* 0x00000005ff037e24 */ /* 0x000fe2000f8e00ff */
[----:B------:R-:W-:Y:S02]  /*132c0*/  UIADD3.X UR5, UR44, UR7, URZ, UP0, !UPT ;  /* 0x000000072c057290 */ /* 0x000fe400087fe43f */
[----:B------:R-:W-:Y:S01]  /*132d0*/  UISETP.NE.U32.AND UP0, UPT, UR8, URZ, UPT ;  /* 0x0000003f0800728c */ /* 0x000fe2000bf05070 */
[----:B------:R-:W-:Y:S01]  /*132e0*/  IMAD.U32 R4, RZ, RZ, UR4 ;  /* 0x00000004ff047e24 */ /* 0x000fe2000f8e00ff */
[----:B------:R-:W-:Y:S01]  /*132f0*/  ISETP.NE.AND.EX P0, PT, RZ, UR7, PT, P0 ;  /* 0x00000007ff007c0c */ /* 0x000fe2000bf05300 */
[----:B------:R-:W3:Y:S01]  /*13300*/  @P2 LDG.E R9, desc[UR56][R2.64] ;  /* 0x0000003802092981 */ /* 0x000ee2000c1e1900 */
[----:B------:R-:W-:Y:S01]  /*13310*/  UISETP.NE.AND.EX UP0, UPT, UR9, URZ, UPT, UP0 ;  /* 0x0000003f0900728c */ /* 0x000fe2000bf05300 */
[----:B------:R-:W-:-:S05]  /*13320*/  IMAD.U32 R5, RZ, RZ, UR5 ;  /* 0x00000005ff057e24 */ /* 0x000fca000f8e00ff */
[----:B------:R-:W-:-:S05]  /*13330*/  PLOP3.LUT P3, PT, PT, PT, UP0, 0x80, 0x0 ;  /* 0x000000000000781c */ /* 0x000fca0003f6f008 */
[----:B------:R-:W-:Y:S01]  /*13340*/  @UP0 UIADD3 UR4, UP1, UR43, UR8, URZ ;  /* 0x000000082b040290 */ /* 0x000fe2000ff3e03f */
[----:B------:R-:W5:Y:S03]  /*13350*/  @P0 LDG.E R8, desc[UR56][R4.64] ;  /* 0x0000003804080981 */ /* 0x000f66000c1e1900 */
[----:B------:R-:W-:Y:S02]  /*13360*/  @UP0 UIADD3.X UR5, UR44, UR9, URZ, UP1, !UPT ;  /* 0x000000092c050290 */ /* 0x000fe40008ffe43f */
[----:B------:R-:W-:-:S04]  /*13370*/  IMAD.U32 R6, RZ, RZ, UR4 ;  /* 0x00000004ff067e24 */ /* 0x000fc8000f8e00ff */
[----:B------:R-:W-:-:S05]  /*13380*/  IMAD.U32 R7, RZ, RZ, UR5 ;  /* 0x00000005ff077e24 */ /* 0x000fca000f8e00ff */
[----:B0-----:R0:W4:Y:S01]  /*13390*/  @P3 LDG.E R10, desc[UR56][R6.64] ;  /* 0x00000038060a3981 */ /* 0x001122000c1e1900 */
[----:B------:R-:W-:Y:S01]  /*133a0*/  UMOV UR47, URZ ;  /* 0x0000003f002f7c82 */ /* 0x000fe20008000000 */
[C---:B--2---:R-:W-:Y:S01]  /*133b0*/  R2UR UR36, R13.reuse ;  /* 0x000000000d2472ca */ /* 0x044fe200000e0000 */
[----:B0-----:R-:W0:Y:S02]  /*133c0*/  LDC.64 R6, c[0x0][0x418] ;  /* 0x00010600ff067b82 */ /* 0x001e240000000a00 */
[----:B0-----:R-:W-:Y:S02]  /*133d0*/  ISETP.NE.U32.AND P1, PT, R6, RZ, PT ;  /* 0x000000ff0600720c */ /* 0x001fe40003f25070 */
[----:B------:R-:W-:Y:S02]  /*133e0*/  LOP3.LUT R6, R13, 0xff000000, RZ, 0xc0, !PT ;  /* 0xff0000000d067812 */ /* 0x000fe400078ec0ff */
[----:B------:R-:W-:Y:S02]  /*133f0*/  ISETP.NE.AND.EX P1, PT, R7, RZ, PT, P1 ;  /* 0x000000ff0700720c */ /* 0x000fe40003f25310 */
[----:B------:R-:W-:-:S02]  /*13400*/  LOP3.LUT R7, R13, 0xff0000, RZ, 0xc0, !PT ;  /* 0x00ff00000d077812 */ /* 0x000fc400078ec0ff */
[----:B------:R-:W-:-:S04]  /*13410*/  SHF.R.U32.HI R6, RZ, 0x8, R6 ;  /* 0x00000008ff067819 */ /* 0x000fc80000011606 */
[----:B------:R-:W-:Y:S02]  /*13420*/  LEA.HI R6, R7, R6, RZ, 0x10 ;  /* 0x0000000607067211 */ /* 0x000fe400078f80ff */
[----:B---3--:R-:W-:Y:S01]  /*13430*/  @P2 R2UR UR47, R9 ;  /* 0x00000000092f22ca */ /* 0x008fe200000e0000 */
[----:B----4-:R0:W-:Y:S01]  /*13440*/  STL [R1+0x28], R10 ;  /* 0x0000280a01007387 */ /* 0x0101e20000100800 */
[----:B------:R-:W-:Y:S02]  /*13450*/  IMAD.MOV.U32 R12, RZ, RZ, R10 ;  /* 0x000000ffff0c7224 */ /* 0x000fe400078e000a */
[----:B0-----:R-:W0:Y:S01]  /*13460*/  LDC R10, c[0x0][0x424] ;  /* 0x00010900ff0a7b82 */ /* 0x001e220000000800 */
[----:B-1----:R-:W-:Y:S10]  /*13470*/  @P3 BRA `(.L_x_2102) ;  /* 0x0000000000143947 */ /* 0x002ff40003800000 */
[----:B------:R-:W-:Y:S05]  /*13480*/  @!P2 BRA `(.L_x_2102) ;  /* 0x000000000010a947 */ /* 0x000fea0003800000 */
[----:B------:R-:W2:Y:S04]  /*13490*/  LDG.E R7, desc[UR56][R2.64] ;  /* 0x0000003802077981 */ /* 0x000ea8000c1e1900 */
[----:B------:R-:W2:Y:S02]  /*134a0*/  LDG.E R2, desc[UR56][R2.64+0x4] ;  /* 0x0000043802027981 */ /* 0x000ea4000c1e1900 */
[----:B--2---:R-:W-:-:S05]  /*134b0*/  IMAD.IADD R12, R2, 0x1, -R7 ;  /* 0x00000001020c7824 */ /* 0x004fca00078e0a07 */
[----:B------:R1:W-:Y:S02]  /*134c0*/  STL [R1+0x28], R12 ;  /* 0x0000280c01007387 */ /* 0x0003e40000100800 */
.L_x_2102:
[----:B------:R-:W-:Y:S01]  /*134d0*/  IMAD.U32 R3, RZ, RZ, UR46 ;  /* 0x0000002eff037e24 */ /* 0x000fe2000f8e00ff */
[----:B------:R-:W-:Y:S01]  /*134e0*/  ULDC.64 UR4, c[0x0][0xa20] ;  /* 0x0002880000047ab9 */ /* 0x000fe20000000a00 */
[----:B-----5:R-:W-:Y:S01]  /*134f0*/  IMAD.IADD R7, R8, 0x1, R0 ;  /* 0x0000000108077824 */ /* 0x020fe200078e0200 */
[----:B------:R-:W-:Y:S01]  /*13500*/  ISETP.NE.U32.AND P2, PT, RZ, UR4, PT ;  /* 0x00000004ff007c0c */ /* 0x000fe2000bf45070 */
[----:B------:R-:W-:Y:S01]  /*13510*/  ULOP3.LUT UR36, UR36, 0xffff, URZ, 0xc0, !UPT ;  /* 0x0000ffff24247892 */ /* 0x000fe2000f8ec03f */
[----:B------:R2:W-:Y:S01]  /*13520*/  STL [R1+0x8], R3 ;  /* 0x0000080301007387 */ /* 0x0005e20000100800 */
[----:B0-----:R-:W-:Y:S02]  /*13530*/  SEL R2, R10, 0x1, P1 ;  /* 0x000000010a027807 */ /* 0x001fe40000800000 */
[----:B------:R-:W-:Y:S01]  /*13540*/  ISETP.NE.AND.EX P2, PT, RZ, UR5, PT, P2 ;  /* 0x00000005ff007c0c */ /* 0x000fe2000bf45320 */
[----:B------:R2:W-:Y:S02]  /*13550*/  STL [R1+0x18], R7 ;  /* 0x0000180701007387 */ /* 0x0005e40000100800 */
[----:B------:R-:W-:-:S10]  /*13560*/  IMAD R2, R2, R11, RZ ;  /* 0x0000000b02027224 */ /* 0x000fd400078e02ff */
[----:B--2---:R-:W-:Y:S05]  /*13570*/  @!P2 BRA `(.L_x_2103) ;  /* 0x000000000018a947 */ /* 0x004fea0003800000 */
[----:B------:R-:W-:-:S04]  /*13580*/  UIADD3 UR4, UP0, UR43, UR4, URZ ;  /* 0x000000042b047290 */ /* 0x000fc8000ff1e03f */
[----:B------:R-:W-:Y:S02]  /*13590*/  UIADD3.X UR5, UR44, UR5, URZ, UP0, !UPT ;  /* 0x000000052c057290 */ /* 0x000fe400087fe43f */
[----:B------:R-:W-:-:S04]  /*135a0*/  IMAD.U32 R2, RZ, RZ, UR4 ;  /* 0x00000004ff027e24 */ /* 0x000fc8000f8e00ff */
[----:B------:R-:W-:-:S05]  /*135b0*/  IMAD.U32 R3, RZ, RZ, UR5 ;  /* 0x00000005ff037e24 */ /* 0x000fca000f8e00ff */
[----:B------:R0:W5:Y:S01]  /*135c0*/  LDG.E R2, desc[UR56][R2.64] ;  /* 0x0000003802027981 */ /* 0x000162000c1e1900 */
[----:B------:R-:W-:Y:S05]  /*135d0*/  BRA `(.L_x_2104) ;  /* 0x0000000000107947 */ /* 0x000fea0003800000 */
.L_x_2103:
[----:B------:R-:W-:Y:S05]  /*135e0*/  @!P0 BRA `(.L_x_2104) ;  /* 0x00000000000c8947 */ /* 0x000fea0003800000 */
[----:B------:R-:W2:Y:S04]  /*135f0*/  LDG.E R2, desc[UR56][R4.64] ;  /* 0x0000003804027981 */ /* 0x000ea8000c1e1900 */
[----:B------:R-:W2:Y:S02]  /*13600*/  LDG.E R4, desc[UR56][R4.64+0x4] ;  /* 0x0000043804047981 */ /* 0x000ea4000c1e1900 */
[----:B--2---:R-:W-:-:S07]  /*13610*/  IMAD.IADD R2, R4, 0x1, -R2 ;  /* 0x0000000104027824 */ /* 0x004fce00078e0a02 */
.L_x_2104:
[----:B0-----:R-:W2:Y:S01]  /*13620*/  LDL R3, [R1+0x4] ;  /* 0x0000040001037983 */ /* 0x001ea20000100800 */
[----:B-----5:R-:W-:Y:S02]  /*13630*/  IMAD.IADD R2, R2, 0x1, -R0 ;  /* 0x0000000102027824 */ /* 0x020fe400078e0a00 */
[----:B------:R-:W0:Y:S02]  /*13640*/  LDC R0, c[0x0][0x448] ;  /* 0x00011200ff007b82 */ /* 0x000e240000000800 */
[----:B0-----:R-:W-:-:S13]  /*13650*/  ISETP.NE.AND P0, PT, R0, 0x1, PT ;  /* 0x000000010000780c */ /* 0x001fda0003f05270 */
[----:B------:R-:W0:Y:S08]  /*13660*/  @P0 LDC R4, c[0x0][0x44c] ;  /* 0x00011300ff040b82 */ /* 0x000e300000000800 */
[----:B------:R-:W3:Y:S01]  /*13670*/  @P0 LDC R0, c[0x0][0x450] ;  /* 0x00011400ff000b82 */ /* 0x000ee20000000800 */
[----:B--2---:R-:W-:-:S04]  /*13680*/  IMAD.SHL.U32 R3, R3, 0x80, RZ ;  /* 0x0000008003037824 */ /* 0x004fc800078e00ff */
[----:B------:R-:W-:-:S04]  /*13690*/  VIADD R3, R3, 0x7f ;  /* 0x0000007f03037836 */ /* 0x000fc80000000000 */
[----:B0-----:R-:W-:-:S05]  /*136a0*/  @P0 IMAD.HI.U32 R4, R3, R4, RZ ;  /* 0x0000000403040227 */ /* 0x001fca00078e00ff */
[----:B---3--:R-:W-:Y:S01]  /*136b0*/  @P0 SHF.R.U32.HI R3, RZ, R0, R4 ;  /* 0x00000000ff030219 */ /* 0x008fe20000011604 */
[C---:B------:R-:W-:Y:S01]  /*136c0*/  VIADD R0, R2.reuse, 0x9f ;  /* 0x0000009f02007836 */ /* 0x040fe20000000000 */
[----:B------:R-:W-:Y:S02]  /*136d0*/  IADD3 R2, R2, 0xa0, -R12 ;  /* 0x000000a002027810 */ /* 0x000fe40007ffe80c */
[----:B------:R-:W-:Y:S01]  /*136e0*/  SHF.R.U32.HI R4, RZ, 0x10, R6 ;  /* 0x00000010ff047819 */ /* 0x000fe20000011606 */
[----:B------:R-:W-:-:S03]  /*136f0*/  IMAD.HI R0, R0, 0x66666667, RZ ;  /* 0x6666666700007827 */ /* 0x000fc600078e02ff */
[----:B------:R-:W-:Y:S01]  /*13700*/  ISETP.NE.AND P0, PT, R4, RZ, PT ;  /* 0x000000ff0400720c */ /* 0x000fe20003f05270 */
[----:B------:R-:W-:Y:S01]  /*13710*/  IMAD.IADD R2, R2, 0x1, R3 ;  /* 0x0000000102027824 */ /* 0x000fe200078e0203 */
[----:B------:R-:W-:-:S03]  /*13720*/  SHF.R.U32.HI R3, RZ, 0x1f, R0 ;  /* 0x0000001fff037819 */ /* 0x000fc60000011600 */
[----:B------:R-:W-:Y:S01]  /*13730*/  IMAD.HI R2, R2, 0x66666667, RZ ;  /* 0x6666666702027827 */ /* 0x000fe200078e02ff */
[----:B------:R-:W-:-:S04]  /*13740*/  LEA.HI.SX32 R0, R0, R3, 0x1a ;  /* 0x0000000300007211 */ /* 0x000fc800078fd2ff */
[----:B------:R-:W-:-:S03]  /*13750*/  SHF.R.U32.HI R3, RZ, 0x1f, R2 ;  /* 0x0000001fff037819 */ /* 0x000fc60000011602 */
[----:B------:R-:W0:Y:S01]  /*13760*/  @!P0 LDC R4, c[0x0][0x9f0] ;  /* 0x00027c00ff048b82 */ /* 0x000e220000000800 */
[----:B------:R-:W-:Y:S01]  /*13770*/  LEA.HI.SX32 R3, R2, R3, 0x1a ;  /* 0x0000000302037211 */ /* 0x000fe200078fd2ff */
[----:B------:R-:W-:-:S03]  /*13780*/  IMAD.MOV.U32 R2, RZ, RZ, RZ ;  /* 0x000000ffff027224 */ /* 0x000fc600078e00ff */
[----:B------:R-:W-:-:S04]  /*13790*/  VIMNMX R0, R0, R3, PT ;  /* 0x0000000300007248 */ /* 0x000fc80003fe0100 */
[----:B------:R-:W-:-:S13]  /*137a0*/  ISETP.GE.AND P1, PT, R0, 0x1, PT ;  /* 0x000000010000780c */ /* 0x000fda0003f26270 */
[----:B------:R-:W-:Y:S05]  /*137b0*/  @!P1 BRA `(.L_x_2105) ;  /* 0x0000000000689947 */ /* 0x000fea0003800000 */
[-C--:B0-----:R-:W-:Y:S02]  /*137c0*/  IABS R5, R4.reuse ;  /* 0x0000000400057213 */ /* 0x081fe40000000000 */
        /* <DEDUP_REMOVED lines=10> */
[----:B------:R-:W-:-:S04]  /*13870*/  IADD3 R3, R4, -0x1, R0 ;  /* 0xffffffff04037810 */ /* 0x000fc80007ffe000 */
        /* <DEDUP_REMOVED lines=14> */
.L_x_2105:
[----:B------:R-:W-:Y:S01]  /*13960*/  LOP3.LUT R6, R6, 0xff, RZ, 0xc0, !PT ;  /* 0x000000ff06067812 */ /* 0x000fe200078ec0ff */
[----:B------:R-:W-:Y:S04]  /*13970*/  BSSY B7, `(.L_x_2106) ;  /* 0x0000371000077945 */ /* 0x000fe80003800000 */
        /* <DEDUP_REMOVED lines=13> */
[----:B------:R-:W3:Y:S01]  /*13a50*/  POPC R5, UR4 ;  /* 0x0000000400057d09 */ /* 0x000ee20008000000 */
[----:B--2---:R-:W-:-:S02]  /*13a60*/  ISETP.EQ.U32.AND P0, PT, R0, R3, PT ;  /* 0x000000030000720c */ /* 0x004fc40003f02070 */
[----:B------:R-:W3:Y:S11]  /*13a70*/  LDC.64 R2, c[0x0][0xc60] ;  /* 0x00031800ff027b82 */ /* 0x000ef60000000a00 */
[----:B---3--:R-:W2:Y:S01]  /*13a80*/  @P0 ATOMG.E.ADD.STRONG.GPU PT, R3, desc[UR56][R2.64], R5 ;  /* 0x00000005020309a8 */ /* 0x008ea200081ee1f8 */
[----:B0-----:R-:W0:Y:S02]  /*13a90*/  S2R R4, SR_LTMASK ;  /* 0x0000000000047919 */ /* 0x001e240000003900 */
[----:B0-----:R-:W-:-:S04]  /*13aa0*/  LOP3.LUT R4, R4, UR4, RZ, 0xc0, !PT ;  /* 0x0000000404047c12 */ /* 0x001fc8000f8ec0ff */
[----:B------:R-:W0:Y:S01]  /*13ab0*/  POPC R7, R4 ;  /* 0x0000000400077309 */ /* 0x000e220000000000 */
[----:B--2---:R-:W0:Y:S02]  /*13ac0*/  SHFL.IDX PT, R0, R3, R0, 0x1f ;  /* 0x00001f0003007589 */ /* 0x004e2400000e0000 */
[----:B0-----:R-:W-:-:S05]  /*13ad0*/  IADD3 R0, R0, UR40, R7 ;  /* 0x0000002800007c10 */ /* 0x001fca000fffe007 */
[----:B------:R2:W-:Y:S01]  /*13ae0*/  STL [R1], R0 ;  /* 0x0000000001007387 */ /* 0x0005e20000100800 */
[----:B------:R-:W-:Y:S05]  /*13af0*/  BRA `(.L_x_2108) ;  /* 0x0000003400607947 */ /* 0x000fea0003800000 */
.L_x_2107:
        /* <DEDUP_REMOVED lines=8> */
[----:B0-----:R-:W-:Y:S02]  /*13b80*/  IMAD.U32 R4, RZ, RZ, UR6 ;  /* 0x00000006ff047e24 */ /* 0x001fe4000f8e00ff */
[----:B------:R-:W0:Y:S01]  /*13b90*/  LDC.64 R2, c[0x4][R2] ;  /* 0x0100000002027b82 */ /* 0x000e220000000a00 */
[----:B------:R-:W-:Y:S02]  /*13ba0*/  IMAD.U32 R5, RZ, RZ, UR7 ;  /* 0x00000007ff057e24 */ /* 0x000fe4000f8e00ff */
[----:B------:R-:W-:Y:S02]  /*13bb0*/  IMAD.U32 R6, RZ, RZ, UR8 ;  /* 0x00000008ff067e24 */ /* 0x000fe4000f8e00ff */
[----:B------:R-:W-:-:S02]  /*13bc0*/  IMAD.U32 R7, RZ, RZ, UR9 ;  /* 0x00000009ff077e24 */ /* 0x000fc4000f8e00ff */
[----:B------:R-:W-:Y:S02]  /*13bd0*/  IMAD.U32 R10, RZ, RZ, UR4 ;  /* 0x00000004ff0a7e24 */ /* 0x000fe4000f8e00ff */
[----:B------:R-:W-:Y:S02]  /*13be0*/  IMAD.U32 R11, RZ, RZ, UR5 ;  /* 0x00000005ff0b7e24 */ /* 0x000fe4000f8e00ff */
[----:B------:R-:W-:Y:S02]  /*13bf0*/  IMAD.MOV.U32 R8, RZ, RZ, 0x70 ;  /* 0x00000070ff087424 */ /* 0x000fe400078e00ff */
[----:B-1----:R-:W-:Y:S02]  /*13c00*/  IMAD.MOV.U32 R12, RZ, RZ, 0x1 ;  /* 0x00000001ff0c7424 */ /* 0x002fe400078e00ff */
[----:B------:R-:W-:-:S07]  /*13c10*/  IMAD.MOV.U32 R13, RZ, RZ, RZ ;  /* 0x000000ffff0d7224 */ /* 0x000fce00078e00ff */
[----:B------:R-:W-:-:S07]  /*13c20*/  LEPC R20, `(.L_x_2110) ;  /* 0x000000001014794e */ /* 0x000fce0000000000 */
[----:B0-----:R-:W-:Y:S05]  /*13c30*/  CALL.ABS.NOINC R2 ;  /* 0x0000000002007343 */ /* 0x001fea0003c00000 */
.L_x_2110:
[----:B------:R-:W-:Y:S05]  /*13c40*/  BSYNC B6 ;  /* 0x0000000000067941 */ /* 0x000fea0003800000 */
.L_x_2109:
[----:B------:R-:W-:Y:S01]  /*13c50*/  VIADD R0, R17, 0xf200 ;  /* 0x0000f20011007836 */ /* 0x000fe20000000000 */
[----:B------:R-:W-:Y:S04]  /*13c60*/  BSSY B6, `(.L_x_2111) ;  /* 0x0000014000067945 */ /* 0x000fe80003800000 */
[----:B------:R-:W-:-:S04]  /*13c70*/  LOP3.LUT P0, RZ, R0, 0x1bf, RZ, 0xc0, !PT ;  /* 0x000001bf00ff7812 */ /* 0x000fc8000780c0ff */
[----:B------:R-:W-:-:S09]  /*13c80*/  P2R R16, PR, RZ, 0x1 ;  /* 0x00000001ff107803 */ /* 0x000fd20000000000 */
        /* <DEDUP_REMOVED lines=17> */
.L_x_2112:
[----:B------:R-:W-:Y:S05]  /*13da0*/  BSYNC B6 ;  /* 0x0000000000067941 */ /* 0x000fea0003800000 */
.L_x_2111:
        /* <DEDUP_REMOVED lines=20> */
.L_x_2114:
[----:B------:R-:W-:Y:S05]  /*13ef0*/  BSYNC B6 ;  /* 0x0000000000067941 */ /* 0x000fea0003800000 */
.L_x_2113:
[----:B------:R-:W-:Y:S01]  /*13f00*/  ISETP.NE.AND P6, PT, R16, RZ, PT ;  /* 0x000000ff1000720c */ /* 0x000fe20003fc5270 */
[----:B------:R-:W-:-:S12]  /*13f10*/  BSSY B6, `(.L_x_2115) ;  /* 0x0000012000067945 */ /* 0x000fd80003800000 */
        /* <DEDUP_REMOVED lines=17> */
.L_x_2116:
[----:B------:R-:W-:Y:S05]  /*14030*/  BSYNC B6 ;  /* 0x0000000000067941 */ /* 0x000fea0003800000 */
.L_x_2115:
        /* <DEDUP_REMOVED lines=9> */
[----:B------:R-:W3:Y:S01]  /*140d0*/  S2R R0, SR_TID.X ;  /* 0x0000000000007919 */ /* 0x000ee20000002100 */
[----:B------:R-:W-:-:S03]  /*140e0*/  ULDC.64 UR4, c[0x0][0xa08] ;  /* 0x0002820000047ab9 */ /* 0x000fc60000000a00 */
[----:B--2---:R2:W4:Y:S01]  /*140f0*/  @P0 LDG.E R8, desc[UR56][R2.64] ;  /* 0x0000003802080981 */ /* 0x004522000c1e1900 */
[----:B---3--:R-:W-:-:S04]  /*14100*/  SHF.R.U32.HI R0, RZ, 0x5, R0 ;  /* 0x00000005ff007819 */ /* 0x008fc80000011600 */
[----:B------:R-:W-:Y:S01]  /*14110*/  LOP3.LUT R0, R0, 0x3, RZ, 0xc0, !PT ;  /* 0x0000000300007812 */ /* 0x000fe200078ec0ff */
[----:B--2---:R-:W2:Y:S01]  /*14120*/  LDC.64 R2, c[0x0][0x418] ;  /* 0x00010600ff027b82 */ /* 0x004ea20000000a00 */
[----:B----4-:R-:W-:Y:S01]  /*14130*/  SHF.R.S32.HI R9, RZ, 0x1f, R8 ;  /* 0x0000001fff097819 */ /* 0x010fe20000011408 */
[----:B------:R3:W-:Y:S01]  /*14140*/  @P0 STL [R1+0x8], R8 ;  /* 0x0000080801000387 */ /* 0x0007e20000100800 */
[----:B--2---:R-:W-:Y:S01]  /*14150*/  LOP3.LUT P0, RZ, R2, UR4, RZ, 0xfc, !PT ;  /* 0x0000000402ff7c12 */ /* 0x004fe2000f80fcff */
[----:B------:R-:W-:Y:S02]  /*14160*/  UMOV UR4, 0xffffffff ;  /* 0xffffffff00047882 */ /* 0x000fe40000000000 */
[----:B------:R3:W-:Y:S01]  /*14170*/  STL [R1+0x10], R9 ;  /* 0x0000100901007387 */ /* 0x0007e20000100800 */
[----:B------:R-:W-:-:S04]  /*14180*/  LOP3.LUT P0, RZ, R3, UR5, RZ, 0xfc, P0 ;  /* 0x0000000503ff7c12 */ /* 0x000fc8000800fcff */
[----:B------:R-:W-:Y:S01]  /*14190*/  SEL R16, R8, RZ, !P0 ;  /* 0x000000ff08107207 */ /* 0x000fe20004000000 */
[----:B------:R-:W-:Y:S08]  /*141a0*/  BRA.DIV UR4, `(.L_x_2117) ;  /* 0x0000004604907947 */ /* 0x000ff0000b800000 */
[----:B------:R2:W4:Y:S02]  /*141b0*/  SHFL.IDX PT, R14, R0, RZ, 0x1f ;  /* 0x00001fff000e7589 */ /* 0x00052400000e0000 */
.L_x_2194:
[----:B------:R-:W-:Y:S02]  /*141c0*/  PLOP3.LUT P1, PT, PT, PT, PT, 0x8, 0x0 ;  /* 0x000000000000781c */ /* 0x000fe40003f2e170 */
[----:B----4-:R-:W-:Y:S02]  /*141d0*/  ISETP.NE.AND P0, PT, R14, RZ, PT ;  /* 0x000000ff0e00720c */ /* 0x010fe40003f05270 */
[----:B--2---:R-:W-:-:S05]  /*141e0*/  P2R R0, PR, RZ, 0x2 ;  /* 0x00000002ff007803 */ /* 0x004fca0000000000 */
[----:B------:R2:W-:Y:S06]  /*141f0*/  STL [R1+0x14], R0 ;  /* 0x0000140001007387 */ /* 0x0005ec0000100800 */
[----:B------:R-:W-:Y:S05]  /*14200*/  @P0 BRA `(.L_x_2118) ;  /* 0x0000000400bc0947 */ /* 0x000fea0003800000 */
[----:B--2---:R-:W2:Y:S01]  /*14210*/  LDL R0, [R1+0x2c] ;  /* 0x00002c0001007983 */ /* 0x004ea20000100800 */
[----:B------:R-:W-:Y:S01]  /*14220*/  UMOV UR4, 0xffffffff ;  /* 0xffffffff00047882 */ /* 0x000fe20000000000 */
[----:B--2---:R-:W-:Y:S02]  /*14230*/  VIADD R0, R0, 0xffffffff ;  /* 0xffffffff00007836 */ /* 0x004fe40000000000 */
[----:B------:R-:W-:Y:S05]  /*14240*/  BRA.DIV UR4, `(.L_x_2119) ;  /* 0x0000004604887947 */ /* 0x000fea000b800000 */
[----:B------:R-:W-:-:S13]  /*14250*/  ELECT P6, URZ, PT ;  /* 0x00000000003f782f */ /* 0x000fda00038c0000 */
.L_x_2197:
[----:B------:R-:W-:Y:S05]  /*14260*/  @!P6 BRA `(.L_x_2118) ;  /* 0x0000000400a4e947 */ /* 0x000fea0003800000 */
[----:B------:R-:W-:-:S04]  /*14270*/  ISETP.NE.U32.AND P0, PT, R2, RZ, PT ;  /* 0x000000ff0200720c */ /* 0x000fc80003f05070 */
[----:B------:R-:W-:-:S13]  /*14280*/  ISETP.NE.AND.EX P0, PT, R3, RZ, PT, P0 ;  /* 0x000000ff0300720c */ /* 0x000fda0003f05300 */
[----:B------:R-:W-:Y:S05]  /*14290*/  @!P0 BRA `(.L_x_2120) ;  /* 0x0000000000448947 */ /* 0x000fea0003800000 */
[----:B------:R-:W2:Y:S01]  /*142a0*/  LDC R7, c[0x0][0x43c] ;  /* 0x00010f00ff077b82 */ /* 0x000ea20000000800 */
[----:B------:R-:W-:Y:S01]  /*142b0*/  ULDC.64 UR4, c[0x0][0x428] ;  /* 0x00010a0000047ab9 */ /* 0x000fe20000000a00 */
[----:B--2---:R-:W-:-:S13]  /*142c0*/  ISETP.NE.AND P0, PT, R7, 0x1, PT ;  /* 0x000000010700780c */ /* 0x004fda0003f05270 */
[----:B0-----:R-:W0:Y:S02]  /*142d0*/  @P0 LDC.64 R4, c[0x0][0x440] ;  /* 0x00011000ff040b82 */ /* 0x001e240000000a00 */
        /* <DEDUP_REMOVED lines=13> */
.L_x_2120:
[----:B0-----:R-:W-:Y:S01]  /*143b0*/  IMAD R4, R18, 0x8, R17 ;  /* 0x0000000812047824 */ /* 0x001fe200078e0211 */
[----:B--2---:R-:W-:Y:S01]  /*143c0*/  SHF.L.U32 R3, R19, 0x1f, RZ ;  /* 0x0000001f13037819 */ /* 0x004fe200000006ff */
[----:B---3--:R-:W0:Y:S03]  /*143d0*/  S2R R8, SR_TID.X ;  /* 0x0000000000087919 */ /* 0x008e260000002100 */
[----:B------:R-:W2:Y:S01]  /*143e0*/  SYNCS.PHASECHK.TRANS64.TRYWAIT P0, [R4+URZ+0x33480], R3 ;  /* 0x03348003040075a7 */ /* 0x000ea2000800017f */
[----:B0-----:R-:W-:-:S04]  /*143f0*/  LOP3.LUT R8, R8, 0x7f, RZ, 0xc0, !PT ;  /* 0x0000007f08087812 */ /* 0x001fc800078ec0ff */
[----:B------:R-:W-:Y:S01]  /*14400*/  ISETP.NE.AND P1, PT, R8, RZ, PT ;  /* 0x000000ff0800720c */ /* 0x000fe20003f25270 */
[----:B--2---:R-:W-:-:S12]  /*14410*/  @!P0 BRA `(.L_x_2121) ;  /* 0x0000004400348947 */ /* 0x004fd80003800000 */
.L_x_2198:
        /* <DEDUP_REMOVED lines=8> */
.L_x_2122:
[----:B------:R-:W2:Y:S01]  /*144a0*/  LDL R5, [R1+0x18] ;  /* 0x0000180001057983 */ /* 0x000ea20000100800 */
        /* <DEDUP_REMOVED lines=28> */
[----:B------:R-:W3:Y:S02]  /*14670*/  SYNCS.PHASECHK.TRANS64.TRYWAIT P0, [R4+URZ+0x33440], R3 ;  /* 0x03344003040075a7 */ /* 0x000ee4000800017f */
[----:B--23--:R-:W-:Y:S05]  /*14680*/  @!P0 BRA `(.L_x_2123) ;  /* 0x0000004000ac8947 */ /* 0x00cfea0003800000 */
.L_x_2199:
[----:B------:R-:W-:Y:S05]  /*14690*/  @P1 BRA `(.L_x_2124) ;  /* 0x00000000001c1947 */ /* 0x000fea0003800000 */
[----:B------:R-:W3:Y:S01]  /*146a0*/  S2R R5, SR_TID.X ;  /* 0x0000000000057919 */ /* 0x000ee20000002100 */
[----:B0-2---:R-:W-:-:S04]  /*146b0*/  IMAD.MOV.U32 R3, RZ, RZ, 0x7800 ;  /* 0x00007800ff037424 */ /* 0x005fc800078e00ff */
[----:B------:R4:W-:Y:S01]  /*146c0*/  SYNCS.ARRIVE.TRANS64 RZ, [R4+URZ+0x33430], R3 ;  /* 0x0334300304ff79a7 */ /* 0x0009e2000800003f */
[----:B---3--:R-:W-:-:S04]  /*146d0*/  LOP3.LUT R5, R5, 0x1f, RZ, 0xc0, !PT ;  /* 0x0000001f05057812 */ /* 0x008fc800078ec0ff */
[----:B------:R-:W-:-:S13]  /*146e0*/  ISETP.NE.AND P0, PT, R5, RZ, PT ;  /* 0x000000ff0500720c */ /* 0x000fda0003f05270 */
[----:B----4-:R-:W-:Y:S05]  /*146f0*/  @!P0 BRA `(.L_x_2124) ;  /* 0x0000000000048947 */ /* 0x010fea0003800000 */
[----:B------:R-:W-:Y:S01]  /*14700*/  BPT.TRAP 0x1 ;  /* 0x000000040000795c */ /* 0x000fe20000300000 */
.L_x_2124:
        /* <DEDUP_REMOVED lines=8> */
[----:B------:R-:W-:Y:S01]  /*14790*/  PLOP3.LUT P0, PT, PT, PT, PT, 0x80, 0x0 ;  /* 0x000000000000781c */ /* 0x000fe20003f0f070 */
[----:B------:R-:W-:Y:S01]  /*147a0*/  UMOV UR26, URZ ;  /* 0x0000003f001a7c82 */ /* 0x000fe20008000000 */
[----:B------:R-:W-:Y:S01]  /*147b0*/  UMOV UR28, UR36 ;  /* 0x00000024001c7c82 */ /* 0x000fe20008000000 */
[----:B------:R-:W-:Y:S01]  /*147c0*/  UMOV UR18, 0x40 ;  /* 0x0000004000127882 */ /* 0x000fe20000000000 */
[----:B------:R-:W-:Y:S01]  /*147d0*/  P2R R0, PR, RZ, 0x1 ;  /* 0x00000001ff007803 */ /* 0x000fe20000000000 */
[----:B------:R-:W-:-:S02]  /*147e0*/  UIADD3 UR24, UR8, 0x24200, URZ ;  /* 0x0002420008187890 */ /* 0x000fc4000fffe03f */
[----:B------:R-:W-:Y:S02]  /*147f0*/  UIADD3 UR25, UR25, 0x33430, URZ ;  /* 0x0003343019197890 */ /* 0x000fe4000fffe03f */
[----:B------:R-:W-:Y:S01]  /*14800*/  UIADD3 UR16, UR8, 0x26a00, URZ ;  /* 0x00026a0008107890 */ /* 0x000fe2000fffe03f */
[----:B------:R4:W-:Y:S01]  /*14810*/  STL [R1+0x14], R0 ;  /* 0x0000140001007387 */ /* 0x0009e20000100800 */
[----:B------:R-:W-:Y:S01]  /*14820*/  UIADD3 UR8, UR8, 0x29200, URZ ;  /* 0x0002920008087890 */ /* 0x000fe2000fffe03f */
        /* <DEDUP_REMOVED lines=11> */
[----:B------:R4:W-:Y:S02]  /*148e0*/  UTMALDG.4D [UR8], [UR4], desc[UR6] ;  /* 0x00000608040075b4 */ /* 0x0009e40008019000 */
[----:B----4-:R-:W-:Y:S01]  /*148f0*/  NOP ;  /* 0x0000000000007918 */ /* 0x010fe20000000000 */
.L_x_2118:
[----:B------:R-:W-:Y:S05]  /*14900*/  WARPSYNC.ALL ;  /* 0x0000000000007948 */ /* 0x000fea0003800000 */
[----:B--2---:R-:W-:Y:S01]  /*14910*/  VIADD R0, R17, 0x1e200 ;  /* 0x0001e20011007836 */ /* 0x004fe20000000000 */
[----:B------:R-:W-:Y:S01]  /*14920*/  USHF.R.S32.HI UR4, URZ, 0x1f, UR47 ;  /* 0x0000001f3f047899 */ /* 0x000fe2000801142f */
        /* <DEDUP_REMOVED lines=25> */
[----:B---3--:R-:W-:Y:S02]  /*14ac0*/  IMAD.MOV.U32 R8, RZ, RZ, 0x70 ;  /* 0x00000070ff087424 */ /* 0x008fe400078e00ff */
[----:B-1----:R-:W-:Y:S02]  /*14ad0*/  IMAD.MOV.U32 R12, RZ, RZ, 0x1 ;  /* 0x00000001ff0c7424 */ /* 0x002fe400078e00ff */
[----:B------:R-:W-:-:S07]  /*14ae0*/  IMAD.MOV.U32 R13, RZ, RZ, RZ ;  /* 0x000000ffff0d7224 */ /* 0x000fce00078e00ff */
[----:B------:R-:W-:-:S07]  /*14af0*/  LEPC R20, `(.L_x_2126) ;  /* 0x000000001014794e */ /* 0x000fce0000000000 */
[----:B0-----:R-:W-:Y:S05]  /*14b00*/  CALL.ABS.NOINC R2 ;  /* 0x0000000002007343 */ /* 0x001fea0003c00000 */
.L_x_2126:
[----:B------:R-:W-:Y:S05]  /*14b10*/  BSYNC B6 ;  /* 0x0000000000067941 */ /* 0x000fea0003800000 */
.L_x_2125:
[----:B------:R-:W2:Y:S01]  /*14b20*/  LDL R10, [R1+0x4] ;  /* 0x00000400010a7983 */ /* 0x000ea20000100800 */
[----:B------:R-:W4:Y:S01]  /*14b30*/  LDC R5, c[0x0][0x448] ;  /* 0x00011200ff057b82 */ /* 0x000f220000000800 */
[----:B------:R-:W-:Y:S01]  /*14b40*/  ULDC.64 UR6, c[0x0][0x2d8] ;  /* 0x0000b60000067ab9 */ /* 0x000fe20000000a00 */
[----:B------:R-:W0:Y:S01]  /*14b50*/  S2R R2, SR_TID.X ;  /* 0x0000000000027919 */ /* 0x000e220000002100 */
[----:B------:R-:W-:Y:S01]  /*14b60*/  UMOV UR4, UR50 ;  /* 0x0000003200047c82 */ /* 0x000fe20008000000 */
[----:B------:R-:W-:Y:S01]  /*14b70*/  UMOV UR5, UR37 ;  /* 0x0000002500057c82 */ /* 0x000fe20008000000 */
[----:B------:R-:W-:Y:S01]  /*14b80*/  ULDC.64 UR8, c[0x0][0x2e0] ;  /* 0x0000b80000087ab9 */ /* 0x000fe20000000a00 */
[----:B----4-:R-:W-:Y:S01]  /*14b90*/  ISETP.NE.AND P0, PT, R5, 0x1, PT ;  /* 0x000000010500780c */ /* 0x010fe20003f05270 */
[----:B------:R-:W4:Y:S01]  /*14ba0*/  S2R R7, SR_TID.X ;  /* 0x0000000000077919 */ /* 0x000f220000002100 */
[----:B0-----:R-:W-:-:S11]  /*14bb0*/  LOP3.LUT R0, R2, 0x7f, RZ, 0xc0, !PT ;  /* 0x0000007f02007812 */ /* 0x001fd600078ec0ff */
[----:B------:R-:W0:Y:S01]  /*14bc0*/  @P0 LDC R3, c[0x0][0x44c] ;  /* 0x00011300ff030b82 */ /* 0x000e220000000800 */
[----:B------:R-:W-:Y:S01]  /*14bd0*/  IMAD.SHL.U32 R2, R2, 0x20, RZ ;  /* 0x0000002002027824 */ /* 0x000fe200078e00ff */
[----:B------:R-:W-:-:S06]  /*14be0*/  SHF.R.U32.HI R0, RZ, 0x2, R0 ;  /* 0x00000002ff007819 */ /* 0x000fcc0000011600 */
[----:B------:R-:W1:Y:S01]  /*14bf0*/  @P0 LDC R4, c[0x0][0x450] ;  /* 0x00011400ff040b82 */ /* 0x000e620000000800 */
[----:B------:R-:W-:Y:S01]  /*14c00*/  LOP3.LUT R2, R0, 0x60, R2, 0xf8, !PT ;  /* 0x0000006000027812 */ /* 0x000fe200078ef802 */
[----:B------:R-:W-:Y:S02]  /*14c10*/  UIMAD.WIDE.U32 UR4, UR36, UR6, UR4 ;  /* 0x00000006240472a5 */ /* 0x000fe4000f8e0004 */
[----:B------:R-:W-:Y:S02]  /*14c20*/  UIMAD UR6, UR45, UR8, URZ ;  /* 0x000000082d0672a4 */ /* 0x000fe4000f8e023f */
[----:B------:R-:W-:Y:S02]  /*14c30*/  UIMAD UR5, UR36, UR7, UR5 ;  /* 0x00000007240572a4 */ /* 0x000fe4000f8e0205 */
[----:B------:R-:W-:Y:S02]  /*14c40*/  UIMAD UR6, UR46, UR9, UR6 ;  /* 0x000000092e0672a4 */ /* 0x000fe4000f8e0206 */
[----:B------:R-:W-:-:S03]  /*14c50*/  UIMAD.WIDE.U32 UR4, UR46, UR8, UR4 ;  /* 0x000000082e0472a5 */ /* 0x000fc6000f8e0004 */
[----:B------:R-:W-:Y:S01]  /*14c60*/  ULDC.64 UR8, c[0x0][0x2d0] ;  /* 0x0000b40000087ab9 */ /* 0x000fe20000000a00 */
[----:B------:R-:W-:Y:S01]  /*14c70*/  UIADD3 UR5, UR5, UR6, URZ ;  /* 0x0000000605057290 */ /* 0x000fe2000fffe03f */
[----:B----4-:R-:W-:-:S05]  /*14c80*/  IMAD.SHL.U32 R7, R7, 0x10, RZ ;  /* 0x0000001007077824 */ /* 0x010fca00078e00ff */
[----:B------:R-:W-:-:S04]  /*14c90*/  LOP3.LUT R7, R7, 0x30, RZ, 0xc0, !PT ;  /* 0x0000003007077812 */ /* 0x000fc800078ec0ff */
[----:B---3--:R-:W-:Y:S01]  /*14ca0*/  LOP3.LUT R8, R7, 0x40, RZ, 0xfc, !PT ;  /* 0x0000004007087812 */ /* 0x008fe200078efcff */
[----:B--2---:R-:W-:-:S04]  /*14cb0*/  IMAD R0, R10, 0x80, R2 ;  /* 0x000000800a007824 */ /* 0x004fc800078e0202 */
[----:B0-----:R-:W-:-:S04]  /*14cc0*/  @P0 IMAD.HI.U32 R3, R0, R3, RZ ;  /* 0x0000000300030227 */ /* 0x001fc800078e00ff */
[----:B------:R-:W-:Y:S01]  /*14cd0*/  IMAD.MOV.U32 R2, RZ, RZ, R0 ;  /* 0x000000ffff027224 */ /* 0x000fe200078e0000 */
[----:B-1----:R-:W-:-:S04]  /*14ce0*/  @P0 SHF.R.U32.HI R2, RZ, R4, R3 ;  /* 0x00000004ff020219 */ /* 0x002fc80000011603 */
[--C-:B------:R-:W-:Y:S01]  /*14cf0*/  SHF.R.S32.HI R4, RZ, 0x1f, R2.reuse ;  /* 0x0000001fff047819 */ /* 0x100fe20000011402 */
[----:B------:R-:W-:-:S04]  /*14d00*/  IMAD.MOV R3, RZ, RZ, -R2 ;  /* 0x000000ffff037224 */ /* 0x000fc800078e0a02 */
[----:B------:R-:W-:Y:S02]  /*14d10*/  IMAD R0, R5, R3, R0 ;  /* 0x0000000305007224 */ /* 0x000fe400078e0200 */
[----:B------:R-:W-:Y:S02]  /*14d20*/  IMAD R4, R4, UR8, RZ ;  /* 0x0000000804047c24 */ /* 0x000fe4000f8e02ff */
[----:B------:R-:W-:Y:S02]  /*14d30*/  IMAD.U32 R3, RZ, RZ, UR8 ;  /* 0x00000008ff037e24 */ /* 0x000fe4000f8e00ff */
[C---:B------:R-:W-:Y:S02]  /*14d40*/  IMAD R4, R2.reuse, UR9, R4 ;  /* 0x0000000902047c24 */ /* 0x040fe4000f8e0204 */
[----:B------:R-:W-:Y:S01]  /*14d50*/  IMAD.WIDE.U32 R2, R2, R3, UR4 ;  /* 0x0000000402027e25 */ /* 0x000fe2000f8e0003 */
        /* <DEDUP_REMOVED lines=8> */
[----:B------:R-:W-:Y:S02]  /*14de0*/  ULDC UR4, c[0x0][0x2b8] ;  /* 0x0000ae0000047ab9 */ /* 0x000fe40000000800 */
[----:B------:R-:W-:Y:S02]  /*14df0*/  ISETP.GE.AND P1, PT, R8, UR4, PT ;  /* 0x0000000408007c0c */ /* 0x000fe4000bf26270 */
[----:B------:R0:W5:Y:S01]  /*14e00*/  LDL R8, [R1+0x24] ;  /* 0x0000240001087983 */ /* 0x0001620000100800 */
[----:B------:R-:W1:Y:S01]  /*14e10*/  S2R R6, SR_TID.X ;  /* 0x0000000000067919 */ /* 0x000e620000002100 */
[----:B------:R-:W-:-:S02]  /*14e20*/  LOP3.LUT R7, R7, 0x80, RZ, 0xfc, !PT ;  /* 0x0000008007077812 */ /* 0x000fc400078efcff */
[----:B------:R-:W-:Y:S02]  /*14e30*/  IADD3.X R0, R3, UR5, R0, P0, !PT ;  /* 0x0000000503007c10 */ /* 0x000fe400087fe400 */
        /* <DEDUP_REMOVED lines=9> */
[----:B------:R-:W-:-:S05]  /*14ed0*/  SHF.R.U32.HI R7, RZ, 0x2, R7 ;  /* 0x00000002ff077819 */ /* 0x000fca0000011607 */
[----:B------:R-:W-:Y:S02]  /*14ee0*/  IMAD R3, R10, 0x80, R7 ;  /* 0x000000800a037824 */ /* 0x000fe400078e0207 */
[----:B--2---:R-:W-:Y:S02]  /*14ef0*/  IMAD R2, R6, R5, RZ ;  /* 0x0000000506027224 */ /* 0x004fe400078e02ff */
[----:B------:R-:W0:Y:S03]  /*14f00*/  SHFL.IDX PT, R6, R4, RZ, 0x1c1f ;  /* 0x001c1fff04067589 */ /* 0x000e2600000e0000 */
[----:B------:R-:W-:Y:S01]  /*14f10*/  ISETP.GE.AND P4, PT, R3, R2, PT ;  /* 0x000000020300720c */ /* 0x000fe20003f86270 */
[----:B------:R-:W1:-:S12]  /*14f20*/  SHFL.IDX PT, R5, R0, RZ, 0x1c1f ;  /* 0x001c1fff00057589 */ /* 0x000e5800000e0000 */
        /* <DEDUP_REMOVED lines=29> */
.L_x_2208:
        /* <DEDUP_REMOVED lines=12> */
.L_x_2129:
[----:B------:R-:W-:Y:S05]  /*151c0*/  BSYNC B0 ;  /* 0x0000000000007941 */ /* 0x000fea0003800000 */
.L_x_2128:
[----:B------:R-:W-:Y:S01]  /*151d0*/  NOP ;  /* 0x0000000000007918 */ /* 0x000fe20000000000 */
[----:B------:R-:W-:-:S13]  /*151e0*/  PLOP3.LUT P0, PT, PT, PT, PT, 0x80, 0x0 ;  /* 0x000000000000781c */ /* 0x000fda0003f0f070 */
.L_x_2130:
        /* <DEDUP_REMOVED lines=18> */
.L_x_2209:
[----:B------:R-:W-:Y:S05]  /*15310*/  BSYNC B0 ;  /* 0x0000000000007941 */ /* 0x000fea0003800000 */
.L_x_2131:
[----:B------:R-:W2:Y:S04]  /*15320*/  LDL.LU R2, [R1+0x2c] ;  /* 0x00002c0001027983 */ /* 0x000ea80000300800 */
[----:B------:R-:W3:Y:S01]  /*15330*/  LDL R3, [R1+0xc] ;  /* 0x00000c0001037983 */ /* 0x000ee20000100800 */
[----:B--2---:R-:W-:-:S05]  /*15340*/  VIADD R2, R2, 0xfffffffe ;  /* 0xfffffffe02027836 */ /* 0x004fca0000000000 */
[----:B---3--:R-:W-:-:S13]  /*15350*/  ISETP.GE.AND P0, PT, R2, R3, PT ;  /* 0x000000030200720c */ /* 0x008fda0003f06270 */
[----:B------:R-:W-:Y:S05]  /*15360*/  @!P0 BRA `(.L_x_2133) ;  /* 0x0000001000e08947 */ /* 0x000fea0003800000 */
[----:B-1----:R-:W-:Y:S02]  /*15370*/  IMAD.MOV.U32 R0, RZ, RZ, R19 ;  /* 0x000000ffff007224 */ /* 0x002fe400078e0013 */
[----:B0-----:R-:W-:-:S07]  /*15380*/  IMAD.MOV.U32 R8, RZ, RZ, R18 ;  /* 0x000000ffff087224 */ /* 0x001fce00078e0012 */
.L_x_2157:
[----:B------:R-:W2:Y:S01]  /*15390*/  LDL R3, [R1+0x14] ;  /* 0x0000140001037983 */ /* 0x000ea20000100800 */
[----:B------:R-:W-:Y:S01]  /*153a0*/  VIADD R18, R8, 0x1 ;  /* 0x0000000108127836 */ /* 0x000fe20000000000 */
[----:B------:R-:W-:Y:S05]  /*153b0*/  YIELD ;  /* 0x0000000000007946 */ /* 0x000fea0003800000 */
[----:B------:R-:W-:Y:S01]  /*153c0*/  ISETP.NE.AND P0, PT, R18, 0x2, PT ;  /* 0x000000021200780c */ /* 0x000fe20003f05270 */
[----:B------:R-:W-:Y:S03]  /*153d0*/  BSSY B0, `(.L_x_2134) ;  /* 0x00000a7000007945 */ /* 0x000fe60003800000 */
[----:B------:R-:W-:-:S02]  /*153e0*/  SEL R19, RZ, 0x1, P0 ;  /* 0x00000001ff137807 */ /* 0x000fc40000000000 */
[----:B------:R-:W-:Y:S02]  /*153f0*/  SEL R18, R18, RZ, P0 ;  /* 0x000000ff12127207 */ /* 0x000fe40000000000 */
[----:B------:R-:W-:Y:S02]  /*15400*/  LOP3.LUT R19, R0, R19, RZ, 0x3c, !PT ;  /* 0x0000001300137212 */ /* 0x000fe400078e3cff */
[----:B--2---:R-:W-:-:S13]  /*15410*/  ISETP.NE.AND P1, PT, R3, RZ, PT ;  /* 0x000000ff0300720c */ /* 0x004fda0003f25270 */
[----:B------:R-:W-:Y:S05]  /*15420*/  @!P1 BRA `(.L_x_2135) ;  /* 0x0000000800849947 */ /* 0x000fea0003800000 */
[----:B------:R-:W-:Y:S01]  /*15430*/  ULDC.64 UR4, c[0x0][0x418] ;  /* 0x0001060000047ab9 */ /* 0x000fe20000000a00 */
[----:B------:R-:W-:Y:S01]  /*15440*/  IMAD.MOV.U32 R3, RZ, RZ, R2 ;  /* 0x000000ffff037224 */ /* 0x000fe200078e0002 */
[----:B------:R-:W-:-:S04]  /*15450*/  ISETP.NE.U32.AND P0, PT, RZ, UR4, PT ;  /* 0x00000004ff007c0c */ /* 0x000fc8000bf05070 */
[----:B------:R-:W-:-:S13]  /*15460*/  ISETP.NE.AND.EX P0, PT, RZ, UR5, PT, P0 ;  /* 0x00000005ff007c0c */ /* 0x000fda000bf05300 */
[----:B------:R-:W-:Y:S05]  /*15470*/  @!P0 BRA `(.L_x_2136) ;  /* 0x00000000004c8947 */ /* 0x000fea0003800000 */
[----:B------:R-:W2:Y:S01]  /*15480*/  LDL R9, [R1+0x10] ;  /* 0x0000100001097983 */ /* 0x000ea20000100800 */
[----:B------:R-:W0:Y:S01]  /*15490*/  LDC R3, c[0x0][0x43c] ;  /* 0x00010f00ff037b82 */ /* 0x000e220000000800 */
[----:B------:R-:W-:Y:S02]  /*154a0*/  ULDC.64 UR6, c[0x0][0x428] ;  /* 0x00010a0000067ab9 */ /* 0x000fe40000000a00 */
[----:B------:R-:W3:Y:S01]  /*154b0*/  LDL R7, [R1+0x8] ;  /* 0x0000080001077983 */ /* 0x000ee20000100800 */
[----:B0-----:R-:W-:-:S13]  /*154c0*/  ISETP.NE.AND P0, PT, R3, 0x1, PT ;  /* 0x000000010300780c */ /* 0x001fda0003f05270 */
[----:B------:R-:W0:Y:S02]  /*154d0*/  @P0 LDC.64 R4, c[0x0][0x440] ;  /* 0x00011000ff040b82 */ /* 0x000e240000000a00 */
[----:B0-----:R-:W-:-:S04]  /*154e0*/  @P0 IMAD.HI.U32 R6, R2, R4, RZ ;  /* 0x0000000402060227 */ /* 0x001fc800078e00ff */
[----:B------:R-:W-:Y:S01]  /*154f0*/  IMAD.MOV.U32 R4, RZ, RZ, R2 ;  /* 0x000000ffff047224 */ /* 0x000fe200078e0002 */
[----:B------:R-:W-:-:S05]  /*15500*/  @P0 SHF.R.U32.HI R4, RZ, R5, R6 ;  /* 0x00000005ff040219 */ /* 0x000fca0000011606 */
[----:B------:R-:W-:-:S04]  /*15510*/  IMAD.MOV R5, RZ, RZ, -R4 ;  /* 0x000000ffff057224 */ /* 0x000fc800078e0a04 */
[----:B------:R-:W-:Y:S01]  /*15520*/  IMAD R3, R3, R5, R2 ;  /* 0x0000000503037224 */ /* 0x000fe200078e0202 */
[----:B------:R-:W-:Y:S01]  /*15530*/  SHF.R.S32.HI R5, RZ, 0x1f, R4 ;  /* 0x0000001fff057819 */ /* 0x000fe20000011404 */
[----:B--2---:R-:W-:-:S04]  /*15540*/  IMAD R6, R9, UR6, RZ ;  /* 0x0000000609067c24 */ /* 0x004fc8000f8e02ff */
[C---:B---3--:R-:W-:Y:S02]  /*15550*/  IMAD R6, R7.reuse, UR7, R6 ;  /* 0x0000000707067c24 */ /* 0x048fe4000f8e0206 */
[----:B------:R-:W-:-:S04]  /*15560*/  IMAD.WIDE.U32 R4, R7, UR6, R4 ;  /* 0x0000000607047c25 */ /* 0x000fc8000f8e0004 */
[----:B------:R-:W-:Y:S01]  /*15570*/  IMAD.IADD R5, R6, 0x1, R5 ;  /* 0x0000000106057824 */ /* 0x000fe200078e0205 */
[----:B------:R-:W-:-:S04]  /*15580*/  LEA R6, P0, R4, UR4, 0x2 ;  /* 0x0000000404067c11 */ /* 0x000fc8000f8010ff */
[----:B------:R-:W-:-:S05]  /*15590*/  LEA.HI.X R7, R4, UR5, R5, 0x2, P0 ;  /* 0x0000000504077c11 */ /* 0x000fca00080f1405 */
[----:B------:R0:W5:Y:S04]  /*155a0*/  LDG.E R16, desc[UR56][R6.64] ;  /* 0x0000003806107981 */ /* 0x000168000c1e1900 */
.L_x_2136:
[----:B0-----:R-:W-:Y:S01]  /*155b0*/  IMAD R6, R18, 0x8, R17 ;  /* 0x0000000812067824 */ /* 0x001fe200078e0211 */
[----:B------:R-:W-:Y:S01]  /*155c0*/  SHF.L.U32 R5, R19, 0x1f, RZ ;  /* 0x0000001f13057819 */ /* 0x000fe200000006ff */
[----:B------:R-:W0:Y:S01]  /*155d0*/  S2R R4, SR_TID.X ;  /* 0x0000000000047919 */ /* 0x000e220000002100 */
[----:B------:R-:W-:Y:S02]  /*155e0*/  BSSY B1, `(.L_x_2137) ;  /* 0x0000005000017945 */ /* 0x000fe40003800000 */
[----:B------:R-:W1:Y:S01]  /*155f0*/  SYNCS.PHASECHK.TRANS64.TRYWAIT P0, [R6+URZ+0x33480], R5 ;  /* 0x03348005060075a7 */ /* 0x000e62000800017f */
[----:B0-----:R-:W-:-:S04]  /*15600*/  LOP3.LUT R4, R4, 0x7f, RZ, 0xc0, !PT ;  /* 0x0000007f04047812 */ /* 0x001fc800078ec0ff */
[----:B------:R-:W-:Y:S01]  /*15610*/  ISETP.NE.AND P1, PT, R4, RZ, PT ;  /* 0x000000ff0400720c */ /* 0x000fe20003f25270 */
[----:B-1----:R-:W-:-:S12]  /*15620*/  @!P0 BRA `(.L_x_2138) ;  /* 0x00000038003c8947 */ /* 0x002fd80003800000 */
.L_x_2210:
[----:B------:R-:W-:Y:S05]  /*15630*/  BSYNC B1 ;  /* 0x0000000000017941 */ /* 0x000fea0003800000 */
.L_x_2137:
        /* <DEDUP_REMOVED lines=9> */
.L_x_2140:
[----:B------:R-:W-:Y:S05]  /*156d0*/  BSYNC B1 ;  /* 0x0000000000017941 */ /* 0x000fea0003800000 */
.L_x_2139:
[----:B------:R-:W2:Y:S01]  /*156e0*/  LDL R7, [R1+0x18] ;  /* 0x0000180001077983 */ /* 0x000ea20000100800 */
        /* <DEDUP_REMOVED lines=10> */
[----:B------:R-:W-:-:S09]  /*15790*/  VIADD R3, R6, 0x33470 ;  /* 0x0003347006037836 */ /* 0x000fd20000000000 */
.L_x_2141:
        /* <DEDUP_REMOVED lines=16> */
.L_x_2142:
        /* <DEDUP_REMOVED lines=16> */
.L_x_2143:
        /* <DEDUP_REMOVED lines=13> */
.L_x_2211:
[----:B------:R-:W-:Y:S05]  /*15a70*/  BSYNC B1 ;  /* 0x0000000000017941 */ /* 0x000fea0003800000 */
.L_x_2144:
        /* <DEDUP_REMOVED lines=11> */
.L_x_2147:
[----:B------:R-:W-:Y:S05]  /*15b30*/  BSYNC B1 ;  /* 0x0000000000017941 */ /* 0x000fea0003800000 */
.L_x_2146:
        /* <DEDUP_REMOVED lines=8> */
.L_x_2148:
        /* <DEDUP_REMOVED lines=15> */
.L_x_2149:
        /* <DEDUP_REMOVED lines=15> */
.L_x_2150:
        /* <DEDUP_REMOVED lines=10> */
.L_x_2135:
[----:B------:R-:W-:Y:S05]  /*15e40*/  BSYNC B0 ;  /* 0x0000000000007941 */ /* 0x000fea0003800000 */
.L_x_2134:
[----:B------:R-:W-:-:S06]  /*15e50*/  UISETP.NE.AND UP0, UPT, UR39, 0x3, UPT ;  /* 0x000000032700788c */ /* 0x000fcc000bf05270 */
[----:B------:R-:W-:-:S13]  /*15e60*/  PLOP3.LUT P0, PT, PT, PT, UP0, 0x80, 0x0 ;  /* 0x000000000000781c */ /* 0x000fda0003f0f008 */
[----:B------:R-:W-:Y:S05]  /*15e70*/  @!P0 BRA `(.L_x_2151) ;  /* 0x0000000000048947 */ /* 0x000fea0003800000 */
[----:B------:R-:W-:Y:S01]  /*15e80*/  BPT.TRAP 0x1 ;  /* 0x000000040000795c */ /* 0x000fe20000300000 */
.L_x_2151:
        /* <DEDUP_REMOVED lines=8> */
.L_x_2212:
[----:B------:R-:W-:Y:S05]  /*15f10*/  BSYNC B0 ;  /* 0x0000000000007941 */ /* 0x000fea0003800000 */
.L_x_2152:
[----:B------:R-:W-:Y:S05]  /*15f20*/  @!P1 BRA `(.L_x_2154) ;  /* 0x0000000000049947 */ /* 0x000fea0003800000 */
[----:B------:R-:W-:Y:S01]  /*15f30*/  BPT.TRAP 0x1 ;  /* 0x000000040000795c */ /* 0x000fe20000300000 */
.L_x_2154:
[----:B------:R-:W-:Y:S01]  /*15f40*/  SHF.L.U32 R0, R0, 0x1f, RZ ;  /* 0x0000001f00007819 */ /* 0x000fe200000006ff */
[----:B------:R-:W-:-:S03]  /*15f50*/  IMAD R10, R8, 0x7800, RZ ;  /* 0x00007800080a7824 */ /* 0x000fc600078e02ff */
[----:B------:R-:W1:Y:S02]  /*15f60*/  SYNCS.PHASECHK.TRANS64.TRYWAIT P0, [R3+URZ+0x33460], R0 ;  /* 0x03346000030075a7 */ /* 0x000e64000800017f */
[----:B-1----:R-:W-:Y:S05]  /*15f70*/  @!P0 BRA `(.L_x_2155) ;  /* 0x0000003000248947 */ /* 0x002fea0003800000 */
.L_x_2213:
[----:B0-----:R-:W1:Y:S04]  /*15f80*/  LDL R4, [R1+0x20] ;  /* 0x0000200001047983 */ /* 0x001e680000100800 */
[----:B------:R-:W2:Y:S01]  /*15f90*/  LDL R11, [R1+0x1c] ;  /* 0x00001c00010b7983 */ /* 0x000ea20000100800 */
[----:B------:R-:W-:Y:S05]  /*15fa0*/  WARPSYNC.ALL ;  /* 0x0000000000007948 */ /* 0x000fea0003800000 */
[----:B-1----:R-:W-:-:S02]  /*15fb0*/  LOP3.LUT R0, R10, R4, RZ, 0xfc, !PT ;  /* 0x000000040a007212 */ /* 0x002fc400078efcff */
[----:B--2---:R-:W-:-:S03]  /*15fc0*/  LOP3.LUT R12, R10, R11, RZ, 0xfc, !PT ;  /* 0x0000000b0a0c7212 */ /* 0x004fc600078efcff */
[C---:B------:R-:W-:Y:S02]  /*15fd0*/  IMAD.IADD R0, R17.reuse, 0x1, R0 ;  /* 0x0000000111007824 */ /* 0x040fe400078e0200 */
[----:B------:R-:W-:-:S03]  /*15fe0*/  IMAD.IADD R12, R17, 0x1, R12 ;  /* 0x00000001110c7824 */ /* 0x000fc600078e020c */
[----:B------:R-:W0:Y:S02]  /*15ff0*/  LDSM.16.MT88.4 R4, [R0+0xf200] ;  /* 0x00f200000004783b */ /* 0x000e240000004200 */
        /* <DEDUP_REMOVED lines=97> */
.L_x_2156:
        /* <DEDUP_REMOVED lines=13> */
[----:B---3--:R-:W-:Y:S05]  /*166e0*/  @P0 BRA `(.L_x_2157) ;  /* 0xffffffec00280947 */ /* 0x008fea000383ffff */
.L_x_2133:
[----:B------:R-:W2:Y:S01]  /*166f0*/  S2R R3, SR_TID.X ;  /* 0x0000000000037919 */ /* 0x000ea20000002100 */
[----:B------:R-:W-:Y:S01]  /*16700*/  BSSY B0, `(.L_x_2158) ;  /* 0x0000011000007945 */ /* 0x000fe20003800000 */
[----:B--2---:R-:W-:-:S04]  /*16710*/  LOP3.LUT R3, R3, 0x7f, RZ, 0xc0, !PT ;  /* 0x0000007f03037812 */ /* 0x004fc800078ec0ff */
[----:B------:R-:W-:-:S13]  /*16720*/  ISETP.NE.AND P0, PT, R3, RZ, PT ;  /* 0x000000ff0300720c */ /* 0x000fda0003f05270 */
[----:B------:R-:W-:Y:S05]  /*16730*/  @P0 BRA `(.L_x_2159) ;  /* 0x0000000000340947 */ /* 0x000fea0003800000 */
[----:B------:R-:W2:Y:S01]  /*16740*/  S2R R3, SR_LANEID ;  /* 0x0000000000037919 */ /* 0x000ea20000000000 */
[----:B------:R-:W-:Y:S02]  /*16750*/  VOTEU.ANY UR4, UPT, PT ;  /* 0x0000000000047886 */ /* 0x000fe400038e0100 */
[----:B-1----:R-:W2:Y:S08]  /*16760*/  FLO.U32 R0, UR4 ;  /* 0x0000000400007d00 */ /* 0x002eb000080e0000 */
[----:B------:R-:W1:Y:S01]  /*16770*/  POPC R5, UR4 ;  /* 0x0000000400057d09 */ /* 0x000e620008000000 */
[----:B--2---:R-:W-:-:S02]  /*16780*/  ISETP.EQ.U32.AND P1, PT, R0, R3, PT ;  /* 0x000000030000720c */ /* 0x004fc40003f22070 */
[----:B------:R-:W1:Y:S11]  /*16790*/  LDC.64 R2, c[0x0][0xc60] ;  /* 0x00031800ff027b82 */ /* 0x000e760000000a00 */
[----:B-1----:R-:W2:Y:S01]  /*167a0*/  @P1 ATOMG.E.ADD.STRONG.GPU PT, R3, desc[UR56][R2.64], R5 ;  /* 0x00000005020319a8 */ /* 0x002ea200081ee1f8 */
[----:B------:R-:W1:Y:S02]  /*167b0*/  S2R R4, SR_LTMASK ;  /* 0x0000000000047919 */ /* 0x000e640000003900 */
[----:B-1----:R-:W-:-:S04]  /*167c0*/  LOP3.LUT R4, R4, UR4, RZ, 0xc0, !PT ;  /* 0x0000000404047c12 */ /* 0x002fc8000f8ec0ff */
[----:B0-----:R-:W0:Y:S01]  /*167d0*/  POPC R7, R4 ;  /* 0x0000000400077309 */ /* 0x001e220000000000 */
[----:B--2---:R-:W0:Y:S02]  /*167e0*/  SHFL.IDX PT, R0, R3, R0, 0x1f ;  /* 0x00001f0003007589 */ /* 0x004e2400000e0000 */
[----:B0-----:R-:W-:-:S05]  /*167f0*/  IADD3 R0, R0, UR40, R7 ;  /* 0x0000002800007c10 */ /* 0x001fca000fffe007 */
[----:B------:R2:W-:Y:S02]  /*16800*/  STL [R1], R0 ;  /* 0x0000000001007387 */ /* 0x0005e40000100800 */
.L_x_2159:
[----:B------:R-:W-:Y:S05]  /*16810*/  BSYNC B0 ;  /* 0x0000000000007941 */ /* 0x000fea0003800000 */
.L_x_2158:
[----:B------:R-:W-:-:S06]  /*16820*/  UISETP.NE.AND UP0, UPT, UR39, 0x3, UPT ;  /* 0x000000032700788c */ /* 0x000fcc000bf05270 */
[----:B------:R-:W-:-:S13]  /*16830*/  PLOP3.LUT P1, PT, PT, PT, UP0, 0x80, 0x0 ;  /* 0x000000000000781c */ /* 0x000fda0003f2f008 */
[----:B------:R-:W-:Y:S05]  /*16840*/  @!P1 BRA `(.L_x_2160) ;  /* 0x0000000000049947 */ /* 0x000fea0003800000 */
[----:B------:R-:W-:Y:S01]  /*16850*/  BPT.TRAP 0x1 ;  /* 0x000000040000795c */ /* 0x000fe20000300000 */
.L_x_2160:
[----:B-12---:R-:W-:Y:S01]  /*16860*/  IMAD.U32 R0, RZ, RZ, UR41 ;  /* 0x00000029ff007e24 */ /* 0x006fe2000f8e00ff */
[----:B------:R-:W-:Y:S01]  /*16870*/  BSSY B0, `(.L_x_2161) ;  /* 0x0000007000007945 */ /* 0x000fe20003800000 */
[----:B------:R-:W-:-:S03]  /*16880*/  IMAD R3, R18, 0x8, R17 ;  /* 0x0000000812037824 */ /* 0x000fc600078e0211 */
[----:B------:R-:W-:Y:S02]  /*16890*/  ISETP.NE.AND P2, PT, R0, 0x3, PT ;  /* 0x000000030000780c */ /* 0x000fe40003f45270 */
[----:B------:R-:W-:-:S04]  /*168a0*/  LOP3.LUT R0, R19, 0x1, RZ, 0x3c, !PT ;  /* 0x0000000113007812 */ /* 0x000fc800078e3cff */
[----:B------:R-:W-:-:S04]  /*168b0*/  SHF.L.U32 R0, R0, 0x1f, RZ ;  /* 0x0000001f00007819 */ /* 0x000fc800000006ff */
[----:B------:R-:W1:Y:S02]  /*168c0*/  SYNCS.PHASECHK.TRANS64.TRYWAIT P1, [R3+URZ+0x33470], R0 ;  /* 0x03347000030075a7 */ /* 0x000e64000802017f */
[----:B-1----:R-:W-:Y:S05]  /*168d0*/  @!P1 BRA `(.L_x_2162) ;  /* 0x0000002400e09947 */ /* 0x002fea0003800000 */
.L_x_2214:
[----:B------:R-:W-:Y:S05]  /*168e0*/  BSYNC B0 ;  /* 0x0000000000007941 */ /* 0x000fea0003800000 */
.L_x_2161:
[----:B------:R-:W-:Y:S05]  /*168f0*/  @!P2 BRA `(.L_x_2163) ;  /* 0x000000000004a947 */ /* 0x000fea0003800000 */
[----:B------:R-:W-:Y:S01]  /*16900*/  BPT.TRAP 0x1 ;  /* 0x000000040000795c */ /* 0x000fe20000300000 */
.L_x_2163:
[----:B-1----:R-:W-:-:S04]  /*16910*/  SHF.L.U32 R0, R19, 0x1f, RZ ;  /* 0x0000001f13007819 */ /* 0x002fc800000006ff */
[----:B------:R-:W1:Y:S02]  /*16920*/  SYNCS.PHASECHK.TRANS64.TRYWAIT P1, [R3+URZ+0x33460], R0 ;  /* 0x03346000030075a7 */ /* 0x000e64000802017f */
[----:B-1----:R-:W-:Y:S05]  /*16930*/  @!P1 BRA `(.L_x_2164) ;  /* 0x0000002400dc9947 */ /* 0x002fea0003800000 */
.L_x_2215:
[----:B------:R-:W1:Y:S04]  /*16940*/  LDL R4, [R1+0x20] ;  /* 0x0000200001047983 */ /* 0x000e680000100800 */
[----:B------:R-:W2:Y:S01]  /*16950*/  LDL R10, [R1+0x1c] ;  /* 0x00001c00010a7983 */ /* 0x000ea20000100800 */
[----:B------:R-:W-:Y:S01]  /*16960*/  IMAD R2, R18, 0x7800, RZ ;  /* 0x0000780012027824 */ /* 0x000fe200078e02ff */
[----:B------:R-:W-:Y:S05]  /*16970*/  WARPSYNC.ALL ;  /* 0x0000000000007948 */ /* 0x000fea0003800000 */
[----:B-1----:R-:W-:-:S02]  /*16980*/  LOP3.LUT R0, R2, R4, RZ, 0xfc, !PT ;  /* 0x0000000402007212 */ /* 0x002fc400078efcff */
[----:B--2---:R-:W-:-:S03]  /*16990*/  LOP3.LUT R2, R2, R10, RZ, 0xfc, !PT ;  /* 0x0000000a02027212 */ /* 0x004fc600078efcff */
[C---:B------:R-:W-:Y:S02]  /*169a0*/  IMAD.IADD R0, R17.reuse, 0x1, R0 ;  /* 0x0000000111007824 */ /* 0x040fe400078e0200 */
[----:B------:R-:W-:-:S03]  /*169b0*/  IMAD.IADD R2, R17, 0x1, R2 ;  /* 0x0000000111027824 */ /* 0x000fc600078e0202 */
[----:B0-----:R-:W0:Y:S02]  /*169c0*/  LDSM.16.MT88.4 R4, [R0+0xf200] ;  /* 0x00f200000004783b */ /* 0x001e240000004200 */
        /* <DEDUP_REMOVED lines=97> */
.L_x_2165:
        /* <DEDUP_REMOVED lines=10> */
.L_x_2108:
[----:B------:R-:W-:Y:S05]  /*17080*/  BSYNC B7 ;  /* 0x0000000000077941 */ /* 0x000fea0003800000 */
.L_x_2106:
[----:B--2---:R-:W2:Y:S02]  /*17090*/  LDL R0, [R1+0x34] ;  /* 0x0000340001007983 */ /* 0x004ea40000100800 */
[----:B--2---:R-:W-:-:S13]  /*170a0*/  ISETP.NE.AND P0, PT, R0, RZ, PT ;  /* 0x000000ff0000720c */ /* 0x004fda0003f05270 */
[----:B------:R-:W-:Y:S05]  /*170b0*/  @!P0 BRA `(.L_x_2166) ;  /* 0x0000000000308947 */ /* 0x000fea0003800000 */
[----:B------:R-:W2:Y:S08]  /*170c0*/  S2UR UR5, SR_CgaCtaId ;  /* 0x00000000000579c3 */ /* 0x000eb00000008800 */
[----:B------:R-:W-:Y:S06]  /*170d0*/  BAR.SYNC.DEFER_BLOCKING 0x5, 0x180 ;  /* 0x0146000000007b1d */ /* 0x000fec0000010000 */
[----:B------:R-:W-:-:S02]  /*170e0*/  UMOV UR4, 0x400 ;  /* 0x0000040000047882 */ /* 0x000fc40000000000 */
[----:B--2---:R-:W-:-:S06]  /*170f0*/  ULEA UR4, UR5, UR4, 0x18 ;  /* 0x0000000405047291 */ /* 0x004fcc000f8ec03f */
[----:B------:R-:W-:-:S05]  /*17100*/  IMAD.U32 R17, RZ, RZ, UR4 ;  /* 0x00000004ff117e24 */ /* 0x000fca000f8e00ff */
[----:B0-----:R-:W0:Y:S04]  /*17110*/  LDS.128 R4, [R17+0x334d0] ;  /* 0x0334d00011047984 */ /* 0x001e280000000c00 */
[----:B0-----:R0:W-:Y:S01]  /*17120*/  STL.64 [R1], R4 ;  /* 0x0000000401007387 */ /* 0x0011e20000100a00 */
[----:B------:R-:W-:-:S03]  /*17130*/  IMAD.MOV.U32 R0, RZ, RZ, R7 ;  /* 0x000000ffff007224 */ /* 0x000fc600078e0007 */
[----:B------:R0:W-:Y:S02]  /*17140*/  STL [R1+0x8], R6 ;  /* 0x0000080601007387 */ /* 0x0001e40000100800 */
[----:B------:R-:W-:Y:S01]  /*17150*/  R2UR UR42, R0 ;  /* 0x00000000002a72ca */ /* 0x000fe200000e0000 */
[----:B------:R-:W-:Y:S06]  /*17160*/  BAR.ARV 0x4, 0x180 ;  /* 0x0106000000007b1d */ /* 0x000fec0000002000 */
[----:B------:R-:W-:Y:S08]  /*17170*/  BRA `(.L_x_2167) ;  /* 0x0000000c00e47947 */ /* 0x000ff00003800000 */
.L_x_2166:
[----:B------:R-:W2:Y:S01]  /*17180*/  LDL.LU R0, [R1] ;  /* 0x0000000001007983 */ /* 0x000ea20000300800 */
[----:B------:R-:W-:Y:S01]  /*17190*/  ULDC UR4, c[0x0][0xc3c] ;  /* 0x00030f0000047ab9 */ /* 0x000fe20000000800 */
[----:B0-----:R-:W0:Y:S02]  /*171a0*/  S2R R2, SR_TID.X ;  /* 0x0000000000027919 */ /* 0x001e240000002100 */
        /* <DEDUP_REMOVED lines=10> */
[----:B------:R-:W2:Y:S01]  /*17250*/  @!P1 LDC.64 R4, c[0x0][0xc78] ;  /* 0x00031e00ff049b82 */ /* 0x000ea20000000a00 */
[----:B0-----:R-:W-:-:S05]  /*17260*/  @!P1 IMAD.WIDE R2, R6, 0x4, R2 ;  /* 0x0000000406029825 */ /* 0x001fca00078e0202 */
[----:B------:R2:W3:Y:S02]  /*17270*/  @!P1 LDG.E R0, desc[UR56][R2.64] ;  /* 0x0000003802009981 */ /* 0x0004e4000c1e1900 */
[----:B--2---:R-:W-:-:S05]  /*17280*/  @!P1 IMAD.WIDE R2, R6, 0x4, R4 ;  /* 0x0000000406029825 */ /* 0x004fca00078e0204 */
        /* <DEDUP_REMOVED lines=15> */
[----:B------:R-:W0:Y:S01]  /*17380*/  LDC R7, c[0x0][0xc38] ;  /* 0x00030e00ff077b82 */ /* 0x000e220000000800 */
[----:B------:R-:W-:Y:S04]  /*17390*/  SHFL.IDX PT, R6, R9, 0x1, 0x1f ;  /* 0x00201f0009067f89 */ /* 0x000fe800000e0000 */
[----:B------:R-:W2:Y:S02]  /*173a0*/  SHFL.UP PT, R2, R4, 0x8, RZ ;  /* 0x0500000004027989 */ /* 0x000ea400000e00ff */
[----:B--2---:R-:W-:-:S05]  /*173b0*/  SEL R3, R2, RZ, P4 ;  /* 0x000000ff02037207 */ /* 0x004fca0002000000 */
[----:B------:R-:W-:Y:S02]  /*173c0*/  IMAD.IADD R5, R4, 0x1, R3 ;  /* 0x0000000104057824 */ /* 0x000fe400078e0203 */
[----:B------:R-:W-:Y:S04]  /*173d0*/  SHFL.IDX PT, R4, R9, RZ, 0x1f ;  /* 0x00001fff09047589 */ /* 0x000fe800000e0000 */
[----:B------:R-:W2:Y:S02]  /*173e0*/  SHFL.UP PT, R2, R5, 0x10, RZ ;  /* 0x0600000005027989 */ /* 0x000ea400000e00ff */
[----:B--2---:R-:W-:-:S05]  /*173f0*/  SEL R2, R2, RZ, P5 ;  /* 0x000000ff02027207 */ /* 0x004fca0002800000 */
[----:B------:R-:W-:Y:S02]  /*17400*/  IMAD.IADD R2, R5, 0x1, R2 ;  /* 0x0000000105027824 */ /* 0x000fe400078e0202 */
[----:B------:R-:W-:-:S03]  /*17410*/  IMAD.MOV.U32 R5, RZ, RZ, RZ ;  /* 0x000000ffff057224 */ /* 0x000fc600078e00ff */
[----:B------:R-:W0:Y:S02]  /*17420*/  SHFL.IDX PT, R3, R2, 0x1f, 0x1f ;  /* 0x03e01f0002037f89 */ /* 0x000e2400000e0000 */
[----:B0-----:R-:W-:-:S04]  /*17430*/  IMAD R3, R3, R7, RZ ;  /* 0x0000000703037224 */ /* 0x001fc800078e02ff */
[----:B------:R-:W-:-:S05]  /*17440*/  IMAD.IADD R6, R6, 0x1, R3 ;  /* 0x0000000106067824 */ /* 0x000fca00078e0203 */
[----:B------:R-:W-:-:S13]  /*17450*/  ISETP.GT.AND P6, PT, R6, R4, PT ;  /* 0x000000040600720c */ /* 0x000fda0003fc4270 */
[----:B------:R-:W-:Y:S05]  /*17460*/  @P6 BRA `(.L_x_2168) ;  /* 0x0000000000986947 */ /* 0x000fea0003800000 */
.L_x_2170:
        /* <DEDUP_REMOVED lines=11> */
[----:B------:R0:W2:Y:S01]  /*17520*/  @!P6 LDG.E R0, desc[UR56][R2.64] ;  /* 0x000000380200e981 */ /* 0x0000a2000c1e1900 */
[----:B------:R-:W-:Y:S01]  /*17530*/  IMAD.MOV.U32 R8, RZ, RZ, RZ ;  /* 0x000000ffff087224 */ /* 0x000fe200078e00ff */
[----:B0-----:R-:W0:Y:S02]  /*17540*/  @!P6 LDC.64 R2, c[0x0][0xc78] ;  /* 0x00031e00ff02eb82 */ /* 0x001e240000000a00 */
[----:B0-----:R-:W-:-:S06]  /*17550*/  @!P6 IMAD.WIDE R2, R7, 0x4, R2 ;  /* 0x000000040702e825 */ /* 0x001fcc00078e0202 */
[----:B------:R-:W0:Y:S01]  /*17560*/  LDC R7, c[0x0][0xc38] ;  /* 0x00030e00ff077b82 */ /* 0x000e220000000800 */
[----:B------:R-:W2:Y:S02]  /*17570*/  @!P6 LDG.E R8, desc[UR56][R2.64] ;  /* 0x000000380208e981 */ /* 0x000ea4000c1e1900 */
[----:B--2---:R-:W-:-:S05]  /*17580*/  IMAD R2, R8, R0, RZ ;  /* 0x0000000008027224 */ /* 0x004fca00078e02ff */
        /* <DEDUP_REMOVED lines=17> */
[----:B------:R-:W-:-:S05]  /*176a0*/  IMAD.IADD R6, R3, 0x1, R6 ;  /* 0x0000000103067824 */ /* 0x000fca00078e0206 */
[----:B------:R-:W-:-:S13]  /*176b0*/  ISETP.GT.AND P6, PT, R6, R4, PT ;  /* 0x000000040600720c */ /* 0x000fda0003fc4270 */
[----:B------:R-:W-:Y:S05]  /*176c0*/  @!P6 BRA `(.L_x_2170) ;  /* 0xfffffffc0068e947 */ /* 0x000fea000383ffff */
.L_x_2168:
[----:B------:R-:W-:-:S04]  /*176d0*/  IMAD.IADD R6, R6, 0x1, -R3 ;  /* 0x0000000106067824 */ /* 0x000fc800078e0a03 */
[----:B------:R-:W-:-:S05]  /*176e0*/  IMAD R3, R2, R7, R6 ;  /* 0x0000000702037224 */ /* 0x000fca00078e0206 */
[----:B------:R-:W-:-:S13]  /*176f0*/  ISETP.GT.AND P0, PT, R3, R4, PT ;  /* 0x000000040300720c */ /* 0x000fda0003f04270 */
[----:B------:R-:W-:Y:S02]  /*17700*/  VOTEU.ANY UR5, UPT, !P0 ;  /* 0x0000000000057886 */ /* 0x000fe400040e0100 */
[----:B------:R-:W-:Y:S01]  /*17710*/  ISETP.NE.AND P0, PT, RZ, UR5, PT ;  /* 0x00000005ff007c0c */ /* 0x000fe2000bf05270 */
[----:B------:R-:W-:-:S06]  /*17720*/  UPOPC UR4, UR5 ;  /* 0x00000005000472bf */ /* 0x000fcc0008000000 */
[----:B------:R-:W-:-:S05]  /*17730*/  IMAD.U32 R3, RZ, RZ, UR4 ;  /* 0x00000004ff037e24 */ /* 0x000fca000f8e00ff */
[----:B------:R0:W2:Y:S04]  /*17740*/  SHFL.IDX PT, R0, R0, R3, 0x1f ;  /* 0x00001f0300007589 */ /* 0x0000a800000e0000 */
[----:B------:R0:W3:Y:S01]  /*17750*/  SHFL.IDX PT, R8, R8, R3, 0x1f ;  /* 0x00001f0308087589 */ /* 0x0000e200000e0000 */
[----:B------:R-:W-:Y:S05]  /*17760*/  @!P0 BRA `(.L_x_2171) ;  /* 0x00000000000c8947 */ /* 0x000fea0003800000 */
[----:B------:R-:W-:-:S06]  /*17770*/  UIADD3 UR5, UR4, -0x1, URZ ;  /* 0xffffffff04057890 */ /* 0x000fcc000fffe03f */
[----:B------:R-:W-:-:S06]  /*17780*/  IMAD.U32 R5, RZ, RZ, UR5 ;  /* 0x00000005ff057e24 */ /* 0x000fcc000f8e00ff */
[----:B------:R4:W0:Y:S02]  /*17790*/  SHFL.IDX PT, R5, R2, R5, 0x1f ;  /* 0x00001f0502057589 */ /* 0x00082400000e0000 */
.L_x_2171:
[----:B0---4-:R-:W-:Y:S01]  /*177a0*/  IMAD R2, R5, R7, R6 ;  /* 0x0000000705027224 */ /* 0x011fe200078e0206 */
[----:B---3--:R-:W-:Y:S01]  /*177b0*/  ISETP.NE.AND P0, PT, R8, 0x1, PT ;  /* 0x000000010800780c */ /* 0x008fe20003f05270 */
[----:B------:R-:W-:Y:S02]  /*177c0*/  UIADD3 UR42, UR4, UR42, URZ ;  /* 0x0000002a042a7290 */ /* 0x000fe4000fffe03f */
[----:B------:R-:W-:Y:S01]  /*177d0*/  IMAD.IADD R4, R4, 0x1, -R2 ;  /* 0x0000000104047824 */ /* 0x000fe200078e0a02 */
[----:B------:R0:W-:Y:S09]  /*177e0*/  STL [R1], R2 ;  /* 0x0000000201007387 */ /* 0x0001f20000100800 */
[----:B------:R-:W-:Y:S05]  /*177f0*/  @!P0 BRA `(.L_x_2172) ;  /* 0x0000000000e48947 */ /* 0x000fea0003800000 */
[----:B--2---:R-:W-:-:S04]  /*17800*/  IABS R5, R0 ;  /* 0x0000000000057213 */ /* 0x004fc80000000000 */
        /* <DEDUP_REMOVED lines=56> */
.L_x_2172:
[----:B------:R-:W-:Y:S02]  /*17b90*/  ULDC.64 UR4, c[0x0][0xc90] ;  /* 0x0003240000047ab9 */ /* 0x000fe40000000a00 */
[----:B------:R-:W-:-:S06]  /*17ba0*/  UIMAD.WIDE UR4, UR42, 0x4, UR4 ;  /* 0x000000042a0478a5 */ /* 0x000fcc000f8e0204 */
[----:B0-----:R-:W-:Y:S02]  /*17bb0*/  IMAD.U32 R2, RZ, RZ, UR4 ;  /* 0x00000004ff027e24 */ /* 0x001fe4000f8e00ff */
[----:B------:R-:W-:-:S05]  /*17bc0*/  IMAD.U32 R3, RZ, RZ, UR5 ;  /* 0x00000005ff037e24 */ /* 0x000fca000f8e00ff */
[----:B------:R-:W2:Y:S02]  /*17bd0*/  LDG.E R6, desc[UR56][R2.64] ;  /* 0x0000003802067981 */ /* 0x000ea4000c1e1900 */
[----:B--2---:R-:W-:-:S05]  /*17be0*/  IMAD R5, R0, R6, RZ ;  /* 0x0000000600057224 */ /* 0x004fca00078e02ff */
        /* <DEDUP_REMOVED lines=49> */
[----:B------:R-:W-:Y:S02]  /*17f00*/  ISETP.GE.AND P2, PT, R3, RZ, PT ;  /* 0x000000ff0300720c */ /* 0x000fe40003f46270 */
[----:B------:R-:W-:-:S05]  /*17f10*/  IADD3 R3, R8, 0x1000000, R4 ;  /* 0x0100000008037810 */ /* 0x000fca0007ffe004 */
[----:B------:R-:W-:-:S06]  /*17f20*/  @P0 VIADD R2, R2, 0x1 ;  /* 0x0000000102020836 */ /* 0x000fcc0000000000 */
[----:B------:R-:W-:Y:S01]  /*17f30*/  @!P2 IMAD.MOV R2, RZ, RZ, -R2 ;  /* 0x000000ffff02a224 */ /* 0x000fe200078e0a02 */
[----:B------:R-:W-:Y:S01]  /*17f40*/  @!P1 LOP3.LUT R2, RZ, R6, RZ, 0x33, !PT ;  /* 0x00000006ff029212 */ /* 0x000fe200078e33ff */
[----:B------:R-:W-:-:S04]  /*17f50*/  IMAD.MOV R6, RZ, RZ, -R6 ;  /* 0x000000ffff067224 */ /* 0x000fc800078e0a06 */
[----:B------:R-:W-:Y:S02]  /*17f60*/  IMAD R3, R2, R6, R3 ;  /* 0x0000000602037224 */ /* 0x000fe400078e0203 */
[----:B------:R-:W-:-:S03]  /*17f70*/  IMAD.MOV.U32 R4, RZ, RZ, R2 ;  /* 0x000000ffff047224 */ /* 0x000fc600078e0002 */
[----:B------:R0:W-:Y:S04]  /*17f80*/  STL [R1+0x8], R3 ;  /* 0x0000080301007387 */ /* 0x0001e80000100800 */
.L_x_2173:
[----:B0-----:R-:W-:-:S05]  /*17f90*/  LOP3.LUT R3, RZ, R4, RZ, 0x33, !PT ;  /* 0x00000004ff037212 */ /* 0x001fca00078e33ff */
[----:B------:R-:W-:-:S05]  /*17fa0*/  IMAD.IADD R0, R0, 0x1, R3 ;  /* 0x0000000100007824 */ /* 0x000fca00078e0203 */
[----:B------:R0:W-:Y:S01]  /*17fb0*/  STL [R1+0x4], R0 ;  /* 0x0000040001007387 */ /* 0x0001e20000100800 */
[----:B------:R-:W-:Y:S05]  /*17fc0*/  BRA `(.L_x_2174) ;  /* 0x0000000000107947 */ /* 0x000fea0003800000 */
.L_x_2169:
[----:B------:R3:W-:Y:S01]  /*17fd0*/  STL [R1], R4 ;  /* 0x0000000401007387 */ /* 0x0007e20000100800 */
[----:B------:R-:W-:-:S03]  /*17fe0*/  ULDC UR42, c[0x0][0xc3c] ;  /* 0x00030f00002a7ab9 */ /* 0x000fc60000000800 */
[----:B------:R3:W-:Y:S04]  /*17ff0*/  STL [R1+0x4], RZ ;  /* 0x000004ff01007387 */ /* 0x0007e80000100800 */
[----:B------:R3:W-:Y:S02]  /*18000*/  STL [R1+0x8], RZ ;  /* 0x000008ff01007387 */ /* 0x0007e40000100800 */
.L_x_2174:
[----:B------:R-:W4:Y:S04]  /*18010*/  LDL R3, [R1+0x4] ;  /* 0x0000040001037983 */ /* 0x000f280000100800 */
[----:B--2---:R-:W2:Y:S04]  /*18020*/  LDL R2, [R1+0x8] ;  /* 0x0000080001027983 */ /* 0x004ea80000100800 */
[----:B---3--:R-:W3:Y:S01]  /*18030*/  LDL R4, [R1] ;  /* 0x0000000001047983 */ /* 0x008ee20000100800 */
[----:B0-----:R-:W0:Y:S02]  /*18040*/  S2R R0, SR_TID.X ;  /* 0x0000000000007919 */ /* 0x001e240000002100 */
[----:B0-----:R-:W-:Y:S01]  /*18050*/  LOP3.LUT R0, R0, 0x1f, RZ, 0xc0, !PT ;  /* 0x0000001f00007812 */ /* 0x001fe200078ec0ff */
[----:B------:R-:W-:Y:S03]  /*18060*/  BAR.SYNC.DEFER_BLOCKING 0x4, 0x180 ;  /* 0x0106000000007b1d */ /* 0x000fe60000010000 */
[----:B------:R-:W-:-:S13]  /*18070*/  ISETP.NE.AND P0, PT, R0, RZ, PT ;  /* 0x000000ff0000720c */ /* 0x000fda0003f05270 */
[----:B------:R-:W-:Y:S01]  /*18080*/  @!P0 MOV R0, 0x400 ;  /* 0x0000040000008802 */ /* 0x000fe20000000f00 */
[----:B----4-:R-:W-:Y:S02]  /*18090*/  IMAD.MOV.U32 R5, RZ, RZ, R3 ;  /* 0x000000ffff057224 */ /* 0x010fe400078e0003 */
[----:B------:R-:W0:Y:S01]  /*180a0*/  @!P0 S2R R3, SR_CgaCtaId ;  /* 0x0000000000038919 */ /* 0x000e220000008800 */
[----:B--2---:R-:W-:Y:S01]  /*180b0*/  IMAD.MOV.U32 R6, RZ, RZ, R2 ;  /* 0x000000ffff067224 */ /* 0x004fe200078e0002 */
[----:B0-----:R-:W-:Y:S01]  /*180c0*/  @!P0 LEA R17, R3, R0, 0x18 ;  /* 0x0000000003118211 */ /* 0x001fe200078ec0ff */
[----:B------:R-:W-:-:S04]  /*180d0*/  IMAD.U32 R0, RZ, RZ, UR42 ;  /* 0x0000002aff007e24 */ /* 0x000fc8000f8e00ff */
[----:B------:R-:W-:-:S05]  /*180e0*/  @!P0 IMAD.MOV.U32 R7, RZ, RZ, R0 ;  /* 0x000000ffff078224 */ /* 0x000fca00078e0000 */
[----:B---3--:R2:W-:Y:S01]  /*180f0*/  @!P0 STS.128 [R17+0x334d0], R4 ;  /* 0x0334d00411008388 */ /* 0x0085e20000000c00 */
[----:B------:R-:W-:Y:S06]  /*18100*/  BAR.ARV 0x5, 0x180 ;  /* 0x0146000000007b1d */ /* 0x000fec0000002000 */
.L_x_2167:
[----:B------:R-:W-:Y:S02]  /*18110*/  ULDC UR4, c[0x0][0xc3c] ;  /* 0x00030f0000047ab9 */ /* 0x000fe40000000800 */
[----:B------:R-:W-:-:S06]  /*18120*/  UISETP.GE.AND UP0, UPT, UR42, UR4, UPT ;  /* 0x000000042a00728c */ /* 0x000fcc000bf06270 */
[----:B------:R-:W-:-:S13]  /*18130*/  PLOP3.LUT P0, PT, PT, PT, UP0, 0x80, 0x0 ;  /* 0x000000000000781c */ /* 0x000fda0003f0f008 */
[----:B------:R-:W-:Y:S05]  /*18140*/  @!P0 BRA `(.L_x_2175) ;  /* 0xffffffac00d48947 */ /* 0x000fea000383ffff */
.L_x_2101:
[----:B0-----:R-:W3:Y:S01]  /*18150*/  LDL.LU R0, [R1+0x30] ;  /* 0x0000300001007983 */ /* 0x001ee20000300800 */
[----:B------:R-:W-:Y:S01]  /*18160*/  BSSY B0, `(.L_x_2176) ;  /* 0x000000b000007945 */ /* 0x000fe20003800000 */
[----:B-12---:R-:W0:Y:S01]  /*18170*/  S2R R4, SR_CgaCtaId ;  /* 0x0000000000047919 */ /* 0x006e220000008800 */
        /* <DEDUP_REMOVED lines=9> */
.L_x_2216:
[----:B------:R-:W-:Y:S05]  /*18210*/  BSYNC B0 ;  /* 0x0000000000007941 */ /* 0x000fea0003800000 */
.L_x_2176:
[----:B------:R-:W-:-:S03]  /*18220*/  UMOV UR4, 0xffffffff ;  /* 0xffffffff00047882 */ /* 0x000fc60000000000 */
[----:B------:R-:W-:Y:S05]  /*18230*/  BRA.DIV UR4, `(.L_x_2178) ;  /* 0x0000000e04c47947 */ /* 0x000fea000b800000 */
[----:B0-----:R-:W0:Y:S02]  /*18240*/  S2R R0, SR_TID.X ;  /* 0x0000000000007919 */ /* 0x001e240000002100 */
[----:B0-----:R-:W-:-:S04]  /*18250*/  SHF.R.U32.HI R0, RZ, 0x5, R0 ;  /* 0x00000005ff007819 */ /* 0x001fc80000011600 */
[----:B------:R-:W-:-:S05]  /*18260*/  LOP3.LUT R0, R0, 0x3, RZ, 0xc0, !PT ;  /* 0x0000000300007812 */ /* 0x000fca00078ec0ff */
[----:B------:R0:W1:Y:S02]  /*18270*/  SHFL.IDX PT, R14, R0, RZ, 0x1f ;  /* 0x00001fff000e7589 */ /* 0x00006400000e0000 */
.L_x_2219:
[----:B-1----:R-:W-:Y:S01]  /*18280*/  ISETP.NE.AND P0, PT, R14, RZ, PT ;  /* 0x000000ff0e00720c */ /* 0x002fe20003f05270 */
[----:B------:R-:W-:-:S12]  /*18290*/  BSSY B0, `(.L_x_2179) ;  /* 0x000002b000007945 */ /* 0x000fd80003800000 */
[----:B------:R-:W-:Y:S05]  /*182a0*/  @P0 BRA `(.L_x_2180) ;  /* 0x0000000000a40947 */ /* 0x000fea0003800000 */
[----:B------:R-:W-:-:S03]  /*182b0*/  UMOV UR4, 0xffffffff ;  /* 0xffffffff00047882 */ /* 0x000fc60000000000 */
[----:B------:R-:W-:Y:S05]  /*182c0*/  BRA.DIV UR4, `(.L_x_2181) ;  /* 0x0000000e04d47947 */ /* 0x000fea000b800000 */
[----:B------:R-:W-:-:S13]  /*182d0*/  ELECT P6, URZ, PT ;  /* 0x00000000003f782f */ /* 0x000fda00038c0000 */
.L_x_2222:
[----:B------:R-:W-:Y:S05]  /*182e0*/  @!P6 BRA `(.L_x_2180) ;  /* 0x000000000094e947 */ /* 0x000fea0003800000 */
[----:B------:R-:W-:-:S06]  /*182f0*/  ULOP3.LUT UR4, UR38, 0x2, URZ, 0xfc, !UPT ;  /* 0x0000000226047892 */ /* 0x000fcc000f8efc3f */
[----:B0-----:R-:W-:-:S05]  /*18300*/  IMAD.U32 R0, RZ, RZ, UR4 ;  /* 0x00000004ff007e24 */ /* 0x001fca000f8e00ff */
[----:B------:R-:W-:-:S13]  /*18310*/  ISETP.NE.AND P0, PT, R0, 0x3, PT ;  /* 0x000000030000780c */ /* 0x000fda0003f05270 */
[----:B------:R-:W-:Y:S05]  /*18320*/  @!P0 BRA `(.L_x_2182) ;  /* 0x0000000000048947 */ /* 0x000fea0003800000 */
[----:B------:R-:W-:Y:S01]  /*18330*/  BPT.TRAP 0x1 ;  /* 0x000000040000795c */ /* 0x000fe20000300000 */
.L_x_2182:
        /* <DEDUP_REMOVED lines=12> */
.L_x_2223:
[----:B------:R-:W1:Y:S02]  /*18400*/  SYNCS.PHASECHK.TRANS64.TRYWAIT P1, [R5+URZ], R0 ;  /* 0x00000000050075a7 */ /* 0x000e64000802017f */
[----:B-1----:R-:W-:Y:S05]  /*18410*/  @!P1 BRA `(.L_x_2184) ;  /* 0x0000000c00b49947 */ /* 0x002fea0003800000 */
.L_x_2224:
[----:B------:R-:W-:Y:S05]  /*18420*/  @!P0 BRA `(.L_x_2185) ;  /* 0x0000000000048947 */ /* 0x000fea0003800000 */
[----:B------:R-:W-:Y:S01]  /*18430*/  BPT.TRAP 0x1 ;  /* 0x000000040000795c */ /* 0x000fe20000300000 */
.L_x_2185:
[----:B-1----:R-:W-:-:S04]  /*18440*/  IMAD R5, R18, 0x8, R3 ;  /* 0x0000000812057824 */ /* 0x002fc800078e0203 */
[----:B------:R-:W1:Y:S02]  /*18450*/  SYNCS.PHASECHK.TRANS64.TRYWAIT P1, [R5+URZ+0x33460], R4 ;  /* 0x03346004050075a7 */ /* 0x000e64000802017f */
[----:B-1----:R-:W-:Y:S05]  /*18460*/  @!P1 BRA `(.L_x_2186) ;  /* 0x0000000c00b49947 */ /* 0x002fea0003800000 */
.L_x_2225:
[----:B------:R-:W-:Y:S05]  /*18470*/  @!P0 BRA `(.L_x_2187) ;  /* 0x0000000000048947 */ /* 0x000fea0003800000 */
[----:B------:R-:W-:Y:S01]  /*18480*/  BPT.TRAP 0x1 ;  /* 0x000000040000795c */ /* 0x000fe20000300000 */
.L_x_2187:
[----:B------:R-:W-:-:S04]  /*18490*/  IMAD R3, R2, 0x8, R3 ;  /* 0x0000000802037824 */ /* 0x000fc800078e0203 */
[----:B------:R-:W2:Y:S02]  /*184a0*/  SYNCS.PHASECHK.TRANS64.TRYWAIT P1, [R3+URZ+0x33460], R0 ;  /* 0x03346000030075a7 */ /* 0x000ea4000802017f */
[----:B--2---:R-:W-:Y:S05]  /*184b0*/  @!P1 BRA `(.L_x_2188) ;  /* 0x0000000c00b49947 */ /* 0x004fea0003800000 */
.L_x_2226:
[----:B------:R-:W-:Y:S05]  /*184c0*/  @!P0 BRA `(.L_x_2189) ;  /* 0x0000000000048947 */ /* 0x000fea0003800000 */
[----:B------:R-:W-:Y:S01]  /*184d0*/  BPT.TRAP 0x1 ;  /* 0x000000040000795c */ /* 0x000fe20000300000 */
.L_x_2189:
[----:B------:R-:W3:Y:S02]  /*184e0*/  SYNCS.PHASECHK.TRANS64.TRYWAIT P0, [R5+URZ+0x33480], R4 ;  /* 0x03348004050075a7 */ /* 0x000ee4000800017f */
[----:B---3--:R-:W-:Y:S05]  /*184f0*/  @!P0 BRA `(.L_x_2190) ;  /* 0x0000000c00b88947 */ /* 0x008fea0003800000 */
.L_x_2191:
[----:B----4-:R4:W0:Y:S02]  /*18500*/  SYNCS.PHASECHK.TRANS64.TRYWAIT P0, [R3+URZ+0x33480], R0 ;  /* 0x03348000030075a7 */ /* 0x010824000800017f */
[----:B0-----:R-:W-:Y:S05]  /*18510*/  @!P0 NANOSLEEP.SYNCS 0x989680 ;  /* 0x009896800000895d */ /* 0x001fea0003900000 */
[----:B------:R-:W0:Y:S02]  /*18520*/  @!P0 SYNCS.PHASECHK.TRANS64 P0, [R3+URZ+0x33480], R0 ;  /* 0x03348000030085a7 */ /* 0x000e24000800007f */
[----:B0-----:R-:W-:Y:S05]  /*18530*/  @!P0 BRA `(.L_x_2191) ;  /* 0xfffffffc00f08947 */ /* 0x001fea000383ffff */
.L_x_2180:
[----:B------:R-:W-:Y:S05]  /*18540*/  BSYNC B0 ;  /* 0x0000000000007941 */ /* 0x000fea0003800000 */
.L_x_2179:
[----:B------:R-:W-:Y:S05]  /*18550*/  EXIT ;  /* 0x000000000000794d */ /* 0x000fea0003800000 */
.L_x_2037:
[----:B0-----:R-:W-:-:S04]  /*18560*/  IMAD.U32 R3, RZ, RZ, UR41 ;  /* 0x00000029ff037e24 */ /* 0x001fc8000f8e00ff */
[----:B------:R0:W1:Y:S03]  /*18570*/  SYNCS.PHASECHK.TRANS64.TRYWAIT P0, [R3+URZ+0x33400], R0 ;  /* 0x03340000030075a7 */ /* 0x000066000800017f */
[----:B-1----:R-:W-:Y:S05]  /*18580*/  @!P0 NANOSLEEP.SYNCS 0x989680 ;  /* 0x009896800000895d */ /* 0x002fea0003900000 */
[----:B------:R-:W1:Y:S02]  /*18590*/  @!P0 SYNCS.PHASECHK.TRANS64 P0, [R3+URZ+0x33400], R0 ;  /* 0x03340000030085a7 */ /* 0x000e64000800007f */
[----:B-1----:R-:W-:Y:S05]  /*185a0*/  @!P0 BRA `(.L_x_2037) ;  /* 0xfffffffc00ec8947 */ /* 0x002fea000383ffff */
[----:B------:R-:W-:Y:S05]  /*185b0*/  BRA `(.L_x_2192) ;  /* 0xfffffe9c00407947 */ /* 0x000fea000383ffff */
.L_x_2041:
[----:B-1----:R1:W2:Y:S02]  /*185c0*/  SYNCS.PHASECHK.TRANS64.TRYWAIT P2, [R2+URZ+0x33430], R3 ;  /* 0x03343003020075a7 */ /* 0x0022a4000804017f */
[----:B--2---:R-:W-:Y:S05]  /*185d0*/  @!P2 NANOSLEEP.SYNCS 0x989680 ;  /* 0x009896800000a95d */ /* 0x004fea0003900000 */
[----:B------:R-:W2:Y:S02]  /*185e0*/  @!P2 SYNCS.PHASECHK.TRANS64 P2, [R2+URZ+0x33430], R3 ;  /* 0x033430030200a5a7 */ /* 0x000ea4000804007f */
[----:B--2---:R-:W-:Y:S05]  /*185f0*/  @!P2 BRA `(.L_x_2041) ;  /* 0xfffffffc00f0a947 */ /* 0x004fea000383ffff */
[----:B------:R-:W-:Y:S05]  /*18600*/  BRA `(.L_x_2040) ;  /* 0xfffffe9c00647947 */ /* 0x000fea000383ffff */
.L_x_2046:
[----:B-1----:R-:W-:-:S04]  /*18610*/  IMAD.U32 R7, RZ, RZ, UR6 ;  /* 0x00000006ff077e24 */ /* 0x002fc8000f8e00ff */
[----:B------:R1:W2:Y:S03]  /*18620*/  SYNCS.PHASECHK.TRANS64.TRYWAIT P3, [R7+URZ+0x33430], R0 ;  /* 0x03343000070075a7 */ /* 0x0002a6000806017f */
[----:B--2---:R-:W-:Y:S05]  /*18630*/  @!P3 NANOSLEEP.SYNCS 0x989680 ;  /* 0x009896800000b95d */ /* 0x004fea0003900000 */
[----:B------:R-:W2:Y:S02]  /*18640*/  @!P3 SYNCS.PHASECHK.TRANS64 P3, [R7+URZ+0x33430], R0 ;  /* 0x033430000700b5a7 */ /* 0x000ea4000806007f */
[----:B--2---:R-:W-:Y:S05]  /*18650*/  @!P3 BRA `(.L_x_2046) ;  /* 0xfffffffc00ecb947 */ /* 0x004fea000383ffff */
[----:B------:R-:W-:Y:S05]  /*18660*/  BRA `(.L_x_2043) ;  /* 0xfffffed000f07947 */ /* 0x000fea000383ffff */
.L_x_2050:
[----:B-1----:R-:W-:-:S04]  /*18670*/  IMAD.U32 R4, RZ, RZ, UR6 ;  /* 0x00000006ff047e24 */ /* 0x002fc8000f8e00ff */
[----:B------:R1:W2:Y:S03]  /*18680*/  SYNCS.PHASECHK.TRANS64.TRYWAIT P3, [R4+URZ+0x33450], R0 ;  /* 0x03345000040075a7 */ /* 0x0002a6000806017f */
[----:B--2---:R-:W-:Y:S05]  /*18690*/  @!P3 NANOSLEEP.SYNCS 0x989680 ;  /* 0x009896800000b95d */ /* 0x004fea0003900000 */
[----:B------:R-:W2:Y:S02]  /*186a0*/  @!P3 SYNCS.PHASECHK.TRANS64 P3, [R4+URZ+0x33450], R0 ;  /* 0x033450000400b5a7 */ /* 0x000ea4000806007f */
[----:B--2---:R-:W-:Y:S05]  /*186b0*/  @!P3 BRA `(.L_x_2050) ;  /* 0xfffffffc00ecb947 */ /* 0x004fea000383ffff */
[----:B------:R-:W-:Y:S05]  /*186c0*/  BRA `(.L_x_2047) ;  /* 0xfffffedc00fc7947 */ /* 0x000fea000383ffff */
.L_x_2057:
[----:B-1----:R-:W-:-:S04]  /*186d0*/  IMAD.U32 R7, RZ, RZ, UR6 ;  /* 0x00000006ff077e24 */ /* 0x002fc8000f8e00ff */
[----:B------:R1:W2:Y:S03]  /*186e0*/  SYNCS.PHASECHK.TRANS64.TRYWAIT P2, [R7+URZ+0x33430], R0 ;  /* 0x03343000070075a7 */ /* 0x0002a6000804017f */
[----:B--2---:R-:W-:Y:S05]  /*186f0*/  @!P2 NANOSLEEP.SYNCS 0x989680 ;  /* 0x009896800000a95d */ /* 0x004fea0003900000 */
[----:B------:R-:W2:Y:S02]  /*18700*/  @!P2 SYNCS.PHASECHK.TRANS64 P2, [R7+URZ+0x33430], R0 ;  /* 0x033430000700a5a7 */ /* 0x000ea4000804007f */
[----:B--2---:R-:W-:Y:S05]  /*18710*/  @!P2 BRA `(.L_x_2057) ;  /* 0xfffffffc00eca947 */ /* 0x004fea000383ffff */
[----:B------:R-:W-:Y:S05]  /*18720*/  BRA `(.L_x_2054) ;  /* 0xffffff0c00547947 */ /* 0x000fea000383ffff */
.L_x_2061:
[----:B-1----:R-:W-:-:S04]  /*18730*/  IMAD.U32 R4, RZ, RZ, UR6 ;  /* 0x00000006ff047e24 */ /* 0x002fc8000f8e00ff */
[----:B------:R1:W2:Y:S03]  /*18740*/  SYNCS.PHASECHK.TRANS64.TRYWAIT P2, [R4+URZ+0x33450], R0 ;  /* 0x03345000040075a7 */ /* 0x0002a6000804017f */
[----:B--2---:R-:W-:Y:S05]  /*18750*/  @!P2 NANOSLEEP.SYNCS 0x989680 ;  /* 0x009896800000a95d */ /* 0x004fea0003900000 */
[----:B------:R-:W2:Y:S02]  /*18760*/  @!P2 SYNCS.PHASECHK.TRANS64 P2, [R4+URZ+0x33450], R0 ;  /* 0x033450000400a5a7 */ /* 0x000ea4000804007f */
[----:B--2---:R-:W-:Y:S05]  /*18770*/  @!P2 BRA `(.L_x_2061) ;  /* 0xfffffffc00eca947 */ /* 0x004fea000383ffff */
[----:B------:R-:W-:Y:S05]  /*18780*/  BRA `(.L_x_2058) ;  /* 0xffffff1800547947 */ /* 0x000fea000383ffff */
.L_x_2067:
[----:B-1----:R-:W-:-:S04]  /*18790*/  IMAD.U32 R6, RZ, RZ, UR5 ;  /* 0x00000005ff067e24 */ /* 0x002fc8000f8e00ff */
[----:B------:R1:W2:Y:S03]  /*187a0*/  SYNCS.PHASECHK.TRANS64.TRYWAIT P0, [R6+URZ+0x33450], R5 ;  /* 0x03345005060075a7 */ /* 0x0002a6000800017f */
[----:B--2---:R-:W-:Y:S05]  /*187b0*/  @!P0 NANOSLEEP.SYNCS 0x989680 ;  /* 0x009896800000895d */ /* 0x004fea0003900000 */
[----:B------:R-:W2:Y:S02]  /*187c0*/  @!P0 SYNCS.PHASECHK.TRANS64 P0, [R6+URZ+0x33450], R5 ;  /* 0x03345005060085a7 */ /* 0x000ea4000800007f */
[----:B--2---:R-:W-:Y:S05]  /*187d0*/  @!P0 BRA `(.L_x_2067) ;  /* 0xfffffffc00ec8947 */ /* 0x004fea000383ffff */
[----:B------:R-:W-:Y:S05]  /*187e0*/  BRA `(.L_x_2066) ;  /* 0xffffff3800a87947 */ /* 0x000fea000383ffff */
.L_x_2117:
[----:B------:R-:W-:Y:S02]  /*187f0*/  IMAD.MOV.U32 R13, RZ, RZ, R0 ;  /* 0x000000ffff0d7224 */ /* 0x000fe400078e0000 */
[----:B-1----:R-:W-:Y:S02]  /*18800*/  IMAD.MOV.U32 R12, RZ, RZ, RZ ;  /* 0x000000ffff0c7224 */ /* 0x002fe400078e00ff */
[----:B------:R-:W-:Y:S02]  /*18810*/  IMAD.MOV.U32 R11, RZ, RZ, 0x1f ;  /* 0x0000001fff0b7424 */ /* 0x000fe400078e00ff */
[----:B------:R-:W-:-:S07]  /*18820*/  IMAD.MOV.U32 R15, RZ, RZ, -0x1 ;  /* 0xffffffffff0f7424 */ /* 0x000fce00078e00ff */
[----:B0--3--:R-:W-:Y:S05]  /*18830*/  WARPSYNC.COLLECTIVE R15, `(.L_x_2193) ;  /* 0x000000000f087348 */ /* 0x009fea0003c00000 */
[----:B------:R1:W2:Y:S02]  /*18840*/  SHFL.IDX P6, R14, R13, R12, R11 ;  /* 0x0000000c0d0e7389 */ /* 0x0002a400000c000b */
[----:B0123--:R-:W-:Y:S01]  /*18850*/  ENDCOLLECTIVE ;  /* 0x000000000000791b */ /* 0x00ffe20003800000 */
.L_x_2193:
[----:B------:R-:W-:Y:S05]  /*18860*/  BRA `(.L_x_2194) ;  /* 0xffffffb800547947 */ /* 0x000fea000383ffff */
.L_x_2119:
[----:B------:R-:W-:Y:S01]  /*18870*/  BSSY B0, `(.L_x_2195) ;  /* 0x0000006000007945 */ /* 0x000fe20003800000 */
[----:B------:R-:W-:-:S07]  /*18880*/  IMAD.MOV.U32 R15, RZ, RZ, -0x1 ;  /* 0xffffffffff0f7424 */ /* 0x000fce00078e00ff */
[----:B01-3--:R-:W-:Y:S05]  /*18890*/  WARPSYNC.COLLECTIVE R15, `(.L_x_2196) ;  /* 0x000000000f0c7348 */ /* 0x00bfea0003c00000 */
[----:B------:R-:W-:Y:S02]  /*188a0*/  ELECT P6, UR62, PT ;  /* 0x00000000003e782f */ /* 0x000fe400038c0000 */
[----:B------:R-:W-:Y:S01]  /*188b0*/  MOV R14, UR62 ;  /* 0x0000003e000e7c02 */ /* 0x000fe20008000f00 */
[----:B01-3--:R-:W-:Y:S10]  /*188c0*/  ENDCOLLECTIVE ;  /* 0x000000000000791b */ /* 0x00bff40003800000 */
.L_x_2196:
[----:B------:R-:W-:Y:S05]  /*188d0*/  BSYNC B0 ;  /* 0x0000000000007941 */ /* 0x000fea0003800000 */
.L_x_2195:
[----:B------:R-:W-:Y:S05]  /*188e0*/  BRA `(.L_x_2197) ;  /* 0xffffffb8005c7947 */ /* 0x000fea000383ffff */
.L_x_2121:
[----:B0-----:R0:W2:Y:S02]  /*188f0*/  SYNCS.PHASECHK.TRANS64.TRYWAIT P0, [R4+URZ+0x33480], R3 ;  /* 0x03348003040075a7 */ /* 0x0010a4000800017f */
[----:B--2---:R-:W-:Y:S05]  /*18900*/  @!P0 NANOSLEEP.SYNCS 0x989680 ;  /* 0x009896800000895d */ /* 0x004fea0003900000 */
[----:B------:R-:W2:Y:S02]  /*18910*/  @!P0 SYNCS.PHASECHK.TRANS64 P0, [R4+URZ+0x33480], R3 ;  /* 0x03348003040085a7 */ /* 0x000ea4000800007f */
[----:B--2---:R-:W-:Y:S05]  /*18920*/  @!P0 BRA `(.L_x_2121) ;  /* 0xfffffffc00f08947 */ /* 0x004fea000383ffff */
[----:B------:R-:W-:Y:S05]  /*18930*/  BRA `(.L_x_2198) ;  /* 0xffffffb800b87947 */ /* 0x000fea000383ffff */
.L_x_2123:
[----:B--2---:R2:W3:Y:S02]  /*18940*/  SYNCS.PHASECHK.TRANS64.TRYWAIT P0, [R4+URZ+0x33440], R3 ;  /* 0x03344003040075a7 */ /* 0x0044e4000800017f */
[----:B---3--:R-:W-:Y:S05]  /*18950*/  @!P0 NANOSLEEP.SYNCS 0x989680 ;  /* 0x009896800000895d */ /* 0x008fea0003900000 */
[----:B------:R-:W3:Y:S02]  /*18960*/  @!P0 SYNCS.PHASECHK.TRANS64 P0, [R4+URZ+0x33440], R3 ;  /* 0x03344003040085a7 */ /* 0x000ee4000800007f */
[----:B---3--:R-:W-:Y:S05]  /*18970*/  @!P0 BRA `(.L_x_2123) ;  /* 0xfffffffc00f08947 */ /* 0x008fea000383ffff */
[----:B------:R-:W-:Y:S05]  /*18980*/  BRA `(.L_x_2199) ;  /* 0xffffffbc00407947 */ /* 0x000fea000383ffff */
.L_x_2127:
[----:B------:R0:W5:Y:S01]  /*18990*/  LDL.LU R7, [R1+0x28] ;  /* 0x0000280001077983 */ /* 0x0001620000300800 */
[----:B------:R-:W-:Y:S01]  /*189a0*/  IMAD.MOV.U32 R13, RZ, RZ, R0 ;  /* 0x000000ffff0d7224 */ /* 0x000fe200078e0000 */
[----:B------:R-:W-:Y:S01]  /*189b0*/  LOP3.LUT R6, R6, 0x7f, RZ, 0xc0, !PT ;  /* 0x0000007f06067812 */ /* 0x000fe200078ec0ff */
[----:B------:R-:W-:Y:S02]  /*189c0*/  IMAD.MOV.U32 R12, RZ, RZ, RZ ;  /* 0x000000ffff0c7224 */ /* 0x000fe400078e00ff */
[----:B------:R-:W-:Y:S01]  /*189d0*/  IMAD.MOV.U32 R11, RZ, RZ, 0x1c1f ;  /* 0x00001c1fff0b7424 */ /* 0x000fe200078e00ff */
[----:B------:R-:W-:Y:S01]  /*189e0*/  SHF.R.U32.HI R3, RZ, 0x2, R6 ;  /* 0x00000002ff037819 */ /* 0x000fe20000011606 */
[----:B------:R-:W-:-:S04]  /*189f0*/  IMAD.MOV.U32 R15, RZ, RZ, -0x1 ;  /* 0xffffffffff0f7424 */ /* 0x000fc800078e00ff */
[----:B0-----:R-:W-:-:S07]  /*18a00*/  IMAD R3, R10, 0x80, R3 ;  /* 0x000000800a037824 */ /* 0x001fce00078e0203 */
[----:B-----5:R-:W-:Y:S05]  /*18a10*/  WARPSYNC.COLLECTIVE R15, `(.L_x_2200) ;  /* 0x000000000f087348 */ /* 0x020fea0003c00000 */
[----:B------:R0:W1:Y:S02]  /*18a20*/  SHFL.IDX P6, R14, R13, R12, R11 ;  /* 0x0000000c0d0e7389 */ /* 0x00006400000c000b */
[----:B01---5:R-:W-:Y:S01]  /*18a30*/  ENDCOLLECTIVE ;  /* 0x000000000000791b */ /* 0x023fe20003800000 */
.L_x_2200:
[----:B------:R-:W-:Y:S02]  /*18a40*/  IMAD.MOV.U32 R13, RZ, RZ, R4 ;  /* 0x000000ffff0d7224 */ /* 0x000fe400078e0004 */
[----:B------:R-:W-:Y:S02]  /*18a50*/  IMAD R2, R7, R5, RZ ;  /* 0x0000000507027224 */ /* 0x000fe400078e02ff */
[----:B------:R-:W-:-:S07]  /*18a60*/  IMAD.MOV.U32 R5, RZ, RZ, R14 ;  /* 0x000000ffff057224 */ /* 0x000fce00078e000e */
[----:B------:R-:W-:Y:S05]  /*18a70*/  WARPSYNC.COLLECTIVE R15, `(.L_x_2201) ;  /* 0x000000000f087348 */ /* 0x000fea0003c00000 */
[----:B------:R0:W1:Y:S02]  /*18a80*/  SHFL.IDX P6, R14, R13, R12, R11 ;  /* 0x0000000c0d0e7389 */ /* 0x00006400000c000b */
[----:B01----:R-:W-:Y:S01]  /*18a90*/  ENDCOLLECTIVE ;  /* 0x000000000000791b */ /* 0x003fe20003800000 */
.L_x_2201:
[----:B------:R-:W-:Y:S01]  /*18aa0*/  ISETP.GE.AND P4, PT, R3, R2, PT ;  /* 0x000000020300720c */ /* 0x000fe20003f86270 */
[----:B------:R-:W-:Y:S02]  /*18ab0*/  IMAD.MOV.U32 R13, RZ, RZ, R0 ;  /* 0x000000ffff0d7224 */ /* 0x000fe400078e0000 */
[----:B------:R-:W-:Y:S02]  /*18ac0*/  IMAD.MOV.U32 R12, RZ, RZ, 0x1 ;  /* 0x00000001ff0c7424 */ /* 0x000fe400078e00ff */
[----:B------:R-:W-:-:S08]  /*18ad0*/  IMAD.MOV.U32 R6, RZ, RZ, R14 ;  /* 0x000000ffff067224 */ /* 0x000fd000078e000e */
[----:B------:R-:W-:Y:S05]  /*18ae0*/  WARPSYNC.COLLECTIVE R15, `(.L_x_2202) ;  /* 0x000000000f087348 */ /* 0x000fea0003c00000 */
[----:B------:R0:W1:Y:S02]  /*18af0*/  SHFL.IDX P6, R14, R13, R12, R11 ;  /* 0x0000000c0d0e7389 */ /* 0x00006400000c000b */
[----:B01----:R-:W-:Y:S01]  /*18b00*/  ENDCOLLECTIVE ;  /* 0x000000000000791b */ /* 0x003fe20003800000 */
.L_x_2202:
        /* <DEDUP_REMOVED lines=16> */
.L_x_2203:
[----:B------:R-:W-:Y:S02]  /*18c10*/  IMAD.MOV.U32 R13, RZ, RZ, R0 ;  /* 0x000000ffff0d7224 */ /* 0x000fe400078e0000 */
[----:B------:R-:W-:Y:S02]  /*18c20*/  IMAD.MOV.U32 R12, RZ, RZ, 0x2 ;  /* 0x00000002ff0c7424 */ /* 0x000fe400078e00ff */
[----:B------:R-:W-:-:S07]  /*18c30*/  IMAD.MOV.U32 R6, RZ, RZ, R14 ;  /* 0x000000ffff067224 */ /* 0x000fce00078e000e */
[----:B------:R-:W-:Y:S05]  /*18c40*/  WARPSYNC.COLLECTIVE R15, `(.L_x_2204) ;  /* 0x000000000f087348 */ /* 0x000fea0003c00000 */
[----:B------:R0:W1:Y:S02]  /*18c50*/  SHFL.IDX P6, R14, R13, R12, R11 ;  /* 0x0000000c0d0e7389 */ /* 0x00006400000c000b */
[----:B01----:R-:W-:Y:S01]  /*18c60*/  ENDCOLLECTIVE ;  /* 0x000000000000791b */ /* 0x003fe20003800000 */
.L_x_2204:
        /* <DEDUP_REMOVED lines=16> */
.L_x_2205:
[----:B------:R-:W-:Y:S02]  /*18d70*/  IMAD.MOV.U32 R13, RZ, RZ, R0 ;  /* 0x000000ffff0d7224 */ /* 0x000fe400078e0000 */
[----:B------:R-:W-:Y:S02]  /*18d80*/  IMAD.MOV.U32 R12, RZ, RZ, 0x3 ;  /* 0x00000003ff0c7424 */ /* 0x000fe400078e00ff */
[----:B------:R-:W-:-:S07]  /*18d90*/  IMAD.MOV.U32 R6, RZ, RZ, R14 ;  /* 0x000000ffff067224 */ /* 0x000fce00078e000e */
[----:B------:R-:W-:Y:S05]  /*18da0*/  WARPSYNC.COLLECTIVE R15, `(.L_x_2206) ;  /* 0x000000000f087348 */ /* 0x000fea0003c00000 */
[----:B------:R0:W1:Y:S02]  /*18db0*/  SHFL.IDX P6, R14, R13, R12, R11 ;  /* 0x0000000c0d0e7389 */ /* 0x00006400000c000b */
[----:B01----:R-:W-:Y:S01]  /*18dc0*/  ENDCOLLECTIVE ;  /* 0x000000000000791b */ /* 0x003fe20003800000 */
.L_x_2206:
        /* <DEDUP_REMOVED lines=14> */
.L_x_2207:
[----:B------:R-:W-:Y:S01]  /*18eb0*/  IMAD.MOV.U32 R4, RZ, RZ, R14 ;  /* 0x000000ffff047224 */ /* 0x000fe200078e000e */
[----:B------:R-:W-:Y:S06]  /*18ec0*/  BRA `(.L_x_2208) ;  /* 0xffffffc0008c7947 */ /* 0x000fec000383ffff */
.L_x_2132:
[----:B-1----:R1:W2:Y:S02]  /*18ed0*/  SYNCS.PHASECHK.TRANS64.TRYWAIT P0, [R17+URZ+0x33420], R0 ;  /* 0x03342000110075a7 */ /* 0x0022a4000800017f */
[----:B--2---:R-:W-:Y:S05]  /*18ee0*/  @!P0 NANOSLEEP.SYNCS 0x989680 ;  /* 0x009896800000895d */ /* 0x004fea0003900000 */
[----:B------:R-:W2:Y:S02]  /*18ef0*/  @!P0 SYNCS.PHASECHK.TRANS64 P0, [R17+URZ+0x33420], R0 ;  /* 0x03342000110085a7 */ /* 0x000ea4000800007f */
[----:B--2---:R-:W-:Y:S05]  /*18f00*/  @!P0 BRA `(.L_x_2132) ;  /* 0xfffffffc00f08947 */ /* 0x004fea000383ffff */
[----:B------:R-:W-:Y:S05]  /*18f10*/  BRA `(.L_x_2209) ;  /* 0xffffffc000fc7947 */ /* 0x000fea000383ffff */
.L_x_2138:
[----:B0-----:R0:W1:Y:S02]  /*18f20*/  SYNCS.PHASECHK.TRANS64.TRYWAIT P0, [R6+URZ+0x33480], R5 ;  /* 0x03348005060075a7 */ /* 0x001064000800017f */
[----:B-1----:R-:W-:Y:S05]  /*18f30*/  @!P0 NANOSLEEP.SYNCS 0x989680 ;  /* 0x009896800000895d */ /* 0x002fea0003900000 */
[----:B------:R-:W1:Y:S02]  /*18f40*/  @!P0 SYNCS.PHASECHK.TRANS64 P0, [R6+URZ+0x33480], R5 ;  /* 0x03348005060085a7 */ /* 0x000e64000800007f */
[----:B-1----:R-:W-:Y:S05]  /*18f50*/  @!P0 BRA `(.L_x_2138) ;  /* 0xfffffffc00f08947 */ /* 0x002fea000383ffff */
[----:B------:R-:W-:Y:S05]  /*18f60*/  BRA `(.L_x_2210) ;  /* 0xffffffc400b07947 */ /* 0x000fea000383ffff */
.L_x_2145:
[----:B-1----:R1:W2:Y:S02]  /*18f70*/  SYNCS.PHASECHK.TRANS64.TRYWAIT P0, [R6+URZ+0x33440], R5 ;  /* 0x03344005060075a7 */ /* 0x0022a4000800017f */
[----:B--2---:R-:W-:Y:S05]  /*18f80*/  @!P0 NANOSLEEP.SYNCS 0x989680 ;  /* 0x009896800000895d */ /* 0x004fea0003900000 */
[----:B------:R-:W2:Y:S02]  /*18f90*/  @!P0 SYNCS.PHASECHK.TRANS64 P0, [R6+URZ+0x33440], R5 ;  /* 0x03344005060085a7 */ /* 0x000ea4000800007f */
[----:B--2---:R-:W-:Y:S05]  /*18fa0*/  @!P0 BRA `(.L_x_2145) ;  /* 0xfffffffc00f08947 */ /* 0x004fea000383ffff */
[----:B------:R-:W-:Y:S05]  /*18fb0*/  BRA `(.L_x_2211) ;  /* 0xffffffc800ac7947 */ /* 0x000fea000383ffff */
.L_x_2153:
[----:B0-----:R0:W1:Y:S02]  /*18fc0*/  SYNCS.PHASECHK.TRANS64.TRYWAIT P0, [R3+URZ+0x33470], R4 ;  /* 0x03347004030075a7 */ /* 0x001064000800017f */
[----:B-1----:R-:W-:Y:S05]  /*18fd0*/  @!P0 NANOSLEEP.SYNCS 0x989680 ;  /* 0x009896800000895d */ /* 0x002fea0003900000 */
[----:B------:R-:W1:Y:S02]  /*18fe0*/  @!P0 SYNCS.PHASECHK.TRANS64 P0, [R3+URZ+0x33470], R4 ;  /* 0x03347004030085a7 */ /* 0x000e64000800007f */
[----:B-1----:R-:W-:Y:S05]  /*18ff0*/  @!P0 BRA `(.L_x_2153) ;  /* 0xfffffffc00f08947 */ /* 0x002fea000383ffff */
[----:B------:R-:W-:Y:S05]  /*19000*/  BRA `(.L_x_2212) ;  /* 0xffffffcc00c07947 */ /* 0x000fea000383ffff */
.L_x_2155:
[----:B-1----:R1:W2:Y:S02]  /*19010*/  SYNCS.PHASECHK.TRANS64.TRYWAIT P0, [R3+URZ+0x33460], R0 ;  /* 0x03346000030075a7 */ /* 0x0022a4000800017f */
[----:B--2---:R-:W-:Y:S05]  /*19020*/  @!P0 NANOSLEEP.SYNCS 0x989680 ;  /* 0x009896800000895d */ /* 0x004fea0003900000 */
[----:B------:R-:W2:Y:S02]  /*19030*/  @!P0 SYNCS.PHASECHK.TRANS64 P0, [R3+URZ+0x33460], R0 ;  /* 0x03346000030085a7 */ /* 0x000ea4000800007f */
[----:B--2---:R-:W-:Y:S05]  /*19040*/  @!P0 BRA `(.L_x_2155) ;  /* 0xfffffffc00f08947 */ /* 0x004fea000383ffff */
[----:B------:R-:W-:Y:S05]  /*19050*/  BRA `(.L_x_2213) ;  /* 0xffffffcc00c87947 */ /* 0x000fea000383ffff */
.L_x_2162:
[----:B-1----:R1:W2:Y:S02]  /*19060*/  SYNCS.PHASECHK.TRANS64.TRYWAIT P1, [R3+URZ+0x33470], R0 ;  /* 0x03347000030075a7 */ /* 0x0022a4000802017f */
[----:B--2---:R-:W-:Y:S05]  /*19070*/  @!P1 NANOSLEEP.SYNCS 0x989680 ;  /* 0x009896800000995d */ /* 0x004fea0003900000 */
[----:B------:R-:W2:Y:S02]  /*19080*/  @!P1 SYNCS.PHASECHK.TRANS64 P1, [R3+URZ+0x33470], R0 ;  /* 0x03347000030095a7 */ /* 0x000ea4000802007f */
[----:B--2---:R-:W-:Y:S05]  /*19090*/  @!P1 BRA `(.L_x_2162) ;  /* 0xfffffffc00f09947 */ /* 0x004fea000383ffff */
[----:B------:R-:W-:Y:S05]  /*190a0*/  BRA `(.L_x_2214) ;  /* 0xffffffd8000c7947 */ /* 0x000fea000383ffff */
.L_x_2164:
[----:B-1----:R1:W2:Y:S02]  /*190b0*/  SYNCS.PHASECHK.TRANS64.TRYWAIT P1, [R3+URZ+0x33460], R0 ;  /* 0x03346000030075a7 */ /* 0x0022a4000802017f */
[----:B--2---:R-:W-:Y:S05]  /*190c0*/  @!P1 NANOSLEEP.SYNCS 0x989680 ;  /* 0x009896800000995d */ /* 0x004fea0003900000 */
[----:B------:R-:W2:Y:S02]  /*190d0*/  @!P1 SYNCS.PHASECHK.TRANS64 P1, [R3+URZ+0x33460], R0 ;  /* 0x03346000030095a7 */ /* 0x000ea4000802007f */
[----:B--2---:R-:W-:Y:S05]  /*190e0*/  @!P1 BRA `(.L_x_2164) ;  /* 0xfffffffc00f09947 */ /* 0x004fea000383ffff */
[----:B------:R-:W-:Y:S05]  /*190f0*/  BRA `(.L_x_2215) ;  /* 0xffffffd800107947 */ /* 0x000fea000383ffff */
.L_x_2177:
[----:B0-----:R0:W1:Y:S02]  /*19100*/  SYNCS.PHASECHK.TRANS64.TRYWAIT P0, [R3+URZ+0x33420], R0 ;  /* 0x03342000030075a7 */ /* 0x001064000800017f */
[----:B-1----:R-:W-:Y:S05]  /*19110*/  @!P0 NANOSLEEP.SYNCS 0x989680 ;  /* 0x009896800000895d */ /* 0x002fea0003900000 */
[----:B------:R-:W1:Y:S02]  /*19120*/  @!P0 SYNCS.PHASECHK.TRANS64 P0, [R3+URZ+0x33420], R0 ;  /* 0x03342000030085a7 */ /* 0x000e64000800007f */
[----:B-1----:R-:W-:Y:S05]  /*19130*/  @!P0 BRA `(.L_x_2177) ;  /* 0xfffffffc00f08947 */ /* 0x002fea000383ffff */
[----:B------:R-:W-:Y:S05]  /*19140*/  BRA `(.L_x_2216) ;  /* 0xfffffff000307947 */ /* 0x000fea000383ffff */
.L_x_2178:
        /* <DEDUP_REMOVED lines=11> */
.L_x_2218:
[----:B------:R-:W-:Y:S05]  /*19200*/  BSYNC B0 ;  /* 0x0000000000007941 */ /* 0x000fea0003800000 */
.L_x_2217:
[----:B------:R-:W-:Y:S05]  /*19210*/  BRA `(.L_x_2219) ;  /* 0xfffffff000187947 */ /* 0x000fea000383ffff */
.L_x_2181:
[----:B------:R-:W-:Y:S01]  /*19220*/  BSSY B1, `(.L_x_2220) ;  /* 0x0000006000017945 */ /* 0x000fe20003800000 */
[----:B------:R-:W-:-:S07]  /*19230*/  IMAD.MOV.U32 R15, RZ, RZ, -0x1 ;  /* 0xffffffffff0f7424 */ /* 0x000fce00078e00ff */
[----:B0-----:R-:W-:Y:S05]  /*19240*/  WARPSYNC.COLLECTIVE R15, `(.L_x_2221) ;  /* 0x000000000f0c7348 */ /* 0x001fea0003c00000 */
[----:B------:R-:W-:Y:S02]  /*19250*/  ELECT P6, UR62, PT ;  /* 0x00000000003e782f */ /* 0x000fe400038c0000 */
[----:B------:R-:W-:Y:S01]  /*19260*/  MOV R14, UR62 ;  /* 0x0000003e000e7c02 */ /* 0x000fe20008000f00 */
[----:B0-----:R-:W-:Y:S10]  /*19270*/  ENDCOLLECTIVE ;  /* 0x000000000000791b */ /* 0x001ff40003800000 */
.L_x_2221:
[----:B------:R-:W-:Y:S05]  /*19280*/  BSYNC B1 ;  /* 0x0000000000017941 */ /* 0x000fea0003800000 */
.L_x_2220:
[----:B------:R-:W-:Y:S05]  /*19290*/  BRA `(.L_x_2222) ;  /* 0xfffffff000107947 */ /* 0x000fea000383ffff */
.L_x_2183:
[----:B0-----:R0:W1:Y:S02]  /*192a0*/  SYNCS.PHASECHK.TRANS64.TRYWAIT P1, [R7+URZ], R4 ;  /* 0x00000004070075a7 */ /* 0x001064000802017f */
[----:B-1----:R-:W-:Y:S05]  /*192b0*/  @!P1 NANOSLEEP.SYNCS 0x989680 ;  /* 0x009896800000995d */ /* 0x002fea0003900000 */
[----:B------:R-:W1:Y:S02]  /*192c0*/  @!P1 SYNCS.PHASECHK.TRANS64 P1, [R7+URZ], R4 ;  /* 0x00000004070095a7 */ /* 0x000e64000802007f */
[----:B-1----:R-:W-:Y:S05]  /*192d0*/  @!P1 BRA `(.L_x_2183) ;  /* 0xfffffffc00f09947 */ /* 0x002fea000383ffff */
[----:B------:R-:W-:Y:S05]  /*192e0*/  BRA `(.L_x_2223) ;  /* 0xfffffff000447947 */ /* 0x000fea000383ffff */
.L_x_2184:
[----:B-1----:R1:W2:Y:S02]  /*192f0*/  SYNCS.PHASECHK.TRANS64.TRYWAIT P1, [R5+URZ], R0 ;  /* 0x00000000050075a7 */ /* 0x0022a4000802017f */
[----:B--2---:R-:W-:Y:S05]  /*19300*/  @!P1 NANOSLEEP.SYNCS 0x989680 ;  /* 0x009896800000995d */ /* 0x004fea0003900000 */
[----:B------:R-:W2:Y:S02]  /*19310*/  @!P1 SYNCS.PHASECHK.TRANS64 P1, [R5+URZ], R0 ;  /* 0x00000000050095a7 */ /* 0x000ea4000802007f */
[----:B--2---:R-:W-:Y:S05]  /*19320*/  @!P1 BRA `(.L_x_2184) ;  /* 0xfffffffc00f09947 */ /* 0x004fea000383ffff */
[----:B------:R-:W-:Y:S05]  /*19330*/  BRA `(.L_x_2224) ;  /* 0xfffffff000387947 */ /* 0x000fea000383ffff */
.L_x_2186:
[----:B-1----:R1:W2:Y:S02]  /*19340*/  SYNCS.PHASECHK.TRANS64.TRYWAIT P1, [R5+URZ+0x33460], R4 ;  /* 0x03346004050075a7 */ /* 0x0022a4000802017f */
[----:B--2---:R-:W-:Y:S05]  /*19350*/  @!P1 NANOSLEEP.SYNCS 0x989680 ;  /* 0x009896800000995d */ /* 0x004fea0003900000 */
[----:B------:R-:W2:Y:S02]  /*19360*/  @!P1 SYNCS.PHASECHK.TRANS64 P1, [R5+URZ+0x33460], R4 ;  /* 0x03346004050095a7 */ /* 0x000ea4000802007f */
[----:B--2---:R-:W-:Y:S05]  /*19370*/  @!P1 BRA `(.L_x_2186) ;  /* 0xfffffffc00f09947 */ /* 0x004fea000383ffff */
[----:B------:R-:W-:Y:S05]  /*19380*/  BRA `(.L_x_2225) ;  /* 0xfffffff000387947 */ /* 0x000fea000383ffff */
.L_x_2188:
[----:B--2---:R2:W3:Y:S02]  /*19390*/  SYNCS.PHASECHK.TRANS64.TRYWAIT P1, [R3+URZ+0x33460], R0 ;  /* 0x03346000030075a7 */ /* 0x0044e4000802017f */
[----:B---3--:R-:W-:Y:S05]  /*193a0*/  @!P1 NANOSLEEP.SYNCS 0x989680 ;  /* 0x009896800000995d */ /* 0x008fea0003900000 */
[----:B------:R-:W3:Y:S02]  /*193b0*/  @!P1 SYNCS.PHASECHK.TRANS64 P1, [R3+URZ+0x33460], R0 ;  /* 0x03346000030095a7 */ /* 0x000ee4000802007f */
[----:B---3--:R-:W-:Y:S05]  /*193c0*/  @!P1 BRA `(.L_x_2188) ;  /* 0xfffffffc00f09947 */ /* 0x008fea000383ffff */
[----:B------:R-:W-:Y:S05]  /*193d0*/  BRA `(.L_x_2226) ;  /* 0xfffffff000387947 */ /* 0x000fea000383ffff */
.L_x_2190:
[----:B---3--:R3:W4:Y:S02]  /*193e0*/  SYNCS.PHASECHK.TRANS64.TRYWAIT P0, [R5+URZ+0x33480], R4 ;  /* 0x03348004050075a7 */ /* 0x008724000800017f */
[----:B----4-:R-:W-:Y:S05]  /*193f0*/  @!P0 NANOSLEEP.SYNCS 0x989680 ;  /* 0x009896800000895d */ /* 0x010fea0003900000 */
[----:B------:R-:W4:Y:S02]  /*19400*/  @!P0 SYNCS.PHASECHK.TRANS64 P0, [R5+URZ+0x33480], R4 ;  /* 0x03348004050085a7 */ /* 0x000f24000800007f */
[----:B----4-:R-:W-:Y:S05]  /*19410*/  @!P0 BRA `(.L_x_2190) ;  /* 0xfffffffc00f08947 */ /* 0x010fea000383ffff */
[----:B------:R-:W-:Y:S05]  /*19420*/  BRA `(.L_x_2191) ;  /* 0xfffffff000347947 */ /* 0x000fea000383ffff */
.L_x_2227:
        /* <DEDUP_REMOVED lines=13> */
.L_x_2834:


//--------------------- .text._ZN7cutlass13device_kernelIN5flash11enable_sm90INS1_16FlashAttnFwdSm90INS1_25CollectiveMainloopFwdSm90ILi2EN4cute5tupleIJNS5_1CILi1EEES8_S8_EEENS6_IJNS7_ILi128EEENS7_ILi160EEENS7_ILi192EEEEEELi192ENS_12float_e4m3_tEfNS_4arch4Sm90ELb1ELb0ELb0ELb1ELb0ELb1ELb0ELb1ELb1ELb1ELb1ELb0EEENS1_21CollectiveEpilogueFwdINS6_IJSA_SC_SB_EEES9_NS_10bfloat16_tESG_Li256ELb1ELb1ELb1ELb1EEENS1_36VarlenDynamicPersistentTileSchedulerILi128ELi160ELi256ELi128ELb1ELb1ELb1ELb1ELb1ELb1EEEEEEEEEvNT_6ParamsE --------------------------
	.section	.text._ZN7cutlass13device_kernelIN5flash11enable_sm90INS1_16FlashAttnFwdSm90INS1_25CollectiveMainloopFwdSm90ILi2EN4cute5tupleIJNS5_1CILi1EEES8_S8_EEENS6_IJNS7_ILi128EEENS7_ILi160EEENS7_ILi192EEEEEELi192ENS_12float_e4m3_tEfNS_4arch4Sm90ELb1ELb0ELb0ELb1ELb0ELb1ELb0ELb1ELb1ELb1ELb1ELb0EEENS1_21CollectiveEpilogueFwdINS6_IJSA_SC_SB_EEES9_NS_10bfloat16_tESG_Li256ELb1ELb1ELb1ELb1EEENS1_36VarlenDynamicPersistentTileSchedulerILi128ELi160ELi256ELi128ELb1ELb1ELb1ELb1ELb1ELb1EEEEEEEEEvNT_6ParamsE,"ax",@progbits
	.align	128
.text._ZN7cutlass13device_kernelIN5flash11enable_sm90INS1_16FlashAttnFwdSm90INS1_25CollectiveMainloopFwdSm90ILi2EN4cute5tupleIJNS5_1CILi1EEES8_S8_EEENS6_IJNS7_ILi128EEENS7_ILi160EEENS7_ILi192EEEEEELi192ENS_12float_e4m3_tEfNS_4arch4Sm90ELb1ELb0ELb0ELb1ELb0ELb1ELb0ELb1ELb1ELb1ELb1ELb0EEENS1_21CollectiveEpilogueFwdINS6_IJSA_SC_SB_EEES9_NS_10bfloat16_tESG_Li256ELb1ELb1ELb1ELb1EEENS1_36VarlenDynamicPersistentTileSchedulerILi128ELi160ELi256ELi128ELb1ELb1ELb1ELb1ELb1ELb1EEEEEEEEEvNT_6ParamsE:
        .type           _ZN7cutlass13device_kernelIN5flash11enable_sm90INS1_16FlashAttnFwdSm90INS1_25CollectiveMainloopFwdSm90ILi2EN4cute5tupleIJNS5_1CILi1EEES8_S8_EEENS6_IJNS7_ILi128EEENS7_ILi160EEENS7_ILi192EEEEEELi192ENS_12float_e4m3_tEfNS_4arch4Sm90ELb1ELb0ELb0ELb1ELb0ELb1ELb0ELb1ELb1ELb1ELb1ELb0EEENS1_21CollectiveEpilogueFwdINS6_IJSA_SC_SB_EEES9_NS_10bfloat16_tESG_Li256ELb1ELb1ELb1ELb1EEENS1_36VarlenDynamicPersistentTileSchedulerILi128ELi160ELi256ELi128ELb1ELb1ELb1ELb1ELb1ELb1EEEEEEEEEvNT_6ParamsE,@function
        .size           _ZN7cutlass13device_kernelIN5flash11enable_sm90INS1_16FlashAttnFwdSm90INS1_25CollectiveMainloopFwdSm90ILi2EN4cute5tupleIJNS5_1CILi1EEES8_S8_EEENS6_IJNS7_ILi128EEENS7_ILi160EEENS7_ILi192EEEEEELi192ENS_12float_e4m3_tEfNS_4arch4Sm90ELb1ELb0ELb0ELb1ELb0ELb1ELb0ELb1ELb1ELb1ELb1ELb0EEENS1_21CollectiveEpilogueFwdINS6_IJSA_SC_SB_EEES9_NS_10bfloat16_tESG_Li256ELb1ELb1ELb1ELb1EEENS1_36VarlenDynamicPersistentTileSchedulerILi128ELi160ELi256ELi128ELb1ELb1ELb1ELb1ELb1ELb1EEEEEEEEEvNT_6ParamsE,(.L_x_2835 - _ZN7cutlass13device_kernelIN5flash11enable_sm90INS1_16FlashAttnFwdSm90INS1_25CollectiveMainloopFwdSm90ILi2EN4cute5tupleIJNS5_1CILi1EEES8_S8_EEENS6_IJNS7_ILi128EEENS7_ILi160EEENS7_ILi192EEEEEELi192ENS_12float_e4m3_tEfNS_4arch4Sm90ELb1ELb0ELb0ELb1ELb0ELb1ELb0ELb1ELb1ELb1ELb1ELb0EEENS1_21CollectiveEpilogueFwdINS6_IJSA_SC_SB_EEES9_NS_10bfloat16_tESG_Li256ELb1ELb1ELb1ELb1EEENS1_36VarlenDynamicPersistentTileSchedulerILi128ELi160ELi256ELi128ELb1ELb1ELb1ELb1ELb1ELb1EEEEEEEEEvNT_6ParamsE)
        .other          _ZN7cutlass13device_kernelIN5flash11enable_sm90INS1_16FlashAttnFwdSm90INS1_25CollectiveMainloopFwdSm90ILi2EN4cute5tupleIJNS5_1CILi1EEES8_S8_EEENS6_IJNS7_ILi128EEENS7_ILi160EEENS7_ILi192EEEEEELi192ENS_12float_e4m3_tEfNS_4arch4Sm90ELb1ELb0ELb0ELb1ELb0ELb1ELb0ELb1ELb1ELb1ELb1ELb0EEENS1_21CollectiveEpilogueFwdINS6_IJSA_SC_SB_EEES9_NS_10bfloat16_tESG_Li256ELb1ELb1ELb1ELb1EEENS1_36VarlenDynamicPersistentTileSchedulerILi128ELi160ELi256ELi128ELb1ELb1ELb1ELb1ELb1ELb1EEEEEEEEEvNT_6ParamsE,@"STO_CUDA_ENTRY STV_DEFAULT"
_ZN7cutlass13device_kernelIN5flash11enable_sm90INS1_16FlashAttnFwdSm90INS1_25CollectiveMainloopFwdSm90ILi2EN4cute5tupleIJNS5_1CILi1EEES8_S8_EEENS6_IJNS7_ILi128EEENS7_ILi160EEENS7_ILi192EEEEEELi192ENS_12float_e4m3_tEfNS_4arch4Sm90ELb1ELb0ELb0ELb1ELb0ELb1ELb0ELb1ELb1ELb1ELb1ELb0EEENS1_21CollectiveEpilogueFwdINS6_IJSA_SC_SB_EEES9_NS_10bfloat16_tESG_Li256ELb1ELb1ELb1ELb1EEENS1_36VarlenDynamicPersistentTileSchedulerILi128ELi160ELi256ELi128ELb1ELb1ELb1ELb1ELb1ELb1EEEEEEEEEvNT_6ParamsE:
        /* <DEDUP_REMOVED lines=24> */
.L_x_2229:
[----:B------:R-:W-:Y:S05]  /*0180*/  BSYNC B0 ;  /* 0x0000000000007941 */ /* 0x000fea0003800000 */
.L_x_2228:
        /* <DEDUP_REMOVED lines=41> */
.L_x_2230:
        /* <DEDUP_REMOVED lines=22> */
.L_x_2231:
        /* <DEDUP_REMOVED lines=18> */
.L_x_2232:
        /* <DEDUP_REMOVED lines=22> */
.L_x_2233:
        /* <DEDUP_REMOVED lines=22> */
.L_x_2234:
        /* <DEDUP_REMOVED lines=8> */
.L_x_2237:
        /* <DEDUP_REMOVED lines=26> */
[----:B------:R-:W-:Y:S01]  /*0b80*/  CS2R R222, SRZ ;  /* 0x0000000000de7805 */ /* 0x000fe2000001ff00 */
[----:B------:R-:W-:Y:S01]  /*0b90*/  IMAD.MOV.U32 R221, RZ, RZ, RZ ;  /* 0x000000ffffdd7224 */ /* 0x000fe200078e00ff */
[----:B------:R-:W-:Y:S01]  /*0ba0*/  ULOP3.LUT UR53, UR36, 0x1, URZ, 0xfc, !UPT ;  /* 0x0000000124357892 */ /* 0x000fe2000f8efc3f */
[----:B------:R-:W-:-:S08]  /*0bb0*/  UMOV UR43, URZ ;  /* 0x0000003f002b7c82 */ /* 0x000fd00008000000 */
[----:B------:R-:W-:Y:S01]  /*0bc0*/  UIADD3 UR52, UR52, 0x1e200, URZ ;  /* 0x0001e20034347890 */ /* 0x000fe2000fffe03f */
[----:B0-----:R-:W-:-:S05]  /*0bd0*/  VIADD R0, R0, 0xffffff80 ;  /* 0xffffff8000007836 */ /* 0x001fca0000000000 */
[----:B------:R-:W-:Y:S02]  /*0be0*/  SHF.R.S32.HI R3, RZ, 0x1f, R0 ;  /* 0x0000001fff037819 */ /* 0x000fe40000011400 */
[-C--:B------:R-:W-:Y:S02]  /*0bf0*/  LEA.HI R5, R0, R0.reuse, RZ, 0x1 ;  /* 0x0000000000057211 */ /* 0x080fe400078f08ff */
[CC--:B------:R-:W-:Y:S02]  /*0c00*/  LEA.HI R6, R3.reuse, R0.reuse, RZ, 0x5 ;  /* 0x0000000003067211 */ /* 0x0c0fe400078f28ff */
[CC--:B------:R-:W-:Y:S02]  /*0c10*/  LEA.HI R2, R3.reuse, R0.reuse, RZ, 0x7 ;  /* 0x0000000003027211 */ /* 0x0c0fe400078f38ff */
[CC--:B------:R-:W-:Y:S01]  /*0c20*/  LEA.HI R8, R3.reuse, R0.reuse, RZ, 0x4 ;  /* 0x0000000003087211 */ /* 0x0c0fe200078f20ff */
[----:B------:R-:W-:Y:S01]  /*0c30*/  IMAD.SHL.U32 R6, R6, 0x20, RZ ;  /* 0x0000002006067824 */ /* 0x000fe200078e00ff */
[----:B------:R-:W-:-:S02]  /*0c40*/  LEA.HI R4, R3, R0, RZ, 0x2 ;  /* 0x0000000003047211 */ /* 0x000fc400078f10ff */
[----:B------:R-:W-:Y:S02]  /*0c50*/  LOP3.LUT R9, R2, 0xffffff80, RZ, 0xc0, !PT ;  /* 0xffffff8002097812 */ /* 0x000fe400078ec0ff */
[----:B------:R-:W-:Y:S02]  /*0c60*/  LOP3.LUT R7, R8, 0x3fffff0, RZ, 0xc0, !PT ;  /* 0x03fffff008077812 */ /* 0x000fe400078ec0ff */
[----:B------:R-:W-:Y:S01]  /*0c70*/  LOP3.LUT R3, R5, 0xfffffffe, RZ, 0xc0, !PT ;  /* 0xfffffffe05037812 */ /* 0x000fe200078ec0ff */
[----:B------:R-:W-:Y:S01]  /*0c80*/  IMAD.IADD R12, R0, 0x1, -R9 ;  /* 0x00000001000c7824 */ /* 0x000fe200078e0a09 */
[----:B------:R-:W-:Y:S01]  /*0c90*/  LOP3.LUT R11, R4, 0xfffffffc, RZ, 0xc0, !PT ;  /* 0xfffffffc040b7812 */ /* 0x000fe200078ec0ff */
[----:B------:R-:W-:Y:S01]  /*0ca0*/  IMAD.IADD R7, R0, 0x1, -R7 ;  /* 0x0000000100077824 */ /* 0x000fe200078e0a07 */
[----:B------:R-:W-:Y:S01]  /*0cb0*/  LOP3.LUT R6, R6, 0xfffffc00, RZ, 0xc0, !PT ;  /* 0xfffffc0006067812 */ /* 0x000fe200078ec0ff */
[C---:B------:R-:W-:Y:S01]  /*0cc0*/  IMAD.IADD R18, R0.reuse, 0x1, -R3 ;  /* 0x0000000100127824 */ /* 0x040fe200078e0a03 */
[----:B------:R-:W-:Y:S01]  /*0cd0*/  SHF.R.S32.HI R9, RZ, 0x4, R8 ;  /* 0x00000004ff097819 */ /* 0x000fe20000011408 */
[----:B------:R-:W-:Y:S01]  /*0ce0*/  IMAD.IADD R10, R0, 0x1, -R11 ;  /* 0x00000001000a7824 */ /* 0x000fe200078e0a0b */
[----:B------:R-:W-:Y:S01]  /*0cf0*/  SHF.R.S32.HI R220, RZ, 0x1, R5 ;  /* 0x00000001ffdc7819 */ /* 0x000fe20000011405 */
[----:B------:R-:W-:Y:S01]  /*0d00*/  IMAD R11, R7, 0x40, R6 ;  /* 0x00000040070b7824 */ /* 0x000fe200078e0206 */
[----:B------:R-:W-:Y:S01]  /*0d10*/  SHF.R.S32.HI R3, RZ, 0x7, R2 ;  /* 0x00000007ff037819 */ /* 0x000fe20000011402 */
[----:B------:R-:W-:Y:S01]  /*0d20*/  IMAD.SHL.U32 R22, R18, 0x8, RZ ;  /* 0x0000000812167824 */ /* 0x000fe200078e00ff */
[----:B------:R-:W-:Y:S01]  /*0d30*/  LEA.HI R8, R8, R9, RZ, 0x1 ;  /* 0x0000000908087211 */ /* 0x000fe200078f08ff */
[----:B------:R-:W-:Y:S01]  /*0d40*/  STL [R1+0x5c], R12 ;  /* 0x00005c0c01007387 */ /* 0x000fe20000100800 */
[----:B------:R-:W-:Y:S01]  /*0d50*/  LEA.HI R6, R5, R220, RZ, 0x1 ;  /* 0x000000dc05067211 */ /* 0x000fe200078f08ff */
[C---:B------:R-:W-:Y:S01]  /*0d60*/  VIADD R225, R22.reuse, 0x20 ;  /* 0x0000002016e17836 */ /* 0x040fe20000000000 */
[--C-:B------:R-:W-:Y:S01]  /*0d70*/  SHF.R.S32.HI R0, RZ, 0x2, R4.reuse ;  /* 0x00000002ff007819 */ /* 0x100fe20000011404 */
[----:B------:R-:W-:Y:S01]  /*0d80*/  VIADD R224, R22, 0x40 ;  /* 0x0000004016e07836 */ /* 0x000fe20000000000 */
[----:B------:R-:W-:Y:S01]  /*0d90*/  SHF.R.S32.HI R5, RZ, 0x1f, R4 ;  /* 0x0000001fff057819 */ /* 0x000fe20000011404 */
[----:B------:R-:W-:Y:S01]  /*0da0*/  VIADD R14, R220, 0x80 ;  /* 0x00000080dc0e7836 */ /* 0x000fe20000000000 */
[----:B------:R-:W-:Y:S01]  /*0db0*/  LEA.HI R2, R2, R3, RZ, 0x1 ;  /* 0x0000000302027211 */ /* 0x000fe200078f08ff */
[----:B------:R-:W-:Y:S01]  /*0dc0*/  IMAD.SHL.U32 R18, R18, 0x10, RZ ;  /* 0x0000001012127824 */ /* 0x000fe200078e00ff */
[----:B------:R-:W-:Y:S01]  /*0dd0*/  LOP3.LUT R8, R8, 0x1ffffffe, RZ, 0xc0, !PT ;  /* 0x1ffffffe08087812 */ /* 0x000fe200078ec0ff */
[C---:B------:R-:W-:Y:S01]  /*0de0*/  VIADD R226, R22.reuse, 0x10 ;  /* 0x0000001016e27836 */ /* 0x040fe20000000000 */
[----:B------:R-:W-:Y:S01]  /*0df0*/  LEA.HI R5, R5, R0, RZ, 0x2 ;  /* 0x0000000005057211 */ /* 0x000fe200078f10ff */
[----:B------:R-:W-:Y:S01]  /*0e00*/  VIADD R227, R22, 0x30 ;  /* 0x0000003016e37836 */ /* 0x000fe20000000000 */
[----:B------:R-:W-:Y:S01]  /*0e10*/  LOP3.LUT R2, R2, 0x3fffffe, RZ, 0xc0, !PT ;  /* 0x03fffffe02027812 */ /* 0x000fe200078ec0ff */
[----:B------:R-:W-:Y:S01]  /*0e20*/  IMAD.IADD R8, R9, 0x1, -R8 ;  /* 0x0000000109087824 */ /* 0x000fe200078e0a08 */
[----:B------:R-:W-:Y:S01]  /*0e30*/  LOP3.LUT R5, R5, 0xfffffffc, RZ, 0xc0, !PT ;  /* 0xfffffffc05057812 */ /* 0x000fe200078ec0ff */
[----:B------:R-:W-:Y:S01]  /*0e40*/  VIADD R228, R22, 0x50 ;  /* 0x0000005016e47836 */ /* 0x000fe20000000000 */
[----:B------:R-:W-:Y:S01]  /*0e50*/  LOP3.LUT R7, R6, 0x3fffffe, RZ, 0xc0, !PT ;  /* 0x03fffffe06077812 */ /* 0x000fe200078ec0ff */
[----:B------:R-:W-:Y:S01]  /*0e60*/  IMAD.IADD R2, R3, 0x1, -R2 ;  /* 0x0000000103027824 */ /* 0x000fe200078e0a02 */
[----:B------:R-:W-:Y:S01]  /*0e70*/  IADD3 R5, R0, -R5, RZ ;  /* 0x8000000500057210 */ /* 0x000fe20007ffe0ff */
[----:B------:R-:W-:Y:S01]  /*0e80*/  IMAD R3, R8, 0x8, R11 ;  /* 0x0000000808037824 */ /* 0x000fe200078e020b */
[----:B------:R-:W-:Y:S01]  /*0e90*/  SHF.R.S32.HI R0, RZ, 0x1f, R12 ;  /* 0x0000001fff007819 */ /* 0x000fe2000001140c */
[----:B------:R-:W-:Y:S01]  /*0ea0*/  IMAD.IADD R7, R220, 0x1, -R7 ;  /* 0x00000001dc077824 */ /* 0x000fe200078e0a07 */
[----:B------:R-:W-:Y:S01]  /*0eb0*/  LEA.HI R4, R10, R10, RZ, 0x1 ;  /* 0x0000000a0a047211 */ /* 0x000fe200078f08ff */
[----:B------:R-:W-:Y:S01]  /*0ec0*/  IMAD.IADD R6, R22, 0x1, R225 ;  /* 0x0000000116067824 */ /* 0x000fe200078e02e1 */
[----:B------:R0:W-:Y:S01]  /*0ed0*/  STL [R1+0x70], R3 ;  /* 0x0000700301007387 */ /* 0x0001e20000100800 */
[----:B------:R-:W-:Y:S01]  /*0ee0*/  IMAD R232, R9, 0x8, R7 ;  /* 0x0000000809e87824 */ /* 0x000fe200078e0207 */
[----:B------:R-:W-:Y:S01]  /*0ef0*/  LOP3.LUT R9, R4, 0x1ffffffe, RZ, 0xc0, !PT ;  /* 0x1ffffffe04097812 */ /* 0x000fe200078ec0ff */
[----:B------:R-:W-:Y:S01]  /*0f00*/  IMAD.IADD R8, R22, 0x1, R224 ;  /* 0x0000000116087824 */ /* 0x000fe200078e02e0 */
[----:B------:R-:W-:Y:S01]  /*0f10*/  SHF.R.S32.HI R11, RZ, 0x1f, R6 ;  /* 0x0000001fff0b7819 */ /* 0x000fe20000011406 */
[----:B------:R-:W-:-:S02]  /*0f20*/  IMAD.SHL.U32 R5, R5, 0x80, RZ ;  /* 0x0000008005057824 */ /* 0x000fc400078e00ff */
[----:B------:R-:W-:Y:S01]  /*0f30*/  IMAD.IADD R9, R10, 0x1, -R9 ;  /* 0x000000010a097824 */ /* 0x000fe200078e0a09 */
[----:B------:R-:W-:Y:S01]  /*0f40*/  SHF.R.S32.HI R15, RZ, 0x1f, R8 ;  /* 0x0000001fff0f7819 */ /* 0x000fe20000011408 */
[----:B------:R-:W-:Y:S01]  /*0f50*/  IMAD.SHL.U32 R232, R232, 0x40, RZ ;  /* 0x00000040e8e87824 */ /* 0x000fe200078e00ff */
[----:B0-----:R-:W-:Y:S02]  /*0f60*/  LEA.HI R3, R0, R12, RZ, 0x2 ;  /* 0x0000000c00037211 */ /* 0x001fe400078f10ff */
[CC--:B------:R-:W-:Y:S02]  /*0f70*/  LEA.HI R13, R11.reuse, R6.reuse, RZ, 0x4 ;  /* 0x000000060b0d7211 */ /* 0x0c0fe400078f20ff */
[--C-:B------:R-:W-:Y:S02]  /*0f80*/  SHF.R.S32.HI R4, RZ, 0x2, R3.reuse ;  /* 0x00000002ff047819 */ /* 0x100fe40000011403 */
[----:B------:R-:W-:Y:S02]  /*0f90*/  SHF.R.S32.HI R7, RZ, 0x1f, R3 ;  /* 0x0000001fff077819 */ /* 0x000fe40000011403 */
[----:B------:R-:W-:-:S02]  /*0fa0*/  LEA.HI R10, R11, R6, RZ, 0x6 ;  /* 0x000000060b0a7211 */ /* 0x000fc400078f30ff */
[----:B------:R-:W-:Y:S02]  /*0fb0*/  LEA.HI R7, R7, R4, RZ, 0x3 ;  /* 0x0000000407077211 */ /* 0x000fe400078f18ff */
[----:B------:R-:W-:Y:S01]  /*0fc0*/  LEA.HI R0, R0, R12, RZ, 0x5 ;  /* 0x0000000c00007211 */ /* 0x000fe200078f28ff */
[----:B------:R-:W-:Y:S01]  /*0fd0*/  IMAD.SHL.U32 R10, R10, 0x80, RZ ;  /* 0x000000800a0a7824 */ /* 0x000fe200078e00ff */
[----:B------:R-:W-:Y:S02]  /*0fe0*/  LOP3.LUT R7, R7, 0xfffffff8, RZ, 0xc0, !PT ;  /* 0xfffffff807077812 */ /* 0x000fe400078ec0ff */
[----:B------:R-:W-:Y:S02]  /*0ff0*/  SHF.R.S32.HI R6, RZ, 0x1f, R14 ;  /* 0x0000001fff067819 */ /* 0x000fe4000001140e */
[CC--:B------:R-:W-:Y:S01]  /*1000*/  LEA.HI R11, R15.reuse, R8.reuse, RZ, 0x4 ;  /* 0x000000080f0b7211 */ /* 0x0c0fe200078f20ff */
[----:B------:R-:W-:Y:S01]  /*1010*/  IMAD.IADD R7, R4, 0x1, -R7 ;  /* 0x0000000104077824 */ /* 0x000fe200078e0a07 */
[----:B------:R-:W-:-:S02]  /*1020*/  LEA.HI R15, R15, R8, RZ, 0x6 ;  /* 0x000000080f0f7211 */ /* 0x000fc400078f30ff */
[----:B------:R-:W-:Y:S02]  /*1030*/  SHF.R.S32.HI R0, RZ, 0x5, R0 ;  /* 0x00000005ff007819 */ /* 0x000fe40000011400 */
[----:B------:R-:W-:Y:S01]  /*1040*/  LEA.HI R8, R6, R14, RZ, 0x3 ;  /* 0x0000000e06087211 */ /* 0x000fe200078f18ff */
[----:B------:R-:W-:Y:S01]  /*1050*/  IMAD.SHL.U32 R15, R15, 0x80, RZ ;  /* 0x000000800f0f7824 */ /* 0x000fe200078e00ff */
[----:B------:R-:W-:Y:S01]  /*1060*/  LOP3.LUT R230, R5, 0x180, RZ, 0xc0, !PT ;  /* 0x0000018005e67812 */ /* 0x000fe200078ec0ff */
[----:B------:R-:W-:Y:S01]  /*1070*/  IMAD R7, R0, 0x10, R7 ;  /* 0x0000001000077824 */ /* 0x000fe200078e0207 */
[----:B------:R-:W-:Y:S02]  /*1080*/  SHF.L.U32 R8, R8, 0x6, RZ ;  /* 0x0000000608087819 */ /* 0x000fe400000006ff */
[----:B------:R-:W-:Y:S01]  /*1090*/  LOP3.LUT R0, R230, 0x30, R13, 0xf8, !PT ;  /* 0x00000030e6007812 */ /* 0x000fe200078ef80d */
[----:B------:R-:W-:Y:S01]  /*10a0*/  IMAD R7, R2, 0x40, R7 ;  /* 0x0000004002077824 */ /* 0x000fe200078e0207 */
[----:B------:R-:W-:-:S02]  /*10b0*/  SHF.R.U32.HI R231, RZ, 0x3, R230 ;  /* 0x00000003ffe77819 */ /* 0x000fc400000116e6 */
[----:B------:R-:W-:Y:S02]  /*10c0*/  LEA.HI R4, R14, R14, RZ, 0x1 ;  /* 0x0000000e0e047211 */ /* 0x000fe400078f08ff */
[----:B------:R-:W-:Y:S01]  /*10d0*/  LOP3.LUT R5, R8, 0xfffffe00, RZ, 0xc0, !PT ;  /* 0xfffffe0008057812 */ /* 0x000fe200078ec0ff */
[----:B------:R-:W-:Y:S01]  /*10e0*/  STL [R1+0x6c], R7 ;  /* 0x00006c0701007387 */ /* 0x000fe20000100800 */
[----:B------:R-:W-:Y:S02]  /*10f0*/  LOP3.LUT R8, R230, 0x30, R11, 0xf8, !PT ;  /* 0x00000030e6087812 */ /* 0x000fe400078ef80b */
[----:B------:R-:W-:Y:S02]  /*1100*/  LOP3.LUT R11, R10, 0xffffe000, RZ, 0xc0, !PT ;  /* 0xffffe0000a0b7812 */ /* 0x000fe400078ec0ff */
[----:B------:R-:W-:Y:S02]  /*1110*/  LOP3.LUT R0, R0, R231, RZ, 0x3c, !PT ;  /* 0x000000e700007212 */ /* 0x000fe400078e3cff */
[----:B------:R-:W-:-:S02]  /*1120*/  LOP3.LUT R3, R3, 0x7ffffffc, RZ, 0xc0, !PT ;  /* 0x7ffffffc03037812 */ /* 0x000fc400078ec0ff */
[----:B------:R-:W-:Y:S02]  /*1130*/  LOP3.LUT R6, R4, 0x3fffffe, RZ, 0xc0, !PT ;  /* 0x03fffffe04067812 */ /* 0x000fe400078ec0ff */
[-C--:B------:R-:W-:Y:S02]  /*1140*/  IADD3 R11, R0, R232.reuse, R11 ;  /* 0x000000e8000b7210 */ /* 0x080fe40007ffe00b */
[----:B------:R-:W-:Y:S01]  /*1150*/  IADD3 R3, R12, -R3, RZ ;  /* 0x800000030c037210 */ /* 0x000fe20007ffe0ff */
[----:B------:R-:W-:Y:S01]  /*1160*/  IMAD.IADD R6, R14, 0x1, -R6 ;  /* 0x000000010e067824 */ /* 0x000fe200078e0a06 */
[----:B------:R-:W-:Y:S02]  /*1170*/  SHF.R.S32.HI R0, RZ, 0x1f, R220 ;  /* 0x0000001fff007819 */ /* 0x000fe400000114dc */
[C-C-:B------:R-:W-:Y:S01]  /*1180*/  LOP3.LUT R0, R230.reuse, 0x10, R18.reuse, 0xf8, !PT ;  /* 0x00000010e6007812 */ /* 0x140fe200078ef812 */
[----:B------:R-:W-:Y:S01]  /*1190*/  IMAD.SHL.U32 R237, R3, 0x2, RZ ;  /* 0x0000000203ed7824 */ /* 0x000fe200078e00ff */
[----:B------:R-:W-:Y:S01]  /*11a0*/  LOP3.LUT R2, R230, 0x30, R18, 0xf8, !PT ;  /* 0x00000030e6027812 */ /* 0x000fe200078ef812 */
[----:B------:R-:W-:Y:S01]  /*11b0*/  IMAD R234, R6, 0x40, R5 ;  /* 0x0000004006ea7824 */ /* 0x000fe200078e0205 */
[-C--:B------:R-:W-:Y:S01]  /*11c0*/  LOP3.LUT R3, R0, R231.reuse, RZ, 0x3c, !PT ;  /* 0x000000e700037212 */ /* 0x080fe200078e3cff */
[C---:B------:R-:W-:Y:S01]  /*11d0*/  VIADD R33, R237.reuse, 0x10 ;  /* 0x00000010ed217836 */ /* 0x040fe20000000000 */
[-C--:B------:R-:W-:Y:S01]  /*11e0*/  LOP3.LUT R5, R2, R231.reuse, RZ, 0x3c, !PT ;  /* 0x000000e702057212 */ /* 0x080fe200078e3cff */
[----:B------:R-:W-:Y:S01]  /*11f0*/  VIADD R2, R237, 0xa0 ;  /* 0x000000a0ed027836 */ /* 0x000fe20000000000 */
[----:B------:R-:W-:Y:S01]  /*1200*/  LOP3.LUT R15, R15, 0xffffe000, RZ, 0xc0, !PT ;  /* 0xffffe0000f0f7812 */ /* 0x000fe200078ec0ff */
[----:B------:R-:W-:Y:S01]  /*1210*/  IMAD.IADD R0, R232, 0x1, R3 ;  /* 0x00000001e8007824 */ /* 0x000fe200078e0203 */
[-C--:B------:R-:W-:Y:S01]  /*1220*/  IADD3 R2, R16, R232.reuse, R5 ;  /* 0x000000e810027210 */ /* 0x080fe20007ffe005 */
[C---:B------:R-:W-:Y:S01]  /*1230*/  VIADD R34, R237.reuse, 0x8 ;  /* 0x00000008ed227836 */ /* 0x040fe20000000000 */
[----:B------:R-:W-:Y:S01]  /*1240*/  LOP3.LUT R8, R8, R231, RZ, 0x3c, !PT ;  /* 0x000000e708087212 */ /* 0x000fe200078e3cff */
[C---:B------:R-:W-:Y:S01]  /*1250*/  VIADD R32, R237.reuse, 0x18 ;  /* 0x00000018ed207836 */ /* 0x040fe20000000000 */
[C---:B------:R-:W-:Y:S01]  /*1260*/  IADD3 R24, R237.reuse, 0x58, RZ ;  /* 0x00000058ed187810 */ /* 0x040fe20007ffe0ff */
[C---:B------:R-:W-:Y:S01]  /*1270*/  VIADD R30, R237.reuse, 0x28 ;  /* 0x00000028ed1e7836 */ /* 0x040fe20000000000 */
[----:B------:R0:W-:Y:S01]  /*1280*/  STL [R1+0xc], R0 ;  /* 0x00000c0001007387 */ /* 0x0001e20000100800 */
[C---:B------:R-:W-:Y:S01]  /*1290*/  VIADD R31, R237.reuse, 0x20 ;  /* 0x00000020ed1f7836 */ /* 0x040fe20000000000 */
[----:B------:R-:W-:Y:S01]  /*12a0*/  IADD3 R15, R8, R232, R15 ;  /* 0x000000e8080f7210 */ /* 0x000fe20007ffe00f */
[C---:B------:R-:W-:Y:S01]  /*12b0*/  VIADD R29, R237.reuse, 0x30 ;  /* 0x00000030ed1d7836 */ /* 0x040fe20000000000 */
[----:B------:R1:W-:Y:S01]  /*12c0*/  STL [R1+0x68], R2 ;  /* 0x0000680201007387 */ /* 0x0003e20000100800 */
[C---:B------:R-:W-:Y:S01]  /*12d0*/  VIADD R27, R237.reuse, 0x40 ;  /* 0x00000040ed1b7836 */ /* 0x040fe20000000000 */
[----:B------:R-:W-:Y:S01]  /*12e0*/  SHF.R.S32.HI R3, RZ, 0x1f, R33 ;  /* 0x0000001fff037819 */ /* 0x000fe20000011421 */
[C---:B------:R-:W-:Y:S01]  /*12f0*/  VIADD R28, R237.reuse, 0x38 ;  /* 0x00000038ed1c7836 */ /* 0x040fe20000000000 */
[----:B------:R-:W-:Y:S01]  /*1300*/  SHF.R.S32.HI R3, RZ, 0x1f, R30 ;  /* 0x0000001fff037819 */ /* 0x000fe2000001141e */
[C---:B------:R-:W-:Y:S01]  /*1310*/  VIADD R26, R237.reuse, 0x48 ;  /* 0x00000048ed1a7836 */ /* 0x040fe20000000000 */
[----:B0-----:R-:W-:Y:S01]  /*1320*/  SHF.R.S32.HI R0, RZ, 0x1f, R34 ;  /* 0x0000001fff007819 */ /* 0x001fe20000011422 */
[C---:B------:R-:W-:Y:S01]  /*1330*/  VIADD R25, R237.reuse, 0x50 ;  /* 0x00000050ed197836 */ /* 0x040fe20000000000 */
[----:B------:R-:W-:Y:S01]  /*1340*/  SHF.R.S32.HI R0, RZ, 0x1f, R31 ;  /* 0x0000001fff007819 */ /* 0x000fe2000001141f */
[C---:B------:R-:W-:Y:S01]  /*1350*/  VIADD R21, R237.reuse, 0x60 ;  /* 0x00000060ed157836 */ /* 0x040fe20000000000 */
[----:B-1----:R-:W-:Y:S01]  /*1360*/  SHF.R.S32.HI R2, RZ, 0x1f, R32 ;  /* 0x0000001fff027819 */ /* 0x002fe20000011420 */
        /* <DEDUP_REMOVED lines=14> */
[----:B------:R-:W-:Y:S02]  /*1450*/  SHF.R.S32.HI R3, RZ, 0x1f, R14 ;  /* 0x0000001fff037819 */ /* 0x000fe4000001140e */
[----:B------:R-:W-:Y:S02]  /*1460*/  SHF.R.S32.HI R0, RZ, 0x1f, R20 ;  /* 0x0000001fff007819 */ /* 0x000fe40000011414 */
[----:B------:R-:W-:Y:S02]  /*1470*/  SHF.R.S32.HI R2, RZ, 0x1f, R13 ;  /* 0x0000001fff027819 */ /* 0x000fe4000001140d */
[----:B------:R-:W-:Y:S01]  /*1480*/  SHF.R.S32.HI R3, RZ, 0x1f, R10 ;  /* 0x0000001fff037819 */ /* 0x000fe2000001140a */
[C---:B------:R-:W-:Y:S01]  /*1490*/  IMAD.IADD R3, R16.reuse, 0x1, R11 ;  /* 0x0000000110037824 */ /* 0x040fe200078e020b */
[----:B------:R-:W-:Y:S02]  /*14a0*/  SHF.R.S32.HI R0, RZ, 0x1f, R12 ;  /* 0x0000001fff007819 */ /* 0x000fe4000001140c */
[----:B------:R-:W-:Y:S01]  /*14b0*/  SHF.R.S32.HI R2, RZ, 0x1f, R8 ;  /* 0x0000001fff027819 */ /* 0x000fe20000011408 */
[----:B------:R-:W-:Y:S01]  /*14c0*/  IMAD.IADD R2, R16, 0x1, R15 ;  /* 0x0000000110027824 */ /* 0x000fe200078e020f */
[----:B------:R-:W-:Y:S01]  /*14d0*/  SHF.R.S32.HI R0, RZ, 0x1f, R6 ;  /* 0x0000001fff007819 */ /* 0x000fe20000011406 */
[----:B------:R0:W-:Y:S01]  /*14e0*/  STL [R1+0x64], R3 ;  /* 0x0000640301007387 */ /* 0x0001e20000100800 */
[----:B------:R-:W-:-:S02]  /*14f0*/  LEA R0, R9, R7, 0x3 ;  /* 0x0000000709007211 */ /* 0x000fc400078e18ff */
[----:B------:R-:W-:Y:S01]  /*1500*/  SHF.R.S32.HI R4, RZ, 0x1, R4 ;  /* 0x00000001ff047819 */ /* 0x000fe20000011404 */
[----:B------:R0:W-:Y:S04]  /*1510*/  STL [R1+0x60], R2 ;  /* 0x0000600201007387 */ /* 0x0001e80000100800 */
[----:B------:R0:W-:Y:S01]  /*1520*/  STL [R1+0x14], R0 ;  /* 0x0000140001007387 */ /* 0x0001e20000100800 */
[----:B------:R-:W-:-:S05]  /*1530*/  IMAD.SHL.U32 R4, R4, 0x80, RZ ;  /* 0x0000008004047824 */ /* 0x000fca00078e00ff */
[----:B------:R-:W-:-:S07]  /*1540*/  LOP3.LUT R233, R4, 0x180, RZ, 0xc0, !PT ;  /* 0x0000018004e97812 */ /* 0x000fce00078ec0ff */
.L_x_2454:
[----:B0123--:R-:W0:Y:S02]  /*1550*/  LDC.64 R2, c[0x0][0xc88] ;  /* 0x00032200ff027b82 */ /* 0x00fe240000000a00 */
[----:B0-----:R-:W-:-:S05]  /*1560*/  IMAD.WIDE R2, R43, 0x4, R2 ;  /* 0x000000042b027825 */ /* 0x001fca00078e0202 */
[----:B------:R-:W2:Y:S01]  /*1570*/  LDG.E R28, desc[UR54][R2.64] ;  /* 0x00000036021c7981 */ /* 0x000ea2000c1e1900 */
[----:B------:R-:W-:Y:S05]  /*1580*/  YIELD ;  /* 0x0000000000007946 */ /* 0x000fea0003800000 */
[----:B------:R-:W-:Y:S01]  /*1590*/  ULDC.64 UR4, c[0x0][0xa28] ;  /* 0x00028a0000047ab9 */ /* 0x000fe20000000a00 */
[----:B------:R-:W-:Y:S01]  /*15a0*/  ULDC.64 UR8, c[0x0][0xa18] ;  /* 0x0002860000087ab9 */ /* 0x000fe20000000a00 */
[----:B------:R-:W-:Y:S01]  /*15b0*/  ISETP.NE.U32.AND P1, PT, RZ, UR4, PT ;  /* 0x00000004ff007c0c */ /* 0x000fe2000bf25070 */
[----:B------:R-:W-:Y:S01]  /*15c0*/  IMAD.MOV.U32 R10, RZ, RZ, RZ ;  /* 0x000000ffff0a7224 */ /* 0x000fe200078e00ff */
[----:B------:R-:W-:Y:S01]  /*15d0*/  ULDC.64 UR6, c[0x0][0xa08] ;  /* 0x0002820000067ab9 */ /* 0x000fe20000000a00 */
[----:B------:R-:W-:Y:S01]  /*15e0*/  IMAD.MOV.U32 R26, RZ, RZ, RZ ;  /* 0x000000ffff1a7224 */ /* 0x000fe200078e00ff */
[----:B------:R-:W-:-:S02]  /*15f0*/  ISETP.NE.AND.EX P1, PT, RZ, UR5, PT, P1 ;  /* 0x00000005ff007c0c */ /* 0x000fc4000bf25310 */
[----:B------:R-:W-:-:S04]  /*1600*/  ISETP.NE.U32.AND P0, PT, RZ, UR6, PT ;  /* 0x00000006ff007c0c */ /* 0x000fc8000bf05070 */
[----:B------:R-:W-:Y:S02]  /*1610*/  ISETP.NE.AND.EX P0, PT, RZ, UR7, PT, P0 ;  /* 0x00000007ff007c0c */ /* 0x000fe4000bf05300 */
[----:B--2---:R-:W-:Y:S01]  /*1620*/  SHF.R.S32.HI R0, RZ, 0x1f, R28 ;  /* 0x0000001fff007819 */ /* 0x004fe2000001141c */
[----:B------:R-:W-:-:S04]  /*1630*/  IMAD.SHL.U32 R30, R28, 0x4, RZ ;  /* 0x000000041c1e7824 */ /* 0x000fc800078e00ff */
[C---:B------:R-:W-:Y:S01]  /*1640*/  @P1 LEA R4, P2, R28.reuse, UR4, 0x2 ;  /* 0x000000041c041c11 */ /* 0x040fe2000f8410ff */
[----:B------:R-:W-:Y:S01]  /*1650*/  STL [R1+0x18], R28 ;  /* 0x0000181c01007387 */ /* 0x000fe20000100800 */
[C-C-:B------:R-:W-:Y:S02]  /*1660*/  SHF.L.U64.HI R29, R28.reuse, 0x2, R0.reuse ;  /* 0x000000021c1d7819 */ /* 0x140fe40000010200 */
[----:B------:R-:W-:Y:S01]  /*1670*/  @P1 LEA.HI.X R5, R28, UR5, R0, 0x2, P2 ;  /* 0x000000051c051c11 */ /* 0x000fe200090f1400 */
[----:B------:R-:W-:Y:S01]  /*1680*/  ULDC UR4, c[0x0][0x288] ;  /* 0x0000a20000047ab9 */ /* 0x000fe20000000800 */
[----:B------:R-:W-:Y:S01]  /*1690*/  ISETP.NE.U32.AND P2, PT, RZ, UR8, PT ;  /* 0x00000008ff007c0c */ /* 0x000fe2000bf45070 */
[----:B------:R0:W-:Y:S01]  /*16a0*/  STL [R1+0x28], R0 ;  /* 0x0000280001007387 */ /* 0x0001e20000100800 */
[----:B------:R-:W-:Y:S02]  /*16b0*/  IADD3 R8, P3, R30, UR6, RZ ;  /* 0x000000061e087c10 */ /* 0x000fe4000ff7e0ff */
[----:B------:R-:W-:Y:S01]  /*16c0*/  ISETP.NE.AND.EX P2, PT, RZ, UR9, PT, P2 ;  /* 0x00000009ff007c0c */ /* 0x000fe2000bf45320 */
[----:B------:R1:W5:Y:S01]  /*16d0*/  @P1 LDG.E R10, desc[UR54][R4.64] ;  /* 0x00000036040a1981 */ /* 0x000362000c1e1900 */
[----:B------:R-:W-:-:S03]  /*16e0*/  IADD3.X R9, R29, UR7, RZ, P3, !PT ;  /* 0x000000071d097c10 */ /* 0x000fc60009ffe4ff */
[----:B------:R1:W-:Y:S01]  /*16f0*/  STL [R1+0x20], R30 ;  /* 0x0000201e01007387 */ /* 0x0003e20000100800 */
[----:B0-----:R-:W-:Y:S01]  /*1700*/  IMAD.U32 R0, RZ, RZ, UR4 ;  /* 0x00000004ff007e24 */ /* 0x001fe2000f8e00ff */
[----:B------:R-:W-:Y:S02]  /*1710*/  ULDC.64 UR4, c[0x0][0x418] ;  /* 0x0001060000047ab9 */ /* 0x000fe40000000a00 */
[----:B------:R1:W5:Y:S04]  /*1720*/  @P0 LDG.E R26, desc[UR54][R8.64] ;  /* 0x00000036081a0981 */ /* 0x000368000c1e1900 */
[----:B------:R-:W-:Y:S01]  /*1730*/  @P2 IADD3 R6, P1, R30, UR8, RZ ;  /* 0x000000081e062c10 */ /* 0x000fe2000ff3e0ff */
[----:B------:R1:W-:Y:S03]  /*1740*/  STL [R1+0x24], R29 ;  /* 0x0000241d01007387 */ /* 0x0003e60000100800 */
[----:B------:R-:W-:-:S05]  /*1750*/  @P2 IADD3.X R7, R29, UR9, RZ, P1, !PT ;  /* 0x000000091d072c10 */ /* 0x000fca0008ffe4ff */
[----:B------:R-:W2:Y:S01]  /*1760*/  @P2 LDG.E R0, desc[UR54][R6.64] ;  /* 0x0000003606002981 */ /* 0x000ea2000c1e1900 */
[----:B------:R-:W-:-:S03]  /*1770*/  UISETP.NE.U32.AND UP0, UPT, UR4, URZ, UPT ;  /* 0x0000003f0400728c */ /* 0x000fc6000bf05070 */
[----:B------:R-:W-:Y:S01]  /*1780*/  ULDC UR4, c[0x0][0x424] ;  /* 0x0001090000047ab9 */ /* 0x000fe20000000800 */
[----:B------:R-:W-:-:S03]  /*1790*/  UISETP.NE.AND.EX UP0, UPT, UR5, URZ, UPT, UP0 ;  /* 0x0000003f0500728c */ /* 0x000fc6000bf05300 */
[----:B------:R-:W-:Y:S01]  /*17a0*/  ULDC UR5, c[0x0][0x2f0] ;  /* 0x0000bc0000057ab9 */ /* 0x000fe20000000800 */
[----:B------:R-:W-:-:S04]  /*17b0*/  USEL UR4, UR4, 0x1, UP0 ;  /* 0x0000000104047887 */ /* 0x000fc80008000000 */
[----:B------:R-:W-:-:S03]  /*17c0*/  UIMAD UR4, UR4, UR5, URZ ;  /* 0x00000005040472a4 */ /* 0x000fc6000f8e023f */
[----:B------:R-:W-:Y:S02]  /*17d0*/  ULDC UR5, c[0x0][0x348] ;  /* 0x0000d20000057ab9 */ /* 0x000fe40000000800 */
[----:B------:R-:W-:Y:S02]  /*17e0*/  IMAD.U32 R2, RZ, RZ, UR5 ;  /* 0x00000005ff027e24 */ /* 0x000fe4000f8e00ff */
[----:B------:R-:W-:Y:S01]  /*17f0*/  IMAD.U32 R25, RZ, RZ, UR4 ;  /* 0x00000004ff197e24 */ /* 0x000fe2000f8e00ff */
[----:B--2---:R1:W-:Y:S01]  /*1800*/  STL [R1], R0 ;  /* 0x0000000001007387 */ /* 0x0043e20000100800 */
[----:B------:R-:W-:Y:S01]  /*1810*/  IMAD.MOV.U32 R14, RZ, RZ, R0 ;  /* 0x000000ffff0e7224 */ /* 0x000fe200078e0000 */
[----:B----4-:R-:W-:Y:S06]  /*1820*/  @P2 BRA `(.L_x_2239) ;  /* 0x0000000000282947 */ /* 0x010fec0003800000 */
[----:B------:R-:W-:Y:S02]  /*1830*/  ULDC.64 UR4, c[0x0][0xa00] ;  /* 0x0002800000047ab9 */ /* 0x000fe40000000a00 */
[----:B------:R-:W-:-:S04]  /*1840*/  ISETP.NE.U32.AND P1, PT, RZ, UR4, PT ;  /* 0x00000004ff007c0c */ /* 0x000fc8000bf25070 */
[----:B------:R-:W-:-:S13]  /*1850*/  ISETP.NE.AND.EX P1, PT, RZ, UR5, PT, P1 ;  /* 0x00000005ff007c0c */ /* 0x000fda000bf25310 */
[----:B------:R-:W-:Y:S05]  /*1860*/  @!P1 BRA `(.L_x_2239) ;  /* 0x0000000000189947 */ /* 0x000fea0003800000 */
[----:B-1----:R-:W0:Y:S02]  /*1870*/  LDC.64 R4, c[0x0][0xa00] ;  /* 0x00028000ff047b82 */ /* 0x002e240000000a00 */
[----:B0-----:R-:W-:-:S05]  /*1880*/  IMAD.WIDE R4, R28, 0x4, R4 ;  /* 0x000000041c047825 */ /* 0x001fca00078e0204 */
[----:B------:R-:W2:Y:S04]  /*1890*/  LDG.E R0, desc[UR54][R4.64] ;  /* 0x0000003604007981 */ /* 0x000ea8000c1e1900 */
[----:B------:R-:W2:Y:S02]  /*18a0*/  LDG.E R3, desc[UR54][R4.64+0x4] ;  /* 0x0000043604037981 */ /* 0x000ea4000c1e1900 */
[----:B--2---:R-:W-:-:S05]  /*18b0*/  IMAD.IADD R14, R3, 0x1, -R0 ;  /* 0x00000001030e7824 */ /* 0x004fca00078e0a00 */
[----:B------:R0:W-:Y:S02]  /*18c0*/  STL [R1], R14 ;  /* 0x0000000e01007387 */ /* 0x0001e40000100800 */
.L_x_2239:
[C---:B------:R-:W-:Y:S01]  /*18d0*/  LOP3.LUT R27, R42.reuse, 0xffff, RZ, 0xc0, !PT ;  /* 0x0000ffff2a1b7812 */ /* 0x040fe200078ec0ff */
[----:B------:R-:W-:Y:S01]  /*18e0*/  ULDC.64 UR4, c[0x0][0xa20] ;  /* 0x0002880000047ab9 */ /* 0x000fe20000000a00 */
[C---:B------:R-:W-:Y:S02]  /*18f0*/  LOP3.LUT R3, R42.reuse, 0xff000000, RZ, 0xc0, !PT ;  /* 0xff0000002a037812 */ /* 0x040fe400078ec0ff */
[----:B------:R-:W-:Y:S01]  /*1900*/  ISETP.NE.U32.AND P1, PT, RZ, UR4, PT ;  /* 0x00000004ff007c0c */ /* 0x000fe2000bf25070 */
[----:B------:R2:W-:Y:S01]  /*1910*/  STL [R1+0x8], R27 ;  /* 0x0000081b01007387 */ /* 0x0005e20000100800 */
[----:B-1----:R-:W-:Y:S02]  /*1920*/  LOP3.LUT R0, R42, 0xff0000, RZ, 0xc0, !PT ;  /* 0x00ff00002a007812 */ /* 0x002fe400078ec0ff */
[----:B------:R-:W-:Y:S02]  /*1930*/  ISETP.NE.AND.EX P1, PT, RZ, UR5, PT, P1 ;  /* 0x00000005ff007c0c */ /* 0x000fe4000bf25310 */
[----:B------:R-:W-:-:S04]  /*1940*/  SHF.R.U32.HI R3, RZ, 0x8, R3 ;  /* 0x00000008ff037819 */ /* 0x000fc80000011603 */
[----:B------:R-:W-:-:S07]  /*1950*/  LEA.HI R11, R0, R3, RZ, 0x10 ;  /* 0x00000003000b7211 */ /* 0x000fce00078f80ff */
[----:B--2---:R-:W-:Y:S05]  /*1960*/  @!P1 BRA `(.L_x_2240) ;  /* 0x0000000000109947 */ /* 0x004fea0003800000 */
[----:B------:R-:W-:-:S04]  /*1970*/  IADD3 R4, P0, R30, UR4, RZ ;  /* 0x000000041e047c10 */ /* 0x000fc8000ff1e0ff */
[----:B------:R-:W-:-:S05]  /*1980*/  IADD3.X R5, R29, UR5, RZ, P0, !PT ;  /* 0x000000051d057c10 */ /* 0x000fca00087fe4ff */
[----:B------:R1:W5:Y:S01]  /*1990*/  LDG.E R25, desc[UR54][R4.64] ;  /* 0x0000003604197981 */ /* 0x000362000c1e1900 */
[----:B------:R-:W-:Y:S05]  /*19a0*/  BRA `(.L_x_2241) ;  /* 0x0000000000107947 */ /* 0x000fea0003800000 */
.L_x_2240:
[----:B------:R-:W-:Y:S05]  /*19b0*/  @!P0 BRA `(.L_x_2241) ;  /* 0x00000000000c8947 */ /* 0x000fea0003800000 */
[----:B------:R-:W2:Y:S04]  /*19c0*/  LDG.E R0, desc[UR54][R8.64] ;  /* 0x0000003608007981 */ /* 0x000ea8000c1e1900 */
[----:B------:R-:W2:Y:S02]  /*19d0*/  LDG.E R25, desc[UR54][R8.64+0x4] ;  /* 0x0000043608197981 */ /* 0x000ea4000c1e1900 */
[----:B--2---:R-:W-:-:S07]  /*19e0*/  IMAD.IADD R25, R25, 0x1, -R0 ;  /* 0x0000000119197824 */ /* 0x004fce00078e0a00 */
.L_x_2241:
[----:B------:R-:W-:Y:S01]  /*19f0*/  ULDC.64 UR4, c[0x0][0xa10] ;  /* 0x0002840000047ab9 */ /* 0x000fe20000000a00 */
[----:B------:R-:W2:Y:S01]  /*1a00*/  LDC R8, c[0x0][0x448] ;  /* 0x00011200ff087b82 */ /* 0x000ea20000000800 */
[----:B------:R-:W-:-:S04]  /*1a10*/  ISETP.NE.U32.AND P0, PT, RZ, UR4, PT ;  /* 0x00000004ff007c0c */ /* 0x000fc8000bf05070 */
[----:B------:R-:W-:Y:S01]  /*1a20*/  ISETP.NE.AND.EX P0, PT, RZ, UR5, PT, P0 ;  /* 0x00000005ff007c0c */ /* 0x000fe2000bf05300 */
[----:B------:R-:W-:-:S12]  /*1a30*/  ULDC.64 UR4, c[0x0][0xa30] ;  /* 0x00028c0000047ab9 */ /* 0x000fd80000000a00 */
[----:B-1----:R-:W1:Y:S02]  /*1a40*/  @P0 LDC.64 R4, c[0x0][0xa10] ;  /* 0x00028400ff040b82 */ /* 0x002e640000000a00 */
[----:B-1----:R-:W-:-:S05]  /*1a50*/  @P0 IMAD.WIDE R4, R28, 0x4, R4 ;  /* 0x000000041c040825 */ /* 0x002fca00078e0204 */
[----:B------:R-:W3:Y:S04]  /*1a60*/  @P0 LDG.E R0, desc[UR54][R4.64] ;  /* 0x0000003604000981 */ /* 0x000ee8000c1e1900 */
[----:B------:R1:W3:Y:S01]  /*1a70*/  @P0 LDG.E R3, desc[UR54][R4.64+0x4] ;  /* 0x0000043604030981 */ /* 0x0002e2000c1e1900 */
[----:B------:R-:W-:Y:S01]  /*1a80*/  ISETP.NE.U32.AND P1, PT, RZ, UR4, PT ;  /* 0x00000004ff007c0c */ /* 0x000fe2000bf25070 */
[----:B-----5:R-:W-:-:S03]  /*1a90*/  IMAD.MOV.U32 R146, RZ, RZ, R25 ;  /* 0x000000ffff927224 */ /* 0x020fc600078e0019 */
[----:B------:R-:W-:-:S13]  /*1aa0*/  ISETP.NE.AND.EX P1, PT, RZ, UR5, PT, P1 ;  /* 0x00000005ff007c0c */ /* 0x000fda000bf25310 */
[----:B------:R-:W-:-:S04]  /*1ab0*/  @P1 IADD3 R6, P2, R30, UR4, RZ ;  /* 0x000000041e061c10 */ /* 0x000fc8000ff5e0ff */
[----:B------:R-:W-:-:S05]  /*1ac0*/  @P1 IADD3.X R7, R29, UR5, RZ, P2, !PT ;  /* 0x000000051d071c10 */ /* 0x000fca00097fe4ff */
[----:B------:R4:W5:Y:S01]  /*1ad0*/  @P1 LDG.E R146, desc[UR54][R6.64] ;  /* 0x0000003606921981 */ /* 0x000962000c1e1900 */
[----:B--2---:R-:W-:Y:S01]  /*1ae0*/  ISETP.NE.AND P1, PT, R8, 0x1, PT ;  /* 0x000000010800780c */ /* 0x004fe20003f25270 */
[----:B------:R-:W-:Y:S01]  /*1af0*/  IMAD.SHL.U32 R236, R41, 0x80, RZ ;  /* 0x0000008029ec7824 */ /* 0x000fe200078e00ff */
[----:B------:R-:W-:Y:S01]  /*1b00*/  BSSY B0, `(.L_x_2242) ;  /* 0x0000038000007945 */ /* 0x000fe20003800000 */
[----:B------:R-:W-:Y:S02]  /*1b10*/  IMAD.IADD R13, R25, 0x1, -R10 ;  /* 0x00000001190d7824 */ /* 0x000fe400078e0a0a */
[----:B-1----:R-:W-:Y:S01]  /*1b20*/  VIADD R4, R236, 0x7f ;  /* 0x0000007fec047836 */ /* 0x002fe20000000000 */
[----:B----4-:R-:W-:-:S07]  /*1b30*/  SHF.R.U32.HI R6, RZ, 0x10, R11 ;  /* 0x00000010ff067819 */ /* 0x010fce000001160b */
[----:B------:R-:W1:Y:S08]  /*1b40*/  @P1 LDC R9, c[0x0][0x44c] ;  /* 0x00011300ff091b82 */ /* 0x000e700000000800 */
[----:B------:R-:W2:Y:S01]  /*1b50*/  @P1 LDC R5, c[0x0][0x450] ;  /* 0x00011400ff051b82 */ /* 0x000ea20000000800 */
[----:B---3--:R-:W-:Y:S01]  /*1b60*/  @P0 IADD3 R2, -R0, R3, RZ ;  /* 0x0000000300020210 */ /* 0x008fe20007ffe1ff */
[----:B-1----:R-:W-:-:S04]  /*1b70*/  @P1 IMAD.HI.U32 R0, R4, R9, RZ ;  /* 0x0000000904001227 */ /* 0x002fc800078e00ff */
[----:B------:R-:W-:Y:S01]  /*1b80*/  IMAD.IADD R12, R13, 0x1, R2 ;  /* 0x000000010d0c7824 */ /* 0x000fe200078e0202 */
[----:B--2---:R-:W-:-:S03]  /*1b90*/  @P1 SHF.R.U32.HI R4, RZ, R5, R0 ;  /* 0x00000005ff041219 */ /* 0x004fc60000011600 */
[C---:B------:R-:W-:Y:S01]  /*1ba0*/  VIADD R0, R12.reuse, 0x9f ;  /* 0x0000009f0c007836 */ /* 0x040fe20000000000 */
[----:B------:R-:W-:Y:S01]  /*1bb0*/  IADD3 R159, R12, 0xa0, -R14 ;  /* 0x000000a00c9f7810 */ /* 0x000fe20007ffe80e */
[----:B------:R1:W-:Y:S02]  /*1bc0*/  STL [R1+0x4], R12 ;  /* 0x0000040c01007387 */ /* 0x0003e40000100800 */
[----:B------:R-:W-:-:S04]  /*1bd0*/  IMAD.HI R0, R0, 0x66666667, RZ ;  /* 0x6666666700007827 */ /* 0x000fc800078e02ff */
[----:B------:R-:W-:Y:S01]  /*1be0*/  IMAD.IADD R4, R159, 0x1, R4 ;  /* 0x000000019f047824 */ /* 0x000fe200078e0204 */
[----:B------:R-:W-:-:S03]  /*1bf0*/  SHF.R.U32.HI R3, RZ, 0x1f, R0 ;  /* 0x0000001fff037819 */ /* 0x000fc60000011600 */
[----:B------:R-:W-:Y:S01]  /*1c00*/  IMAD.HI R4, R4, 0x66666667, RZ ;  /* 0x6666666704047827 */ /* 0x000fe200078e02ff */
[----:B-1----:R-:W-:Y:S02]  /*1c10*/  LOP3.LUT R12, R11, 0xff, RZ, 0xc0, !PT ;  /* 0x000000ff0b0c7812 */ /* 0x002fe400078ec0ff */
[----:B------:R-:W-:Y:S01]  /*1c20*/  LEA.HI.SX32 R160, R0, R3, 0x1a ;  /* 0x0000000300a07211 */ /* 0x000fe200078fd2ff */
[----:B------:R-:W-:Y:S01]  /*1c30*/  IMAD.MOV.U32 R0, RZ, RZ, RZ ;  /* 0x000000ffff007224 */ /* 0x000fe200078e00ff */
[----:B------:R-:W-:Y:S01]  /*1c40*/  SHF.R.U32.HI R5, RZ, 0x1f, R4 ;  /* 0x0000001fff057819 */ /* 0x000fe20000011604 */
[----:B------:R1:W-:Y:S03]  /*1c50*/  STL [R1+0x34], R12 ;  /* 0x0000340c01007387 */ /* 0x0003e60000100800 */
[----:B------:R-:W-:Y:S01]  /*1c60*/  LEA.HI.SX32 R5, R4, R5, 0x1a ;  /* 0x0000000504057211 */ /* 0x000fe200078fd2ff */
[----:B------:R1:W-:Y:S03]  /*1c70*/  STL [R1+0x1c], R6 ;  /* 0x00001c0601007387 */ /* 0x0003e60000100800 */
[----:B------:R-:W-:-:S04]  /*1c80*/  VIMNMX R9, R160, R5, PT ;  /* 0x00000005a0097248 */ /* 0x000fc80003fe0100 */
[----:B------:R-:W-:-:S13]  /*1c90*/  ISETP.GE.AND P0, PT, R9, 0x1, PT ;  /* 0x000000010900780c */ /* 0x000fda0003f06270 */
[----:B-1----:R-:W-:Y:S05]  /*1ca0*/  @!P0 BRA `(.L_x_2243) ;  /* 0x0000000000748947 */ /* 0x002fea0003800000 */
[----:B------:R-:W-:Y:S01]  /*1cb0*/  ISETP.NE.AND P0, PT, R6, RZ, PT ;  /* 0x000000ff0600720c */ /* 0x000fe20003f05270 */
[----:B------:R-:W-:-:S03]  /*1cc0*/  ULDC UR4, c[0x0][0x9f0] ;  /* 0x00027c0000047ab9 */ /* 0x000fc60000000800 */
[----:B------:R-:W-:-:S04]  /*1cd0*/  SEL R10, R6, UR4, P0 ;  /* 0x00000004060a7c07 */ /* 0x000fc80008000000 */
[-C--:B------:R-:W-:Y:S02]  /*1ce0*/  IABS R6, R10.reuse ;  /* 0x0000000a00067213 */ /* 0x080fe40000000000 */
[----:B------:R-:W-:Y:S02]  /*1cf0*/  IADD3 R0, R10, -0x1, R9 ;  /* 0xffffffff0a007810 */ /* 0x000fe40007ffe009 */
[----:B------:R-:W1:Y:S01]  /*1d00*/  I2F.RP R3, R6 ;  /* 0x0000000600037306 */ /* 0x000e620000209400 */
[----:B------:R-:W-:Y:S02]  /*1d10*/  IABS R11, R10 ;  /* 0x0000000a000b7213 */ /* 0x000fe40000000000 */
[----:B------:R-:W-:Y:S02]  /*1d20*/  IABS R8, R0 ;  /* 0x0000000000087213 */ /* 0x000fe40000000000 */
[----:B------:R-:W-:-:S04]  /*1d30*/  LOP3.LUT R0, R0, R10, RZ, 0x3c, !PT ;  /* 0x0000000a00007212 */ /* 0x000fc800078e3cff */
[----:B------:R-:W-:Y:S01]  /*1d40*/  ISETP.GE.AND P2, PT, R0, RZ, PT ;  /* 0x000000ff0000720c */ /* 0x000fe20003f46270 */
[----:B-1----:R-:W1:Y:S02]  /*1d50*/  MUFU.RCP R3, R3 ;  /* 0x0000000300037308 */ /* 0x002e640000001000 */
[----:B-1----:R-:W-:Y:S02]  /*1d60*/  VIADD R4, R3, 0xffffffe ;  /* 0x0ffffffe03047836 */ /* 0x002fe40000000000 */
[----:B------:R-:W-:-:S04]  /*1d70*/  IMAD.MOV R3, RZ, RZ, -R11 ;  /* 0x000000ffff037224 */ /* 0x000fc800078e0a0b */
[----:B------:R1:W2:Y:S02]  /*1d80*/  F2I.FTZ.U32.TRUNC.NTZ R5, R4 ;  /* 0x0000000400057305 */ /* 0x0002a4000021f000 */
[----:B-1----:R-:W-:Y:S02]  /*1d90*/  IMAD.MOV.U32 R4, RZ, RZ, RZ ;  /* 0x000000ffff047224 */ /* 0x002fe400078e00ff */
[----:B--2---:R-:W-:-:S04]  /*1da0*/  IMAD.MOV R7, RZ, RZ, -R5 ;  /* 0x000000ffff077224 */ /* 0x004fc800078e0a05 */
        /* <DEDUP_REMOVED lines=9> */
[----:B------:R-:W-:-:S05]  /*1e40*/  @P0 VIADD R5, R5, 0x1 ;  /* 0x0000000105050836 */ /* 0x000fca0000000000 */
[----:B------:R-:W-:-:S05]  /*1e50*/  MOV R0, R5 ;  /* 0x0000000500007202 */ /* 0x000fca0000000f00 */
[----:B------:R-:W-:Y:S01]  /*1e60*/  @!P2 IMAD.MOV R0, RZ, RZ, -R0 ;  /* 0x000000ffff00a224 */ /* 0x000fe200078e0a00 */
[----:B------:R-:W-:-:S07]  /*1e70*/  @!P1 LOP3.LUT R0, RZ, R10, RZ, 0x33, !PT ;  /* 0x0000000aff009212 */ /* 0x000fce00078e33ff */
.L_x_2243:
[----:B------:R-:W-:Y:S05]  /*1e80*/  BSYNC B0 ;  /* 0x0000000000007941 */ /* 0x000fea0003800000 */
.L_x_2242:
        /* <DEDUP_REMOVED lines=25> */
[----:B0-----:R0:W1:Y:S01]  /*2020*/  LDC.64 R14, c[0x4][R0] ;  /* 0x01000000000e7b82 */ /* 0x0010620000000a00 */
[----:B------:R-:W-:Y:S01]  /*2030*/  IMAD.U32 R5, RZ, RZ, UR5 ;  /* 0x00000005ff057e24 */ /* 0x000fe2000f8e00ff */
[----:B------:R-:W-:Y:S01]  /*2040*/  ULDC.64 UR4, c[0x4][0xa0] ;  /* 0x0100280000047ab9 */ /* 0x000fe20000000a00 */
[----:B------:R-:W-:Y:S01]  /*2050*/  IMAD.U32 R10, RZ, RZ, UR6 ;  /* 0x00000006ff0a7e24 */ /* 0x000fe2000f8e00ff */
[----:B------:R-:W-:Y:S01]  /*2060*/  MOV R13, RZ ;  /* 0x000000ff000d7202 */ /* 0x000fe20000000f00 */
[----:B------:R-:W-:Y:S02]  /*2070*/  IMAD.U32 R6, RZ, RZ, UR4 ;  /* 0x00000004ff067e24 */ /* 0x000fe4000f8e00ff */
[----:B------:R-:W-:-:S02]  /*2080*/  IMAD.U32 R7, RZ, RZ, UR5 ;  /* 0x00000005ff077e24 */ /* 0x000fc4000f8e00ff */
[----:B------:R-:W-:Y:S02]  /*2090*/  IMAD.U32 R11, RZ, RZ, UR7 ;  /* 0x00000007ff0b7e24 */ /* 0x000fe4000f8e00ff */
[----:B------:R-:W-:Y:S02]  /*20a0*/  IMAD.MOV.U32 R8, RZ, RZ, 0x70 ;  /* 0x00000070ff087424 */ /* 0x000fe400078e00ff */
[----:B0-----:R-:W-:-:S07]  /*20b0*/  IMAD.MOV.U32 R12, RZ, RZ, 0x1 ;  /* 0x00000001ff0c7424 */ /* 0x001fce00078e00ff */
[----:B------:R-:W-:-:S07]  /*20c0*/  LEPC R20, `(.L_x_2246) ;  /* 0x000000001014794e */ /* 0x000fce0000000000 */
[----:B-1---5:R-:W-:Y:S05]  /*20d0*/  CALL.ABS.NOINC R14 ;  /* 0x000000000e007343 */ /* 0x022fea0003c00000 */
.L_x_2246:
[----:B------:R-:W-:Y:S05]  /*20e0*/  BSYNC B6 ;  /* 0x0000000000067941 */ /* 0x000fea0003800000 */
.L_x_2245:
        /* <DEDUP_REMOVED lines=19> */
[----:B-1---5:R-:W-:Y:S05]  /*2220*/  CALL.ABS.NOINC R14 ;  /* 0x000000000e007343 */ /* 0x022fea0003c00000 */
.L_x_2248:
[----:B------:R-:W-:Y:S05]  /*2230*/  BSYNC B6 ;  /* 0x0000000000067941 */ /* 0x000fea0003800000 */
.L_x_2247:
[----:B------:R-:W-:Y:S01]  /*2240*/  ULDC.64 UR4, c[0x0][0x9f8] ;  /* 0x00027e0000047ab9 */ /* 0x000fe20000000a00 */
[----:B------:R-:W-:Y:S01]  /*2250*/  IMAD.MOV.U32 R0, RZ, RZ, R28 ;  /* 0x000000ffff007224 */ /* 0x000fe200078e001c */
[----:B------:R-:W-:Y:S01]  /*2260*/  ISETP.NE.U32.AND P0, PT, RZ, UR4, PT ;  /* 0x00000004ff007c0c */ /* 0x000fe2000bf05070 */
[----:B0-----:R-:W2:Y:S01]  /*2270*/  LDL.LU R14, [R1+0x10] ;  /* 0x00001000010e7983 */ /* 0x001ea20000300800 */
[----:B------:R-:W0:Y:S02]  /*2280*/  LDC.64 R114, c[0x0][0x300] ;  /* 0x0000c000ff727b82 */ /* 0x000e240000000a00 */
[----:B------:R-:W-:Y:S01]  /*2290*/  ISETP.NE.AND.EX P0, PT, RZ, UR5, PT, P0 ;  /* 0x00000005ff007c0c */ /* 0x000fe2000bf05300 */
[----:B------:R-:W1:Y:S01]  /*22a0*/  S2R R20, SR_TID.X ;  /* 0x0000000000147919 */ /* 0x000e620000002100 */
[----:B------:R-:W-:Y:S01]  /*22b0*/  IMAD.IADD R123, R26, 0x1, R25 ;  /* 0x000000011a7b7824 */ /* 0x000fe200078e0219 */
[----:B------:R-:W-:-:S03]  /*22c0*/  SHF.R.S32.HI R19, RZ, 0x1f, R18 ;  /* 0x0000001fff137819 */ /* 0x000fc60000011412 */
[----:B------:R-:W3:Y:S07]  /*22d0*/  LDC.64 R108, c[0x0][0x3f8] ;  /* 0x0000fe00ff6c7b82 */ /* 0x000eee0000000a00 */
[----:B------:R-:W-:Y:S01]  /*22e0*/  @P0 IADD3 R4, P1, R30, UR4, RZ ;  /* 0x000000041e040c10 */ /* 0x000fe2000ff3e0ff */
[----:B------:R-:W4:Y:S03]  /*22f0*/  LDC.64 R102, c[0x0][0x408] ;  /* 0x00010200ff667b82 */ /* 0x000f260000000a00 */
[----:B------:R-:W-:Y:S01]  /*2300*/  @P0 IADD3.X R5, R29, UR5, RZ, P1, !PT ;  /* 0x000000051d050c10 */ /* 0x000fe20008ffe4ff */
[----:B------:R-:W-:-:S04]  /*2310*/  ULDC.64 UR4, c[0x0][0xa08] ;  /* 0x0002820000047ab9 */ /* 0x000fc80000000a00 */
[----:B------:R1:W2:Y:S01]  /*2320*/  @P0 LDG.E R0, desc[UR54][R4.64] ;  /* 0x0000003604000981 */ /* 0x0002a2000c1e1900 */
[----:B------:R-:W-:Y:S01]  /*2330*/  SHF.R.S32.HI R15, RZ, 0x1f, R123 ;  /* 0x0000001fff0f7819 */ /* 0x000fe2000001147b */
[-C--:B0-----:R-:W-:Y:S01]  /*2340*/  IMAD.WIDE.U32 R6, R123, R114.reuse, RZ ;  /* 0x000000727b067225 */ /* 0x081fe200078e00ff */
[----:B------:R-:W-:Y:S01]  /*2350*/  SHF.R.S32.HI R31, RZ, 0x1f, R220 ;  /* 0x0000001fff1f7819 */ /* 0x000fe200000114dc */
[----:B------:R-:W0:Y:S02]  /*2360*/  LDC R121, c[0x0][0x3f4] ;  /* 0x0000fd00ff797b82 */ /* 0x000e240000000800 */
[----:B------:R-:W-:Y:S01]  /*2370*/  IMAD R8, R15, R114, RZ ;  /* 0x000000720f087224 */ /* 0x000fe200078e02ff */
[----:B------:R-:W-:-:S03]  /*2380*/  ISETP.NE.U32.AND P0, PT, RZ, UR4, PT ;  /* 0x00000004ff007c0c */ /* 0x000fc6000bf05070 */
[----:B------:R-:W-:Y:S01]  /*2390*/  IMAD R3, R123, R115, R8 ;  /* 0x000000737b037224 */ /* 0x000fe200078e0208 */
[----:B-1----:R-:W-:Y:S02]  /*23a0*/  IADD3 R9, R20, -0x80, RZ ;  /* 0xffffff8014097810 */ /* 0x002fe40007ffe0ff */
[----:B------:R-:W-:Y:S01]  /*23b0*/  SHF.R.U32.HI R32, RZ, 0x7, R20 ;  /* 0x00000007ff207819 */ /* 0x000fe20000011614 */
[----:B------:R-:W-:Y:S01]  /*23c0*/  IMAD.IADD R7, R7, 0x1, R3 ;  /* 0x0000000107077824 */ /* 0x000fe200078e0203 */
[----:B------:R-:W-:Y:S02]  /*23d0*/  SHF.R.S32.HI R8, RZ, 0x1f, R9 ;  /* 0x0000001fff087819 */ /* 0x000fe40000011409 */
[----:B------:R-:W-:Y:S01]  /*23e0*/  ISETP.NE.AND.EX P0, PT, RZ, UR5, PT, P0 ;  /* 0x00000005ff007c0c */ /* 0x000fe2000bf05300 */
[----:B------:R-:W-:Y:S01]  /*23f0*/  ULDC.64 UR4, c[0x0][0x308] ;  /* 0x0000c20000047ab9 */ /* 0x000fe20000000a00 */
[----:B------:R-:W-:Y:S01]  /*2400*/  ISETP.NE.AND P6, PT, R32, 0x1, PT ;  /* 0x000000012000780c */ /* 0x000fe20003fc5270 */
[----:B------:R-:W-:Y:S01]  /*2410*/  IMAD.WIDE.U32 R4, R27, UR4, R6 ;  /* 0x000000041b047c25 */ /* 0x000fe2000f8e0006 */
[----:B------:R-:W-:-:S03]  /*2420*/  LEA.HI R8, R8, R9, RZ, 0x2 ;  /* 0x0000000908087211 */ /* 0x000fc600078f10ff */
[----:B------:R-:W-:Y:S01]  /*2430*/  IMAD R5, R27, UR5, R5 ;  /* 0x000000051b057c24 */ /* 0x000fe2000f8e0205 */
[--C-:B------:R-:W-:Y:S01]  /*2440*/  SHF.R.S32.HI R127, RZ, 0x2, R8.reuse ;  /* 0x00000002ff7f7819 */ /* 0x100fe20000011408 */
[----:B------:R-:W-:Y:S01]  /*2450*/  ULDC.64 UR4, c[0x0][0x310] ;  /* 0x0000c40000047ab9 */ /* 0x000fe20000000a00 */
[----:B------:R-:W-:-:S04]  /*2460*/  SHF.R.S32.HI R8, RZ, 0x1f, R8 ;  /* 0x0000001fff087819 */ /* 0x000fc80000011408 */
[----:B------:R-:W-:-:S04]  /*2470*/  LEA.HI R8, R8, R127, RZ, 0x2 ;  /* 0x0000007f08087211 */ /* 0x000fc800078f10ff */
[----:B------:R-:W-:-:S05]  /*2480*/  LOP3.LUT R8, R8, 0xfffffffc, RZ, 0xc0, !PT ;  /* 0xfffffffc08087812 */ /* 0x000fca00078ec0ff */
[----:B------:R-:W-:Y:S02]  /*2490*/  IMAD.IADD R127, R127, 0x1, -R8 ;  /* 0x000000017f7f7824 */ /* 0x000fe400078e0a08 */
[-C--:B---3--:R-:W-:Y:S02]  /*24a0*/  IMAD R10, R31, R108.reuse, RZ ;  /* 0x0000006c1f0a7224 */ /* 0x088fe400078e02ff */
[----:B------:R-:W-:Y:S02]  /*24b0*/  VIADD R8, R18, 0x80 ;  /* 0x0000008012087836 */ /* 0x000fe40000000000 */
[C---:B------:R-:W-:Y:S01]  /*24c0*/  IMAD R13, R220.reuse, R109, R10 ;  /* 0x0000006ddc0d7224 */ /* 0x040fe200078e020a */
[----:B------:R-:W-:Y:S01]  /*24d0*/  SHF.R.S32.HI R23, RZ, 0x1f, R22 ;  /* 0x0000001fff177819 */ /* 0x000fe20000011416 */
[----:B------:R-:W-:-:S04]  /*24e0*/  IMAD.WIDE.U32 R110, R220, R108, R18 ;  /* 0x0000006cdc6e7225 */ /* 0x000fc800078e0012 */
[----:B------:R-:W-:-:S04]  /*24f0*/  IMAD.WIDE.U32 R112, R220, R108, R22 ;  /* 0x0000006cdc707225 */ /* 0x000fc800078e0016 */
[----:B------:R-:W-:Y:S02]  /*2500*/  IMAD.IADD R113, R113, 0x1, R13 ;  /* 0x0000000171717824 */ /* 0x000fe400078e020d */
[----:B------:R-:W-:Y:S02]  /*2510*/  IMAD.IADD R111, R13, 0x1, R111 ;  /* 0x000000010d6f7824 */ /* 0x000fe400078e026f */
[----:B----4-:R-:W-:-:S04]  /*2520*/  IMAD.WIDE.U32 R106, R220, R102, R22 ;  /* 0x00000066dc6a7225 */ /* 0x010fc800078e0016 */
[----:B------:R-:W-:Y:S01]  /*2530*/  IMAD.WIDE.U32 R104, R220, R102, R18 ;  /* 0x00000066dc687225 */ /* 0x000fe200078e0012 */
[----:B------:R-:W-:-:S03]  /*2540*/  SHF.L.U64.HI R131, R114, 0x7, R115 ;  /* 0x0000000772837819 */ /* 0x000fc60000010273 */
[----:B------:R-:W-:Y:S02]  /*2550*/  VIADD R33, R220, 0x80 ;  /* 0x00000080dc217836 */ /* 0x000fe40000000000 */
[----:B------:R-:W-:Y:S02]  /*2560*/  IMAD R25, R115, 0xa0, RZ ;  /* 0x000000a073197824 */ /* 0x000fe400078e02ff */
[----:B------:R-:W-:Y:S01]  /*2570*/  IMAD.SHL.U32 R133, R114, 0x80, RZ ;  /* 0x0000008072857824 */ /* 0x000fe200078e00ff */
[----:B------:R-:W-:Y:S01]  /*2580*/  SHF.R.S32.HI R147, RZ, 0x1f, R33 ;  /* 0x0000001fff937819 */ /* 0x000fe20000011421 */
[----:B-----5:R-:W-:-:S04]  /*2590*/  IMAD.WIDE.U32 R112, R146, R108, R112 ;  /* 0x0000006c92707225 */ /* 0x020fc800078e0070 */
[----:B------:R-:W-:-:S04]  /*25a0*/  IMAD.WIDE.U32 R110, R146, R108, R110 ;  /* 0x0000006c926e7225 */ /* 0x000fc800078e006e */
[----:B------:R-:W-:Y:S02]  /*25b0*/  IMAD R129, R109, 0xa0, RZ ;  /* 0x000000a06d817824 */ /* 0x000fe400078e02ff */
[----:B------:R-:W-:Y:S01]  /*25c0*/  VIADD R153, R32, 0x8 ;  /* 0x0000000820997836 */ /* 0x000fe20000000000 */
[----:B--2---:R-:W-:-:S04]  /*25d0*/  SHF.R.S32.HI R3, RZ, 0x1f, R0 ;  /* 0x0000001fff037819 */ /* 0x004fc80000011400 */
[----:B------:R-:W-:Y:S02]  /*25e0*/  SEL R12, R3, RZ, !P0 ;  /* 0x000000ff030c7207 */ /* 0x000fe40004000000 */
[----:B------:R-:W-:-:S03]  /*25f0*/  SEL R21, R0, RZ, !P0 ;  /* 0x000000ff00157207 */ /* 0x000fc60004000000 */
[----:B------:R-:W-:Y:S02]  /*2600*/  IMAD R0, R12, UR4, RZ ;  /* 0x000000040c007c24 */ /* 0x000fe4000f8e02ff */
[----:B------:R-:W-:-:S04]  /*2610*/  IMAD.WIDE.U32 R118, R21, UR4, R4 ;  /* 0x0000000415767c25 */ /* 0x000fc8000f8e0004 */
[----:B------:R-:W-:Y:S01]  /*2620*/  IMAD R9, R21, UR5, R0 ;  /* 0x0000000515097c24 */ /* 0x000fe2000f8e0200 */
[----:B------:R-:W-:Y:S05]  /*2630*/  @!P6 WARPSYNC.ALL ;  /* 0x000000000000e948 */ /* 0x000fea0003800000 */
[----:B------:R-:W-:Y:S01]  /*2640*/  VIADD R0, R18, 0x20 ;  /* 0x0000002012007836 */ /* 0x000fe20000000000 */
[----:B------:R-:W-:Y:S01]  /*2650*/  ULDC.64 UR4, c[0x0][0x330] ;  /* 0x0000cc0000047ab9 */ /* 0x000fe20000000a00 */
[----:B------:R-:W-:Y:S01]  /*2660*/  IMAD R3, R31, R114, RZ ;  /* 0x000000721f037224 */ /* 0x000fe200078e02ff */
[----:B------:R-:W-:Y:S01]  /*2670*/  LOP3.LUT R14, R14, 0xfffffffb, RZ, 0xc0, !PT ;  /* 0xfffffffb0e0e7812 */ /* 0x000fe200078ec0ff */
[----:B------:R-:W-:Y:S01]  /*2680*/  IMAD.WIDE.U32 R116, R27, UR4, R18 ;  /* 0x000000041b747c25 */ /* 0x000fe2000f8e0012 */
[----:B------:R-:W-:Y:S01]  /*2690*/  ULDC UR4, c[0x0][0x2f4] ;  /* 0x0000bd0000047ab9 */ /* 0x000fe20000000800 */
[----:B------:R-:W-:Y:S01]  /*26a0*/  ULDC.64 UR6, c[0x0][0x338] ;  /* 0x0000ce0000067ab9 */ /* 0x000fe20000000a00 */
[----:B------:R-:W-:Y:S01]  /*26b0*/  @!P6 BAR.SYNC.DEFER_BLOCKING 0x9, 0x100 ;  /* 0x024400000000eb1d */ /* 0x000fe20000010000 */
[----:B------:R-:W-:-:S02]  /*26c0*/  ISETP.GE.AND P1, PT, R0, UR4, PT ;  /* 0x0000000400007c0c */ /* 0x000fc4000bf26270 */
[----:B------:R-:W-:Y:S02]  /*26d0*/  ISETP.GE.AND P0, PT, R18, UR4, PT ;  /* 0x0000000412007c0c */ /* 0x000fe4000bf06270 */
[----:B------:R-:W-:Y:S02]  /*26e0*/  SEL R7, RZ, 0xffffffff, P1 ;  /* 0xffffffffff077807 */ /* 0x000fe40000800000 */
[----:B------:R-:W-:Y:S01]  /*26f0*/  SEL R6, RZ, 0x1, P0 ;  /* 0x00000001ff067807 */ /* 0x000fe20000000000 */
[----:B------:R-:W-:Y:S01]  /*2700*/  IMAD.WIDE.U32 R4, R220, R114, R18 ;  /* 0x00000072dc047225 */ /* 0x000fe200078e0012 */
[----:B------:R-:W-:-:S03]  /*2710*/  LOP3.LUT P0, RZ, R127, 0x2, RZ, 0xc0, !PT ;  /* 0x000000027fff7812 */ /* 0x000fc6000780c0ff */
[----:B------:R-:W-:Y:S02]  /*2720*/  IMAD.SHL.U32 R7, R7, 0x2, RZ ;  /* 0x0000000207077824 */ /* 0x000fe400078e00ff */
[----:B------:R-:W-:Y:S01]  /*2730*/  IMAD R11, R220, R115, R3 ;  /* 0x00000073dc0b7224 */ /* 0x000fe200078e0203 */
[----:B------:R-:W-:Y:S01]  /*2740*/  IADD3 R3, P1, R118, R4, RZ ;  /* 0x0000000476037210 */ /* 0x000fe20007f3e0ff */
[----:B------:R-:W-:Y:S01]  /*2750*/  IMAD.IADD R4, R119, 0x1, R9 ;  /* 0x0000000177047824 */ /* 0x000fe200078e0209 */
[----:B------:R-:W-:Y:S01]  /*2760*/  LOP3.LUT R9, R7, 0x2, R6, 0xe2, !PT ;  /* 0x0000000207097812 */ /* 0x000fe200078ee206 */
[C---:B------:R-:W-:Y:S02]  /*2770*/  VIADD R6, R18.reuse, 0x40 ;  /* 0x0000004012067836 */ /* 0x040fe40000000000 */
[----:B------:R-:W-:Y:S01]  /*2780*/  VIADD R7, R18, 0x60 ;  /* 0x0000006012077836 */ /* 0x000fe20000000000 */
[----:B------:R-:W-:Y:S02]  /*2790*/  IADD3.X R5, R4, R5, R11, P1, !PT ;  /* 0x0000000504057210 */ /* 0x000fe40000ffe40b */
[----:B------:R-:W-:-:S02]  /*27a0*/  @P0 LOP3.LUT R14, R14, 0x4, RZ, 0xfc, !PT ;  /* 0x000000040e0e0812 */ /* 0x000fc400078efcff */
[----:B------:R-:W-:Y:S02]  /*27b0*/  ISETP.GE.AND P0, PT, R6, UR4, PT ;  /* 0x0000000406007c0c */ /* 0x000fe4000bf06270 */
[----:B------:R-:W-:Y:S02]  /*27c0*/  ISETP.GE.AND P1, PT, R7, UR4, PT ;  /* 0x0000000407007c0c */ /* 0x000fe4000bf26270 */
[----:B------:R-:W-:Y:S02]  /*27d0*/  SEL R10, RZ, 0x4, P0 ;  /* 0x00000004ff0a7807 */ /* 0x000fe40000000000 */
[----:B------:R-:W-:Y:S02]  /*27e0*/  SEL R11, RZ, 0x8, P1 ;  /* 0x00000008ff0b7807 */ /* 0x000fe40000800000 */
[----:B------:R-:W-:Y:S02]  /*27f0*/  ISETP.GE.AND P0, PT, R8, UR4, PT ;  /* 0x0000000408007c0c */ /* 0x000fe4000bf06270 */
[----:B------:R-:W-:-:S02]  /*2800*/  LOP3.LUT R9, R11, R9, R10, 0xfe, !PT ;  /* 0x000000090b097212 */ /* 0x000fc400078efe0a */
[----:B------:R-:W-:Y:S01]  /*2810*/  SEL R10, RZ, 0x10, P0 ;  /* 0x00000010ff0a7807 */ /* 0x000fe20000000000 */
[----:B------:R-:W-:Y:S01]  /*2820*/  IMAD R11, R12, UR6, RZ ;  /* 0x000000060c0b7c24 */ /* 0x000fe2000f8e02ff */
[-C--:B0-----:R-:W-:Y:S02]  /*2830*/  ISETP.GE.AND P1, PT, R0, R121.reuse, PT ;  /* 0x000000790000720c */ /* 0x081fe40003f26270 */
[----:B------:R-:W-:Y:S01]  /*2840*/  LOP3.LUT R36, R9, R10, RZ, 0xfc, !PT ;  /* 0x0000000a09247212 */ /* 0x000fe200078efcff */
[----:B------:R-:W-:Y:S01]  /*2850*/  IMAD R9, R31, R102, RZ ;  /* 0x000000661f097224 */ /* 0x000fe200078e02ff */
[----:B------:R-:W-:Y:S01]  /*2860*/  ISETP.GE.AND P0, PT, R18, R121, PT ;  /* 0x000000791200720c */ /* 0x000fe20003f06270 */
[----:B------:R-:W-:Y:S01]  /*2870*/  IMAD R35, R21, UR7, R11 ;  /* 0x0000000715237c24 */ /* 0x000fe2000f8e020b */
[C---:B------:R-:W-:Y:S01]  /*2880*/  SEL R11, R121.reuse, RZ, P1 ;  /* 0x000000ff790b7207 */ /* 0x040fe20000800000 */
[----:B------:R-:W-:Y:S01]  /*2890*/  IMAD R13, R220, R103, R9 ;  /* 0x00000067dc0d7224 */ /* 0x000fe200078e0209 */
[----:B------:R-:W-:-:S02]  /*28a0*/  SEL R9, R121, RZ, P0 ;  /* 0x000000ff79097207 */ /* 0x000fc40000000000 */
[----:B------:R-:W-:Y:S01]  /*28b0*/  ISETP.GE.AND P2, PT, R6, R121, PT ;  /* 0x000000790600720c */ /* 0x000fe20003f46270 */
[----:B------:R-:W-:Y:S01]  /*28c0*/  IMAD.IADD R11, R0, 0x1, R11 ;  /* 0x00000001000b7824 */ /* 0x000fe200078e020b */
[----:B------:R-:W-:Y:S01]  /*28d0*/  IADD3 R9, R18, R9, RZ ;  /* 0x0000000912097210 */ /* 0x000fe20007ffe0ff */
[----:B------:R-:W-:Y:S01]  /*28e0*/  IMAD.IADD R107, R107, 0x1, R13 ;  /* 0x000000016b6b7824 */ /* 0x000fe200078e020d */
[----:B------:R-:W-:Y:S01]  /*28f0*/  LOP3.LUT R14, R14, 0xfffffffe, RZ, 0xc0, !PT ;  /* 0xfffffffe0e0e7812 */ /* 0x000fe200078ec0ff */
[----:B------:R-:W-:Y:S01]  /*2900*/  IMAD.IADD R105, R13, 0x1, R105 ;  /* 0x000000010d697824 */ /* 0x000fe200078e0269 */
[----:B------:R-:W-:Y:S02]  /*2910*/  SHF.R.S32.HI R10, RZ, 0x1f, R9 ;  /* 0x0000001fff0a7819 */ /* 0x000fe40000011409 */
[----:B------:R-:W-:Y:S02]  /*2920*/  SHF.R.S32.HI R12, RZ, 0x1f, R11 ;  /* 0x0000001fff0c7819 */ /* 0x000fe4000001140b */
[----:B------:R-:W-:-:S02]  /*2930*/  SEL R13, R121, RZ, P2 ;  /* 0x000000ff790d7207 */ /* 0x000fc40001000000 */
[-C--:B------:R-:W-:Y:S02]  /*2940*/  LEA.HI R26, R10, R9.reuse, RZ, 0x4 ;  /* 0x000000090a1a7211 */ /* 0x080fe400078f20ff */
[----:B------:R-:W-:Y:S02]  /*2950*/  @P2 LOP3.LUT R14, R14, 0x1, RZ, 0xfc, !PT ;  /* 0x000000010e0e2812 */ /* 0x000fe400078efcff */
[----:B------:R-:W-:Y:S02]  /*2960*/  LEA.HI R10, R10, R9, RZ, 0x6 ;  /* 0x000000090a0a7211 */ /* 0x000fe400078f30ff */
[CC--:B------:R-:W-:Y:S01]  /*2970*/  LEA.HI R28, R12.reuse, R11.reuse, RZ, 0x4 ;  /* 0x0000000b0c1c7211 */ /* 0x0c0fe200078f20ff */
[----:B------:R-:W-:Y:S01]  /*2980*/  IMAD R117, R27, UR5, R117 ;  /* 0x000000051b757c24 */ /* 0x000fe2000f8e0275 */
[----:B------:R-:W-:Y:S01]  /*2990*/  LEA.HI R12, R12, R11, RZ, 0x6 ;  /* 0x0000000b0c0c7211 */ /* 0x000fe200078f30ff */
[----:B------:R-:W-:Y:S01]  /*29a0*/  IMAD.IADD R20, R6, 0x1, R13 ;  /* 0x0000000106147824 */ /* 0x000fe200078e020d */
[----:B------:R-:W-:Y:S01]  /*29b0*/  SHF.R.S32.HI R11, RZ, 0x6, R10 ;  /* 0x00000006ff0b7819 */ /* 0x000fe2000001140a */
[----:B------:R0:W-:Y:S01]  /*29c0*/  STL [R1+0x10], R14 ;  /* 0x0000100e01007387 */ /* 0x0001e20000100800 */
[----:B------:R-:W-:Y:S01]  /*29d0*/  SHF.R.S32.HI R13, RZ, 0x6, R12 ;  /* 0x00000006ff0d7819 */ /* 0x000fe2000001140c */
[----:B------:R-:W-:Y:S01]  /*29e0*/  IMAD.WIDE.U32 R116, R21, UR6, R116 ;  /* 0x0000000615747c25 */ /* 0x000fe2000f8e0074 */
[----:B------:R-:W-:-:S02]  /*29f0*/  SHF.R.U32.HI R9, RZ, 0x3, R233 ;  /* 0x00000003ff097819 */ /* 0x000fc400000116e9 */
[C---:B------:R-:W-:Y:S02]  /*2a00*/  LOP3.LUT R12, R230.reuse, 0x30, R28, 0xf8, !PT ;  /* 0x00000030e60c7812 */ /* 0x040fe400078ef81c */
[----:B------:R-:W-:Y:S02]  /*2a10*/  SHF.R.S32.HI R21, RZ, 0x1f, R20 ;  /* 0x0000001fff157819 */ /* 0x000fe40000011414 */
[----:B0-----:R-:W-:Y:S01]  /*2a20*/  LOP3.LUT R14, R233, 0x30, R26, 0xf8, !PT ;  /* 0x00000030e90e7812 */ /* 0x001fe200078ef81a */
[C---:B------:R-:W-:Y:S01]  /*2a30*/  IMAD R145, R11.reuse, 0x2800, R232 ;  /* 0x000028000b917824 */ /* 0x040fe200078e02e8 */
[----:B------:R-:W-:Y:S01]  /*2a40*/  LOP3.LUT R10, R230, 0x30, R26, 0xf8, !PT ;  /* 0x00000030e60a7812 */ /* 0x000fe200078ef81a */
[----:B------:R-:W-:Y:S01]  /*2a50*/  IMAD R143, R11, 0x2800, R234 ;  /* 0x000028000b8f7824 */ /* 0x000fe200078e02ea */
[----:B------:R-:W-:Y:S01]  /*2a60*/  LOP3.LUT R11, R12, R231, RZ, 0x3c, !PT ;  /* 0x000000e70c0b7212 */ /* 0x000fe200078e3cff */
[----:B------:R-:W-:Y:S01]  /*2a70*/  IMAD R144, R13, 0x2800, R232 ;  /* 0x000028000d907824 */ /* 0x000fe200078e02e8 */
[----:B------:R-:W-:-:S02]  /*2a80*/  LOP3.LUT R14, R14, R9, RZ, 0x3c, !PT ;  /* 0x000000090e0e7212 */ /* 0x000fc400078e3cff */
[-C--:B------:R-:W-:Y:S02]  /*2a90*/  LEA.HI R30, R21, R20.reuse, RZ, 0x4 ;  /* 0x00000014151e7211 */ /* 0x080fe400078f20ff */
[----:B------:R-:W-:Y:S02]  /*2aa0*/  LOP3.LUT R12, R233, 0x30, R28, 0xf8, !PT ;  /* 0x00000030e90c7812 */ /* 0x000fe400078ef81c */
[----:B------:R-:W-:Y:S02]  /*2ab0*/  LEA.HI R20, R21, R20, RZ, 0x6 ;  /* 0x0000001415147211 */ /* 0x000fe400078f30ff */
[----:B------:R-:W-:Y:S01]  /*2ac0*/  LOP3.LUT R10, R10, R231, RZ, 0x3c, !PT ;  /* 0x000000e70a0a7212 */ /* 0x000fe200078e3cff */
[----:B------:R-:W-:Y:S01]  /*2ad0*/  IMAD.IADD R144, R144, 0x1, R11 ;  /* 0x0000000190907824 */ /* 0x000fe200078e020b */
[----:B------:R-:W-:Y:S01]  /*2ae0*/  LOP3.LUT R12, R12, R9, RZ, 0x3c, !PT ;  /* 0x000000090c0c7212 */ /* 0x000fe200078e3cff */
[----:B------:R-:W-:Y:S01]  /*2af0*/  IMAD.IADD R143, R143, 0x1, R14 ;  /* 0x000000018f8f7824 */ /* 0x000fe200078e020e */
[----:B------:R-:W-:Y:S01]  /*2b00*/  SHF.R.S32.HI R11, RZ, 0x6, R20 ;  /* 0x00000006ff0b7819 */ /* 0x000fe20000011414 */
[----:B------:R-:W-:Y:S01]  /*2b10*/  IMAD R141, R13, 0x2800, R234 ;  /* 0x000028000d8d7824 */ /* 0x000fe200078e02ea */
[----:B------:R-:W-:-:S02]  /*2b20*/  LOP3.LUT R14, R233, 0x30, R30, 0xf8, !PT ;  /* 0x00000030e90e7812 */ /* 0x000fc400078ef81e */
[----:B------:R-:W-:Y:S01]  /*2b30*/  SHF.R.S32.HI R21, RZ, 0x1f, R146 ;  /* 0x0000001fff157819 */ /* 0x000fe20000011492 */
[----:B------:R-:W-:Y:S01]  /*2b40*/  IMAD.IADD R145, R145, 0x1, R10 ;  /* 0x0000000191917824 */ /* 0x000fe200078e020a */
[----:B------:R-:W-:Y:S01]  /*2b50*/  LOP3.LUT R10, R230, 0x30, R30, 0xf8, !PT ;  /* 0x00000030e60a7812 */ /* 0x000fe200078ef81e */
[----:B------:R-:W-:Y:S01]  /*2b60*/  IMAD.IADD R141, R141, 0x1, R12 ;  /* 0x000000018d8d7824 */ /* 0x000fe200078e020c */
[----:B------:R-:W-:Y:S01]  /*2b70*/  IADD3 R122, P2, R220, R123, RZ ;  /* 0x0000007bdc7a7210 */ /* 0x000fe20007f5e0ff */
[----:B------:R-:W-:Y:S01]  /*2b80*/  IMAD R140, R11, 0x2800, R234 ;  /* 0x000028000b8c7824 */ /* 0x000fe200078e02ea */
[----:B------:R-:W-:Y:S01]  /*2b90*/  LOP3.LUT R13, R14, R9, RZ, 0x3c, !PT ;  /* 0x000000090e0d7212 */ /* 0x000fe200078e3cff */
[----:B------:R-:W-:Y:S01]  /*2ba0*/  IMAD R12, R21, R102, RZ ;  /* 0x00000066150c7224 */ /* 0x000fe200078e02ff */
[----:B------:R-:W-:Y:S01]  /*2bb0*/  IADD3 R14, R18, 0xa0, RZ ;  /* 0x000000a0120e7810 */ /* 0x000fe20007ffe0ff */
[----:B------:R-:W-:Y:S01]  /*2bc0*/  IMAD R142, R11, 0x2800, R232 ;  /* 0x000028000b8e7824 */ /* 0x000fe200078e02e8 */
[----:B------:R-:W-:Y:S01]  /*2bd0*/  LOP3.LUT R11, R10, R231, RZ, 0x3c, !PT ;  /* 0x000000e70a0b7212 */ /* 0x000fe200078e3cff */
[----:B------:R-:W-:-:S02]  /*2be0*/  IMAD R10, R21, R108, RZ ;  /* 0x0000006c150a7224 */ /* 0x000fc400078e02ff */
[----:B------:R-:W-:Y:S01]  /*2bf0*/  IMAD.X R123, R31, 0x1, R15, P2 ;  /* 0x000000011f7b7824 */ /* 0x000fe200010e060f */
[----:B------:R-:W-:Y:S01]  /*2c00*/  ISETP.GE.AND P2, PT, R14, UR4, PT ;  /* 0x000000040e007c0c */ /* 0x000fe2000bf46270 */
[----:B------:R-:W-:Y:S02]  /*2c10*/  IMAD.IADD R140, R140, 0x1, R13 ;  /* 0x000000018c8c7824 */ /* 0x000fe400078e020d */
[----:B------:R-:W-:Y:S01]  /*2c20*/  IMAD R29, R146, R103, R12 ;  /* 0x00000067921d7224 */ /* 0x000fe200078e020c */
[C---:B------:R-:W-:Y:S01]  /*2c30*/  SHF.L.U64.HI R12, R102.reuse, 0x7, R103 ;  /* 0x00000007660c7819 */ /* 0x040fe20000010267 */
[----:B------:R-:W-:Y:S02]  /*2c40*/  IMAD R21, R103, 0xa0, RZ ;  /* 0x000000a067157824 */ /* 0x000fe400078e02ff */
[----:B------:R-:W-:Y:S02]  /*2c50*/  IMAD.SHL.U32 R13, R102, 0x80, RZ ;  /* 0x00000080660d7824 */ /* 0x000fe400078e00ff */
[----:B------:R-:W-:Y:S01]  /*2c60*/  IMAD.WIDE.U32 R106, R146, R102, R106 ;  /* 0x00000066926a7225 */ /* 0x000fe200078e006a */
[----:B------:R-:W-:-:S03]  /*2c70*/  SEL R33, RZ, 0x20, P2 ;  /* 0x00000020ff217807 */ /* 0x000fc60001000000 */
[----:B------:R-:W-:-:S04]  /*2c80*/  IMAD.WIDE.U32 R104, R146, R102, R104 ;  /* 0x0000006692687225 */ /* 0x000fc800078e0068 */
[----:B------:R-:W-:-:S04]  /*2c90*/  IMAD.WIDE.U32 R114, R114, 0xa0, RZ ;  /* 0x000000a072727825 */ /* 0x000fc800078e00ff */
[----:B------:R-:W-:-:S04]  /*2ca0*/  IMAD.WIDE.U32 R102, R102, 0xa0, RZ ;  /* 0x000000a066667825 */ /* 0x000fc800078e00ff */
[----:B------:R-:W-:Y:S02]  /*2cb0*/  IMAD R27, R146, R109, R10 ;  /* 0x0000006d921b7224 */ /* 0x000fe400078e020a */
[----:B------:R-:W-:Y:S02]  /*2cc0*/  IMAD.IADD R128, R115, 0x1, R25 ;  /* 0x0000000173807824 */ /* 0x000fe400078e0219 */
[----:B------:R-:W-:Y:S01]  /*2cd0*/  IMAD.IADD R130, R103, 0x1, R21 ;  /* 0x0000000167827824 */ /* 0x000fe200078e0215 */
[----:B------:R-:W-:Y:S01]  /*2ce0*/  SHF.L.U64.HI R10, R108, 0x7, R109 ;  /* 0x000000076c0a7819 */ /* 0x000fe2000001026d */
[----:B------:R-:W-:Y:S01]  /*2cf0*/  IMAD.IADD R142, R142, 0x1, R11 ;  /* 0x000000018e8e7824 */ /* 0x000fe200078e020b */
[----:B------:R-:W-:Y:S01]  /*2d00*/  SHF.R.S32.HI R120, RZ, 0x4, R26 ;  /* 0x00000004ff787819 */ /* 0x000fe2000001141a */
[----:B------:R-:W-:Y:S01]  /*2d10*/  IMAD.IADD R15, R113, 0x1, R27 ;  /* 0x00000001710f7824 */ /* 0x000fe200078e021b */
[----:B------:R-:W-:Y:S01]  /*2d20*/  LOP3.LUT R40, R36, R33, RZ, 0xfc, !PT ;  /* 0x0000002124287212 */ /* 0x000fe200078efcff */
[----:B------:R-:W-:Y:S01]  /*2d30*/  IMAD.IADD R20, R27, 0x1, R111 ;  /* 0x000000011b147824 */ /* 0x000fe200078e026f */
[----:B------:R-:W-:Y:S01]  /*2d40*/  SHF.R.S32.HI R27, RZ, 0x4, R28 ;  /* 0x00000004ff1b7819 */ /* 0x000fe2000001141c */
[----:B------:R-:W-:-:S02]  /*2d50*/  IMAD.IADD R21, R107, 0x1, R29 ;  /* 0x000000016b157824 */ /* 0x000fc400078e021d */
[----:B------:R-:W-:Y:S01]  /*2d60*/  IMAD.IADD R25, R29, 0x1, R105 ;  /* 0x000000011d197824 */ /* 0x000fe200078e0269 */
[----:B------:R-:W-:Y:S01]  /*2d70*/  SHF.R.S32.HI R29, RZ, 0x4, R30 ;  /* 0x00000004ff1d7819 */ /* 0x000fe2000001141e */
[----:B------:R-:W-:Y:S01]  /*2d80*/  IMAD.SHL.U32 R11, R108, 0x80, RZ ;  /* 0x000000806c0b7824 */ /* 0x000fe200078e00ff */
[----:B------:R-:W-:Y:S01]  /*2d90*/  LOP3.LUT R26, R26, 0xfffffff0, RZ, 0xc0, !PT ;  /* 0xfffffff01a1a7812 */ /* 0x000fe200078ec0ff */
[----:B------:R-:W-:Y:S01]  /*2da0*/  IMAD.WIDE.U32 R108, R108, 0xa0, RZ ;  /* 0x000000a06c6c7825 */ /* 0x000fe200078e00ff */
[----:B------:R-:W-:Y:S02]  /*2db0*/  LOP3.LUT R28, R28, 0xfffffff0, RZ, 0xc0, !PT ;  /* 0xfffffff01c1c7812 */ /* 0x000fe400078ec0ff */
[----:B------:R-:W-:Y:S01]  /*2dc0*/  LOP3.LUT R30, R30, 0xfffffff0, RZ, 0xc0, !PT ;  /* 0xfffffff01e1e7812 */ /* 0x000fe200078ec0ff */
[----:B------:R-:W-:Y:S01]  /*2dd0*/  IMAD.IADD R34, R117, 0x1, R35 ;  /* 0x0000000175227824 */ /* 0x000fe200078e0223 */
[----:B------:R-:W-:Y:S01]  /*2de0*/  LOP3.LUT R35, R36, 0x1, RZ, 0xc0, !PT ;  /* 0x0000000124237812 */ /* 0x000fe200078ec0ff */
[----:B------:R-:W-:Y:S01]  /*2df0*/  IMAD.SHL.U32 R121, R121, 0x2, RZ ;  /* 0x0000000279797824 */ /* 0x000fe200078e00ff */
[C---:B------:R-:W-:Y:S01]  /*2e00*/  LOP3.LUT R36, R40.reuse, 0x2, RZ, 0xc0, !PT ;  /* 0x0000000228247812 */ /* 0x040fe200078ec0ff */
[----:B------:R-:W-:Y:S01]  /*2e10*/  IMAD.IADD R129, R109, 0x1, R129 ;  /* 0x000000016d817824 */ /* 0x000fe200078e0281 */
[----:B------:R-:W-:-:S02]  /*2e20*/  LOP3.LUT R37, R40, 0x4, RZ, 0xc0, !PT ;  /* 0x0000000428257812 */ /* 0x000fc400078ec0ff */
[C---:B------:R-:W-:Y:S02]  /*2e30*/  LOP3.LUT R38, R40.reuse, 0x8, RZ, 0xc0, !PT ;  /* 0x0000000828267812 */ /* 0x040fe400078ec0ff */
[C---:B------:R-:W-:Y:S02]  /*2e40*/  LOP3.LUT R39, R40.reuse, 0x10, RZ, 0xc0, !PT ;  /* 0x0000001028277812 */ /* 0x040fe400078ec0ff */
[----:B------:R-:W-:Y:S02]  /*2e50*/  SHF.R.S32.HI R31, RZ, 0x1f, R26 ;  /* 0x0000001fff1f7819 */ /* 0x000fe4000001141a */
[----:B------:R-:W-:Y:S02]  /*2e60*/  SHF.R.S32.HI R32, RZ, 0x1f, R28 ;  /* 0x0000001fff207819 */ /* 0x000fe4000001141c */
[----:B------:R-:W-:Y:S02]  /*2e70*/  SHF.R.S32.HI R33, RZ, 0x1f, R30 ;  /* 0x0000001fff217819 */ /* 0x000fe4000001141e */
[----:B------:R-:W-:-:S07]  /*2e80*/  LOP3.LUT R40, R40, 0x20, RZ, 0xc0, !PT ;  /* 0x0000002028287812 */ /* 0x000fce00078ec0ff */
.L_x_2348:
[----:B------:R-:W2:Y:S01]  /*2e90*/  LDL R43, [R1+0xc] ;  /* 0x00000c00012b7983 */ /* 0x000ea20000100800 */
[----:B0-----:R-:W0:Y:S03]  /*2ea0*/  LDC.64 R124, c[0x0][0x2e8] ;  /* 0x0000ba00ff7c7b82 */ /* 0x001e260000000a00 */
[----:B------:R-:W3:Y:S01]  /*2eb0*/  LDL.LU R42, [R1+0x10] ;  /* 0x00001000012a7983 */ /* 0x000ee20000300800 */
        /* <DEDUP_REMOVED lines=9> */
[----:B------:R-:W-:-:S04]  /*2f50*/  IADD3 R49, P2, P3, R3, R134, R133 ;  /* 0x0000008603317210 */ /* 0x000fc80007b5e085 */
[----:B------:R-:W-:-:S04]  /*2f60*/  IADD3 R96, R135, R41, RZ ;  /* 0x0000002987607210 */ /* 0x000fc80007ffe0ff */
[----:B------:R-:W-:Y:S02]  /*2f70*/  IADD3.X R24, R5, R96, R131, P2, P3 ;  /* 0x0000006005187210 */ /* 0x000fe400017e6483 */
[----:B0-----:R-:W-:-:S04]  /*2f80*/  IADD3 R50, P2, P3, R134, R124, R3 ;  /* 0x0000007c86327210 */ /* 0x001fc80007b5e003 */
[----:B------:R-:W-:Y:S02]  /*2f90*/  IADD3.X R51, R96, R125, R5, P2, P3 ;  /* 0x0000007d60337210 */ /* 0x000fe400017e6405 */
[----:B------:R-:W-:Y:S02]  /*2fa0*/  IADD3 R48, P2, R49, R124, RZ ;  /* 0x0000007c31307210 */ /* 0x000fe40007f5e0ff */
[----:B------:R-:W-:-:S03]  /*2fb0*/  ISETP.GT.AND P3, PT, R53, R126, PT ;  /* 0x0000007e3500720c */ /* 0x000fc60003f64270 */
[----:B------:R-:W-:Y:S01]  /*2fc0*/  IMAD.X R49, R24, 0x1, R125, P2 ;  /* 0x0000000118317824 */ /* 0x000fe200010e067d */
[----:B-1----:R-:W-:Y:S01]  /*2fd0*/  ISETP.GE.AND P2, PT, R132, 0x1, PT ;  /* 0x000000018400780c */ /* 0x002fe20003f46270 */
[----:B------:R-:W-:Y:S02]  /*2fe0*/  IMAD.MOV.U32 R24, RZ, RZ, R53 ;  /* 0x000000ffff187224 */ /* 0x000fe400078e0035 */
[----:B--2---:R-:W-:Y:S01]  /*2ff0*/  IMAD R41, R17, 0x7800, R43 ;  /* 0x0000780011297824 */ /* 0x004fe200078e022b */
[----:B---3--:R-:W-:-:S03]  /*3000*/  LOP3.LUT R42, R42, 0xfffffffd, RZ, 0xc0, !PT ;  /* 0xfffffffd2a2a7812 */ /* 0x008fc600078ec0ff */
[C---:B------:R-:W-:Y:S02]  /*3010*/  VIADD R43, R41.reuse, 0x20 ;  /* 0x00000020292b7836 */ /* 0x040fe40000000000 */
[----:B------:R-:W-:Y:S01]  /*3020*/  @P4 VIADD R43, R41, 0xffffffe0 ;  /* 0xffffffe0292b4836 */ /* 0x000fe20000000000 */
[----:B------:R-:W-:Y:S01]  /*3030*/  @P3 LOP3.LUT R42, R42, 0x2, RZ, 0xfc, !PT ;  /* 0x000000022a2a3812 */ /* 0x000fe200078efcff */
[----:B------:R-:W-:-:S04]  /*3040*/  IMAD.IADD R41, R16, 0x1, R41 ;  /* 0x0000000110297824 */ /* 0x000fc800078e0229 */
[----:B------:R0:W-:Y:S02]  /*3050*/  STL [R1+0x10], R42 ;  /* 0x0000102a01007387 */ /* 0x0001e40000100800 */
[----:B0-----:R-:W-:Y:S01]  /*3060*/  IMAD.IADD R42, R16, 0x1, R43 ;  /* 0x00000001102a7824 */ /* 0x001fe200078e022b */
[----:B------:R-:W-:Y:S06]  /*3070*/  @!P2 BRA `(.L_x_2250) ;  /* 0x000000c40080a947 */ /* 0x000fec0003800000 */
[----:B------:R-:W-:Y:S01]  /*3080*/  ULDC.U8 UR4, c[0x0][0x410] ;  /* 0x0001040000047ab9 */ /* 0x000fe20000000000 */
[-C--:B------:R-:W-:Y:S01]  /*3090*/  IMAD R43, R129, R53.reuse, RZ ;  /* 0x00000035812b7224 */ /* 0x080fe200078e02ff */
[----:B------:R-:W-:Y:S01]  /*30a0*/  ISETP.NE.AND P2, PT, RZ, UR4, PT ;  /* 0x00000004ff007c0c */ /* 0x000fe2000bf45270 */
[-C--:B------:R-:W-:Y:S02]  /*30b0*/  IMAD R47, R130, R53.reuse, RZ ;  /* 0x00000035822f7224 */ /* 0x080fe400078e02ff */
[----:B------:R-:W-:Y:S02]  /*30c0*/  IMAD R45, R44, R108, R43 ;  /* 0x0000006c2c2d7224 */ /* 0x000fe400078e022b */
[----:B------:R-:W-:Y:S02]  /*30d0*/  IMAD R43, R24, -0xa0, R2 ;  /* 0xffffff60182b7824 */ /* 0x000fe400078e0202 */
[----:B------:R-:W-:Y:S02]  /*30e0*/  IMAD R47, R44, R102, R47 ;  /* 0x000000662c2f7224 */ /* 0x000fe400078e022f */
[----:B------:R-:W-:Y:S01]  /*30f0*/  IMAD.WIDE.U32 R94, R108, R53, RZ ;  /* 0x000000356c5e7225 */ /* 0x000fe200078e00ff */
[----:B------:R-:W-:-:S03]  /*3100*/  VIMNMX R43, R43, 0xa0, PT ;  /* 0x000000a02b2b7848 */ /* 0x000fc60003fe0100 */
        /* <DEDUP_REMOVED lines=67> */
.L_x_2253:
[----:B------:R-:W-:Y:S05]  /*3540*/  BSYNC B1 ;  /* 0x0000000000017941 */ /* 0x000fea0003800000 */
.L_x_2252:
        /* <DEDUP_REMOVED lines=46> */
.L_x_2255:
[----:B------:R-:W-:Y:S05]  /*3830*/  BSYNC B1 ;  /* 0x0000000000017941 */ /* 0x000fea0003800000 */
.L_x_2254:
[----:B------:R-:W-:Y:S01]  /*3840*/  UISETP.NE.AND UP0, UPT, UR53, 0x3, UPT ;  /* 0x000000033500788c */ /* 0x000fe2000bf05270 */
[----:B------:R-:W-:Y:S01]  /*3850*/  IMAD.MOV.U32 R157, RZ, RZ, R84 ;  /* 0x000000ffff9d7224 */ /* 0x000fe200078e0054 */
[----:B------:R-:W-:Y:S01]  /*3860*/  MOV R161, R88 ;  /* 0x0000005800a17202 */ /* 0x000fe20000000f00 */
[----:B------:R-:W-:Y:S01]  /*3870*/  IMAD.MOV.U32 R163, RZ, RZ, R96 ;  /* 0x000000ffffa37224 */ /* 0x000fe200078e0060 */
[----:B-----5:R-:W-:Y:S01]  /*3880*/  MOV R149, R68 ;  /* 0x0000004400957202 */ /* 0x020fe20000000f00 */
[----:B------:R-:W-:Y:S01]  /*3890*/  IMAD.MOV.U32 R165, RZ, RZ, R124 ;  /* 0x000000ffffa57224 */ /* 0x000fe200078e007c */
[----:B------:R-:W-:Y:S01]  /*38a0*/  PLOP3.LUT P2, PT, PT, PT, UP0, 0x80, 0x0 ;  /* 0x000000000000781c */ /* 0x000fe20003f4f008 */
        /* <DEDUP_REMOVED lines=16> */
[----:B------:R-:W-:Y:S01]  /*39b0*/  IMAD.MOV.U32 R154, RZ, RZ, R74 ;  /* 0x000000ffff9a7224 */ /* 0x000fe200078e004a */
[----:B------:R-:W-:Y:S06]  /*39c0*/  @!P2 BRA `(.L_x_2256) ;  /* 0x000000000004a947 */ /* 0x000fec0003800000 */
[----:B------:R-:W-:Y:S01]  /*39d0*/  BPT.TRAP 0x1 ;  /* 0x000000040000795c */ /* 0x000fe20000300000 */
.L_x_2256:
[----:B------:R-:W-:Y:S01]  /*39e0*/  IMAD R100, R17, 0x8, R16 ;  /* 0x0000000811647824 */ /* 0x000fe200078e0210 */
[----:B------:R-:W-:Y:S01]  /*39f0*/  SHF.L.U32 R101, R223, 0x1f, RZ ;  /* 0x0000001fdf657819 */ /* 0x000fe200000006ff */
[----:B------:R-:W-:Y:S03]  /*3a00*/  BSSY B1, `(.L_x_2257) ;  /* 0x0000003000017945 */ /* 0x000fe60003800000 */
[----:B------:R-:W1:Y:S02]  /*3a10*/  SYNCS.PHASECHK.TRANS64.TRYWAIT P5, [R100+URZ+0x33490], R101 ;  /* 0x03349065640075a7 */ /* 0x000e6400080a017f */
[----:B-1----:R-:W-:Y:S05]  /*3a20*/  @!P5 BRA `(.L_x_2258) ;  /* 0x000002e00010d947 */ /* 0x002fea0003800000 */
.L_x_2599:
[----:B------:R-:W-:Y:S05]  /*3a30*/  BSYNC B1 ;  /* 0x0000000000017941 */ /* 0x000fea0003800000 */
.L_x_2257:
        /* <DEDUP_REMOVED lines=13> */
[----:B------:R-:W-:Y:S01]  /*3b10*/  SHF.R.U32.HI R168, RZ, 0x8, R135 ;  /* 0x00000008ffa87819 */ /* 0x000fe20000011687 */
[----:B------:R-:W-:Y:S01]  /*3b20*/  IMAD.U32 R134, R134, 0x10000, RZ ;  /* 0x0001000086867824 */ /* 0x000fe200078e00ff */
[----:B------:R-:W-:Y:S02]  /*3b30*/  LOP3.LUT R169, R135, 0xff0000ff, RZ, 0xc0, !PT ;  /* 0xff0000ff87a97812 */ /* 0x000fe400078ec0ff */
[----:B------:R-:W-:Y:S01]  /*3b40*/  LOP3.LUT R125, R125, 0xff00, R167, 0xf8, !PT ;  /* 0x0000ff007d7d7812 */ /* 0x000fe200078ef8a7 */
[----:B------:R-:W-:Y:S01]  /*3b50*/  IMAD.SHL.U32 R168, R168, 0x100, RZ ;  /* 0x00000100a8a87824 */ /* 0x000fe200078e00ff */
[----:B--2---:R-:W-:-:S02]  /*3b60*/  F2FP.F16.E4M3.UNPACK_B R167, R45 ;  /* 0x0000002dffa7723e */ /* 0x004fc400020006ff */
[----:B------:R-:W-:Y:S02]  /*3b70*/  LOP3.LUT R125, R125, 0xff0000, R134, 0xf8, !PT ;  /* 0x00ff00007d7d7812 */ /* 0x000fe400078ef886 */
[-C--:B------:R-:W-:Y:S02]  /*3b80*/  F2FP.F16.E4M3.UNPACK_B R134, R166.reuse.H1 ;  /* 0x000000a6ff86723e */ /* 0x080fe400030006ff */
[----:B------:R-:W-:Y:S01]  /*3b90*/  SHF.R.U32.HI R124, RZ, 0x10, R135 ;  /* 0x00000010ff7c7819 */ /* 0x000fe20000011687 */
[--C-:B------:R-:W-:Y:S01]  /*3ba0*/  HADD2.F32 R135, -RZ, R167.reuse.H1_H1 ;  /* 0x300000a7ff877230 */ /* 0x100fe20000004100 */
[----:B------:R-:W-:Y:S01]  /*3bb0*/  LOP3.LUT R169, R169, 0xff00, R168, 0xf8, !PT ;  /* 0x0000ff00a9a97812 */ /* 0x000fe200078ef8a8 */
[----:B------:R-:W-:Y:S01]  /*3bc0*/  HADD2.F32 R171, -RZ, R134.H0_H0 ;  /* 0x20000086ffab7230 */ /* 0x000fe20000004100 */
[----:B------:R-:W-:Y:S01]  /*3bd0*/  F2FP.F16.E4M3.UNPACK_B R168, R165.H1 ;  /* 0x000000a5ffa8723e */ /* 0x000fe200030006ff */
[----:B------:R-:W-:Y:S01]  /*3be0*/  HADD2.F32 R167, -RZ, R167.H0_H0 ;  /* 0x200000a7ffa77230 */ /* 0x000fe20000004100 */
[----:B------:R-:W-:-:S02]  /*3bf0*/  F2FP.F16.E4M3.UNPACK_B R166, R166 ;  /* 0x000000a6ffa6723e */ /* 0x000fc400020006ff */
[-C--:B------:R-:W-:Y:S01]  /*3c00*/  FMUL.FTZ R172, R135, R171.reuse ;  /* 0x000000ab87ac7220 */ /* 0x080fe20000410000 */
[--C-:B------:R-:W-:Y:S02]  /*3c10*/  HADD2.F32 R170, -RZ, R168.reuse.H0_H0 ;  /* 0x200000a8ffaa7230 */ /* 0x100fe40000004100 */
[----:B------:R-:W-:Y:S01]  /*3c20*/  FMUL.FTZ R171, R167, R171 ;  /* 0x000000aba7ab7220 */ /* 0x000fe20000410000 */
[----:B------:R-:W-:Y:S01]  /*3c30*/  HADD2.F32 R168, -RZ, R168.H1_H1 ;  /* 0x300000a8ffa87230 */ /* 0x000fe20000004100 */
[----:B------:R-:W-:Y:S02]  /*3c40*/  F2FP.F16.E4M3.UNPACK_B R165, R165 ;  /* 0x000000a5ffa5723e */ /* 0x000fe400020006ff */
[-C--:B------:R-:W-:Y:S01]  /*3c50*/  FFMA.FTZ R135, R135, R170.reuse, R171 ;  /* 0x000000aa87877223 */ /* 0x080fe200000100ab */
        /* <DEDUP_REMOVED lines=9> */
[----:B------:R-:W-:Y:S01]  /*3cf0*/  IMAD.U32 R45, R124, 0x10000, RZ ;  /* 0x000100007c2d7824 */ /* 0x000fe200078e00ff */
[----:B------:R-:W-:Y:S02]  /*3d00*/  MOV R124, R47 ;  /* 0x0000002f007c7202 */ /* 0x000fe40000000f00 */
        /* <DEDUP_REMOVED lines=15> */
[-C--:B------:R-:W-:Y:S02]  /*3e00*/  F2FP.F16.E4M3.UNPACK_B R134, R46.reuse ;  /* 0x0000002eff86723e */ /* 0x080fe400020006ff */
        /* <DEDUP_REMOVED lines=10> */
[C---:B------:R-:W-:Y:S01]  /*3eb0*/  FFMA.FTZ R171, R124.reuse, R47, -R171 ;  /* 0x0000002f7cab7223 */ /* 0x040fe200000108ab */
        /* <DEDUP_REMOVED lines=26> */
[----:B------:R-:W-:Y:S01]  /*4060*/  FMUL.FTZ R167, R47, R170 ;  /* 0x000000aa2fa77220 */ /* 0x000fe20000410000 */
        /* <DEDUP_REMOVED lines=17> */
.L_x_2264:
[----:B------:R-:W-:Y:S05]  /*4180*/  BSYNC B3 ;  /* 0x0000000000037941 */ /* 0x000fea0003800000 */
.L_x_2263:
[----:B--2---:R2:W-:Y:S02]  /*4190*/  STG.E.128 desc[UR54][R50.64], R44 ;  /* 0x0000002c32007986 */ /* 0x0045e4000c101d36 */
.L_x_2262:
[----:B------:R-:W-:Y:S05]  /*41a0*/  BSYNC B2 ;  /* 0x0000000000027941 */ /* 0x000fea0003800000 */
.L_x_2261:
        /* <DEDUP_REMOVED lines=14> */
[----:B------:R-:W-:Y:S01]  /*4290*/  LOP3.LUT R98, R98, 0xff00, R124, 0xf8, !PT ;  /* 0x0000ff0062627812 */ /* 0x000fe200078ef87c */
[----:B------:R-:W-:Y:S01]  /*42a0*/  IMAD.SHL.U32 R125, R125, 0x100, RZ ;  /* 0x000001007d7d7824 */ /* 0x000fe200078e00ff */
[----:B--2---:R-:W-:-:S02]  /*42b0*/  F2FP.F16.E4M3.UNPACK_B R124, R45 ;  /* 0x0000002dff7c723e */ /* 0x004fc400020006ff */
[----:B------:R-:W-:Y:S02]  /*42c0*/  LOP3.LUT R97, R98, 0xff0000, R97, 0xf8, !PT ;  /* 0x00ff000062617812 */ /* 0x000fe400078ef861 */
[-C--:B------:R-:W-:Y:S02]  /*42d0*/  F2FP.F16.E4M3.UNPACK_B R98, R164.reuse.H1 ;  /* 0x000000a4ff62723e */ /* 0x080fe400030006ff */
[----:B------:R-:W-:Y:S01]  /*42e0*/  SHF.R.U32.HI R96, RZ, 0x10, R99 ;  /* 0x00000010ff607819 */ /* 0x000fe20000011663 */
[----:B------:R-:W-:Y:S01]  /*42f0*/  HADD2.F32 R99, -RZ, R124.H1_H1 ;  /* 0x3000007cff637230 */ /* 0x000fe20000004100 */
[----:B------:R-:W-:Y:S01]  /*4300*/  LOP3.LUT R134, R134, 0xff00, R125, 0xf8, !PT ;  /* 0x0000ff0086867812 */ /* 0x000fe200078ef87d */
[----:B------:R-:W-:Y:S01]  /*4310*/  HADD2.F32 R165, -RZ, R98.H0_H0 ;  /* 0x20000062ffa57230 */ /* 0x000fe20000004100 */
        /* <DEDUP_REMOVED lines=27> */
[----:B------:R-:W-:Y:S01]  /*44d0*/  HADD2.F32 R135, -RZ, R166.H1_H1 ;  /* 0x300000a6ff877230 */ /* 0x000fe20000004100 */
[----:B------:R-:W-:Y:S01]  /*44e0*/  F2FP.SATFINITE.E4M3.F32.PACK_AB_MERGE_C R98, R125, R98, RZ ;  /* 0x000000627d62723e */ /* 0x000fe200048070ff */
[----:B------:R-:W-:Y:S01]  /*44f0*/  HADD2.F32 R167, -RZ, R134.H0_H0 ;  /* 0x20000086ffa77230 */ /* 0x000fe20000004100 */
[----:B------:R-:W-:Y:S01]  /*4500*/  F2FP.F16.E4M3.UNPACK_B R45, R45 ;  /* 0x0000002dff2d723e */ /* 0x000fe200020006ff */
[----:B------:R-:W-:Y:S01]  /*4510*/  HADD2.F32 R166, -RZ, R166.H0_H0 ;  /* 0x200000a6ffa67230 */ /* 0x000fe20000004100 */
[----:B------:R-:W-:Y:S01]  /*4520*/  F2FP.SATFINITE.E4M3.F32.PACK_AB_MERGE_C R99, R99, R124, R98 ;  /* 0x0000007c6363723e */ /* 0x000fe20004807062 */
[----:B------:R-:W-:-:S02]  /*4530*/  HADD2.F32 R134, -RZ, R134.H1_H1 ;  /* 0x30000086ff867230 */ /* 0x000fc40000004100 */
[C---:B------:R-:W-:Y:S01]  /*4540*/  FMUL.FTZ R168, R135.reuse, R167 ;  /* 0x000000a787a87220 */ /* 0x040fe20000410000 */
        /* <DEDUP_REMOVED lines=47> */
[-C--:B------:R-:W-:Y:S02]  /*4840*/  FMUL.FTZ R97, R44, R164.reuse ;  /* 0x000000a42c617220 */ /* 0x080fe40000410000 */
[C---:B------:R-:W-:Y:S02]  /*4850*/  FMUL.FTZ R164, R47.reuse, R164 ;  /* 0x000000a42fa47220 */ /* 0x040fe40000410000 */
[-C--:B------:R-:W-:Y:S01]  /*4860*/  FFMA.FTZ R97, R47, R163.reuse, -R97 ;  /* 0x000000a32f617223 */ /* 0x080fe20000010861 */
[----:B------:R-:W-:Y:S01]  /*4870*/  F2FP.SATFINITE.E4M3.F32.PACK_AB_MERGE_C R47, R166, R168, R96 ;  /* 0x000000a8a62f723e */ /* 0x000fe20004807060 */
[----:B------:R-:W-:-:S05]  /*4880*/  FFMA.FTZ R164, R44, R163, R164 ;  /* 0x000000a32ca47223 */ /* 0x000fca00000100a4 */
[----:B------:R-:W-:-:S07]  /*4890*/  F2FP.SATFINITE.E4M3.F32.PACK_AB_MERGE_C R44, R164, R97, R124 ;  /* 0x00000061a42c723e */ /* 0x000fce000480707c */
.L_x_2268:
[----:B------:R-:W-:Y:S05]  /*48a0*/  BSYNC B3 ;  /* 0x0000000000037941 */ /* 0x000fea0003800000 */
.L_x_2267:
[----:B--2---:R3:W-:Y:S02]  /*48b0*/  STG.E.128 desc[UR54][R50.64+0x20], R44 ;  /* 0x0000202c32007986 */ /* 0x0047e4000c101d36 */
.L_x_2266:
[----:B------:R-:W-:Y:S05]  /*48c0*/  BSYNC B2 ;  /* 0x0000000000027941 */ /* 0x000fea0003800000 */
.L_x_2265:
        /* <DEDUP_REMOVED lines=14> */
[----:B------:R-:W-:Y:S01]  /*49b0*/  IMAD.SHL.U32 R98, R98, 0x100, RZ ;  /* 0x0000010062627824 */ /* 0x000fe200078e00ff */
[----:B------:R-:W-:-:S02]  /*49c0*/  SHF.L.U32 R89, R90, 0x10, RZ ;  /* 0x000000105a597819 */ /* 0x000fc400000006ff */
[----:B------:R-:W-:Y:S02]  /*49d0*/  LOP3.LUT R91, R91, 0xff0000ff, RZ, 0xc0, !PT ;  /* 0xff0000ff5b5b7812 */ /* 0x000fe400078ec0ff */
[----:B------:R-:W-:Y:S02]  /*49e0*/  LOP3.LUT R89, R96, 0xff0000, R89, 0xf8, !PT ;  /* 0x00ff000060597812 */ /* 0x000fe400078ef859 */
[-C--:B------:R-:W-:Y:S02]  /*49f0*/  F2FP.F16.E4M3.UNPACK_B R90, R162.reuse.H1 ;  /* 0x000000a2ff5a723e */ /* 0x080fe400030006ff */
[----:B--2---:R-:W-:Y:S02]  /*4a00*/  F2FP.F16.E4M3.UNPACK_B R96, R45 ;  /* 0x0000002dff60723e */ /* 0x004fe400020006ff */
[----:B------:R-:W-:Y:S01]  /*4a10*/  LOP3.LUT R98, R91, 0xff00, R98, 0xf8, !PT ;  /* 0x0000ff005b627812 */ /* 0x000fe200078ef862 */
[----:B------:R-:W-:Y:S01]  /*4a20*/  HADD2.F32 R124, -RZ, R90.H0_H0 ;  /* 0x2000005aff7c7230 */ /* 0x000fe20000004100 */
        /* <DEDUP_REMOVED lines=85> */
[----:B------:R-:W-:Y:S01]  /*4f80*/  FFMA.FTZ R89, R47, R161, -R89 ;  /* 0x000000a12f597223 */ /* 0x000fe20000010859 */
[----:B------:R-:W-:Y:S01]  /*4f90*/  F2FP.SATFINITE.E4M3.F32.PACK_AB_MERGE_C R47, R125, R135, R88 ;  /* 0x000000877d2f723e */ /* 0x000fe20004807058 */
[----:B------:R-:W-:-:S05]  /*4fa0*/  FFMA.FTZ R162, R44, R161, R162 ;  /* 0x000000a12ca27223 */ /* 0x000fca00000100a2 */
[----:B------:R-:W-:-:S07]  /*4fb0*/  F2FP.SATFINITE.E4M3.F32.PACK_AB_MERGE_C R44, R162, R89, R96 ;  /* 0x00000059a22c723e */ /* 0x000fce0004807060 */
.L_x_2272:
[----:B------:R-:W-:Y:S05]  /*4fc0*/  BSYNC B3 ;  /* 0x0000000000037941 */ /* 0x000fea0003800000 */
.L_x_2271:
[----:B--2---:R4:W-:Y:S02]  /*4fd0*/  STG.E.128 desc[UR54][R50.64+0x40], R44 ;  /* 0x0000402c32007986 */ /* 0x0049e4000c101d36 */
.L_x_2270:
[----:B------:R-:W-:Y:S05]  /*4fe0*/  BSYNC B2 ;  /* 0x0000000000027941 */ /* 0x000fea0003800000 */
.L_x_2269:
        /* <DEDUP_REMOVED lines=59> */
[----:B------:R-:W-:Y:S01]  /*53a0*/  LOP3.LUT R90, R89, 0xff00, R90, 0xf8, !PT ;  /* 0x0000ff00595a7812 */ /* 0x000fe200078ef85a */
[----:B------:R-:W-:Y:S01]  /*53b0*/  IMAD.U32 R87, R87, 0x10000, RZ ;  /* 0x0001000057577824 */ /* 0x000fe200078e00ff */
[----:B------:R-:W-:Y:S01]  /*53c0*/  F2FP.SATFINITE.E4M3.F32.PACK_AB_MERGE_C R44, R45, R44, RZ ;  /* 0x0000002c2d2c723e */ /* 0x000fe200048070ff */
[----:B------:R-:W-:Y:S01]  /*53d0*/  IMAD.MOV.U32 R45, RZ, RZ, R84 ;  /* 0x000000ffff2d7224 */ /* 0x000fe200078e0054 */
[----:B------:R-:W-:Y:S01]  /*53e0*/  LOP3.LUT R85, R88, 0xff00, R85, 0xf8, !PT ;  /* 0x0000ff0058557812 */ /* 0x000fe200078ef855 */
[----:B------:R-:W-:Y:S01]  /*53f0*/  IMAD.U32 R88, R96, 0x10000, RZ ;  /* 0x0001000060587824 */ /* 0x000fe200078e00ff */
[----:B------:R-:W-:Y:S01]  /*5400*/  LOP3.LUT R90, R90, 0xff0000, R87, 0xf8, !PT ;  /* 0x00ff00005a5a7812 */ /* 0x000fe200078ef857 */
[----:B------:R-:W-:Y:S01]  /*5410*/  IMAD.MOV.U32 R87, RZ, RZ, R47 ;  /* 0x000000ffff577224 */ /* 0x000fe200078e002f */
[----:B------:R-:W-:-:S02]  /*5420*/  F2FP.SATFINITE.E4M3.F32.PACK_AB_MERGE_C R44, R86, R91, R44 ;  /* 0x0000005b562c723e */ /* 0x000fc4000480702c */
[----:B------:R-:W-:Y:S02]  /*5430*/  LOP3.LUT R89, R85, 0xff0000, R88, 0xf8, !PT ;  /* 0x00ff000055597812 */ /* 0x000fe400078ef858 */
[----:B------:R-:W-:Y:S02]  /*5440*/  F2FP.F16.E4M3.UNPACK_B R47, R87 ;  /* 0x00000057ff2f723e */ /* 0x000fe400020006ff */
[----:B------:R-:W-:Y:S02]  /*5450*/  F2FP.F16.E4M3.UNPACK_B R96, R90.H1 ;  /* 0x0000005aff60723e */ /* 0x000fe400030006ff */
[-C--:B------:R-:W-:Y:S01]  /*5460*/  F2FP.F16.E4M3.UNPACK_B R85, R89.reuse.H1 ;  /* 0x00000059ff55723e */ /* 0x080fe200030006ff */
[--C-:B------:R-:W-:Y:S01]  /*5470*/  HADD2.F32 R97, -RZ, R47.reuse.H1_H1 ;  /* 0x3000002fff617230 */ /* 0x100fe20000004100 */
[----:B------:R-:W-:Y:S01]  /*5480*/  F2FP.F16.E4M3.UNPACK_B R89, R89 ;  /* 0x00000059ff59723e */ /* 0x000fe200020006ff */
[----:B------:R-:W-:Y:S02]  /*5490*/  HADD2.F32 R88, -RZ, R96.H0_H0 ;  /* 0x20000060ff587230 */ /* 0x000fe40000004100 */
[----:B------:R-:W-:-:S02]  /*54a0*/  HADD2.F32 R47, -RZ, R47.H0_H0 ;  /* 0x2000002fff2f7230 */ /* 0x000fc40000004100 */
[--C-:B------:R-:W-:Y:S02]  /*54b0*/  HADD2.F32 R98, -RZ, R85.reuse.H0_H0 ;  /* 0x20000055ff627230 */ /* 0x100fe40000004100 */
        /* <DEDUP_REMOVED lines=37> */
.L_x_2276:
[----:B------:R-:W-:Y:S05]  /*5710*/  BSYNC B3 ;  /* 0x0000000000037941 */ /* 0x000fea0003800000 */
.L_x_2275:
[----:B--2---:R0:W-:Y:S02]  /*5720*/  STG.E.128 desc[UR54][R50.64+0x60], R44 ;  /* 0x0000602c32007986 */ /* 0x0041e4000c101d36 */
.L_x_2274:
[----:B------:R-:W-:Y:S05]  /*5730*/  BSYNC B2 ;  /* 0x0000000000027941 */ /* 0x000fea0003800000 */
.L_x_2273:
[----:B------:R-:W-:Y:S01]  /*5740*/  ISETP.NE.AND P3, PT, R39, RZ, PT ;  /* 0x000000ff2700720c */ /* 0x000fe20003f65270 */
[----:B------:R-:W-:-:S12]  /*5750*/  BSSY B2, `(.L_x_2277) ;  /* 0x0000072000027945 */ /* 0x000fd80003800000 */
[----:B------:R-:W-:Y:S05]  /*5760*/  @!P3 BRA `(.L_x_2278) ;  /* 0x0000000400c0b947 */ /* 0x000fea0003800000 */
[----:B0-234-:R0:W2:Y:S01]  /*5770*/  LDS.128 R44, [R41+0x29200] ;  /* 0x02920000292c7984 */ /* 0x01d0a20000000c00 */
[----:B------:R-:W-:Y:S01]  /*5780*/  ISETP.GE.AND P3, PT, R224, R132, PT ;  /* 0x00000084e000720c */ /* 0x000fe20003f66270 */
[----:B------:R-:W-:-:S12]  /*5790*/  BSSY B3, `(.L_x_2279) ;  /* 0x000006c000037945 */ /* 0x000fd80003800000 */
[----:B0-----:R-:W-:Y:S05]  /*57a0*/  @P3 BRA `(.L_x_2280) ;  /* 0x0000000400a83947 */ /* 0x001fea0003800000 */
[----:B--2---:R-:W-:Y:S02]  /*57b0*/  MOV R82, R45 ;  /* 0x0000002d00527202 */ /* 0x004fe40000000f00 */
[----:B------:R-:W-:Y:S02]  /*57c0*/  F2FP.F16.E4M3.UNPACK_B R87, R156.H1 ;  /* 0x0000009cff57723e */ /* 0x000fe400030006ff */
[-C--:B------:R-:W-:Y:S02]  /*57d0*/  F2FP.F16.E4M3.UNPACK_B R45, R82.reuse ;  /* 0x00000052ff2d723e */ /* 0x080fe400020006ff */
[----:B------:R-:W-:Y:S01]  /*57e0*/  F2FP.F16.E4M3.UNPACK_B R86, R151.H1 ;  /* 0x00000097ff56723e */ /* 0x000fe200030006ff */
[----:B------:R-:W-:Y:S01]  /*57f0*/  HADD2.F32 R80, -RZ, R87.H0_H0 ;  /* 0x20000057ff507230 */ /* 0x000fe20000004100 */
[----:B------:R-:W-:Y:S01]  /*5800*/  F2FP.F16.E4M3.UNPACK_B R82, R82.H1 ;  /* 0x00000052ff52723e */ /* 0x000fe200030006ff */
[--C-:B------:R-:W-:Y:S01]  /*5810*/  HADD2.F32 R84, -RZ, R45.reuse.H1_H1 ;  /* 0x3000002dff547230 */ /* 0x100fe20000004100 */
[----:B------:R-:W-:Y:S01]  /*5820*/  SHF.R.U32.HI R96, RZ, 0x10, R81 ;  /* 0x00000010ff607819 */ /* 0x000fe20000011651 */
[----:B------:R-:W-:-:S02]  /*5830*/  HADD2.F32 R45, -RZ, R45.H0_H0 ;  /* 0x2000002dff2d7230 */ /* 0x000fc40000004100 */
[--C-:B------:R-:W-:Y:S02]  /*5840*/  HADD2.F32 R85, -RZ, R86.reuse.H0_H0 ;  /* 0x20000056ff557230 */ /* 0x100fe40000004100 */
[CC--:B------:R-:W-:Y:S01]  /*5850*/  FMUL.FTZ R88, R84.reuse, R80.reuse ;  /* 0x0000005054587220 */ /* 0x0c0fe20000410000 */
[----:B------:R-:W-:Y:S02]  /*5860*/  HADD2.F32 R87, -RZ, R87.H1_H1 ;  /* 0x30000057ff577230 */ /* 0x000fe40000004100 */
[C---:B------:R-:W-:Y:S01]  /*5870*/  FMUL.FTZ R89, R45.reuse, R80 ;  /* 0x000000502d597220 */ /* 0x040fe20000410000 */
[----:B------:R-:W-:Y:S02]  /*5880*/  HADD2.F32 R86, -RZ, R86.H1_H1 ;  /* 0x30000056ff567230 */ /* 0x000fe40000004100 */
[-C--:B------:R-:W-:Y:S01]  /*5890*/  FFMA.FTZ R80, R45, R85.reuse, -R88 ;  /* 0x000000552d507223 */ /* 0x080fe20000010858 */
[----:B------:R-:W-:Y:S01]  /*58a0*/  FFMA.FTZ R45, R84, R85, R89 ;  /* 0x00000055542d7223 */ /* 0x000fe20000010059 */
[----:B------:R-:W-:-:S02]  /*58b0*/  HADD2.F32 R85, -RZ, R82.H1_H1 ;  /* 0x30000052ff557230 */ /* 0x000fc40000004100 */
        /* <DEDUP_REMOVED lines=37> */
[----:B------:R-:W-:Y:S01]  /*5b10*/  LOP3.LUT R88, R88, 0xff00, R83, 0xf8, !PT ;  /* 0x0000ff0058587812 */ /* 0x000fe200078ef853 */
[----:B------:R-:W-:Y:S01]  /*5b20*/  IMAD.U32 R83, R90, 0x10000, RZ ;  /* 0x000100005a537824 */ /* 0x000fe200078e00ff */
[----:B------:R-:W-:-:S04]  /*5b30*/  LOP3.LUT R86, R86, 0xff00, R81, 0xf8, !PT ;  /* 0x0000ff0056567812 */ /* 0x000fc800078ef851 */
[----:B------:R-:W-:Y:S01]  /*5b40*/  LOP3.LUT R81, R88, 0xff0000, R83, 0xf8, !PT ;  /* 0x00ff000058517812 */ /* 0x000fe200078ef853 */
[----:B------:R-:W-:Y:S02]  /*5b50*/  IMAD.U32 R83, R96, 0x10000, RZ ;  /* 0x0001000060537824 */ /* 0x000fe400078e00ff */
[----:B------:R-:W-:Y:S01]  /*5b60*/  IMAD.MOV.U32 R88, RZ, RZ, R47 ;  /* 0x000000ffff587224 */ /* 0x000fe200078e002f */
[----:B------:R-:W-:Y:S02]  /*5b70*/  F2FP.F16.E4M3.UNPACK_B R97, R81.H1 ;  /* 0x00000051ff61723e */ /* 0x000fe400030006ff */
[----:B------:R-:W-:Y:S02]  /*5b80*/  LOP3.LUT R83, R86, 0xff0000, R83, 0xf8, !PT ;  /* 0x00ff000056537812 */ /* 0x000fe400078ef853 */
[----:B------:R-:W-:Y:S01]  /*5b90*/  F2FP.F16.E4M3.UNPACK_B R47, R88 ;  /* 0x00000058ff2f723e */ /* 0x000fe200020006ff */
[--C-:B------:R-:W-:Y:S01]  /*5ba0*/  HADD2.F32 R86, -RZ, R97.reuse.H0_H0 ;  /* 0x20000061ff567230 */ /* 0x100fe20000004100 */
[-C--:B------:R-:W-:Y:S01]  /*5bb0*/  F2FP.F16.E4M3.UNPACK_B R90, R83.reuse.H1 ;  /* 0x00000053ff5a723e */ /* 0x080fe200030006ff */
[----:B------:R-:W-:Y:S01]  /*5bc0*/  HADD2.F32 R97, -RZ, R97.H1_H1 ;  /* 0x30000061ff617230 */ /* 0x000fe20000004100 */
[----:B------:R-:W-:Y:S01]  /*5bd0*/  F2FP.F16.E4M3.UNPACK_B R83, R83 ;  /* 0x00000053ff53723e */ /* 0x000fe200020006ff */
[----:B------:R-:W-:-:S02]  /*5be0*/  HADD2.F32 R91, -RZ, R47.H1_H1 ;  /* 0x3000002fff5b7230 */ /* 0x000fc40000004100 */
[----:B------:R-:W-:Y:S02]  /*5bf0*/  HADD2.F32 R47, -RZ, R47.H0_H0 ;  /* 0x2000002fff2f7230 */ /* 0x000fe40000004100 */
[--C-:B------:R-:W-:Y:S02]  /*5c00*/  HADD2.F32 R96, -RZ, R90.reuse.H0_H0 ;  /* 0x2000005aff607230 */ /* 0x100fe40000004100 */
        /* <DEDUP_REMOVED lines=36> */
.L_x_2280:
[----:B------:R-:W-:Y:S05]  /*5e50*/  BSYNC B3 ;  /* 0x0000000000037941 */ /* 0x000fea0003800000 */
.L_x_2279:
[----:B--2---:R0:W-:Y:S02]  /*5e60*/  STG.E.128 desc[UR54][R50.64+0x80], R44 ;  /* 0x0000802c32007986 */ /* 0x0041e4000c101d36 */
.L_x_2278:
[----:B------:R-:W-:Y:S05]  /*5e70*/  BSYNC B2 ;  /* 0x0000000000027941 */ /* 0x000fea0003800000 */
.L_x_2277:
        /* <DEDUP_REMOVED lines=15> */
[----:B------:R-:W-:-:S02]  /*5f70*/  IMAD.U32 R77, R81, 0x10000, RZ ;  /* 0x00010000514d7824 */ /* 0x000fc400078e00ff */
[----:B--2---:R-:W-:Y:S01]  /*5f80*/  IMAD.MOV.U32 R78, RZ, RZ, R44 ;  /* 0x000000ffff4e7224 */ /* 0x004fe200078e002c */
        /* <DEDUP_REMOVED lines=92> */
.L_x_2282:
[----:B------:R-:W-:Y:S05]  /*6550*/  BSYNC B2 ;  /* 0x0000000000027941 */ /* 0x000fea0003800000 */
.L_x_2281:
[----:B--2---:R0:W-:Y:S02]  /*6560*/  STG.E.128 desc[UR54][R50.64+0xa0], R44 ;  /* 0x0000a02c32007986 */ /* 0x0041e4000c101d36 */
.L_x_2260:
[----:B------:R-:W-:Y:S05]  /*6570*/  BSYNC B1 ;  /* 0x0000000000017941 */ /* 0x000fea0003800000 */
.L_x_2259:
        /* <DEDUP_REMOVED lines=11> */
[----:B------:R-:W-:Y:S02]  /*6630*/  LOP3.LUT R50, R73, 0xff0000ff, RZ, 0xc0, !PT ;  /* 0xff0000ff49327812 */ /* 0x000fe400078ec0ff */
[----:B------:R-:W-:Y:S01]  /*6640*/  SHF.R.U32.HI R77, RZ, 0x10, R73 ;  /* 0x00000010ff4d7819 */ /* 0x000fe20000011649 */
[----:B------:R-:W-:Y:S01]  /*6650*/  IMAD.SHL.U32 R74, R74, 0x100, RZ ;  /* 0x000001004a4a7824 */ /* 0x000fe200078e00ff */
[----:B------:R-:W-:Y:S02]  /*6660*/  SHF.L.U32 R51, R51, 0x8, RZ ;  /* 0x0000000833337819 */ /* 0x000fe400000006ff */
[----:B------:R-:W-:-:S02]  /*6670*/  SHF.R.U32.HI R76, RZ, 0x10, R75 ;  /* 0x00000010ff4c7819 */ /* 0x000fc4000001164b */
[----:B------:R-:W-:Y:S02]  /*6680*/  LOP3.LUT R73, R75, 0xff0000ff, RZ, 0xc0, !PT ;  /* 0xff0000ff4b497812 */ /* 0x000fe400078ec0ff */
        /* <DEDUP_REMOVED lines=94> */
.L_x_2287:
[----:B------:R-:W-:Y:S05]  /*6c70*/  BSYNC B2 ;  /* 0x0000000000027941 */ /* 0x000fea0003800000 */
.L_x_2286:
[----:B--2---:R0:W-:Y:S02]  /*6c80*/  STG.E.128 desc[UR54][R48.64], R44 ;  /* 0x0000002c30007986 */ /* 0x0041e4000c101d36 */
.L_x_2285:
[----:B------:R-:W-:Y:S05]  /*6c90*/  BSYNC B1 ;  /* 0x0000000000017941 */ /* 0x000fea0003800000 */
.L_x_2284:
        /* <DEDUP_REMOVED lines=9> */
[----:B------:R-:W-:Y:S01]  /*6d30*/  SHF.R.U32.HI R70, RZ, 0x8, R71 ;  /* 0x00000008ff467819 */ /* 0x000fe20000011647 */
[----:B------:R-:W-:Y:S01]  /*6d40*/  IMAD.MOV.U32 R68, RZ, RZ, R44 ;  /* 0x000000ffff447224 */ /* 0x000fe200078e002c */
[----:B------:R-:W-:Y:S01]  /*6d50*/  SHF.R.U32.HI R74, RZ, 0x10, R69 ;  /* 0x00000010ff4a7819 */ /* 0x000fe20000011645 */
[----:B------:R-:W-:Y:S01]  /*6d60*/  IMAD.SHL.U32 R50, R50, 0x100, RZ ;  /* 0x0000010032327824 */ /* 0x000fe200078e00ff */
[----:B------:R-:W-:Y:S01]  /*6d70*/  LOP3.LUT R69, R69, 0xff0000ff, RZ, 0xc0, !PT ;  /* 0xff0000ff45457812 */ /* 0x000fe200078ec0ff */
[----:B------:R-:W-:Y:S01]  /*6d80*/  IMAD.SHL.U32 R70, R70, 0x100, RZ ;  /* 0x0000010046467824 */ /* 0x000fe200078e00ff */
[----:B------:R-:W-:Y:S01]  /*6d90*/  SHF.R.U32.HI R73, RZ, 0x10, R71 ;  /* 0x00000010ff497819 */ /* 0x000fe20000011647 */
[----:B------:R-:W-:Y:S01]  /*6da0*/  IMAD.U32 R45, R74, 0x10000, RZ ;  /* 0x000100004a2d7824 */ /* 0x000fe200078e00ff */
[----:B------:R-:W-:-:S02]  /*6db0*/  LOP3.LUT R71, R71, 0xff0000ff, RZ, 0xc0, !PT ;  /* 0xff0000ff47477812 */ /* 0x000fc400078ec0ff */
        /* <DEDUP_REMOVED lines=93> */
.L_x_2291:
[----:B------:R-:W-:Y:S05]  /*7390*/  BSYNC B2 ;  /* 0x0000000000027941 */ /* 0x000fea0003800000 */
.L_x_2290:
[----:B--2---:R0:W-:Y:S02]  /*73a0*/  STG.E.128 desc[UR54][R48.64+0x20], R44 ;  /* 0x0000202c30007986 */ /* 0x0041e4000c101d36 */
.L_x_2289:
[----:B------:R-:W-:Y:S05]  /*73b0*/  BSYNC B1 ;  /* 0x0000000000017941 */ /* 0x000fea0003800000 */
.L_x_2288:
        /* <DEDUP_REMOVED lines=17> */
[----:B--2---:R-:W-:Y:S01]  /*74d0*/  MOV R64, R44 ;  /* 0x0000002c00407202 */ /* 0x004fe20000000f00 */
[----:B------:R-:W-:Y:S01]  /*74e0*/  IMAD.U32 R68, R68, 0x10000, RZ ;  /* 0x0001000044447824 */ /* 0x000fe200078e00ff */
[----:B------:R-:W-:Y:S02]  /*74f0*/  LOP3.LUT R65, R65, 0xff00, R66, 0xf8, !PT ;  /* 0x0000ff0041417812 */ /* 0x000fe400078ef842 */
        /* <DEDUP_REMOVED lines=90> */
.L_x_2295:
[----:B------:R-:W-:Y:S05]  /*7aa0*/  BSYNC B2 ;  /* 0x0000000000027941 */ /* 0x000fea0003800000 */
.L_x_2294:
[----:B--2---:R0:W-:Y:S02]  /*7ab0*/  STG.E.128 desc[UR54][R48.64+0x40], R44 ;  /* 0x0000402c30007986 */ /* 0x0041e4000c101d36 */
.L_x_2293:
[----:B------:R-:W-:Y:S05]  /*7ac0*/  BSYNC B1 ;  /* 0x0000000000017941 */ /* 0x000fea0003800000 */
.L_x_2292:
        /* <DEDUP_REMOVED lines=110> */
.L_x_2299:
[----:B------:R-:W-:Y:S05]  /*81b0*/  BSYNC B2 ;  /* 0x0000000000027941 */ /* 0x000fea0003800000 */
.L_x_2298:
[----:B--2---:R0:W-:Y:S02]  /*81c0*/  STG.E.128 desc[UR54][R48.64+0x60], R44 ;  /* 0x0000602c30007986 */ /* 0x0041e4000c101d36 */
.L_x_2297:
[----:B------:R-:W-:Y:S05]  /*81d0*/  BSYNC B1 ;  /* 0x0000000000017941 */ /* 0x000fea0003800000 */
.L_x_2296:
        /* <DEDUP_REMOVED lines=18> */
[----:B------:R-:W-:Y:S01]  /*8300*/  LOP3.LUT R58, R57, 0xff00, R58, 0xf8, !PT ;  /* 0x0000ff00393a7812 */ /* 0x000fe200078ef83a */
[----:B------:R-:W-:Y:S01]  /*8310*/  IMAD.U32 R59, R59, 0x10000, RZ ;  /* 0x000100003b3b7824 */ /* 0x000fe200078e00ff */
        /* <DEDUP_REMOVED lines=90> */
.L_x_2303:
[----:B------:R-:W-:Y:S05]  /*88c0*/  BSYNC B2 ;  /* 0x0000000000027941 */ /* 0x000fea0003800000 */
.L_x_2302:
[----:B--2---:R0:W-:Y:S02]  /*88d0*/  STG.E.128 desc[UR54][R48.64+0x80], R44 ;  /* 0x0000802c30007986 */ /* 0x0041e4000c101d36 */
.L_x_2301:
[----:B------:R-:W-:Y:S05]  /*88e0*/  BSYNC B1 ;  /* 0x0000000000017941 */ /* 0x000fea0003800000 */
.L_x_2300:
        /* <DEDUP_REMOVED lines=10> */
[--C-:B------:R-:W-:Y:S02]  /*8990*/  SHF.R.U32.HI R53, RZ, 0x8, R55.reuse ;  /* 0x00000008ff357819 */ /* 0x100fe40000011637 */
[----:B------:R-:W-:Y:S02]  /*89a0*/  SHF.R.U32.HI R56, RZ, 0x10, R55 ;  /* 0x00000010ff387819 */ /* 0x000fe40000011637 */
[----:B------:R-:W-:Y:S01]  /*89b0*/  LOP3.LUT R54, R55, 0xff0000ff, RZ, 0xc0, !PT ;  /* 0xff0000ff37367812 */ /* 0x000fe200078ec0ff */
[----:B------:R-:W-:Y:S01]  /*89c0*/  IMAD.SHL.U32 R53, R53, 0x100, RZ ;  /* 0x0000010035357824 */ /* 0x000fe200078e00ff */
[----:B------:R-:W-:-:S02]  /*89d0*/  SHF.L.U32 R51, R51, 0x8, RZ ;  /* 0x0000000833337819 */ /* 0x000fc400000006ff */
[----:B------:R-:W-:Y:S02]  /*89e0*/  F2FP.F16.E4M3.UNPACK_B R44, R45 ;  /* 0x0000002dff2c723e */ /* 0x000fe400020006ff */
[----:B------:R-:W-:Y:S01]  /*89f0*/  LOP3.LUT R52, R52, 0xff00, R51, 0xf8, !PT ;  /* 0x0000ff0034347812 */ /* 0x000fe200078ef833 */
[----:B------:R-:W-:Y:S01]  /*8a00*/  IMAD.U32 R51, R57, 0x10000, RZ ;  /* 0x0001000039337824 */ /* 0x000fe200078e00ff */
        /* <DEDUP_REMOVED lines=91> */
.L_x_2305:
[----:B------:R-:W-:Y:S05]  /*8fc0*/  BSYNC B1 ;  /* 0x0000000000017941 */ /* 0x000fea0003800000 */
.L_x_2304:
[----:B--2---:R0:W-:Y:S01]  /*8fd0*/  STG.E.128 desc[UR54][R48.64+0xa0], R44 ;  /* 0x0000a02c30007986 */ /* 0x0041e2000c101d36 */
[----:B------:R-:W-:Y:S05]  /*8fe0*/  BRA `(.L_x_2283) ;  /* 0x0000006800807947 */ /* 0x000fea0003800000 */
.L_x_2251:
        /* <DEDUP_REMOVED lines=49> */
.L_x_2307:
[----:B------:R-:W-:Y:S05]  /*9300*/  BSYNC B1 ;  /* 0x0000000000017941 */ /* 0x000fea0003800000 */
.L_x_2306:
[----:B------:R-:W-:Y:S01]  /*9310*/  VIADD R97, R220, 0x80 ;  /* 0x00000080dc617836 */ /* 0x000fe20000000000 */
[----:B------:R-:W-:Y:S01]  /*9320*/  BSSY B1, `(.L_x_2308) ;  /* 0x0000029000017945 */ /* 0x000fe20003800000 */
[----:B0-----:R-:W-:Y:S02]  /*9330*/  CS2R R82, SRZ ;  /* 0x0000000000527805 */ /* 0x001fe4000001ff00 */
[----:B------:R-:W-:Y:S02]  /*9340*/  CS2R R84, SRZ ;  /* 0x0000000000547805 */ /* 0x000fe4000001ff00 */
[----:B------:R-:W-:Y:S02]  /*9350*/  CS2R R86, SRZ ;  /* 0x0000000000567805 */ /* 0x000fe4000001ff00 */
[----:B------:R-:W-:Y:S02]  /*9360*/  ISETP.GE.AND P3, PT, R97, R43, PT ;  /* 0x0000002b6100720c */ /* 0x000fe40003f66270 */
[----:B------:R-:W-:-:S02]  /*9370*/  CS2R R88, SRZ ;  /* 0x0000000000587805 */ /* 0x000fc4000001ff00 */
[----:B------:R-:W-:Y:S01]  /*9380*/  CS2R R90, SRZ ;  /* 0x00000000005a7805 */ /* 0x000fe2000001ff00 */
[----:B-----5:R-:W-:Y:S02]  /*9390*/  IMAD.MOV.U32 R174, RZ, RZ, R44 ;  /* 0x000000ffffae7224 */ /* 0x020fe400078e002c */
[----:B------:R-:W-:-:S06]  /*93a0*/  IMAD.MOV.U32 R175, RZ, RZ, R46 ;  /* 0x000000ffffaf7224 */ /* 0x000fcc00078e002e */
        /* <DEDUP_REMOVED lines=32> */
.L_x_2309:
[----:B------:R-:W-:Y:S05]  /*95b0*/  BSYNC B1 ;  /* 0x0000000000017941 */ /* 0x000fea0003800000 */
.L_x_2308:
        /* <DEDUP_REMOVED lines=26> */
.L_x_2310:
[----:B------:R-:W-:Y:S01]  /*9760*/  IMAD R100, R17, 0x8, R16 ;  /* 0x0000000811647824 */ /* 0x000fe200078e0210 */
[----:B------:R-:W-:Y:S01]  /*9770*/  SHF.L.U32 R101, R223, 0x1f, RZ ;  /* 0x0000001fdf657819 */ /* 0x000fe200000006ff */
[----:B------:R-:W1:Y:S01]  /*9780*/  LDC R152, c[0x0][0x2f4] ;  /* 0x0000bd00ff987b82 */ /* 0x000e620000000800 */
[----:B------:R-:W-:Y:S01]  /*9790*/  BSSY B1, `(.L_x_2311) ;  /* 0x0000004000017945 */ /* 0x000fe20003800000 */
[----:B------:R-:W-:Y:S01]  /*97a0*/  IMAD.MOV.U32 R135, RZ, RZ, R96 ;  /* 0x000000ffff877224 */ /* 0x000fe200078e0060 */
[----:B------:R-:W2:Y:S02]  /*97b0*/  SYNCS.PHASECHK.TRANS64.TRYWAIT P5, [R100+URZ+0x33490], R101 ;  /* 0x03349065640075a7 */ /* 0x000ea400080a017f */
[----:B--2---:R-:W-:Y:S05]  /*97c0*/  @!P5 BRA `(.L_x_2312) ;  /* 0x0000028000bcd947 */ /* 0x004fea0003800000 */
.L_x_2600:
[----:B------:R-:W-:Y:S05]  /*97d0*/  BSYNC B1 ;  /* 0x0000000000017941 */ /* 0x000fea0003800000 */
.L_x_2311:
        /* <DEDUP_REMOVED lines=41> */
[----:B------:R-:W-:Y:S01]  /*9a70*/  IMAD.U32 R46, R46, 0x10000, RZ ;  /* 0x000100002e2e7824 */ /* 0x000fe200078e00ff */
[----:B------:R-:W-:-:S02]  /*9a80*/  SHF.R.U32.HI R59, RZ, 0x8, R45 ;  /* 0x00000008ff3b7819 */ /* 0x000fc4000001162d */
[----:B------:R-:W-:Y:S02]  /*9a90*/  SHF.R.U32.HI R179, RZ, 0x10, R45 ;  /* 0x00000010ffb37819 */ /* 0x000fe4000001162d */
[----:B------:R-:W-:Y:S01]  /*9aa0*/  LOP3.LUT R56, R56, 0xff00, R182, 0xf8, !PT ;  /* 0x0000ff0038387812 */ /* 0x000fe200078ef8b6 */
[----:B------:R-:W-:Y:S01]  /*9ab0*/  IMAD.SHL.U32 R182, R59, 0x100, RZ ;  /* 0x000001003bb67824 */ /* 0x000fe200078e00ff */
[----:B------:R-:W-:Y:S02]  /*9ac0*/  SHF.L.U32 R57, R57, 0x8, RZ ;  /* 0x0000000839397819 */ /* 0x000fe400000006ff */
[----:B------:R-:W-:Y:S02]  /*9ad0*/  LOP3.LUT R181, R45, 0xff0000ff, RZ, 0xc0, !PT ;  /* 0xff0000ff2db57812 */ /* 0x000fe400078ec0ff */
[----:B------:R-:W-:Y:S01]  /*9ae0*/  LOP3.LUT R59, R180, 0xff00, R57, 0xf8, !PT ;  /* 0x0000ff00b43b7812 */ /* 0x000fe200078ef839 */
[----:B------:R-:W-:Y:S01]  /*9af0*/  IMAD.U32 R57, R179, 0x10000, RZ ;  /* 0x00010000b3397824 */ /* 0x000fe200078e00ff */
[----:B------:R-:W-:-:S02]  /*9b00*/  LOP3.LUT R181, R181, 0xff00, R182, 0xf8, !PT ;  /* 0x0000ff00b5b57812 */ /* 0x000fc400078ef8b6 */
[----:B------:R-:W-:Y:S02]  /*9b10*/  LOP3.LUT R179, R56, 0xff0000, R44, 0xf8, !PT ;  /* 0x00ff000038b37812 */ /* 0x000fe400078ef82c */
[----:B------:R-:W-:Y:S02]  /*9b20*/  LOP3.LUT R44, R181, 0xff0000, R57, 0xf8, !PT ;  /* 0x00ff0000b52c7812 */ /* 0x000fe400078ef839 */
[----:B0-----:R-:W-:Y:S02]  /*9b30*/  F2FP.F16.E4M3.UNPACK_B R180, R97 ;  /* 0x00000061ffb4723e */ /* 0x001fe400020006ff */
[----:B------:R-:W-:Y:S02]  /*9b40*/  F2FP.F16.E4M3.UNPACK_B R182, R44 ;  /* 0x0000002cffb6723e */ /* 0x000fe400020006ff */
[----:B-1----:R-:W-:Y:S01]  /*9b50*/  F2FP.F16.E4M3.UNPACK_B R56, R93 ;  /* 0x0000005dff38723e */ /* 0x002fe200020006ff */
        /* <DEDUP_REMOVED lines=29> */
[----:B------:R-:W-:Y:S01]  /*9d30*/  F2FP.F16.E4M3.UNPACK_B R58, R95 ;  /* 0x0000005fff3a723e */ /* 0x000fe200020006ff */
[----:B------:R-:W-:-:S02]  /*9d40*/  HADD2.F32 R93, -RZ, R183.H0_H0 ;  /* 0x200000b7ff5d7230 */ /* 0x000fc40000004100 */
[----:B------:R-:W-:Y:S02]  /*9d50*/  HADD2.F32 R97, -RZ, R97.H1_H1 ;  /* 0x30000061ff617230 */ /* 0x000fe40000004100 */
        /* <DEDUP_REMOVED lines=9> */
[----:B------:R-:W-:-:S02]  /*9df0*/  IMAD.U32 R45, R45, 0x10000, RZ ;  /* 0x000100002d2d7824 */ /* 0x000fc400078e00ff */
[-C--:B------:R-:W-:Y:S01]  /*9e00*/  FFMA.FTZ R182, R183, R179.reuse, -R184 ;  /* 0x000000b3b7b67223 */ /* 0x080fe200000108b8 */
[----:B------:R-:W-:Y:S01]  /*9e10*/  FFMA.FTZ R179, R97, R179, R185 ;  /* 0x000000b361b37223 */ /* 0x000fe200000100b9 */
[----:B------:R-:W-:Y:S01]  /*9e20*/  LOP3.LUT R97, R59, 0xff0000, R46, 0xf8, !PT ;  /* 0x00ff00003b617812 */ /* 0x000fe200078ef82e */
[----:B------:R-:W-:Y:S01]  /*9e30*/  IMAD.MOV.U32 R46, RZ, RZ, R99 ;  /* 0x000000ffff2e7224 */ /* 0x000fe200078e0063 */
[----:B------:R-:W-:Y:S01]  /*9e40*/  LOP3.LUT R45, R47, 0xff0000, R45, 0xf8, !PT ;  /* 0x00ff00002f2d7812 */ /* 0x000fe200078ef82d */
[----:B------:R-:W-:Y:S01]  /*9e50*/  HADD2.F32 R186, -RZ, R58.H0_H0 ;  /* 0x2000003affba7230 */ /* 0x000fe20000004100 */
[----:B------:R-:W-:Y:S02]  /*9e60*/  F2FP.F16.E4M3.UNPACK_B R183, R97 ;  /* 0x00000061ffb7723e */ /* 0x000fe400020006ff */
[-C--:B------:R-:W-:Y:S02]  /*9e70*/  F2FP.F16.E4M3.UNPACK_B R47, R46.reuse ;  /* 0x0000002eff2f723e */ /* 0x080fe400020006ff */
[-C--:B------:R-:W-:Y:S01]  /*9e80*/  F2FP.F16.E4M3.UNPACK_B R99, R45.reuse ;  /* 0x0000002dff63723e */ /* 0x080fe200020006ff */
[----:B------:R-:W-:Y:S01]  /*9e90*/  HADD2.F32 R185, -RZ, R183.H0_H0 ;  /* 0x200000b7ffb97230 */ /* 0x000fe20000004100 */
[----:B------:R-:W-:Y:S01]  /*9ea0*/  F2FP.F16.E4M3.UNPACK_B R46, R46.H1 ;  /* 0x0000002eff2e723e */ /* 0x000fe200030006ff */
[----:B------:R-:W-:Y:S01]  /*9eb0*/  HADD2.F32 R184, -RZ, R47.H0_H0 ;  /* 0x2000002fffb87230 */ /* 0x000fe20000004100 */
[----:B------:R-:W-:Y:S01]  /*9ec0*/  F2FP.F16.E4M3.UNPACK_B R45, R45.H1 ;  /* 0x0000002dff2d723e */ /* 0x000fe200030006ff */
[----:B------:R-:W-:Y:S01]  /*9ed0*/  HADD2.F32 R59, -RZ, R99.H0_H0 ;  /* 0x20000063ff3b7230 */ /* 0x000fe20000004100 */
        /* <DEDUP_REMOVED lines=99> */
[C---:B------:R-:W-:Y:S01]  /*a510*/  FMUL.FTZ R186, R174.reuse, R186 ;  /* 0x000000baaeba7220 */ /* 0x040fe20000410000 */
        /* <DEDUP_REMOVED lines=30> */
[----:B------:R-:W-:Y:S01]  /*a700*/  IMAD.MOV.U32 R92, RZ, RZ, R179 ;  /* 0x000000ffff5c7224 */ /* 0x000fe200078e00b3 */
[----:B------:R-:W-:Y:S01]  /*a710*/  MOV R94, R174 ;  /* 0x000000ae005e7202 */ /* 0x000fe20000000f00 */
[----:B------:R-:W-:Y:S02]  /*a720*/  IMAD.MOV.U32 R96, RZ, RZ, R45 ;  /* 0x000000ffff607224 */ /* 0x000fe400078e002d */
[----:B------:R-:W-:-:S07]  /*a730*/  IMAD.MOV.U32 R98, RZ, RZ, R175 ;  /* 0x000000ffff627224 */ /* 0x000fce00078e00af */
.L_x_2318:
[----:B------:R-:W-:Y:S05]  /*a740*/  BSYNC B3 ;  /* 0x0000000000037941 */ /* 0x000fea0003800000 */
.L_x_2317:
        /* <DEDUP_REMOVED lines=12> */
.L_x_2316:
[----:B------:R-:W-:Y:S05]  /*a810*/  BSYNC B2 ;  /* 0x0000000000027941 */ /* 0x000fea0003800000 */
.L_x_2315:
        /* <DEDUP_REMOVED lines=26> */
[----:B------:R-:W-:Y:S01]  /*a9c0*/  LOP3.LUT R93, R63, 0xff0000ff, RZ, 0xc0, !PT ;  /* 0xff0000ff3f5d7812 */ /* 0x000fe200078ec0ff */
[----:B------:R-:W-:Y:S01]  /*a9d0*/  IMAD.SHL.U32 R97, R50, 0x100, RZ ;  /* 0x0000010032617824 */ /* 0x000fe200078e00ff */
        /* <DEDUP_REMOVED lines=9> */
[--C-:B------:R-:W-:Y:S02]  /*aa70*/  SHF.R.U32.HI R49, RZ, 0x8, R51.reuse ;  /* 0x00000008ff317819 */ /* 0x100fe40000011633 */
[----:B------:R-:W-:Y:S02]  /*aa80*/  LOP3.LUT R50, R51, 0xff0000ff, RZ, 0xc0, !PT ;  /* 0xff0000ff33327812 */ /* 0x000fe400078ec0ff */
[----:B------:R-:W-:Y:S01]  /*aa90*/  SHF.R.U32.HI R61, RZ, 0x10, R51 ;  /* 0x00000010ff3d7819 */ /* 0x000fe20000011633 */
[----:B------:R-:W-:Y:S01]  /*aaa0*/  IMAD.SHL.U32 R51, R63, 0x100, RZ ;  /* 0x000001003f337824 */ /* 0x000fe200078e00ff */
[----:B------:R-:W-:Y:S01]  /*aab0*/  LOP3.LUT R60, R60, 0xff00, R97, 0xf8, !PT ;  /* 0x0000ff003c3c7812 */ /* 0x000fe200078ef861 */
[----:B------:R-:W-:Y:S01]  /*aac0*/  IMAD.SHL.U32 R49, R49, 0x100, RZ ;  /* 0x0000010031317824 */ /* 0x000fe200078e00ff */
[----:B------:R-:W-:-:S02]  /*aad0*/  SHF.L.U32 R96, R96, 0x10, RZ ;  /* 0x0000001060607819 */ /* 0x000fc400000006ff */
[----:B------:R-:W-:Y:S02]  /*aae0*/  LOP3.LUT R51, R95, 0xff00, R51, 0xf8, !PT ;  /* 0x0000ff005f337812 */ /* 0x000fe400078ef833 */
[----:B------:R-:W-:Y:S01]  /*aaf0*/  LOP3.LUT R95, R60, 0xff0000, R62, 0xf8, !PT ;  /* 0x00ff00003c5f7812 */ /* 0x000fe200078ef83e */
[----:B0-----:R-:W-:Y:S01]  /*ab00*/  IMAD.MOV.U32 R62, RZ, RZ, R57 ;  /* 0x000000ffff3e7224 */ /* 0x001fe200078e0039 */
[----:B------:R-:W-:Y:S02]  /*ab10*/  LOP3.LUT R60, R51, 0xff0000, R96, 0xf8, !PT ;  /* 0x00ff0000333c7812 */ /* 0x000fe400078ef860 */
[----:B------:R-:W-:Y:S02]  /*ab20*/  LOP3.LUT R63, R93, 0xff00, R94, 0xf8, !PT ;  /* 0x0000ff005d3f7812 */ /* 0x000fe400078ef85e */
[----:B------:R-:W-:Y:S02]  /*ab30*/  F2FP.F16.E4M3.UNPACK_B R93, R62 ;  /* 0x0000003eff5d723e */ /* 0x000fe400020006ff */
[----:B------:R-:W-:-:S02]  /*ab40*/  F2FP.F16.E4M3.UNPACK_B R96, R60 ;  /* 0x0000003cff60723e */ /* 0x000fc400020006ff */
[----:B-1----:R-:W-:Y:S01]  /*ab50*/  F2FP.F16.E4M3.UNPACK_B R51, R45 ;  /* 0x0000002dff33723e */ /* 0x002fe200020006ff */
[----:B------:R-:W-:Y:S01]  /*ab60*/  HADD2.F32 R57, -RZ, R93.H0_H0 ;  /* 0x2000005dff397230 */ /* 0x000fe20000004100 */
[-C--:B------:R-:W-:Y:S01]  /*ab70*/  F2FP.F16.E4M3.UNPACK_B R97, R95.reuse ;  /* 0x0000005fff61723e */ /* 0x080fe200020006ff */
[--C-:B------:R-:W-:Y:S01]  /*ab80*/  HADD2.F32 R99, -RZ, R96.reuse.H0_H0 ;  /* 0x20000060ff637230 */ /* 0x100fe20000004100 */
[----:B------:R-:W-:Y:S01]  /*ab90*/  F2FP.F16.E4M3.UNPACK_B R62, R62.H1 ;  /* 0x0000003eff3e723e */ /* 0x000fe200030006ff */
[----:B------:R-:W-:Y:S01]  /*aba0*/  HADD2.F32 R94, -RZ, R51.H0_H0 ;  /* 0x20000033ff5e7230 */ /* 0x000fe20000004100 */
[----:B------:R-:W-:Y:S01]  /*abb0*/  F2FP.F16.E4M3.UNPACK_B R95, R95.H1 ;  /* 0x0000005fff5f723e */ /* 0x000fe200030006ff */
[----:B------:R-:W-:Y:S02]  /*abc0*/  HADD2.F32 R98, -RZ, R97.H0_H0 ;  /* 0x20000061ff627230 */ /* 0x000fe40000004100 */
[----:B------:R-:W-:Y:S01]  /*abd0*/  FMUL.FTZ R174, R57, R99 ;  /* 0x0000006339ae7220 */ /* 0x000fe20000410000 */
[----:B------:R-:W-:-:S02]  /*abe0*/  HADD2.F32 R96, -RZ, R96.H1_H1 ;  /* 0x30000060ff607230 */ /* 0x000fc40000004100 */
[C---:B------:R-:W-:Y:S01]  /*abf0*/  FMUL.FTZ R99, R94.reuse, R99 ;  /* 0x000000635e637220 */ /* 0x040fe20000410000 */
[----:B------:R-:W-:Y:S02]  /*ac00*/  HADD2.F32 R51, -RZ, R51.H1_H1 ;  /* 0x30000033ff337230 */ /* 0x000fe40000004100 */
[-C--:B------:R-:W-:Y:S01]  /*ac10*/  FFMA.FTZ R94, R94, R98.reuse, -R174 ;  /* 0x000000625e5e7223 */ /* 0x080fe200000108ae */
[----:B------:R-:W-:Y:S02]  /*ac20*/  HADD2.F32 R97, -RZ, R97.H1_H1 ;  /* 0x30000061ff617230 */ /* 0x000fe40000004100 */
[----:B------:R-:W-:Y:S01]  /*ac30*/  FFMA.FTZ R57, R57, R98, R99 ;  /* 0x0000006239397223 */ /* 0x000fe20000010063 */
[----:B------:R-:W-:Y:S01]  /*ac40*/  HADD2.F32 R98, -RZ, R93.H1_H1 ;  /* 0x3000005dff627230 */ /* 0x000fe20000004100 */
[----:B------:R-:W-:Y:S01]  /*ac50*/  LOP3.LUT R50, R50, 0xff00, R49, 0xf8, !PT ;  /* 0x0000ff0032327812 */ /* 0x000fe200078ef831 */
[----:B------:R-:W-:Y:S01]  /*ac60*/  IMAD.U32 R49, R61, 0x10000, RZ ;  /* 0x000100003d317824 */ /* 0x000fe200078e00ff */
[----:B------:R-:W-:Y:S01]  /*ac70*/  LOP3.LUT R61, R63, 0xff0000, R48, 0xf8, !PT ;  /* 0x00ff00003f3d7812 */ /* 0x000fe200078ef830 */
[----:B------:R-:W-:-:S02]  /*ac80*/  IMAD.MOV.U32 R63, RZ, RZ, R47 ;  /* 0x000000ffff3f7224 */ /* 0x000fc400078e002f */
[-C--:B------:R-:W-:Y:S01]  /*ac90*/  FMUL.FTZ R93, R98, R96.reuse ;  /* 0x00000060625d7220 */ /* 0x080fe20000410000 */
[C---:B------:R-:W-:Y:S01]  /*aca0*/  FMUL.FTZ R96, R51.reuse, R96 ;  /* 0x0000006033607220 */ /* 0x040fe20000410000 */
[----:B------:R-:W-:Y:S01]  /*acb0*/  LOP3.LUT R48, R50, 0xff0000, R49, 0xf8, !PT ;  /* 0x00ff000032307812 */ /* 0x000fe200078ef831 */
        /* <DEDUP_REMOVED lines=35> */
[-C--:B------:R-:W-:Y:S01]  /*aef0*/  FMUL.FTZ R175, R98, R59.reuse ;  /* 0x0000003b62af7220 */ /* 0x080fe20000410000 */
[C---:B------:R-:W-:Y:S01]  /*af00*/  FMUL.FTZ R59, R174.reuse, R59 ;  /* 0x0000003bae3b7220 */ /* 0x040fe20000410000 */
        /* <DEDUP_REMOVED lines=12> */
[C---:B------:R-:W-:Y:S01]  /*afd0*/  FFMA.FTZ R50, R47.reuse, R97, -R50 ;  /* 0x000000612f327223 */ /* 0x040fe20000010832 */
        /* <DEDUP_REMOVED lines=22> */
[-C--:B------:R-:W-:Y:S01]  /*b140*/  F2FP.F16.E4M3.UNPACK_B R48, R173.reuse.H1 ;  /* 0x000000adff30723e */ /* 0x080fe200030006ff */
[--C-:B------:R-:W-:Y:S01]  /*b150*/  HADD2.F32 R61, -RZ, R60.reuse.H0_H0 ;  /* 0x2000003cff3d7230 */ /* 0x100fe20000004100 */
[-C--:B------:R-:W-:Y:S01]  /*b160*/  F2FP.F16.E4M3.UNPACK_B R59, R44.reuse.H1 ;  /* 0x0000002cff3b723e */ /* 0x080fe200030006ff */
        /* <DEDUP_REMOVED lines=14> */
[CC--:B------:R-:W-:Y:S01]  /*b250*/  FMUL.FTZ R61, R60.reuse, R48.reuse ;  /* 0x000000303c3d7220 */ /* 0x0c0fe20000410000 */
        /* <DEDUP_REMOVED lines=21> */
[----:B------:R-:W-:Y:S01]  /*b3b0*/  FFMA.FTZ R60, R44, R171, -R60 ;  /* 0x000000ab2c3c7223 */ /* 0x000fe2000001083c */
[----:B------:R-:W-:Y:S01]  /*b3c0*/  F2FP.SATFINITE.E4M3.F32.PACK_AB_MERGE_C R48, R48, R99, RZ ;  /* 0x000000633030723e */ /* 0x000fe200048070ff */
[----:B------:R-:W-:Y:S01]  /*b3d0*/  FFMA.FTZ R44, R56, R171, R173 ;  /* 0x000000ab382c7223 */ /* 0x000fe200000100ad */
[----:B------:R-:W-:Y:S01]  /*b3e0*/  IMAD.MOV.U32 R56, RZ, RZ, R46 ;  /* 0x000000ffff387224 */ /* 0x000fe200078e002e */
        /* <DEDUP_REMOVED lines=40> */
[C---:B------:R-:W-:Y:S01]  /*b670*/  FMUL.FTZ R172, R56.reuse, R172 ;  /* 0x000000ac38ac7220 */ /* 0x040fe20000410000 */
[----:B------:R-:W-:Y:S02]  /*b680*/  IMAD.MOV.U32 R47, RZ, RZ, R50 ;  /* 0x000000ffff2f7224 */ /* 0x000fe400078e0032 */
[----:B------:R-:W-:Y:S01]  /*b690*/  FFMA.FTZ R60, R56, R170, -R60 ;  /* 0x000000aa383c7223 */ /* 0x000fe2000001083c */
[----:B------:R-:W-:-:S02]  /*b6a0*/  IMAD.MOV.U32 R56, RZ, RZ, R48 ;  /* 0x000000ffff387224 */ /* 0x000fc400078e0030 */
[----:B------:R-:W-:Y:S02]  /*b6b0*/  FFMA.FTZ R172, R58, R170, R172 ;  /* 0x000000aa3aac7223 */ /* 0x000fe400000100ac */
[----:B------:R-:W-:-:S03]  /*b6c0*/  F2FP.SATFINITE.E4M3.F32.PACK_AB_MERGE_C R59, R60, R96, R59 ;  /* 0x000000603c3b723e */ /* 0x000fc6000480703b */
[----:B------:R-:W-:Y:S02]  /*b6d0*/  F2FP.SATFINITE.E4M3.F32.PACK_AB_MERGE_C R171, R172, R171, R46 ;  /* 0x000000abacab723e */ /* 0x000fe4000480702e */
[----:B------:R-:W-:Y:S02]  /*b6e0*/  IMAD.MOV.U32 R46, RZ, RZ, R59 ;  /* 0x000000ffff2e7224 */ /* 0x000fe400078e003b */
[----:B------:R-:W-:Y:S01]  /*b6f0*/  MOV R58, R171 ;  /* 0x000000ab003a7202 */ /* 0x000fe20000000f00 */
[----:B------:R-:W-:-:S07]  /*b700*/  IMAD.MOV.U32 R59, RZ, RZ, R98 ;  /* 0x000000ffff3b7224 */ /* 0x000fce00078e0062 */
.L_x_2322:
[----:B------:R-:W-:Y:S05]  /*b710*/  BSYNC B3 ;  /* 0x0000000000037941 */ /* 0x000fea0003800000 */
.L_x_2321:
        /* <DEDUP_REMOVED lines=12> */
.L_x_2320:
[----:B------:R-:W-:Y:S05]  /*b7e0*/  BSYNC B2 ;  /* 0x0000000000027941 */ /* 0x000fea0003800000 */
.L_x_2319:
        /* <DEDUP_REMOVED lines=64> */
[CC--:B------:R-:W-:Y:S01]  /*bbf0*/  FMUL.FTZ R61, R78.reuse, R63.reuse ;  /* 0x0000003f4e3d7220 */ /* 0x0c0fe20000410000 */
[----:B------:R-:W-:Y:S01]  /*bc00*/  FMUL.FTZ R63, R53, R63 ;  /* 0x0000003f353f7220 */ /* 0x000fe20000410000 */
[----:B------:R-:W-:Y:S02]  /*bc10*/  LOP3.LUT R55, R55, 0xff0000ff, RZ, 0xc0, !PT ;  /* 0xff0000ff37377812 */ /* 0x000fe400078ec0ff */
[-C--:B------:R-:W-:Y:S01]  /*bc20*/  FFMA.FTZ R61, R53, R77.reuse, -R61 ;  /* 0x0000004d353d7223 */ /* 0x080fe2000001083d */
[----:B------:R-:W-:Y:S01]  /*bc30*/  FFMA.FTZ R53, R78, R77, R63 ;  /* 0x0000004d4e357223 */ /* 0x000fe2000001003f */
[----:B------:R-:W-:Y:S01]  /*bc40*/  F2FP.F16.E4M3.UNPACK_B R63, R57.H1 ;  /* 0x00000039ff3f723e */ /* 0x000fe200030006ff */
[----:B------:R-:W-:Y:S01]  /*bc50*/  HADD2.F32 R78, -RZ, R59.H0_H0 ;  /* 0x2000003bff4e7230 */ /* 0x000fe20000004100 */
[----:B------:R-:W-:Y:S01]  /*bc60*/  F2FP.F16.E4M3.UNPACK_B R77, R45.H1 ;  /* 0x0000002dff4d723e */ /* 0x000fe200030006ff */
[----:B------:R-:W-:Y:S01]  /*bc70*/  HADD2.F32 R45, -RZ, R49.H0_H0 ;  /* 0x20000031ff2d7230 */ /* 0x000fe20000004100 */
[----:B------:R-:W-:Y:S01]  /*bc80*/  SHF.L.U32 R60, R60, 0x8, RZ ;  /* 0x000000083c3c7819 */ /* 0x000fe200000006ff */
        /* <DEDUP_REMOVED lines=15> */
[----:B------:R-:W-:Y:S02]  /*bd80*/  IMAD.U32 R55, R52, 0x10000, RZ ;  /* 0x0001000034377824 */ /* 0x000fe400078e00ff */
[----:B------:R-:W-:Y:S01]  /*bd90*/  IMAD.U32 R52, R58, 0x10000, RZ ;  /* 0x000100003a347824 */ /* 0x000fe200078e00ff */
[----:B------:R-:W-:Y:S01]  /*bda0*/  F2FP.SATFINITE.E4M3.F32.PACK_AB_MERGE_C R57, R63, R57, RZ ;  /* 0x000000393f39723e */ /* 0x000fe200048070ff */
[----:B------:R-:W-:Y:S01]  /*bdb0*/  IMAD.MOV.U32 R60, RZ, RZ, R47 ;  /* 0x000000ffff3c7224 */ /* 0x000fe200078e002f */
        /* <DEDUP_REMOVED lines=27> */
[C---:B------:R-:W-:Y:S01]  /*bf70*/  FFMA.FTZ R52, R47.reuse, R77, -R52 ;  /* 0x0000004d2f347223 */ /* 0x040fe20000010834 */
        /* <DEDUP_REMOVED lines=101> */
[-C--:B------:R-:W-:Y:S01]  /*c5d0*/  FMUL.FTZ R57, R50, R166.reuse ;  /* 0x000000a632397220 */ /* 0x080fe20000410000 */
[----:B------:R-:W-:Y:S01]  /*c5e0*/  F2FP.SATFINITE.E4M3.F32.PACK_AB_MERGE_C R95, R46, R95, RZ ;  /* 0x0000005f2e5f723e */ /* 0x000fe200048070ff */
[C---:B------:R-:W-:Y:S02]  /*c5f0*/  FMUL.FTZ R166, R48.reuse, R166 ;  /* 0x000000a630a67220 */ /* 0x040fe40000410000 */
[-C--:B------:R-:W-:Y:S01]  /*c600*/  FFMA.FTZ R57, R48, R168.reuse, -R57 ;  /* 0x000000a830397223 */ /* 0x080fe20000010839 */
        /* <DEDUP_REMOVED lines=8> */
.L_x_2324:
[----:B------:R-:W-:Y:S05]  /*c690*/  BSYNC B2 ;  /* 0x0000000000027941 */ /* 0x000fea0003800000 */
.L_x_2323:
        /* <DEDUP_REMOVED lines=12> */
.L_x_2314:
[----:B------:R-:W-:Y:S05]  /*c760*/  BSYNC B1 ;  /* 0x0000000000017941 */ /* 0x000fea0003800000 */
.L_x_2313:
[----:B-1-34-:R-:W-:Y:S02]  /*c770*/  VIADD R45, R220, 0x80 ;  /* 0x00000080dc2d7836 */ /* 0x01afe40000000000 */
[-C--:B------:R-:W-:Y:S02]  /*c780*/  IMAD R44, R147, R136.reuse, RZ ;  /* 0x00000088932c7224 */ /* 0x080fe400078e02ff */
        /* <DEDUP_REMOVED lines=21> */
[----:B------:R-:W-:-:S04]  /*c8e0*/  LOP3.LUT R44, R44, R9, RZ, 0x3c, !PT ;  /* 0x000000092c2c7212 */ /* 0x000fc800078e3cff */
[----:B------:R-:W-:Y:S01]  /*c8f0*/  IADD3 R44, R45, R44, RZ ;  /* 0x0000002c2d2c7210 */ /* 0x000fe20007ffe0ff */
[----:B------:R-:W-:-:S04]  /*c900*/  IMAD R45, R17, 0x7800, R143 ;  /* 0x00007800112d7824 */ /* 0x000fc800078e028f */
        /* <DEDUP_REMOVED lines=16> */
[----:B------:R-:W-:Y:S01]  /*ca10*/  LOP3.LUT R94, R67, 0xff0000ff, RZ, 0xc0, !PT ;  /* 0xff0000ff435e7812 */ /* 0x000fe200078ec0ff */
[----:B------:R-:W-:Y:S01]  /*ca20*/  HADD2.F32 R48, -RZ, R57.H0_H0 ;  /* 0x20000039ff307230 */ /* 0x000fe20000004100 */
[----:B------:R-:W-:Y:S01]  /*ca30*/  SHF.R.U32.HI R82, RZ, 0x10, R83 ;  /* 0x00000010ff527819 */ /* 0x000fe20000011653 */
        /* <DEDUP_REMOVED lines=13> */
[----:B------:R-:W-:Y:S02]  /*cb10*/  F2FP.F16.E4M3.UNPACK_B R60, R58 ;  /* 0x0000003aff3c723e */ /* 0x000fe400020006ff */
        /* <DEDUP_REMOVED lines=18> */
[----:B------:R-:W-:Y:S01]  /*cc40*/  IMAD.MOV.U32 R62, RZ, RZ, R50 ;  /* 0x000000ffff3e7224 */ /* 0x000fe200078e0032 */
[----:B------:R-:W-:-:S02]  /*cc50*/  F2FP.F16.E4M3.UNPACK_B R57, R49 ;  /* 0x00000031ff39723e */ /* 0x000fc400020006ff */
[-C--:B------:R-:W-:Y:S01]  /*cc60*/  FMUL.FTZ R79, R60, R77.reuse ;  /* 0x0000004d3c4f7220 */ /* 0x080fe20000410000 */
[C---:B------:R-:W-:Y:S01]  /*cc70*/  FMUL.FTZ R77, R58.reuse, R77 ;  /* 0x0000004d3a4d7220 */ /* 0x040fe20000410000 */
[----:B------:R-:W-:Y:S02]  /*cc80*/  F2FP.F16.E4M3.UNPACK_B R76, R62.H1 ;  /* 0x0000003eff4c723e */ /* 0x000fe400030006ff */
[-C--:B------:R-:W-:Y:S01]  /*cc90*/  FFMA.FTZ R58, R58, R61.reuse, -R79 ;  /* 0x0000003d3a3a7223 */ /* 0x080fe2000001084f */
[----:B------:R-:W-:Y:S01]  /*cca0*/  FFMA.FTZ R61, R60, R61, R77 ;  /* 0x0000003d3c3d7223 */ /* 0x000fe2000001004d */
[----:B------:R-:W-:Y:S01]  /*ccb0*/  IMAD.MOV.U32 R60, RZ, RZ, R46 ;  /* 0x000000ffff3c7224 */ /* 0x000fe200078e002e */
[----:B------:R-:W-:Y:S01]  /*ccc0*/  F2FP.F16.E4M3.UNPACK_B R77, R162.H1 ;  /* 0x000000a2ff4d723e */ /* 0x000fe200030006ff */
[----:B------:R-:W-:Y:S01]  /*ccd0*/  HADD2.F32 R46, -RZ, R76.H0_H0 ;  /* 0x2000004cff2e7230 */ /* 0x000fe20000004100 */
[----:B------:R-:W-:Y:S01]  /*cce0*/  F2FP.SATFINITE.E4M3.F32.PACK_AB_MERGE_C R44, R58, R63, R48 ;  /* 0x0000003f3a2c723e */ /* 0x000fe20004807030 */
[----:B------:R-:W-:Y:S01]  /*ccf0*/  HADD2.F32 R79, -RZ, R64.H0_H0 ;  /* 0x20000040ff4f7230 */ /* 0x000fe20000004100 */
[-C--:B------:R-:W-:Y:S01]  /*cd00*/  F2FP.F16.E4M3.UNPACK_B R66, R60.reuse.H1 ;  /* 0x0000003cff42723e */ /* 0x080fe200030006ff */
[----:B------:R-:W-:Y:S01]  /*cd10*/  HADD2.F32 R93, -RZ, R77.H0_H0 ;  /* 0x2000004dff5d7230 */ /* 0x000fe20000004100 */
[----:B------:R-:W-:Y:S01]  /*cd20*/  F2FP.F16.E4M3.UNPACK_B R60, R60 ;  /* 0x0000003cff3c723e */ /* 0x000fe200020006ff */
[----:B------:R-:W-:Y:S01]  /*cd30*/  HADD2.F32 R76, -RZ, R76.H1_H1 ;  /* 0x3000004cff4c7230 */ /* 0x000fe20000004100 */
[----:B------:R-:W-:Y:S01]  /*cd40*/  F2FP.SATFINITE.E4M3.F32.PACK_AB_MERGE_C R48, R61, R52, R59 ;  /* 0x000000343d30723e */ /* 0x000fe2000480703b */
[----:B------:R-:W-:-:S02]  /*cd50*/  HADD2.F32 R50, -RZ, R66.H0_H0 ;  /* 0x20000042ff327230 */ /* 0x000fc40000004100 */
[----:B------:R-:W-:Y:S01]  /*cd60*/  FMUL.FTZ R95, R46, R93 ;  /* 0x0000005d2e5f7220 */ /* 0x000fe20000410000 */
[----:B------:R-:W-:Y:S01]  /*cd70*/  HADD2.F32 R66, -RZ, R66.H1_H1 ;  /* 0x30000042ff427230 */ /* 0x000fe20000004100 */
[----:B------:R-:W-:Y:S01]  /*cd80*/  F2FP.F16.E4M3.UNPACK_B R52, R45 ;  /* 0x0000002dff34723e */ /* 0x000fe200020006ff */
[----:B------:R-:W-:Y:S02]  /*cd90*/  HADD2.F32 R59, -RZ, R57.H0_H0 ;  /* 0x20000039ff3b7230 */ /* 0x000fe40000004100 */
[C---:B------:R-:W-:Y:S01]  /*cda0*/  FMUL.FTZ R93, R50.reuse, R93 ;  /* 0x0000005d325d7220 */ /* 0x040fe20000410000 */
[----:B------:R-:W-:-:S03]  /*cdb0*/  FFMA.FTZ R50, R50, R79, -R95 ;  /* 0x0000004f32327223 */ /* 0x000fc6000001085f */
[----:B------:R-:W-:Y:S01]  /*cdc0*/  FFMA.FTZ R46, R46, R79, R93 ;  /* 0x0000004f2e2e7223 */ /* 0x000fe2000001005d */
[----:B------:R-:W-:Y:S02]  /*cdd0*/  HADD2.F32 R79, -RZ, R77.H1_H1 ;  /* 0x3000004dff4f7230 */ /* 0x000fe40000004100 */
[----:B------:R-:W-:Y:S01]  /*cde0*/  HADD2.F32 R77, -RZ, R64.H1_H1 ;  /* 0x30000040ff4d7230 */ /* 0x000fe20000004100 */
[----:B------:R-:W-:Y:S02]  /*cdf0*/  F2FP.F16.E4M3.UNPACK_B R64, R162 ;  /* 0x000000a2ff40723e */ /* 0x000fe400020006ff */
[-C--:B------:R-:W-:Y:S01]  /*ce00*/  FMUL.FTZ R93, R76, R79.reuse ;  /* 0x0000004f4c5d7220 */ /* 0x080fe20000410000 */
[C---:B------:R-:W-:Y:S02]  /*ce10*/  FMUL.FTZ R95, R66.reuse, R79 ;  /* 0x0000004f425f7220 */ /* 0x040fe40000410000 */
[----:B------:R-:W-:Y:S02]  /*ce20*/  HADD2.F32 R78, -RZ, R64.H0_H0 ;  /* 0x20000040ff4e7230 */ /* 0x000fe40000004100 */
[-C--:B------:R-:W-:Y:S01]  /*ce30*/  FFMA.FTZ R79, R66, R77.reuse, -R93 ;  /* 0x0000004d424f7223 */ /* 0x080fe2000001085d */
[----:B------:R-:W-:Y:S01]  /*ce40*/  F2FP.F16.E4M3.UNPACK_B R66, R62 ;  /* 0x0000003eff42723e */ /* 0x000fe200020006ff */
[----:B------:R-:W-:Y:S01]  /*ce50*/  FFMA.FTZ R77, R76, R77, R95 ;  /* 0x0000004d4c4d7223 */ /* 0x000fe2000001005f */
[----:B------:R-:W-:Y:S01]  /*ce60*/  F2FP.F16.E4M3.UNPACK_B R62, R164 ;  /* 0x000000a4ff3e723e */ /* 0x000fe200020006ff */
[----:B------:R-:W-:Y:S01]  /*ce70*/  HADD2.F32 R93, -RZ, R60.H0_H0 ;  /* 0x2000003cff5d7230 */ /* 0x000fe20000004100 */
[----:B------:R-:W-:Y:S01]  /*ce80*/  F2FP.SATFINITE.E4M3.F32.PACK_AB_MERGE_C R50, R79, R50, RZ ;  /* 0x000000324f32723e */ /* 0x000fe200048070ff */
[----:B------:R-:W-:Y:S01]  /*ce90*/  HADD2.F32 R95, -RZ, R66.H0_H0 ;  /* 0x20000042ff5f7230 */ /* 0x000fe20000004100 */
[----:B------:R-:W-:Y:S01]  /*cea0*/  F2FP.SATFINITE.E4M3.F32.PACK_AB_MERGE_C R77, R77, R46, RZ ;  /* 0x0000002e4d4d723e */ /* 0x000fe200048070ff */
[----:B------:R-:W-:Y:S01]  /*ceb0*/  HADD2.F32 R99, -RZ, R64.H1_H1 ;  /* 0x30000040ff637230 */ /* 0x000fe20000004100 */
[----:B------:R-:W-:Y:S01]  /*cec0*/  SHF.R.U32.HI R64, RZ, 0x8, R81 ;  /* 0x00000008ff407819 */ /* 0x000fe20000011651 */
[----:B------:R-:W-:-:S02]  /*ced0*/  HADD2.F32 R66, -RZ, R66.H1_H1 ;  /* 0x30000042ff427230 */ /* 0x000fc40000004100 */
[-C--:B------:R-:W-:Y:S01]  /*cee0*/  FMUL.FTZ R80, R95, R78.reuse ;  /* 0x0000004e5f507220 */ /* 0x080fe20000410000 */
[----:B------:R-:W-:Y:S02]  /*cef0*/  HADD2.F32 R60, -RZ, R60.H1_H1 ;  /* 0x3000003cff3c7230 */ /* 0x000fe40000004100 */
[----:B------:R-:W-:Y:S01]  /*cf00*/  FMUL.FTZ R78, R93, R78 ;  /* 0x0000004e5d4e7220 */ /* 0x000fe20000410000 */
[--C-:B------:R-:W-:Y:S02]  /*cf10*/  HADD2.F32 R97, -RZ, R62.reuse.H1_H1 ;  /* 0x3000003eff617230 */ /* 0x100fe40000004100 */
[-C--:B------:R-:W-:Y:S01]  /*cf20*/  FMUL.FTZ R137, R66, R99.reuse ;  /* 0x0000006342897220 */ /* 0x080fe20000410000 */
[----:B------:R-:W-:Y:S02]  /*cf30*/  HADD2.F32 R76, -RZ, R62.H0_H0 ;  /* 0x2000003eff4c7230 */ /* 0x000fe40000004100 */
[C---:B------:R-:W-:Y:S01]  /*cf40*/  FMUL.FTZ R99, R60.reuse, R99 ;  /* 0x000000633c637220 */ /* 0x040fe20000410000 */
[----:B------:R-:W-:-:S02]  /*cf50*/  FFMA.FTZ R62, R60, R97, -R137 ;  /* 0x000000613c3e7223 */ /* 0x000fc40000010889 */
[-C--:B------:R-:W-:Y:S01]  /*cf60*/  FFMA.FTZ R93, R93, R76.reuse, -R80 ;  /* 0x0000004c5d5d7223 */ /* 0x080fe20000010850 */
[----:B------:R-:W-:Y:S01]  /*cf70*/  FFMA.FTZ R95, R95, R76, R78 ;  /* 0x0000004c5f5f7223 */ /* 0x000fe2000001004e */
[----:B------:R-:W-:Y:S01]  /*cf80*/  FFMA.FTZ R60, R66, R97, R99 ;  /* 0x00000061423c7223 */ /* 0x000fe20000010063 */
[----:B------:R-:W-:Y:S01]  /*cf90*/  LOP3.LUT R66, R81, 0xff0000ff, RZ, 0xc0, !PT ;  /* 0xff0000ff51427812 */ /* 0x000fe200078ec0ff */
[----:B------:R-:W-:Y:S01]  /*cfa0*/  IMAD.SHL.U32 R97, R64, 0x100, RZ ;  /* 0x0000010040617824 */ /* 0x000fe200078e00ff */
[----:B------:R-:W-:Y:S02]  /*cfb0*/  SHF.R.U32.HI R80, RZ, 0x10, R81 ;  /* 0x00000010ff507819 */ /* 0x000fe40000011651 */
        /* <DEDUP_REMOVED lines=11> */
[----:B------:R-:W-:Y:S01]  /*d070*/  LOP3.LUT R94, R94, 0xff00, R81, 0xf8, !PT ;  /* 0x0000ff005e5e7812 */ /* 0x000fe200078ef851 */
[----:B------:R-:W-:Y:S01]  /*d080*/  IMAD.U32 R81, R80, 0x10000, RZ ;  /* 0x0001000050517824 */ /* 0x000fe200078e00ff */
[----:B------:R-:W-:Y:S02]  /*d090*/  SHF.L.U32 R65, R65, 0x10, RZ ;  /* 0x0000001041417819 */ /* 0x000fe400000006ff */
[----:B------:R-:W-:Y:S02]  /*d0a0*/  F2FP.SATFINITE.E4M3.F32.PACK_AB_MERGE_C R46, R62, R93, R50 ;  /* 0x0000005d3e2e723e */ /* 0x000fe40004807032 */
[----:B------:R-:W-:Y:S01]  /*d0b0*/  LOP3.LUT R66, R66, 0xff0000, R81, 0xf8, !PT ;  /* 0x00ff000042427812 */ /* 0x000fe200078ef851 */
[----:B------:R-:W-:Y:S01]  /*d0c0*/  IMAD.U32 R81, R67, 0x10000, RZ ;  /* 0x0001000043517824 */ /* 0x000fe200078e00ff */
[----:B------:R-:W-:-:S02]  /*d0d0*/  LOP3.LUT R67, R76, 0xff0000, R65, 0xf8, !PT ;  /* 0x00ff00004c437812 */ /* 0x000fc400078ef841 */
[-C--:B------:R-:W-:Y:S02]  /*d0e0*/  F2FP.F16.E4M3.UNPACK_B R61, R66.reuse ;  /* 0x00000042ff3d723e */ /* 0x080fe400020006ff */
[----:B------:R-:W-:Y:S02]  /*d0f0*/  F2FP.F16.E4M3.UNPACK_B R58, R67 ;  /* 0x00000043ff3a723e */ /* 0x000fe400020006ff */
[----:B------:R-:W-:Y:S01]  /*d100*/  F2FP.SATFINITE.E4M3.F32.PACK_AB_MERGE_C R50, R60, R95, R77 ;  /* 0x0000005f3c32723e */ /* 0x000fe2000480704d */
[----:B------:R-:W-:Y:S01]  /*d110*/  HADD2.F32 R60, -RZ, R57.H1_H1 ;  /* 0x30000039ff3c7230 */ /* 0x000fe20000004100 */
[----:B------:R-:W-:Y:S01]  /*d120*/  LOP3.LUT R64, R78, 0xff00, R99, 0xf8, !PT ;  /* 0x0000ff004e407812 */ /* 0x000fe200078ef863 */
[----:B------:R-:W-:Y:S01]  /*d130*/  HADD2.F32 R76, -RZ, R58.H0_H0 ;  /* 0x2000003aff4c7230 */ /* 0x000fe20000004100 */
[----:B------:R-:W-:Y:S01]  /*d140*/  F2FP.F16.E4M3.UNPACK_B R67, R67.H1 ;  /* 0x00000043ff43723e */ /* 0x000fe200030006ff */
[----:B------:R-:W-:Y:S01]  /*d150*/  HADD2.F32 R57, -RZ, R52.H0_H0 ;  /* 0x20000034ff397230 */ /* 0x000fe20000004100 */
[----:B------:R-:W-:Y:S01]  /*d160*/  F2FP.F16.E4M3.UNPACK_B R66, R66.H1 ;  /* 0x00000042ff42723e */ /* 0x000fe200030006ff */
[----:B------:R-:W-:-:S02]  /*d170*/  HADD2.F32 R63, -RZ, R58.H1_H1 ;  /* 0x3000003aff3f7230 */ /* 0x000fc40000004100 */
[-C--:B------:R-:W-:Y:S01]  /*d180*/  FMUL.FTZ R78, R59, R76.reuse ;  /* 0x0000004c3b4e7220 */ /* 0x080fe20000410000 */
[--C-:B------:R-:W-:Y:S02]  /*d190*/  HADD2.F32 R62, -RZ, R61.reuse.H0_H0 ;  /* 0x2000003dff3e7230 */ /* 0x100fe40000004100 */
        /* <DEDUP_REMOVED lines=15> */
[----:B------:R-:W-:Y:S01]  /*d290*/  LOP3.LUT R64, R64, 0xff0000, R83, 0xf8, !PT ;  /* 0x00ff000040407812 */ /* 0x000fe200078ef853 */
[--C-:B------:R-:W-:Y:S01]  /*d2a0*/  HADD2.F32 R59, -RZ, R61.reuse.H0_H0 ;  /* 0x2000003dff3b7230 */ /* 0x100fe20000004100 */
[----:B------:R-:W-:Y:S01]  /*d2b0*/  F2FP.F16.E4M3.UNPACK_B R77, R51.H1 ;  /* 0x00000033ff4d723e */ /* 0x000fe200030006ff */
[----:B------:R-:W-:Y:S01]  /*d2c0*/  HADD2.F32 R61, -RZ, R61.H1_H1 ;  /* 0x3000003dff3d7230 */ /* 0x000fe20000004100 */
[----:B------:R-:W-:Y:S01]  /*d2d0*/  F2FP.F16.E4M3.UNPACK_B R82, R65.H1 ;  /* 0x00000041ff52723e */ /* 0x000fe200030006ff */
        /* <DEDUP_REMOVED lines=12> */
[----:B------:R-:W-:Y:S01]  /*d3a0*/  HADD2.F32 R83, -RZ, R82.H0_H0 ;  /* 0x20000052ff537230 */ /* 0x000fe20000004100 */
[----:B------:R-:W-:Y:S01]  /*d3b0*/  F2FP.F16.E4M3.UNPACK_B R61, R47 ;  /* 0x0000002fff3d723e */ /* 0x000fe200020006ff */
[----:B------:R-:W-:Y:S01]  /*d3c0*/  HADD2.F32 R79, -RZ, R77.H0_H0 ;  /* 0x2000004dff4f7230 */ /* 0x000fe20000004100 */
[----:B------:R-:W-:Y:S01]  /*d3d0*/  F2FP.F16.E4M3.UNPACK_B R63, R65 ;  /* 0x00000041ff3f723e */ /* 0x000fe200020006ff */
[----:B------:R-:W-:Y:S01]  /*d3e0*/  HADD2.F32 R78, -RZ, R66.H0_H0 ;  /* 0x20000042ff4e7230 */ /* 0x000fe20000004100 */
[----:B------:R-:W-:Y:S01]  /*d3f0*/  F2FP.F16.E4M3.UNPACK_B R67, R47.H1 ;  /* 0x0000002fff43723e */ /* 0x000fe200030006ff */
[----:B------:R-:W-:Y:S01]  /*d400*/  HADD2.F32 R51, -RZ, R61.H0_H0 ;  /* 0x2000003dff337230 */ /* 0x000fe20000004100 */
[-C--:B------:R-:W-:Y:S01]  /*d410*/  F2FP.F16.E4M3.UNPACK_B R47, R64.reuse ;  /* 0x00000040ff2f723e */ /* 0x080fe200020006ff */
[----:B------:R-:W-:Y:S01]  /*d420*/  HADD2.F32 R76, -RZ, R63.H0_H0 ;  /* 0x2000003fff4c7230 */ /* 0x000fe20000004100 */
[----:B------:R-:W-:Y:S01]  /*d430*/  F2FP.F16.E4M3.UNPACK_B R65, R64.H1 ;  /* 0x00000040ff41723e */ /* 0x000fe200030006ff */
[----:B------:R-:W-:-:S02]  /*d440*/  HADD2.F32 R82, -RZ, R82.H1_H1 ;  /* 0x30000052ff527230 */ /* 0x000fc40000004100 */
[----:B------:R-:W-:Y:S01]  /*d450*/  FMUL.FTZ R95, R79, R83 ;  /* 0x000000534f5f7220 */ /* 0x000fe20000410000 */
[----:B------:R-:W-:Y:S02]  /*d460*/  HADD2.F32 R80, -RZ, R47.H0_H0 ;  /* 0x2000002fff507230 */ /* 0x000fe40000004100 */
[-C--:B------:R-:W-:Y:S01]  /*d470*/  FMUL.FTZ R92, R78, R76.reuse ;  /* 0x0000004c4e5c7220 */ /* 0x080fe20000410000 */
[C---:B------:R-:W-:Y:S01]  /*d480*/  FMUL.FTZ R93, R51.reuse, R76 ;  /* 0x0000004c335d7220 */ /* 0x040fe20000410000 */
[----:B------:R-:W-:Y:S01]  /*d490*/  HADD2.F32 R76, -RZ, R67.H0_H0 ;  /* 0x20000043ff4c7230 */ /* 0x000fe20000004100 */
[----:B------:R-:W-:Y:S01]  /*d4a0*/  F2FP.SATFINITE.E4M3.F32.PACK_AB_MERGE_C R49, R60, R49, RZ ;  /* 0x000000313c31723e */ /* 0x000fe200048070ff */
[-C--:B------:R-:W-:Y:S01]  /*d4b0*/  FFMA.FTZ R51, R51, R80.reuse, -R92 ;  /* 0x0000005033337223 */ /* 0x080fe2000001085c */
[----:B------:R-:W-:Y:S02]  /*d4c0*/  HADD2.F32 R81, -RZ, R65.H0_H0 ;  /* 0x20000041ff517230 */ /* 0x000fe40000004100 */
[----:B------:R-:W-:Y:S01]  /*d4d0*/  FFMA.FTZ R64, R78, R80, R93 ;  /* 0x000000504e407223 */ /* 0x000fe2000001005d */
[----:B------:R-:W-:Y:S01]  /*d4e0*/  FMUL.FTZ R80, R76, R83 ;  /* 0x000000534c507220 */ /* 0x000fe20000410000 */
[----:B------:R-:W-:Y:S01]  /*d4f0*/  HADD2.F32 R78, -RZ, R77.H1_H1 ;  /* 0x3000004dff4e7230 */ /* 0x000fe20000004100 */
[----:B------:R-:W-:Y:S01]  /*d500*/  F2FP.SATFINITE.E4M3.F32.PACK_AB_MERGE_C R59, R62, R59, RZ ;  /* 0x0000003b3e3b723e */ /* 0x000fe200048070ff */
[----:B------:R-:W-:-:S02]  /*d510*/  HADD2.F32 R67, -RZ, R67.H1_H1 ;  /* 0x30000043ff437230 */ /* 0x000fc40000004100 */
[----:B------:R-:W-:Y:S01]  /*d520*/  FFMA.FTZ R77, R79, R81, R80 ;  /* 0x000000514f4d7223 */ /* 0x000fe20000010050 */
[----:B------:R-:W-:Y:S02]  /*d530*/  HADD2.F32 R65, -RZ, R65.H1_H1 ;  /* 0x30000041ff417230 */ /* 0x000fe40000004100 */
[-C--:B------:R-:W-:Y:S01]  /*d540*/  FMUL.FTZ R80, R78, R82.reuse ;  /* 0x000000524e507220 */ /* 0x080fe20000410000 */
[----:B------:R-:W-:Y:S02]  /*d550*/  HADD2.F32 R66, -RZ, R66.H1_H1 ;  /* 0x30000042ff427230 */ /* 0x000fe40000004100 */
[C---:B------:R-:W-:Y:S01]  /*d560*/  FMUL.FTZ R79, R67.reuse, R82 ;  /* 0x00000052434f7220 */ /* 0x040fe20000410000 */
[----:B------:R-:W-:Y:S02]  /*d570*/  HADD2.F32 R63, -RZ, R63.H1_H1 ;  /* 0x3000003fff3f7230 */ /* 0x000fe40000004100 */
[----:B------:R-:W-:Y:S01]  /*d580*/  FFMA.FTZ R67, R67, R65, -R80 ;  /* 0x0000004143437223 */ /* 0x000fe20000010850 */
[----:B------:R-:W-:-:S02]  /*d590*/  HADD2.F32 R61, -RZ, R61.H1_H1 ;  /* 0x3000003dff3d7230 */ /* 0x000fc40000004100 */
[----:B------:R-:W-:Y:S01]  /*d5a0*/  FFMA.FTZ R76, R76, R81, -R95 ;  /* 0x000000514c4c7223 */ /* 0x000fe2000001085f */
[----:B------:R-:W-:Y:S02]  /*d5b0*/  HADD2.F32 R47, -RZ, R47.H1_H1 ;  /* 0x3000002fff2f7230 */ /* 0x000fe40000004100 */
[----:B------:R-:W-:Y:S01]  /*d5c0*/  FMUL.FTZ R80, R66, R63 ;  /* 0x0000003f42507220 */ /* 0x000fe20000410000 */
[----:B------:R-:W-:Y:S01]  /*d5d0*/  FFMA.FTZ R78, R78, R65, R79 ;  /* 0x000000414e4e7223 */ /* 0x000fe2000001004f */
[----:B------:R-:W-:Y:S01]  /*d5e0*/  FMUL.FTZ R63, R61, R63 ;  /* 0x0000003f3d3f7220 */ /* 0x000fe20000410000 */
[----:B------:R-:W-:Y:S01]  /*d5f0*/  F2FP.SATFINITE.E4M3.F32.PACK_AB_MERGE_C R67, R67, R76, RZ ;  /* 0x0000004c4343723e */ /* 0x000fe200048070ff */
[-C--:B------:R-:W-:Y:S01]  /*d600*/  FFMA.FTZ R80, R61, R47.reuse, -R80 ;  /* 0x0000002f3d507223 */ /* 0x080fe20000010850 */
[----:B------:R-:W-:Y:S01]  /*d610*/  F2FP.SATFINITE.E4M3.F32.PACK_AB_MERGE_C R45, R45, R52, R49 ;  /* 0x000000342d2d723e */ /* 0x000fe20004807031 */
[----:B------:R-:W-:Y:S01]  /*d620*/  FFMA.FTZ R63, R66, R47, R63 ;  /* 0x0000002f423f7223 */ /* 0x000fe2000001003f */
[----:B------:R-:W-:-:S02]  /*d630*/  F2FP.SATFINITE.E4M3.F32.PACK_AB_MERGE_C R77, R78, R77, RZ ;  /* 0x0000004d4e4d723e */ /* 0x000fc400048070ff */
[----:B------:R-:W-:Y:S02]  /*d640*/  F2FP.SATFINITE.E4M3.F32.PACK_AB_MERGE_C R47, R80, R51, R67 ;  /* 0x00000033502f723e */ /* 0x000fe40004807043 */
[----:B------:R-:W-:Y:S02]  /*d650*/  F2FP.SATFINITE.E4M3.F32.PACK_AB_MERGE_C R49, R58, R57, R59 ;  /* 0x000000393a31723e */ /* 0x000fe4000480703b */
[----:B------:R-:W-:-:S07]  /*d660*/  F2FP.SATFINITE.E4M3.F32.PACK_AB_MERGE_C R51, R63, R64, R77 ;  /* 0x000000403f33723e */ /* 0x000fce000480704d */
.L_x_2328:
[----:B------:R-:W-:Y:S05]  /*d670*/  BSYNC B2 ;  /* 0x0000000000027941 */ /* 0x000fea0003800000 */
.L_x_2327:
        /* <DEDUP_REMOVED lines=10> */
.L_x_2326:
[----:B------:R-:W-:Y:S05]  /*d720*/  BSYNC B1 ;  /* 0x0000000000017941 */ /* 0x000fea0003800000 */
.L_x_2325:
        /* <DEDUP_REMOVED lines=28> */
[----:B------:R-:W-:Y:S01]  /*d8f0*/  LOP3.LUT R63, R85, 0xff0000ff, RZ, 0xc0, !PT ;  /* 0xff0000ff553f7812 */ /* 0x000fe200078ec0ff */
[----:B---3--:R-:W-:Y:S01]  /*d900*/  IMAD.MOV.U32 R61, RZ, RZ, R48 ;  /* 0x000000ffff3d7224 */ /* 0x008fe200078e0030 */
[----:B------:R-:W-:Y:S01]  /*d910*/  SHF.R.U32.HI R64, RZ, 0x8, R69 ;  /* 0x00000008ff407819 */ /* 0x000fe20000011645 */
[----:B------:R-:W-:Y:S01]  /*d920*/  IMAD.SHL.U32 R44, R58, 0x100, RZ ;  /* 0x000001003a2c7824 */ /* 0x000fe200078e00ff */
[--C-:B------:R-:W-:Y:S01]  /*d930*/  SHF.R.U32.HI R66, RZ, 0x8, R87.reuse ;  /* 0x00000008ff427819 */ /* 0x100fe20000011657 */
[----:B------:R-:W-:Y:S01]  /*d940*/  IMAD.MOV.U32 R58, RZ, RZ, R46 ;  /* 0x000000ffff3a7224 */ /* 0x000fe200078e002e */
[----:B------:R-:W-:Y:S01]  /*d950*/  SHF.R.U32.HI R68, RZ, 0x10, R87 ;  /* 0x00000010ff447819 */ /* 0x000fe20000011657 */
[----:B------:R-:W-:Y:S01]  /*d960*/  IMAD.SHL.U32 R46, R64, 0x100, RZ ;  /* 0x00000100402e7824 */ /* 0x000fe200078e00ff */
[----:B------:R-:W-:Y:S01]  /*d970*/  LOP3.LUT R63, R63, 0xff00, R44, 0xf8, !PT ;  /* 0x0000ff003f3f7812 */ /* 0x000fe200078ef82c */
[----:B------:R-:W-:Y:S01]  /*d980*/  IMAD.MOV.U32 R59, RZ, RZ, R50 ;  /* 0x000000ffff3b7224 */ /* 0x000fe200078e0032 */
[----:B------:R-:W-:-:S02]  /*d990*/  LOP3.LUT R65, R87, 0xff0000ff, RZ, 0xc0, !PT ;  /* 0xff0000ff57417812 */ /* 0x000fc400078ec0ff */
[----:B------:R-:W-:Y:S02]  /*d9a0*/  SHF.L.U32 R44, R66, 0x8, RZ ;  /* 0x00000008422c7819 */ /* 0x000fe400000006ff */
[----:B------:R-:W-:Y:S02]  /*d9b0*/  LOP3.LUT R67, R69, 0xff0000ff, RZ, 0xc0, !PT ;  /* 0xff0000ff45437812 */ /* 0x000fe400078ec0ff */
[----:B------:R-:W-:Y:S02]  /*d9c0*/  SHF.R.U32.HI R70, RZ, 0x10, R85 ;  /* 0x00000010ff467819 */ /* 0x000fe40000011655 */
[----:B------:R-:W-:Y:S02]  /*d9d0*/  SHF.R.U32.HI R62, RZ, 0x8, R71 ;  /* 0x00000008ff3e7819 */ /* 0x000fe40000011647 */
[----:B------:R-:W-:Y:S01]  /*d9e0*/  SHF.R.U32.HI R52, RZ, 0x10, R69 ;  /* 0x00000010ff347819 */ /* 0x000fe20000011645 */
[----:B------:R-:W-:Y:S01]  /*d9f0*/  IMAD.U32 R48, R70, 0x10000, RZ ;  /* 0x0001000046307824 */ /* 0x000fe200078e00ff */
        /* <DEDUP_REMOVED lines=12> */
[----:B------:R-:W-:Y:S01]  /*dac0*/  F2FP.F16.E4M3.UNPACK_B R66, R155.H1 ;  /* 0x0000009bff42723e */ /* 0x000fe200030006ff */
[----:B------:R-:W-:Y:S01]  /*dad0*/  IMAD.U32 R57, R57, 0x10000, RZ ;  /* 0x0001000039397824 */ /* 0x000fe200078e00ff */
[----:B------:R-:W-:Y:S01]  /*dae0*/  LOP3.LUT R48, R63, 0xff0000, R48, 0xf8, !PT ;  /* 0x00ff00003f307812 */ /* 0x000fe200078ef830 */
[----:B------:R-:W-:Y:S01]  /*daf0*/  HADD2.F32 R63, -RZ, R62.H0_H0 ;  /* 0x2000003eff3f7230 */ /* 0x000fe20000004100 */
[----:B------:R-:W-:Y:S01]  /*db00*/  LOP3.LUT R70, R71, 0xff00, R50, 0xf8, !PT ;  /* 0x0000ff0047467812 */ /* 0x000fe200078ef832 */
[----:B------:R-:W-:-:S02]  /*db10*/  IMAD.U32 R50, R52, 0x10000, RZ ;  /* 0x0001000034327824 */ /* 0x000fc400078e00ff */
[-C--:B------:R-:W-:Y:S01]  /*db20*/  FMUL.FTZ R52, R65, R46.reuse ;  /* 0x0000002e41347220 */ /* 0x080fe20000410000 */
[----:B------:R-:W-:Y:S02]  /*db30*/  HADD2.F32 R68, -RZ, R66.H0_H0 ;  /* 0x20000042ff447230 */ /* 0x000fe40000004100 */
[C---:B------:R-:W-:Y:S01]  /*db40*/  FMUL.FTZ R76, R63.reuse, R46 ;  /* 0x0000002e3f4c7220 */ /* 0x040fe20000410000 */
[----:B------:R-:W-:Y:S01]  /*db50*/  LOP3.LUT R46, R70, 0xff0000, R57, 0xf8, !PT ;  /* 0x00ff0000462e7812 */ /* 0x000fe200078ef839 */
[----:B------:R-:W-:Y:S01]  /*db60*/  HADD2.F32 R62, -RZ, R62.H1_H1 ;  /* 0x3000003eff3e7230 */ /* 0x000fe20000004100 */
[----:B------:R-:W-:Y:S01]  /*db70*/  F2FP.F16.E4M3.UNPACK_B R157, R157 ;  /* 0x0000009dff9d723e */ /* 0x000fe200020006ff */
[-C--:B------:R-:W-:Y:S01]  /*db80*/  FFMA.FTZ R52, R63, R68.reuse, -R52 ;  /* 0x000000443f347223 */ /* 0x080fe20000010834 */
[----:B------:R-:W-:Y:S02]  /*db90*/  HADD2.F32 R63, -RZ, R67.H1_H1 ;  /* 0x30000043ff3f7230 */ /* 0x000fe40000004100 */
        /* <DEDUP_REMOVED lines=167> */
.L_x_2332:
[----:B------:R-:W-:Y:S05]  /*e610*/  BSYNC B2 ;  /* 0x0000000000027941 */ /* 0x000fea0003800000 */
.L_x_2331:
        /* <DEDUP_REMOVED lines=10> */
.L_x_2330:
[----:B------:R-:W-:Y:S05]  /*e6c0*/  BSYNC B1 ;  /* 0x0000000000017941 */ /* 0x000fea0003800000 */
.L_x_2329:
        /* <DEDUP_REMOVED lines=9> */
[----:B------:R-:W-:-:S02]  /*e760*/  SHF.R.S32.HI R45, RZ, 0x1f, R158 ;  /* 0x0000001fff2d7819 */ /* 0x000fc4000001149e */
[----:B------:R-:W-:Y:S02]  /*e770*/  IADD3.X R53, R44, R125, RZ, P3, !PT ;  /* 0x0000007d2c357210 */ /* 0x000fe40001ffe4ff */
[----:B------:R-:W-:Y:S02]  /*e780*/  LEA.HI R158, R45, R158, RZ, 0x5 ;  /* 0x0000009e2d9e7211 */ /* 0x000fe400078f28ff */
[----:B------:R-:W-:Y:S02]  /*e790*/  ISETP.GE.AND P3, PT, R6, R132, PT ;  /* 0x000000840600720c */ /* 0x000fe40003f66270 */
        /* <DEDUP_REMOVED lines=22> */
[----:B------:R-:W-:Y:S01]  /*e900*/  SHF.R.U32.HI R64, RZ, 0x8, R75 ;  /* 0x00000008ff407819 */ /* 0x000fe2000001164b */
[----:B------:R-:W-:Y:S01]  /*e910*/  IMAD.MOV.U32 R57, RZ, RZ, R46 ;  /* 0x000000ffff397224 */ /* 0x000fe200078e002e */
[----:B------:R-:W-:Y:S01]  /*e920*/  SHF.R.U32.HI R70, RZ, 0x10, R89 ;  /* 0x00000010ff467819 */ /* 0x000fe20000011659 */
[----:B------:R-:W-:Y:S01]  /*e930*/  IMAD.MOV.U32 R60, RZ, RZ, R44 ;  /* 0x000000ffff3c7224 */ /* 0x000fe200078e002c */
[----:B------:R-:W-:Y:S01]  /*e940*/  SHF.R.U32.HI R68, RZ, 0x8, R91 ;  /* 0x00000008ff447819 */ /* 0x000fe2000001165b */
[----:B------:R-:W-:Y:S01]  /*e950*/  IMAD.SHL.U32 R48, R65, 0x100, RZ ;  /* 0x0000010041307824 */ /* 0x000fe200078e00ff */
[----:B------:R-:W-:Y:S01]  /*e960*/  LOP3.LUT R45, R58, 0xff00, R45, 0xf8, !PT ;  /* 0x0000ff003a2d7812 */ /* 0x000fe200078ef82d */
[----:B------:R-:W-:Y:S01]  /*e970*/  IMAD.SHL.U32 R58, R64, 0x100, RZ ;  /* 0x00000100403a7824 */ /* 0x000fe200078e00ff */
[----:B------:R-:W-:Y:S01]  /*e980*/  SHF.R.U32.HI R66, RZ, 0x10, R91 ;  /* 0x00000010ff427819 */ /* 0x000fe2000001165b */
[----:B------:R-:W-:Y:S01]  /*e990*/  IMAD.SHL.U32 R44, R68, 0x100, RZ ;  /* 0x00000100442c7824 */ /* 0x000fe200078e00ff */
[----:B------:R-:W-:-:S02]  /*e9a0*/  SHF.L.U32 R46, R70, 0x10, RZ ;  /* 0x00000010462e7819 */ /* 0x000fc400000006ff */
[----:B------:R-:W-:Y:S02]  /*e9b0*/  LOP3.LUT R61, R73, 0xff0000ff, RZ, 0xc0, !PT ;  /* 0xff0000ff493d7812 */ /* 0x000fe400078ec0ff */
[----:B------:R-:W-:Y:S02]  /*e9c0*/  LOP3.LUT R63, R75, 0xff0000ff, RZ, 0xc0, !PT ;  /* 0xff0000ff4b3f7812 */ /* 0x000fe400078ec0ff */
[----:B------:R-:W-:Y:S02]  /*e9d0*/  LOP3.LUT R59, R91, 0xff0000ff, RZ, 0xc0, !PT ;  /* 0xff0000ff5b3b7812 */ /* 0x000fe400078ec0ff */
[----:B------:R-:W-:Y:S01]  /*e9e0*/  LOP3.LUT R46, R45, 0xff0000, R46, 0xf8, !PT ;  /* 0x00ff00002d2e7812 */ /* 0x000fe200078ef82e */
[----:B------:R-:W-:Y:S01]  /*e9f0*/  IMAD.U32 R45, R66, 0x10000, RZ ;  /* 0x00010000422d7824 */ /* 0x000fe200078e00ff */
[----:B------:R-:W-:Y:S02]  /*ea00*/  LOP3.LUT R48, R61, 0xff00, R48, 0xf8, !PT ;  /* 0x0000ff003d307812 */ /* 0x000fe400078ef830 */
[----:B------:R-:W-:-:S02]  /*ea10*/  LOP3.LUT R68, R63, 0xff00, R58, 0xf8, !PT ;  /* 0x0000ff003f447812 */ /* 0x000fc400078ef83a */
        /* <DEDUP_REMOVED lines=187> */
.L_x_2334:
[----:B------:R-:W-:Y:S05]  /*f5d0*/  BSYNC B1 ;  /* 0x0000000000017941 */ /* 0x000fea0003800000 */
.L_x_2333:
        /* <DEDUP_REMOVED lines=10> */
.L_x_2250:
[----:B------:R-:W-:-:S06]  /*f680*/  UISETP.NE.AND UP0, UPT, UR53, 0x3, UPT ;  /* 0x000000033500788c */ /* 0x000fcc000bf05270 */
[----:B------:R-:W-:-:S13]  /*f690*/  PLOP3.LUT P2, PT, PT, PT, UP0, 0x80, 0x0 ;  /* 0x000000000000781c */ /* 0x000fda0003f4f008 */
[----:B------:R-:W-:Y:S05]  /*f6a0*/  @!P2 BRA `(.L_x_2335) ;  /* 0x000000000004a947 */ /* 0x000fea0003800000 */
[----:B------:R-:W-:Y:S01]  /*f6b0*/  BPT.TRAP 0x1 ;  /* 0x000000040000795c */ /* 0x000fe20000300000 */
.L_x_2335:
[----:B------:R-:W-:Y:S01]  /*f6c0*/  IMAD R100, R17, 0x8, R16 ;  /* 0x0000000811647824 */ /* 0x000fe200078e0210 */
[----:B------:R-:W-:Y:S01]  /*f6d0*/  SHF.L.U32 R101, R223, 0x1f, RZ ;  /* 0x0000001fdf657819 */ /* 0x000fe200000006ff */
[----:B------:R-:W-:Y:S01]  /*f6e0*/  IMAD R43, R24, -0xa0, R2 ;  /* 0xffffff60182b7824 */ /* 0x000fe200078e0202 */
[----:B------:R-:W-:Y:S02]  /*f6f0*/  BSSY B1, `(.L_x_2336) ;  /* 0x0000004000017945 */ /* 0x000fe40003800000 */
[----:B------:R-:W0:Y:S02]  /*f700*/  SYNCS.PHASECHK.TRANS64.TRYWAIT P3, [R100+URZ+0x33490], R101 ;  /* 0x03349065640075a7 */ /* 0x000e24000806017f */
[----:B------:R-:W-:Y:S01]  /*f710*/  VIMNMX R43, R43, 0xa0, PT ;  /* 0x000000a02b2b7848 */ /* 0x000fe20003fe0100 */
[----:B0-----:R-:W-:Y:S06]  /*f720*/  @!P3 BRA `(.L_x_2337) ;  /* 0x0000022000f8b947 */ /* 0x001fec0003800000 */
.L_x_2601:
[----:B------:R-:W-:Y:S05]  /*f730*/  BSYNC B1 ;  /* 0x0000000000017941 */ /* 0x000fea0003800000 */
.L_x_2336:
        /* <DEDUP_REMOVED lines=21> */
.L_x_2339:
[----:B------:R-:W-:Y:S05]  /*f890*/  BSYNC B1 ;  /* 0x0000000000017941 */ /* 0x000fea0003800000 */
.L_x_2338:
[----:B-1----:R-:W-:-:S05]  /*f8a0*/  VIADD R44, R220, 0x80 ;  /* 0x00000080dc2c7836 */ /* 0x002fca0000000000 */
        /* <DEDUP_REMOVED lines=20> */
.L_x_2283:
[----:B------:R-:W-:Y:S05]  /*f9f0*/  BSYNC B0 ;  /* 0x0000000000007941 */ /* 0x000fea0003800000 */
.L_x_2249:
        /* <DEDUP_REMOVED lines=17> */
.L_x_2341:
[----:B------:R-:W-:Y:S05]  /*fb10*/  BSYNC B0 ;  /* 0x0000000000007941 */ /* 0x000fea0003800000 */
.L_x_2340:
[----:B------:R-:W1:Y:S01]  /*fb20*/  SYNCS.PHASECHK.TRANS64.TRYWAIT P2, [R100+URZ+0x334b0], R101 ;  /* 0x0334b065640075a7 */ /* 0x000e62000804017f */
[----:B------:R-:W-:Y:S01]  /*fb30*/  ULDC UR37, c[0x0][0x2f4] ;  /* 0x0000bd0000257ab9 */ /* 0x000fe20000000800 */
[----:B------:R-:W-:Y:S01]  /*fb40*/  ULDC.64 UR38, c[0x0][0x328] ;  /* 0x0000ca0000267ab9 */ /* 0x000fe20000000a00 */
[----:B------:R-:W-:Y:S01]  /*fb50*/  ULDC.64 UR40, c[0x0][0x318] ;  /* 0x0000c60000287ab9 */ /* 0x000fe20000000a00 */
[----:B------:R-:W-:Y:S01]  /*fb60*/  BSSY B0, `(.L_x_2342) ;  /* 0x0000003000007945 */ /* 0x000fe20003800000 */
[----:B------:R-:W-:-:S03]  /*fb70*/  IMAD.WIDE R48, R24, 0xa0, R122 ;  /* 0x000000a018307825 */ /* 0x000fc600078e027a */
[----:B-1----:R-:W-:Y:S05]  /*fb80*/  @!P2 BRA `(.L_x_2343) ;  /* 0x0000021c00f4a947 */ /* 0x002fea0003800000 */
.L_x_2602:
[----:B------:R-:W-:Y:S05]  /*fb90*/  BSYNC B0 ;  /* 0x0000000000007941 */ /* 0x000fea0003800000 */
.L_x_2342:
        /* <DEDUP_REMOVED lines=28> */
.L_x_2345:
[----:B------:R-:W-:Y:S05]  /*fd60*/  BSYNC B0 ;  /* 0x0000000000007941 */ /* 0x000fea0003800000 */
.L_x_2344:
[----:B0-2---:R-:W-:Y:S01]  /*fd70*/  IADD3 R44, R220, 0x80, RZ ;  /* 0x00000080dc2c7810 */ /* 0x005fe20007ffe0ff */
[----:B------:R-:W-:Y:S03]  /*fd80*/  BSSY B0, `(.L_x_2346) ;  /* 0x000001e000007945 */ /* 0x000fe60003800000 */
        /* <DEDUP_REMOVED lines=29> */
.L_x_2347:
[----:B------:R-:W-:Y:S05]  /*ff60*/  BSYNC B0 ;  /* 0x0000000000007941 */ /* 0x000fea0003800000 */
.L_x_2346:
[----:B------:R-:W2:Y:S01]  /*ff70*/  LDL R41, [R1+0x10] ;  /* 0x0000100001297983 */ /* 0x000ea20000100800 */
[----:B------:R-:W-:Y:S02]  /*ff80*/  VIADD R17, R17, 0x1 ;  /* 0x0000000111117836 */ /* 0x000fe40000000000 */
[----:B-1----:R-:W-:Y:S01]  /*ff90*/  @!P3 VIADD R100, R100, 0x334c0 ;  /* 0x000334c06464b836 */ /* 0x002fe20000000000 */
        /* <DEDUP_REMOVED lines=9> */
[----:B------:R-:W-:Y:S02]  /*10030*/  SEL R42, RZ, 0x1, P2 ;  /* 0x00000001ff2a7807 */ /* 0x000fe40001000000 */
[----:B------:R-:W-:Y:S02]  /*10040*/  SEL R17, R17, RZ, P2 ;  /* 0x000000ff11117207 */ /* 0x000fe40001000000 */
[----:B------:R-:W-:Y:S01]  /*10050*/  LOP3.LUT R223, R223, R42, RZ, 0x3c, !PT ;  /* 0x0000002adfdf7212 */ /* 0x000fe200078e3cff */
[----:B------:R1:W-:Y:S01]  /*10060*/  @!P3 SYNCS.ARRIVE.TRANS64.RED.A1T0 RZ, [R100+URZ], RZ ;  /* 0x000000ff64ffb9a7 */ /* 0x0003e2000810043f */
[----:B--2---:R-:W-:-:S13]  /*10070*/  LOP3.LUT P4, RZ, R41, 0x2, RZ, 0xc0, !PT ;  /* 0x0000000229ff7812 */ /* 0x004fda000788c0ff */
[----:B-1----:R-:W-:Y:S05]  /*10080*/  @P4 BRA `(.L_x_2348) ;  /* 0xffffff2c00804947 */ /* 0x002fea000383ffff */
[----:B------:R-:W1:Y:S01]  /*10090*/  S2R R41, SR_TID.X ;  /* 0x0000000000297919 */ /* 0x000e620000002100 */
[----:B------:R-:W-:Y:S02]  /*100a0*/  PLOP3.LUT P0, PT, PT, PT, PT, 0x8, 0x0 ;  /* 0x000000000000781c */ /* 0x000fe40003f0e170 */
[----:B-1----:R-:W-:-:S04]  /*100b0*/  SHF.R.U32.HI R41, RZ, 0x7, R41 ;  /* 0x00000007ff297819 */ /* 0x002fc80000011629 */
[----:B------:R-:W-:-:S13]  /*100c0*/  ISETP.NE.AND P4, PT, R41, 0x1, PT ;  /* 0x000000012900780c */ /* 0x000fda0003f85270 */
[----:B------:R-:W-:Y:S06]  /*100d0*/  @!P4 BAR.ARV 0x9, 0x100 ;  /* 0x024400000000cb1d */ /* 0x000fec0000002000 */
.L_x_2244:
[----:B------:R-:W-:Y:S05]  /*100e0*/  @P0 BRA `(.L_x_2349) ;  /* 0x00000000000c0947 */ /* 0x000fea0003800000 */
[----:B------:R-:W1:Y:S01]  /*100f0*/  FENCE.VIEW.ASYNC.G ;  /* 0x00000000000073c6 */ /* 0x000e620000000100 */
[----:B------:R-:W-:Y:S05]  /*10100*/  WARPSYNC.ALL ;  /* 0x0000000000007948 */ /* 0x000fea0003800000 */
[----:B-1----:R-:W-:Y:S06]  /*10110*/  BAR.ARV 0xc, 0x180 ;  /* 0x0306000000007b1d */ /* 0x002fec0000002000 */
.L_x_2349:
[----:B------:R-:W2:Y:S01]  /*10120*/  LDL R0, [R1+0x28] ;  /* 0x0000280001007983 */ /* 0x000ea20000100800 */
[----:B------:R-:W-:Y:S01]  /*10130*/  ULDC.64 UR6, c[0x0][0x998] ;  /* 0x0002660000067ab9 */ /* 0x000fe20000000a00 */
[----:B------:R-:W-:Y:S02]  /*10140*/  ULDC.64 UR4, c[0x0][0x990] ;  /* 0x0002640000047ab9 */ /* 0x000fe40000000a00 */
[----:B------:R-:W3:Y:S04]  /*10150*/  LDL R3, [R1+0x18] ;  /* 0x0000180001037983 */ /* 0x000ee80000100800 */
[----:B0-----:R-:W4:Y:S01]  /*10160*/  LDL R14, [R1+0x8] ;  /* 0x00000800010e7983 */ /* 0x001f220000100800 */
[----:B------:R-:W-:Y:S02]  /*10170*/  ISETP.NE.U32.AND P1, PT, RZ, UR6, PT ;  /* 0x00000006ff007c0c */ /* 0x000fe4000bf25070 */
[----:B------:R-:W-:-:S02]  /*10180*/  ISETP.NE.U32.AND P0, PT, RZ, UR4, PT ;  /* 0x00000004ff007c0c */ /* 0x000fc4000bf05070 */
[----:B------:R-:W-:Y:S02]  /*10190*/  ISETP.NE.AND.EX P1, PT, RZ, UR7, PT, P1 ;  /* 0x00000007ff007c0c */ /* 0x000fe4000bf25310 */
[----:B------:R-:W-:-:S11]  /*101a0*/  ISETP.NE.AND.EX P0, PT, RZ, UR5, PT, P0 ;  /* 0x00000005ff007c0c */ /* 0x000fd6000bf05300 */
[----:B------:R-:W2:Y:S08]  /*101b0*/  @P1 LDC.64 R8, c[0x0][0x9b8] ;  /* 0x00026e00ff081b82 */ /* 0x000eb00000000a00 */
[----:B------:R-:W0:Y:S08]  /*101c0*/  @P0 LDC.64 R6, c[0x0][0x9a8] ;  /* 0x00026a00ff060b82 */ /* 0x000e300000000a00 */
[----:B------:R-:W4:Y:S08]  /*101d0*/  @P1 LDC.64 R12, c[0x0][0x9c0] ;  /* 0x00027000ff0c1b82 */ /* 0x000f300000000a00 */
[----:B------:R-:W1:Y:S01]  /*101e0*/  @P0 LDC.64 R10, c[0x0][0x9b0] ;  /* 0x00026c00ff0a0b82 */ /* 0x000e620000000a00 */
[----:B--2---:R-:W-:-:S02]  /*101f0*/  @P1 IMAD R2, R0, R8, RZ ;  /* 0x0000000800021224 */ /* 0x004fc400078e02ff */
[----:B0-----:R-:W-:Y:S02]  /*10200*/  @P0 IMAD R0, R0, R6, RZ ;  /* 0x0000000600000224 */ /* 0x001fe400078e02ff */
[C---:B---3--:R-:W-:Y:S02]  /*10210*/  @P1 IMAD R9, R3.reuse, R9, R2 ;  /* 0x0000000903091224 */ /* 0x048fe400078e0202 */
[C---:B------:R-:W-:Y:S02]  /*10220*/  @P0 IMAD R7, R3.reuse, R7, R0 ;  /* 0x0000000703070224 */ /* 0x040fe400078e0200 */
[----:B------:R-:W-:-:S04]  /*10230*/  @P1 IMAD.WIDE.U32 R4, R3, R8, RZ ;  /* 0x0000000803041225 */ /* 0x000fc800078e00ff */
[----:B------:R-:W-:-:S04]  /*10240*/  @P0 IMAD.WIDE.U32 R2, R3, R6, RZ ;  /* 0x0000000603020225 */ /* 0x000fc800078e00ff */
[----:B------:R-:W-:Y:S02]  /*10250*/  @P1 IMAD.IADD R5, R5, 0x1, R9 ;  /* 0x0000000105051824 */ /* 0x000fe400078e0209 */
[----:B------:R-:W-:Y:S02]  /*10260*/  @P0 IMAD.IADD R3, R3, 0x1, R7 ;  /* 0x0000000103030824 */ /* 0x000fe400078e0207 */
[----:B----4-:R-:W-:-:S04]  /*10270*/  @P1 IMAD.WIDE.U32 R6, R14, R12, R4 ;  /* 0x0000000c0e061225 */ /* 0x010fc800078e0004 */
[----:B-1----:R-:W-:Y:S01]  /*10280*/  @P0 IMAD.WIDE.U32 R2, R14, R10, R2 ;  /* 0x0000000a0e020225 */ /* 0x002fe200078e0002 */
[----:B------:R-:W-:-:S03]  /*10290*/  @P1 LEA R8, P3, R6, UR6, 0x2 ;  /* 0x0000000606081c11 */ /* 0x000fc6000f8610ff */
[----:B------:R-:W-:Y:S01]  /*102a0*/  @P1 IMAD R5, R14, R13, R7 ;  /* 0x0000000d0e051224 */ /* 0x000fe200078e0207 */
[----:B------:R-:W-:Y:S01]  /*102b0*/  @P0 LEA R4, P2, R2, UR4, 0x2 ;  /* 0x0000000402040c11 */ /* 0x000fe2000f8410ff */
[----:B------:R-:W-:Y:S01]  /*102c0*/  @P0 IMAD R3, R14, R11, R3 ;  /* 0x0000000b0e030224 */ /* 0x000fe200078e0203 */
[----:B------:R-:W-:Y:S01]  /*102d0*/  ULDC UR4, c[0x0][0x988] ;  /* 0x0002620000047ab9 */ /* 0x000fe20000000800 */
[----:B------:R-:W-:Y:S01]  /*102e0*/  IMAD.MOV.U32 R0, RZ, RZ, 0x3f800000 ;  /* 0x3f800000ff007424 */ /* 0x000fe200078e00ff */
[----:B------:R-:W-:Y:S02]  /*102f0*/  @P1 LEA.HI.X R9, R6, UR7, R5, 0x2, P3 ;  /* 0x0000000706091c11 */ /* 0x000fe400098f1405 */
[----:B------:R-:W-:Y:S01]  /*10300*/  @P0 LEA.HI.X R5, R2, UR5, R3, 0x2, P2 ;  /* 0x0000000502050c11 */ /* 0x000fe200090f1403 */
[----:B------:R-:W-:Y:S01]  /*10310*/  IMAD.MOV.U32 R3, RZ, RZ, 0x3f800000 ;  /* 0x3f800000ff037424 */ /* 0x000fe200078e00ff */
[----:B------:R-:W0:Y:S01]  /*10320*/  LDC R2, c[0x0][0x448] ;  /* 0x00011200ff027b82 */ /* 0x000e220000000800 */
[----:B------:R-:W2:Y:S04]  /*10330*/  @P1 LDG.E R0, desc[UR54][R8.64] ;  /* 0x0000003608001981 */ /* 0x000ea8000c1e1900 */
[----:B------:R1:W2:Y:S01]  /*10340*/  @P0 LDG.E R3, desc[UR54][R4.64] ;  /* 0x0000003604030981 */ /* 0x0002a2000c1e1900 */
[----:B------:R-:W-:Y:S01]  /*10350*/  BSSY B0, `(.L_x_2350) ;  /* 0x000002f000007945 */ /* 0x000fe20003800000 */
[----:B-1----:R-:W-:Y:S01]  /*10360*/  IMAD.MOV.U32 R4, RZ, RZ, RZ ;  /* 0x000000ffff047224 */ /* 0x002fe200078e00ff */
[----:B0-----:R-:W-:Y:S01]  /*10370*/  ISETP.NE.AND P0, PT, R2, 0x1, PT ;  /* 0x000000010200780c */ /* 0x001fe20003f05270 */
[----:B------:R-:W-:-:S12]  /*10380*/  VIADD R2, R236, 0x7f ;  /* 0x0000007fec027836 */ /* 0x000fd80000000000 */
[----:B------:R-:W0:Y:S08]  /*10390*/  @P0 LDC R7, c[0x0][0x44c] ;  /* 0x00011300ff070b82 */ /* 0x000e300000000800 */
[----:B------:R-:W1:Y:S01]  /*103a0*/  @P0 LDC R6, c[0x0][0x450] ;  /* 0x00011400ff060b82 */ /* 0x000e620000000800 */
[----:B0-----:R-:W-:-:S05]  /*103b0*/  @P0 IMAD.HI.U32 R7, R2, R7, RZ ;  /* 0x0000000702070227 */ /* 0x001fca00078e00ff */
[----:B-1----:R-:W-:-:S05]  /*103c0*/  @P0 SHF.R.U32.HI R2, RZ, R6, R7 ;  /* 0x00000006ff020219 */ /* 0x002fca0000011607 */
[----:B------:R-:W-:-:S04]  /*103d0*/  IMAD.IADD R2, R159, 0x1, R2 ;  /* 0x000000019f027824 */ /* 0x000fc800078e0202 */
[----:B------:R-:W-:-:S05]  /*103e0*/  IMAD.HI R2, R2, 0x66666667, RZ ;  /* 0x6666666702027827 */ /* 0x000fca00078e02ff */
[----:B------:R-:W-:-:S04]  /*103f0*/  SHF.R.U32.HI R5, RZ, 0x1f, R2 ;  /* 0x0000001fff057819 */ /* 0x000fc80000011602 */
[----:B------:R-:W-:-:S04]  /*10400*/  LEA.HI.SX32 R5, R2, R5, 0x1a ;  /* 0x0000000502057211 */ /* 0x000fc800078fd2ff */
[----:B------:R-:W-:-:S04]  /*10410*/  VIMNMX R107, R160, R5, PT ;  /* 0x00000005a06b7248 */ /* 0x000fc80003fe0100 */
[----:B------:R-:W-:Y:S01]  /*10420*/  ISETP.GE.AND P0, PT, R107, 0x1, PT ;  /* 0x000000016b00780c */ /* 0x000fe20003f06270 */
[----:B--2---:R-:W-:-:S04]  /*10430*/  FMUL.FTZ R0, R3, R0 ;  /* 0x0000000003007220 */ /* 0x004fc80000410000 */
[----:B------:R-:W-:-:S08]  /*10440*/  FMUL.FTZ R2, R0, UR4 ;  /* 0x0000000400027c20 */ /* 0x000fd00008410000 */
[----:B------:R-:W-:Y:S05]  /*10450*/  @!P0 BRA `(.L_x_2351) ;  /* 0x0000000000788947 */ /* 0x000fea0003800000 */
        /* <DEDUP_REMOVED lines=12> */
[----:B0-----:R-:W-:Y:S01]  /*10520*/  IADD3 R4, R3, 0xffffffe, RZ ;  /* 0x0ffffffe03047810 */ /* 0x001fe20007ffe0ff */
[----:B------:R-:W-:-:S05]  /*10530*/  IMAD.MOV R3, RZ, RZ, -R10 ;  /* 0x000000ffff037224 */ /* 0x000fca00078e0a0a */
        /* <DEDUP_REMOVED lines=16> */
.L_x_2351:
[----:B------:R-:W-:Y:S05]  /*10640*/  BSYNC B0 ;  /* 0x0000000000007941 */ /* 0x000fea0003800000 */
.L_x_2350:
[----:B------:R-:W2:Y:S01]  /*10650*/  LDL R0, [R1+0x34] ;  /* 0x0000340001007983 */ /* 0x000ea20000100800 */
[----:B------:R-:W-:Y:S01]  /*10660*/  PLOP3.LUT P0, PT, PT, PT, PT, 0x80, 0x0 ;  /* 0x000000000000781c */ /* 0x000fe20003f0f070 */
        /* <DEDUP_REMOVED lines=9> */
[----:B------:R-:W-:Y:S01]  /*10700*/  IMAD.MOV.U32 R147, RZ, RZ, RZ ;  /* 0x000000ffff937224 */ /* 0x000fe200078e00ff */
[----:B------:R-:W-:Y:S01]  /*10710*/  CS2R R140, SRZ ;  /* 0x00000000008c7805 */ /* 0x000fe2000001ff00 */
[----:B------:R-:W-:Y:S01]  /*10720*/  IMAD.MOV.U32 R84, RZ, RZ, RZ ;  /* 0x000000ffff547224 */ /* 0x000fe200078e00ff */
[----:B------:R-:W-:Y:S02]  /*10730*/  CS2R R88, SRZ ;  /* 0x0000000000587805 */ /* 0x000fe4000001ff00 */
[----:B------:R-:W-:-:S02]  /*10740*/  CS2R R128, SRZ ;  /* 0x0000000000807805 */ /* 0x000fc4000001ff00 */
[----:B------:R-:W-:Y:S02]  /*10750*/  CS2R R6, SRZ ;  /* 0x0000000000067805 */ /* 0x000fe4000001ff00 */
[----:B------:R-:W-:Y:S02]  /*10760*/  CS2R R144, SRZ ;  /* 0x0000000000907805 */ /* 0x000fe4000001ff00 */
[----:B------:R-:W-:Y:S02]  /*10770*/  CS2R R32, SRZ ;  /* 0x0000000000207805 */ /* 0x000fe4000001ff00 */
[----:B------:R-:W-:Y:S02]  /*10780*/  CS2R R138, SRZ ;  /* 0x00000000008a7805 */ /* 0x000fe4000001ff00 */
[----:B------:R-:W-:Y:S02]  /*10790*/  CS2R R24, SRZ ;  /* 0x0000000000187805 */ /* 0x000fe4000001ff00 */
[----:B------:R-:W-:-:S02]  /*107a0*/  MOV R90, RZ ;  /* 0x000000ff005a7202 */ /* 0x000fc40000000f00 */
        /* <DEDUP_REMOVED lines=31> */
[----:B------:R-:W-:Y:S01]  /*109a0*/  CS2R R94, SRZ ;  /* 0x00000000005e7805 */ /* 0x000fe2000001ff00 */
[----:B------:R-:W-:Y:S02]  /*109b0*/  IMAD.MOV.U32 R117, RZ, RZ, RZ ;  /* 0x000000ffff757224 */ /* 0x000fe400078e00ff */
[----:B--2---:R-:W-:-:S02]  /*109c0*/  IMAD R235, R0, R4, RZ ;  /* 0x0000000400eb7224 */ /* 0x004fc400078e02ff */
[----:B------:R-:W-:-:S03]  /*109d0*/  IMAD.MOV.U32 R0, RZ, RZ, RZ ;  /* 0x000000ffff007224 */ /* 0x000fc600078e00ff */
[----:B------:R-:W-:Y:S02]  /*109e0*/  VIADDMNMX R107, R235, R4, R107, PT ;  /* 0x00000004eb6b7246 */ /* 0x000fe4000380016b */
[----:B------:R-:W-:Y:S02]  /*109f0*/  CS2R R4, SRZ ;  /* 0x0000000000047805 */ /* 0x000fe4000001ff00 */
[----:B------:R-:W-:-:S13]  /*10a00*/  ISETP.GT.AND P1, PT, R107, R235, PT ;  /* 0x000000eb6b00720c */ /* 0x000fda0003f24270 */
[----:B------:R-:W-:Y:S05]  /*10a10*/  @!P1 BRA `(.L_x_2352) ;  /* 0x00000130003c9947 */ /* 0x000fea0003800000 */
[----:B------:R-:W0:Y:S01]  /*10a20*/  S2R R3, SR_TID.X ;  /* 0x0000000000037919 */ /* 0x000e220000002100 */
[----:B------:R-:W-:Y:S01]  /*10a30*/  UMOV UR4, 0xffffffff ;  /* 0xffffffff00047882 */ /* 0x000fe20000000000 */
[----:B0-----:R-:W-:-:S05]  /*10a40*/  VIADD R36, R3, 0xffffff80 ;  /* 0xffffff8003247836 */ /* 0x001fca0000000000 */
[----:B------:R-:W-:-:S04]  /*10a50*/  SHF.R.S32.HI R45, RZ, 0x1f, R36 ;  /* 0x0000001fff2d7819 */ /* 0x000fc80000011424 */
[----:B------:R-:W-:-:S04]  /*10a60*/  LEA.HI R13, R45, R36, RZ, 0x7 ;  /* 0x000000242d0d7211 */ /* 0x000fc800078f38ff */
[----:B------:R-:W-:Y:S01]  /*10a70*/  SHF.R.S32.HI R13, RZ, 0x7, R13 ;  /* 0x00000007ff0d7819 */ /* 0x000fe2000001140d */
[----:B------:R-:W-:Y:S06]  /*10a80*/  BRA.DIV UR4, `(.L_x_2353) ;  /* 0x0000021204487947 */ /* 0x000fec000b800000 */
[----:B------:R0:W1:Y:S02]  /*10a90*/  SHFL.IDX PT, R229, R13, RZ, 0x1f ;  /* 0x00001fff0de57589 */ /* 0x00006400000e0000 */
.L_x_2605:
        /* <DEDUP_REMOVED lines=17> */
[----:B------:R-:W-:Y:S01]  /*10bb0*/  MOV R7, UR7 ;  /* 0x0000000700077c02 */ /* 0x000fe20008000f00 */
[----:B------:R-:W-:Y:S02]  /*10bc0*/  IMAD.U32 R10, RZ, RZ, UR4 ;  /* 0x00000004ff0a7e24 */ /* 0x000fe4000f8e00ff */
[----:B------:R-:W-:-:S02]  /*10bd0*/  IMAD.U32 R11, RZ, RZ, UR5 ;  /* 0x00000005ff0b7e24 */ /* 0x000fc4000f8e00ff */
[----:B------:R-:W-:Y:S02]  /*10be0*/  IMAD.MOV.U32 R8, RZ, RZ, 0x70 ;  /* 0x00000070ff087424 */ /* 0x000fe400078e00ff */
[----:B------:R-:W-:Y:S02]  /*10bf0*/  IMAD.MOV.U32 R12, RZ, RZ, 0x1 ;  /* 0x00000001ff0c7424 */ /* 0x000fe400078e00ff */
[----:B01----:R-:W-:-:S07]  /*10c00*/  IMAD.MOV.U32 R13, RZ, RZ, RZ ;  /* 0x000000ffff0d7224 */ /* 0x003fce00078e00ff */
[----:B------:R-:W-:-:S07]  /*10c10*/  LEPC R20, `(.L_x_2354) ;  /* 0x000000001014794e */ /* 0x000fce0000000000 */
[----:B--2--5:R-:W-:Y:S05]  /*10c20*/  CALL.ABS.NOINC R14 ;  /* 0x000000000e007343 */ /* 0x024fea0003c00000 */
.L_x_2354:
        /* <DEDUP_REMOVED lines=13> */
.L_x_2358:
[----:B--2---:R2:W3:Y:S02]  /*10d00*/  SYNCS.PHASECHK.TRANS64.TRYWAIT P0, [R16+URZ+0x33400], R3 ;  /* 0x03340003100075a7 */ /* 0x0044e4000800017f */
[----:B---3--:R-:W-:Y:S05]  /*10d10*/  @!P0 NANOSLEEP.SYNCS 0x989680 ;  /* 0x009896800000895d */ /* 0x008fea0003900000 */
[----:B------:R-:W3:Y:S02]  /*10d20*/  @!P0 SYNCS.PHASECHK.TRANS64 P0, [R16+URZ+0x33400], R3 ;  /* 0x03340003100085a7 */ /* 0x000ee4000800007f */
[----:B---3--:R-:W-:Y:S05]  /*10d30*/  @!P0 BRA `(.L_x_2358) ;  /* 0xfffffffc00f08947 */ /* 0x008fea000383ffff */
.L_x_2357:
[----:B------:R-:W-:Y:S05]  /*10d40*/  BSYNC B0 ;  /* 0x0000000000007941 */ /* 0x000fea0003800000 */
.L_x_2356:
[----:B------:R-:W-:Y:S05]  /*10d50*/  BRA `(.L_x_2359) ;  /* 0x0000007000387947 */ /* 0x000fea0003800000 */
.L_x_2355:
[----:B------:R-:W-:Y:S01]  /*10d60*/  ULOP3.LUT UP0, URZ, UR52, 0x1bf, URZ, 0xc0, !UPT ;  /* 0x000001bf343f7892 */ /* 0x000fe2000f80c03f */
[----:B-----5:R-:W-:Y:S01]  /*10d70*/  SHF.R.S32.HI R0, RZ, 0x1f, R146 ;  /* 0x0000001fff007819 */ /* 0x020fe20000011492 */
[----:B------:R-:W-:Y:S01]  /*10d80*/  ULDC.64 UR4, c[0x0][0x3f8] ;  /* 0x0000fe0000047ab9 */ /* 0x000fe20000000a00 */
[----:B------:R-:W-:Y:S01]  /*10d90*/  ULDC.64 UR6, c[0x0][0x408] ;  /* 0x0001020000067ab9 */ /* 0x000fe20000000a00 */
[----:B------:R-:W-:Y:S02]  /*10da0*/  IMAD.WIDE.U32 R24, R146, UR4, RZ ;  /* 0x0000000492187c25 */ /* 0x000fe4000f8e00ff */
[----:B------:R-:W-:Y:S02]  /*10db0*/  PLOP3.LUT P0, PT, PT, PT, UP0, 0x80, 0x0 ;  /* 0x000000000000781c */ /* 0x000fe40003f0f008 */
[C---:B------:R-:W-:Y:S02]  /*10dc0*/  IMAD R3, R0.reuse, UR4, RZ ;  /* 0x0000000400037c24 */ /* 0x040fe4000f8e02ff */
[----:B------:R-:W-:-:S02]  /*10dd0*/  IMAD R5, R0, UR6, RZ ;  /* 0x0000000600057c24 */ /* 0x000fc4000f8e02ff */
[C---:B------:R-:W-:Y:S02]  /*10de0*/  IMAD R3, R146.reuse, UR5, R3 ;  /* 0x0000000592037c24 */ /* 0x040fe4000f8e0203 */
[C---:B------:R-:W-:Y:S02]  /*10df0*/  IMAD R5, R146.reuse, UR7, R5 ;  /* 0x0000000792057c24 */ /* 0x040fe4000f8e0205 */
[----:B------:R-:W-:-:S04]  /*10e00*/  IMAD.WIDE.U32 R146, R146, UR6, RZ ;  /* 0x0000000692927c25 */ /* 0x000fc8000f8e00ff */
[----:B------:R-:W-:Y:S02]  /*10e10*/  IMAD.IADD R27, R3, 0x1, R25 ;  /* 0x00000001031b7824 */ /* 0x000fe400078e0219 */
        /* <DEDUP_REMOVED lines=17> */
[----:B--2---:R-:W-:Y:S05]  /*10f30*/  CALL.ABS.NOINC R14 ;  /* 0x000000000e007343 */ /* 0x004fea0003c00000 */
.L_x_2360:
[----:B------:R-:W-:Y:S01]  /*10f40*/  ULDC.U8 UR4, c[0x0][0x410] ;  /* 0x0001040000047ab9 */ /* 0x000fe20000000000 */
[----:B------:R-:W-:Y:S01]  /*10f50*/  BSSY B0, `(.L_x_2361) ;  /* 0x00006e6000007945 */ /* 0x000fe20003800000 */
[----:B------:R-:W-:Y:S01]  /*10f60*/  ISETP.NE.AND P0, PT, RZ, UR4, PT ;  /* 0x00000004ff007c0c */ /* 0x000fe2000bf05270 */
[----:B------:R-:W-:-:S12]  /*10f70*/  IMAD.IADD R10, R220, 0x1, R236 ;  /* 0x00000001dc0a7824 */ /* 0x000fd800078e02ec */
[----:B------:R-:W-:Y:S05]  /*10f80*/  @!P0 BRA `(.L_x_2362) ;  /* 0x0000003400b88947 */ /* 0x000fea0003800000 */
[----:B------:R-:W1:Y:S01]  /*10f90*/  LDC R37, c[0x0][0x448] ;  /* 0x00011200ff257b82 */ /* 0x000e620000000800 */
[----:B------:R-:W-:Y:S01]  /*10fa0*/  IMAD.MOV.U32 R5, RZ, RZ, R10 ;  /* 0x000000ffff057224 */ /* 0x000fe200078e000a */
[----:B------:R-:W-:Y:S01]  /*10fb0*/  ULDC.64 UR4, c[0x0][0x3f8] ;  /* 0x0000fe0000047ab9 */ /* 0x000fe20000000a00 */
[----:B------:R-:W-:Y:S01]  /*10fc0*/  IMAD.MOV.U32 R6, RZ, RZ, R24 ;  /* 0x000000ffff067224 */ /* 0x000fe200078e0018 */
[----:B------:R-:W-:Y:S01]  /*10fd0*/  ULDC.64 UR6, c[0x0][0x408] ;  /* 0x0001020000067ab9 */ /* 0x000fe20000000a00 */
[----:B------:R-:W-:Y:S01]  /*10fe0*/  IMAD.MOV.U32 R8, RZ, RZ, R146 ;  /* 0x000000ffff087224 */ /* 0x000fe200078e0092 */
[----:B------:R-:W-:Y:S01]  /*10ff0*/  ULDC.64 UR8, c[0x0][0x400] ;  /* 0x0001000000087ab9 */ /* 0x000fe20000000a00 */
[----:B------:R-:W-:Y:S01]  /*11000*/  IMAD.MOV.U32 R9, RZ, RZ, R29 ;  /* 0x000000ffff097224 */ /* 0x000fe200078e001d */
[----:B-1----:R-:W-:-:S13]  /*11010*/  ISETP.NE.AND P0, PT, R37, 0x1, PT ;  /* 0x000000012500780c */ /* 0x002fda0003f05270 */
[----:B------:R-:W1:Y:S08]  /*11020*/  @P0 LDC R3, c[0x0][0x44c] ;  /* 0x00011300ff030b82 */ /* 0x000e700000000800 */
[----:B------:R-:W2:Y:S01]  /*11030*/  @P0 LDC R7, c[0x0][0x450] ;  /* 0x00011400ff070b82 */ /* 0x000ea20000000800 */
[----:B-1----:R-:W-:-:S05]  /*11040*/  @P0 IMAD.HI.U32 R0, R10, R3, RZ ;  /* 0x000000030a000227 */ /* 0x002fca00078e00ff */
[----:B--2---:R-:W-:Y:S01]  /*11050*/  @P0 SHF.R.U32.HI R5, RZ, R7, R0 ;  /* 0x00000007ff050219 */ /* 0x004fe20000011600 */
[----:B------:R-:W-:-:S03]  /*11060*/  IMAD.MOV.U32 R7, RZ, RZ, R27 ;  /* 0x000000ffff077224 */ /* 0x000fc600078e001b */
[----:B------:R-:W-:Y:S01]  /*11070*/  SHF.R.S32.HI R0, RZ, 0x1f, R5 ;  /* 0x0000001fff007819 */ /* 0x000fe20000011405 */
[----:B------:R-:W-:-:S04]  /*11080*/  IMAD.WIDE.U32 R6, R5, UR4, R6 ;  /* 0x0000000405067c25 */ /* 0x000fc8000f8e0006 */
[----:B------:R-:W-:Y:S02]  /*11090*/  IMAD R4, R0, UR4, RZ ;  /* 0x0000000400047c24 */ /* 0x000fe4000f8e02ff */
[----:B------:R-:W-:-:S04]  /*110a0*/  IMAD.WIDE.U32 R8, R5, UR6, R8 ;  /* 0x0000000605087c25 */ /* 0x000fc8000f8e0008 */
[----:B------:R-:W-:Y:S02]  /*110b0*/  IMAD R0, R0, UR6, RZ ;  /* 0x0000000600007c24 */ /* 0x000fe4000f8e02ff */
[C---:B0-----:R-:W-:Y:S01]  /*110c0*/  IMAD R13, R5.reuse, UR5, R4 ;  /* 0x00000005050d7c24 */ /* 0x041fe2000f8e0204 */
[----:B------:R-:W-:Y:S01]  /*110d0*/  ULDC.64 UR4, c[0x0][0x3e8] ;  /* 0x0000fa0000047ab9 */ /* 0x000fe20000000a00 */
[----:B------:R-:W-:Y:S01]  /*110e0*/  IMAD R11, R5, UR7, R0 ;  /* 0x00000007050b7c24 */ /* 0x000fe2000f8e0200 */
[----:B------:R-:W-:Y:S01]  /*110f0*/  IADD3 R3, P0, R6, UR4, RZ ;  /* 0x0000000406037c10 */ /* 0x000fe2000ff1e0ff */
[----:B------:R-:W-:Y:S01]  /*11100*/  UMOV UR4, 0xffffffff ;  /* 0xffffffff00047882 */ /* 0x000fe20000000000 */
[----:B------:R-:W-:Y:S02]  /*11110*/  IADD3 R5, P1, R8, UR8, RZ ;  /* 0x0000000808057c10 */ /* 0x000fe4000ff3e0ff */
[----:B------:R-:W-:Y:S02]  /*11120*/  IADD3.X R13, R7, UR5, R13, P0, !PT ;  /* 0x00000005070d7c10 */ /* 0x000fe400087fe40d */
[----:B------:R-:W-:Y:S01]  /*11130*/  IADD3.X R4, R9, UR9, R11, P1, !PT ;  /* 0x0000000909047c10 */ /* 0x000fe20008ffe40b */
[----:B------:R-:W-:Y:S08]  /*11140*/  BRA.DIV UR4, `(.L_x_2363) ;  /* 0x0000020a04c07947 */ /* 0x000ff0000b800000 */
[----:B------:R0:W1:Y:S04]  /*11150*/  SHFL.IDX PT, R0, R13, RZ, 0x1e1f ;  /* 0x001e1fff0d007589 */ /* 0x00006800000e0000 */
[----:B------:R-:W2:Y:S04]  /*11160*/  SHFL.IDX PT, R3, R3, RZ, 0x1e1f ;  /* 0x001e1fff03037589 */ /* 0x000ea800000e0000 */
[----:B------:R-:W3:Y:S04]  /*11170*/  SHFL.IDX PT, R4, R4, RZ, 0x1e1f ;  /* 0x001e1fff04047589 */ /* 0x000ee800000e0000 */
[----:B------:R0:W4:Y:S02]  /*11180*/  SHFL.IDX PT, R14, R5, RZ, 0x1e1f ;  /* 0x001e1fff050e7589 */ /* 0x00012400000e0000 */
.L_x_2611:
[----:B0-----:R-:W5:Y:S01]  /*11190*/  LDL R5, [R1] ;  /* 0x0000000001057983 */ /* 0x001f620000100800 */
        /* <DEDUP_REMOVED lines=12> */
[----:B-----5:R-:W-:-:S05]  /*11260*/  IMAD R37, R5, R37, RZ ;  /* 0x0000002505257224 */ /* 0x020fca00078e02ff */
[----:B------:R-:W-:Y:S02]  /*11270*/  ISETP.GE.AND P0, PT, R10, R37, PT ;  /* 0x000000250a00720c */ /* 0x000fe40003f06270 */
[----:B------:R-:W-:-:S11]  /*11280*/  CS2R R10, SRZ ;  /* 0x00000000000a7805 */ /* 0x000fd6000001ff00 */
[----:B------:R-:W-:Y:S05]  /*11290*/  @P0 BRA `(.L_x_2365) ;  /* 0x0000000000f40947 */ /* 0x000fea0003800000 */
        /* <DEDUP_REMOVED lines=8> */
[----:B----4-:R-:W-:-:S03]  /*11320*/  @!P4 IADD3 R8, P1, R226, R14, RZ ;  /* 0x0000000ee208c210 */ /* 0x010fc60007f3e0ff */
[--C-:B-1----:R-:W-:Y:S02]  /*11330*/  @!P4 IMAD.X R7, R0, 0x1, R5.reuse, P0 ;  /* 0x000000010007c824 */ /* 0x102fe400000e0605 */
[----:B---3--:R-:W-:Y:S01]  /*11340*/  @!P4 IMAD.X R9, R4, 0x1, R5, P1 ;  /* 0x000000010409c824 */ /* 0x008fe200008e0605 */
[----:B------:R-:W-:Y:S02]  /*11350*/  ISETP.GE.AND P1, PT, R224, UR4, PT ;  /* 0x00000004e0007c0c */ /* 0x000fe4000bf26270 */
[----:B------:R-:W5:Y:S01]  /*11360*/  @!P4 LD.E.64 R32, desc[UR54][R6.64] ;  /* 0x000000360620c980 */ /* 0x000f62000c101b00 */
[----:B------:R-:W-:Y:S02]  /*11370*/  SHF.R.S32.HI R15, RZ, 0x1f, R225 ;  /* 0x0000001fff0f7819 */ /* 0x000fe400000114e1 */
[C---:B------:R-:W-:Y:S01]  /*11380*/  @!P3 IADD3 R46, P5, R225.reuse, R14, RZ ;  /* 0x0000000ee12eb210 */ /* 0x040fe20007fbe0ff */
[----:B------:R0:W5:Y:S01]  /*11390*/  @!P4 LD.E.64 R34, desc[UR54][R8.64] ;  /* 0x000000360822c980 */ /* 0x000162000c101b00 */
[----:B------:R-:W-:-:S02]  /*113a0*/  @!P3 IADD3 R10, P4, R225, R3, RZ ;  /* 0x00000003e10ab210 */ /* 0x000fc40007f9e0ff */
[----:B------:R-:W-:Y:S02]  /*113b0*/  CS2R R30, SRZ ;  /* 0x00000000001e7805 */ /* 0x000fe4000001ff00 */
[----:B------:R-:W-:Y:S01]  /*113c0*/  SHF.R.S32.HI R5, RZ, 0x1f, R227 ;  /* 0x0000001fff057819 */ /* 0x000fe200000114e3 */
[----:B------:R-:W-:Y:S01]  /*113d0*/  @!P3 IMAD.X R47, R4, 0x1, R15, P5 ;  /* 0x00000001042fb824 */ /* 0x000fe200028e060f */
[----:B------:R-:W-:Y:S02]  /*113e0*/  @!P3 IADD3.X R11, R0, R15, RZ, P4, !PT ;  /* 0x0000000f000bb210 */ /* 0x000fe400027fe4ff */
[----:B------:R-:W-:Y:S02]  /*113f0*/  CS2R R28, SRZ ;  /* 0x00000000001c7805 */ /* 0x000fe4000001ff00 */
[----:B------:R-:W-:Y:S02]  /*11400*/  ISETP.GE.AND P0, PT, R22, UR4, PT ;  /* 0x0000000416007c0c */ /* 0x000fe4000bf06270 */
[C---:B------:R-:W-:Y:S01]  /*11410*/  @!P2 IADD3 R48, P4, R227.reuse, R3, RZ ;  /* 0x00000003e330a210 */ /* 0x040fe20007f9e0ff */
[----:B------:R1:W5:Y:S01]  /*11420*/  @!P3 LD.E.64 R30, desc[UR54][R10.64] ;  /* 0x000000360a1eb980 */ /* 0x000362000c101b00 */
[----:B------:R-:W-:-:S02]  /*11430*/  @!P2 IADD3 R50, P5, R227, R14, RZ ;  /* 0x0000000ee332a210 */ /* 0x000fc40007fbe0ff */
[----:B------:R-:W-:Y:S01]  /*11440*/  SHF.R.S32.HI R13, RZ, 0x1f, R224 ;  /* 0x0000001fff0d7819 */ /* 0x000fe200000114e0 */
[--C-:B------:R-:W-:Y:S01]  /*11450*/  @!P2 IMAD.X R49, R0, 0x1, R5.reuse, P4 ;  /* 0x000000010031a824 */ /* 0x100fe200020e0605 */
[----:B------:R-:W-:Y:S01]  /*11460*/  @!P1 IADD3 R52, P4, R224, R3, RZ ;  /* 0x00000003e0349210 */ /* 0x000fe20007f9e0ff */
[----:B------:R-:W-:Y:S01]  /*11470*/  @!P2 IMAD.X R51, R4, 0x1, R5, P5 ;  /* 0x000000010433a824 */ /* 0x000fe200028e0605 */
[----:B------:R-:W-:Y:S02]  /*11480*/  @!P1 IADD3 R54, P5, R224, R14, RZ ;  /* 0x0000000ee0369210 */ /* 0x000fe40007fbe0ff */
[----:B------:R-:W-:Y:S02]  /*11490*/  CS2R R26, SRZ ;  /* 0x00000000001a7805 */ /* 0x000fe4000001ff00 */
[----:B0-----:R-:W-:Y:S01]  /*114a0*/  SHF.R.S32.HI R9, RZ, 0x1f, R228 ;  /* 0x0000001fff097819 */ /* 0x001fe200000114e4 */
[--C-:B------:R-:W-:Y:S01]  /*114b0*/  @!P1 IMAD.X R53, R0, 0x1, R13.reuse, P4 ;  /* 0x0000000100359824 */ /* 0x100fe200020e060d */
[----:B------:R-:W-:Y:S01]  /*114c0*/  ISETP.GE.AND P4, PT, R228, UR4, PT ;  /* 0x00000004e4007c0c */ /* 0x000fe2000bf86270 */
[----:B------:R-:W-:Y:S01]  /*114d0*/  @!P1 IMAD.X R55, R4, 0x1, R13, P5 ;  /* 0x0000000104379824 */ /* 0x000fe200028e060d */
[----:B------:R-:W-:-:S02]  /*114e0*/  @!P0 SHF.R.S32.HI R5, RZ, 0x1f, R22 ;  /* 0x0000001fff058819 */ /* 0x000fc40000011416 */
[----:B------:R-:W-:Y:S02]  /*114f0*/  CS2R R24, SRZ ;  /* 0x0000000000187805 */ /* 0x000fe4000001ff00 */
[----:B------:R-:W-:Y:S02]  /*11500*/  @!P0 IADD3 R6, P5, R22, R3, RZ ;  /* 0x0000000316068210 */ /* 0x000fe40007fbe0ff */
[----:B------:R-:W-:Y:S02]  /*11510*/  CS2R R20, SRZ ;  /* 0x0000000000147805 */ /* 0x000fe4000001ff00 */
[----:B------:R-:W-:Y:S02]  /*11520*/  CS2R R38, SRZ ;  /* 0x0000000000267805 */ /* 0x000fe4000001ff00 */
[----:B------:R-:W-:Y:S02]  /*11530*/  CS2R R40, SRZ ;  /* 0x0000000000287805 */ /* 0x000fe4000001ff00 */
[----:B-1----:R-:W-:Y:S01]  /*11540*/  CS2R R10, SRZ ;  /* 0x00000000000a7805 */ /* 0x002fe2000001ff00 */
[----:B------:R-:W-:Y:S01]  /*11550*/  @!P0 IMAD.X R7, R0, 0x1, R5, P5 ;  /* 0x0000000100078824 */ /* 0x000fe200028e0605 */
[----:B------:R-:W-:-:S02]  /*11560*/  @!P0 IADD3 R42, P5, R22, R14, RZ ;  /* 0x0000000e162a8210 */ /* 0x000fc40007fbe0ff */
[----:B------:R-:W-:Y:S01]  /*11570*/  CS2R R12, SRZ ;  /* 0x00000000000c7805 */ /* 0x000fe2000001ff00 */
[----:B------:R0:W5:Y:S02]  /*11580*/  @!P3 LD.E.64 R28, desc[UR54][R46.64] ;  /* 0x000000362e1cb980 */ /* 0x000164000c101b00 */
[----:B------:R-:W-:Y:S01]  /*11590*/  @!P0 IMAD.X R43, R4, 0x1, R5, P5 ;  /* 0x00000001042b8824 */ /* 0x000fe200028e0605 */
[----:B------:R-:W-:Y:S01]  /*115a0*/  @!P4 IADD3 R56, P5, R228, R3, RZ ;  /* 0x00000003e438c210 */ /* 0x000fe20007fbe0ff */
[----:B------:R0:W5:Y:S04]  /*115b0*/  @!P2 LD.E.64 R26, desc[UR54][R48.64] ;  /* 0x00000036301aa980 */ /* 0x000168000c101b00 */
[--C-:B------:R-:W-:Y:S01]  /*115c0*/  @!P4 IMAD.X R57, R0, 0x1, R9.reuse, P5 ;  /* 0x000000010039c824 */ /* 0x100fe200028e0609 */
[----:B------:R-:W-:Y:S01]  /*115d0*/  @!P4 IADD3 R14, P5, R228, R14, RZ ;  /* 0x0000000ee40ec210 */ /* 0x000fe20007fbe0ff */
[----:B------:R0:W5:Y:S04]  /*115e0*/  @!P2 LD.E.64 R24, desc[UR54][R50.64] ;  /* 0x000000363218a980 */ /* 0x000168000c101b00 */
[----:B------:R-:W-:Y:S01]  /*115f0*/  @!P4 IMAD.X R15, R4, 0x1, R9, P5 ;  /* 0x00000001040fc824 */ /* 0x000fe200028e0609 */
[----:B------:R-:W-:Y:S01]  /*11600*/  CS2R R8, SRZ ;  /* 0x0000000000087805 */ /* 0x000fe2000001ff00 */
[----:B------:R0:W5:Y:S04]  /*11610*/  @!P1 LD.E.64 R20, desc[UR54][R52.64] ;  /* 0x0000003634149980 */ /* 0x000168000c101b00 */
[----:B------:R0:W5:Y:S04]  /*11620*/  @!P1 LD.E.64 R12, desc[UR54][R54.64] ;  /* 0x00000036360c9980 */ /* 0x000168000c101b00 */
[----:B------:R0:W5:Y:S04]  /*11630*/  @!P0 LD.E.64 R38, desc[UR54][R6.64] ;  /* 0x0000003606268980 */ /* 0x000168000c101b00 */
[----:B------:R0:W5:Y:S04]  /*11640*/  @!P0 LD.E.64 R40, desc[UR54][R42.64] ;  /* 0x000000362a288980 */ /* 0x000168000c101b00 */
[----:B------:R0:W5:Y:S04]  /*11650*/  @!P4 LD.E.64 R8, desc[UR54][R56.64] ;  /* 0x000000363808c980 */ /* 0x000168000c101b00 */
[----:B------:R0:W5:Y:S02]  /*11660*/  @!P4 LD.E.64 R10, desc[UR54][R14.64] ;  /* 0x000000360e0ac980 */ /* 0x000164000c101b00 */
.L_x_2365:
[----:B------:R-:W-:Y:S05]  /*11670*/  BSYNC B1 ;  /* 0x0000000000017941 */ /* 0x000fea0003800000 */
.L_x_2364:
[----:B------:R-:W-:Y:S01]  /*11680*/  ULEA.HI UR4, UR43, UR43, URZ, 0x1 ;  /* 0x0000002b2b047291 */ /* 0x000fe2000f8f083f */
[----:B--2---:R-:W-:Y:S01]  /*11690*/  VIADDMNMX R3, R37, -R236, 0x80, PT ;  /* 0x0000008025037446 */ /* 0x004fe200038009ec */
[----:B------:R-:W-:Y:S02]  /*116a0*/  BSSY B1, `(.L_x_2366) ;  /* 0x0000008000017945 */ /* 0x000fe40003800000 */
[----:B------:R-:W-:Y:S01]  /*116b0*/  ULOP3.LUT UR4, UR4, 0xfffffffe, URZ, 0xc0, !UPT ;  /* 0xfffffffe04047892 */ /* 0x000fe2000f8ec03f */
[----:B------:R-:W-:-:S03]  /*116c0*/  ISETP.GE.AND P1, PT, R220, R3, PT ;  /* 0x00000003dc00720c */ /* 0x000fc60003f26270 */
[----:B------:R-:W-:-:S06]  /*116d0*/  UIADD3 UR4, UR43, -UR4, URZ ;  /* 0x800000042b047290 */ /* 0x000fcc000fffe03f */
[----:B------:R-:W-:-:S05]  /*116e0*/  IMAD.U32 R5, RZ, RZ, UR4 ;  /* 0x00000004ff057e24 */ /* 0x000fca000f8e00ff */
[----:B------:R-:W-:-:S04]  /*116f0*/  SHF.L.U32 R5, R5, 0x1f, RZ ;  /* 0x0000001f05057819 */ /* 0x000fc800000006ff */
[----:B------:R-:W2:Y:S02]  /*11700*/  SYNCS.PHASECHK.TRANS64.TRYWAIT P0, [R16+URZ+0x33400], R5 ;  /* 0x03340005100075a7 */ /* 0x000ea4000800017f */
[----:B--2---:R-:W-:Y:S05]  /*11710*/  @!P0 BRA `(.L_x_2367) ;  /* 0x0000020400b88947 */ /* 0x004fea0003800000 */
.L_x_2612:
[----:B------:R-:W-:Y:S05]  /*11720*/  BSYNC B1 ;  /* 0x0000000000017941 */ /* 0x000fea0003800000 */
.L_x_2366:
[----:B------:R-:W-:Y:S05]  /*11730*/  @P1 BRA `(.L_x_2368) ;  /* 0x00000064009c1947 */ /* 0x000fea0003800000 */
[----:B---3--:R-:W3:Y:S01]  /*11740*/  LDL R4, [R1+0xc] ;  /* 0x00000c0001047983 */ /* 0x008ee20000100800 */
[----:B--2---:R-:W2:Y:S01]  /*11750*/  LDC R5, c[0x0][0x3f4] ;  /* 0x0000fd00ff057b82 */ /* 0x004ea20000000800 */
[----:B------:R-:W-:Y:S01]  /*11760*/  LEA.HI R36, R45, R36, RZ, 0x2 ;  /* 0x000000242d247211 */ /* 0x000fe200078f10ff */
[----:B------:R-:W-:Y:S03]  /*11770*/  BSSY B1, `(.L_x_2369) ;  /* 0x0000086000017945 */ /* 0x000fe60003800000 */
[--C-:B-1----:R-:W-:Y:S02]  /*11780*/  SHF.R.S32.HI R0, RZ, 0x2, R36.reuse ;  /* 0x00000002ff007819 */ /* 0x102fe40000011424 */
[----:B------:R-:W-:-:S04]  /*11790*/  SHF.R.S32.HI R3, RZ, 0x1f, R36 ;  /* 0x0000001fff037819 */ /* 0x000fc80000011424 */
[----:B------:R-:W-:-:S04]  /*117a0*/  LEA.HI R3, R3, R0, RZ, 0x2 ;  /* 0x0000000003037211 */ /* 0x000fc800078f10ff */
[----:B0-----:R-:W-:-:S05]  /*117b0*/  LOP3.LUT R7, R3, 0xfffffffc, RZ, 0xc0, !PT ;  /* 0xfffffffc03077812 */ /* 0x001fca00078ec0ff */
[----:B------:R-:W-:Y:S01]  /*117c0*/  IMAD.IADD R7, R0, 0x1, -R7 ;  /* 0x0000000100077824 */ /* 0x000fe200078e0a07 */
[----:B--2---:R-:W-:-:S04]  /*117d0*/  ISETP.GE.AND P6, PT, R22, R5, PT ;  /* 0x000000051600720c */ /* 0x004fc80003fc6270 */
[----:B------:R-:W-:Y:S02]  /*117e0*/  LOP3.LUT P0, RZ, R7, 0x2, RZ, 0xc0, !PT ;  /* 0x0000000207ff7812 */ /* 0x000fe4000780c0ff */
[-C--:B------:R-:W-:Y:S02]  /*117f0*/  ISETP.GE.AND P1, PT, R226, R5.reuse, PT ;  /* 0x00000005e200720c */ /* 0x080fe40003f26270 */
[-C--:B------:R-:W-:Y:S02]  /*11800*/  ISETP.GE.AND P2, PT, R225, R5.reuse, PT ;  /* 0x00000005e100720c */ /* 0x080fe40003f46270 */
[-C--:B------:R-:W-:Y:S02]  /*11810*/  ISETP.GE.AND P3, PT, R227, R5.reuse, PT ;  /* 0x00000005e300720c */ /* 0x080fe40003f66270 */
[-C--:B------:R-:W-:Y:S02]  /*11820*/  ISETP.GE.AND P4, PT, R224, R5.reuse, PT ;  /* 0x00000005e000720c */ /* 0x080fe40003f86270 */
[----:B------:R-:W-:Y:S01]  /*11830*/  ISETP.GE.AND P5, PT, R228, R5, PT ;  /* 0x00000005e400720c */ /* 0x000fe20003fa6270 */
[----:B---3--:R-:W-:-:S05]  /*11840*/  IMAD.IADD R3, R16, 0x1, R4 ;  /* 0x0000000110037824 */ /* 0x008fca00078e0204 */
[----:B------:R-:W-:Y:S01]  /*11850*/  IADD3 R0, R3, 0x20, RZ ;  /* 0x0000002003007810 */ /* 0x000fe20007ffe0ff */
[----:B------:R-:W-:Y:S06]  /*11860*/  @P6 BRA `(.L_x_2370) ;  /* 0x0000000400d86947 */ /* 0x000fec0003800000 */
[----:B------:R-:W0:Y:S01]  /*11870*/  LDS.128 R4, [R3+0x1e200] ;  /* 0x01e2000003047984 */ /* 0x000e220000000c00 */
[----:B-----5:R-:W-:Y:S02]  /*11880*/  SHF.R.U32.HI R37, RZ, 0x8, R39 ;  /* 0x00000008ff257819 */ /* 0x020fe40000011627 */
[----:B------:R-:W-:Y:S02]  /*11890*/  LOP3.LUT R36, R39, 0xff, RZ, 0xc0, !PT ;  /* 0x000000ff27247812 */ /* 0x000fe400078ec0ff */
[----:B------:R-:W-:Y:S02]  /*118a0*/  LOP3.LUT R37, R37, 0xff, RZ, 0xc0, !PT ;  /* 0x000000ff25257812 */ /* 0x000fe400078ec0ff */
[----:B------:R-:W-:Y:S02]  /*118b0*/  SHF.R.U32.HI R15, RZ, 0x8, R38 ;  /* 0x00000008ff0f7819 */ /* 0x000fe40000011626 */
[----:B------:R-:W-:Y:S02]  /*118c0*/  SHF.R.U32.HI R45, RZ, 0x8, R41 ;  /* 0x00000008ff2d7819 */ /* 0x000fe40000011629 */
[----:B------:R-:W-:-:S02]  /*118d0*/  PRMT R36, R37, 0x7604, R36 ;  /* 0x0000760425247816 */ /* 0x000fc40000000024 */
[----:B----4-:R-:W-:Y:S02]  /*118e0*/  LOP3.LUT R14, R38, 0xff, RZ, 0xc0, !PT ;  /* 0x000000ff260e7812 */ /* 0x010fe400078ec0ff */
[----:B------:R-:W-:Y:S02]  /*118f0*/  LOP3.LUT R15, R15, 0xff, RZ, 0xc0, !PT ;  /* 0x000000ff0f0f7812 */ /* 0x000fe400078ec0ff */
[----:B------:R-:W-:Y:S02]  /*11900*/  SHF.R.U32.HI R47, RZ, 0x10, R39 ;  /* 0x00000010ff2f7819 */ /* 0x000fe40000011627 */
[----:B------:R-:W-:Y:S02]  /*11910*/  SHF.R.U32.HI R37, RZ, 0x8, R40 ;  /* 0x00000008ff257819 */ /* 0x000fe40000011628 */
[----:B------:R-:W-:Y:S02]  /*11920*/  LOP3.LUT R42, R41, 0xff, RZ, 0xc0, !PT ;  /* 0x000000ff292a7812 */ /* 0x000fe400078ec0ff */
[----:B------:R-:W-:-:S02]  /*11930*/  LOP3.LUT R45, R45, 0xff, RZ, 0xc0, !PT ;  /* 0x000000ff2d2d7812 */ /* 0x000fc400078ec0ff */
[----:B------:R-:W-:Y:S02]  /*11940*/  SHF.R.U32.HI R46, RZ, 0x10, R41 ;  /* 0x00000010ff2e7819 */ /* 0x000fe40000011629 */
[----:B------:R-:W-:Y:S02]  /*11950*/  PRMT R15, R15, 0x7604, R14 ;  /* 0x000076040f0f7816 */ /* 0x000fe4000000000e */
[----:B------:R-:W-:Y:S01]  /*11960*/  LOP3.LUT R43, R37, 0xff, RZ, 0xc0, !PT ;  /* 0x000000ff252b7812 */ /* 0x000fe200078ec0ff */
[----:B------:R-:W-:Y:S01]  /*11970*/  IMAD.U32 R37, R47, 0x10000, RZ ;  /* 0x000100002f257824 */ /* 0x000fe200078e00ff */
[----:B------:R-:W-:Y:S01]  /*11980*/  PRMT R42, R45, 0x7604, R42 ;  /* 0x000076042d2a7816 */ /* 0x000fe2000000002a */
[----:B------:R-:W-:Y:S01]  /*11990*/  IMAD.U32 R45, R46, 0x10000, RZ ;  /* 0x000100002e2d7824 */ /* 0x000fe200078e00ff */
[----:B------:R-:W-:Y:S02]  /*119a0*/  LOP3.LUT R14, R40, 0xff, RZ, 0xc0, !PT ;  /* 0x000000ff280e7812 */ /* 0x000fe400078ec0ff */
[----:B------:R-:W-:-:S02]  /*119b0*/  LOP3.LUT R37, R36, 0xff0000, R37, 0xf8, !PT ;  /* 0x00ff000024257812 */ /* 0x000fc400078ef825 */
[----:B------:R-:W-:Y:S02]  /*119c0*/  PRMT R43, R43, 0x7604, R14 ;  /* 0x000076042b2b7816 */ /* 0x000fe4000000000e */
[----:B------:R-:W-:Y:S02]  /*119d0*/  LOP3.LUT R45, R42, 0xff0000, R45, 0xf8, !PT ;  /* 0x00ff00002a2d7812 */ /* 0x000fe400078ef82d */
[----:B------:R-:W-:Y:S02]  /*119e0*/  LOP3.LUT R43, R43, 0xff0000, R40, 0xf8, !PT ;  /* 0x00ff00002b2b7812 */ /* 0x000fe400078ef828 */
[----:B------:R-:W-:Y:S02]  /*119f0*/  LOP3.LUT R45, R45, 0xff000000, R41, 0xf8, !PT ;  /* 0xff0000002d2d7812 */ /* 0x000fe400078ef829 */
[----:B------:R-:W-:Y:S02]  /*11a00*/  LOP3.LUT R39, R37, 0xff000000, R39, 0xf8, !PT ;  /* 0xff00000025277812 */ /* 0x000fe400078ef827 */
[----:B0-----:R-:W-:-:S02]  /*11a10*/  F2FP.F16.E4M3.UNPACK_B R14, R6.H1 ;  /* 0x00000006ff0e723e */ /* 0x001fc400030006ff */
        /* <DEDUP_REMOVED lines=91> */
.L_x_2370:
[----:B------:R-:W-:Y:S05]  /*11fd0*/  BSYNC B1 ;  /* 0x0000000000017941 */ /* 0x000fea0003800000 */
.L_x_2369:
        /* <DEDUP_REMOVED lines=125> */
.L_x_2372:
[----:B------:R-:W-:Y:S05]  /*127b0*/  BSYNC B1 ;  /* 0x0000000000017941 */ /* 0x000fea0003800000 */
.L_x_2371:
        /* <DEDUP_REMOVED lines=36> */
[--C-:B------:R-:W-:Y:S01]  /*12a00*/  HADD2.F32 R34, -RZ, R31.reuse.H1_H1 ;  /* 0x3000001fff227230 */ /* 0x100fe20000004100 */
[----:B------:R-:W-:Y:S01]  /*12a10*/  F2FP.F16.E4M3.UNPACK_B R28, R6 ;  /* 0x00000006ff1c723e */ /* 0x000fe200020006ff */
[----:B------:R-:W-:Y:S01]  /*12a20*/  HADD2.F32 R36, -RZ, R36.H0_H0 ;  /* 0x20000024ff247230 */ /* 0x000fe20000004100 */
[----:B------:R-:W-:Y:S01]  /*12a30*/  LOP3.LUT R32, R15, 0xff000000, R30, 0xf8, !PT ;  /* 0xff0000000f207812 */ /* 0x000fe200078ef81e */
        /* <DEDUP_REMOVED lines=9> */
[----:B------:R-:W-:Y:S01]  /*12ad0*/  F2FP.F16.E4M3.UNPACK_B R30, R7 ;  /* 0x00000007ff1e723e */ /* 0x000fe200020006ff */
[C---:B------:R-:W-:Y:S01]  /*12ae0*/  FMUL.FTZ R29, R5.reuse, R36 ;  /* 0x00000024051d7220 */ /* 0x040fe20000410000 */
[----:B------:R-:W-:Y:S01]  /*12af0*/  F2FP.F16.E4M3.UNPACK_B R37, R37.H1 ;  /* 0x00000025ff25723e */ /* 0x000fe200030006ff */
[----:B------:R-:W-:Y:S01]  /*12b00*/  FMUL.FTZ R39, R5, R31 ;  /* 0x0000001f05277220 */ /* 0x000fe20000410000 */
        /* <DEDUP_REMOVED lines=67> */
.L_x_2374:
[----:B------:R-:W-:Y:S05]  /*12f40*/  BSYNC B1 ;  /* 0x0000000000017941 */ /* 0x000fea0003800000 */
.L_x_2373:
        /* <DEDUP_REMOVED lines=25> */
[----:B------:R-:W-:Y:S02]  /*130e0*/  PRMT R31, R30, 0x7604, R31 ;  /* 0x000076041e1f7816 */ /* 0x000fe4000000001f */
[----:B------:R-:W-:-:S02]  /*130f0*/  SHF.R.U32.HI R30, RZ, 0x10, R24 ;  /* 0x00000010ff1e7819 */ /* 0x000fc40000011618 */
[----:B------:R-:W-:Y:S02]  /*13100*/  LOP3.LUT R14, R14, 0xff, RZ, 0xc0, !PT ;  /* 0x000000ff0e0e7812 */ /* 0x000fe400078ec0ff */
[----:B------:R-:W-:Y:S02]  /*13110*/  LOP3.LUT R33, R33, 0xff000000, R25, 0xf8, !PT ;  /* 0xff00000021217812 */ /* 0x000fe400078ef819 */
[----:B------:R-:W-:Y:S02]  /*13120*/  LOP3.LUT R29, R29, 0xff000000, R27, 0xf8, !PT ;  /* 0xff0000001d1d7812 */ /* 0x000fe400078ef81b */
[----:B------:R-:W-:Y:S02]  /*13130*/  LOP3.LUT R30, R30, 0xff, RZ, 0xc0, !PT ;  /* 0x000000ff1e1e7812 */ /* 0x000fe400078ec0ff */
[----:B------:R-:W-:Y:S02]  /*13140*/  PRMT R15, R14, 0x7054, R15 ;  /* 0x000070540e0f7816 */ /* 0x000fe4000000000f */
[----:B0-----:R-:W-:-:S02]  /*13150*/  F2FP.F16.E4M3.UNPACK_B R14, R6.H1 ;  /* 0x00000006ff0e723e */ /* 0x001fc400030006ff */
[----:B------:R-:W-:Y:S02]  /*13160*/  F2FP.F16.E4M3.UNPACK_B R32, R33 ;  /* 0x00000021ff20723e */ /* 0x000fe400020006ff */
[----:B------:R-:W-:Y:S01]  /*13170*/  F2FP.F16.E4M3.UNPACK_B R27, R29 ;  /* 0x0000001dff1b723e */ /* 0x000fe200020006ff */
[--C-:B------:R-:W-:Y:S01]  /*13180*/  HADD2.F32 R25, -RZ, R14.reuse.H0_H0 ;  /* 0x2000000eff197230 */ /* 0x100fe20000004100 */
[----:B------:R-:W-:Y:S01]  /*13190*/  PRMT R31, R30, 0x7054, R31 ;  /* 0x000070541e1f7816 */ /* 0x000fe2000000001f */
        /* <DEDUP_REMOVED lines=11> */
[--C-:B------:R-:W-:Y:S02]  /*13250*/  HADD2.F32 R5, -RZ, R24.reuse.H1_H1 ;  /* 0x30000018ff057230 */ /* 0x100fe40000004100 */
        /* <DEDUP_REMOVED lines=75> */
.L_x_2376:
[----:B------:R-:W-:Y:S05]  /*13710*/  BSYNC B1 ;  /* 0x0000000000017941 */ /* 0x000fea0003800000 */
.L_x_2375:
        /* <DEDUP_REMOVED lines=120> */
.L_x_2378:
[----:B------:R-:W-:Y:S05]  /*13ea0*/  BSYNC B1 ;  /* 0x0000000000017941 */ /* 0x000fea0003800000 */
.L_x_2377:
        /* <DEDUP_REMOVED lines=124> */
.L_x_2362:
[----:B------:R-:W1:Y:S01]  /*14670*/  LDC R25, c[0x0][0x448] ;  /* 0x00011200ff197b82 */ /* 0x000e620000000800 */
        /* <DEDUP_REMOVED lines=8> */
[----:B-1----:R-:W-:-:S13]  /*14700*/  ISETP.NE.AND P0, PT, R25, 0x1, PT ;  /* 0x000000011900780c */ /* 0x002fda0003f05270 */
[----:B------:R-:W1:Y:S08]  /*14710*/  @P0 LDC R3, c[0x0][0x44c] ;  /* 0x00011300ff030b82 */ /* 0x000e700000000800 */
[----:B------:R-:W2:Y:S01]  /*14720*/  @P0 LDC R0, c[0x0][0x450] ;  /* 0x00011400ff000b82 */ /* 0x000ea20000000800 */
[----:B-1----:R-:W-:-:S05]  /*14730*/  @P0 IMAD.HI.U32 R3, R10, R3, RZ ;  /* 0x000000030a030227 */ /* 0x002fca00078e00ff */
[----:B--2---:R-:W-:-:S04]  /*14740*/  @P0 SHF.R.U32.HI R9, RZ, R0, R3 ;  /* 0x00000000ff090219 */ /* 0x004fc80000011603 */
[----:B------:R-:W-:Y:S01]  /*14750*/  SHF.R.S32.HI R0, RZ, 0x1f, R9 ;  /* 0x0000001fff007819 */ /* 0x000fe20000011409 */
[----:B------:R-:W-:-:S04]  /*14760*/  IMAD.WIDE.U32 R4, R9, UR4, R4 ;  /* 0x0000000409047c25 */ /* 0x000fc8000f8e0004 */
[----:B------:R-:W-:Y:S02]  /*14770*/  IMAD R8, R0, UR4, RZ ;  /* 0x0000000400087c24 */ /* 0x000fe4000f8e02ff */
[----:B------:R-:W-:-:S04]  /*14780*/  IMAD.WIDE.U32 R6, R9, UR6, R6 ;  /* 0x0000000609067c25 */ /* 0x000fc8000f8e0006 */
[----:B------:R-:W-:Y:S01]  /*14790*/  IMAD R0, R0, UR6, RZ ;  /* 0x0000000600007c24 */ /* 0x000fe2000f8e02ff */
[----:B------:R-:W-:Y:S01]  /*147a0*/  IADD3 R21, P1, R6, UR8, RZ ;  /* 0x0000000806157c10 */ /* 0x000fe2000ff3e0ff */
[C---:B0-----:R-:W-:Y:S01]  /*147b0*/  IMAD R13, R9.reuse, UR5, R8 ;  /* 0x00000005090d7c24 */ /* 0x041fe2000f8e0208 */
        /* <DEDUP_REMOVED lines=11> */
.L_x_2618:
[----:B------:R-:W5:Y:S01]  /*14870*/  LDL R4, [R1] ;  /* 0x0000000001047983 */ /* 0x000f620000100800 */
        /* <DEDUP_REMOVED lines=10> */
[----:B-----5:R-:W-:Y:S01]  /*14920*/  IMAD R37, R4, R25, RZ ;  /* 0x0000001904257224 */ /* 0x020fe200078e02ff */
[----:B------:R-:W-:Y:S02]  /*14930*/  CS2R R4, SRZ ;  /* 0x0000000000047805 */ /* 0x000fe4000001ff00 */
[----:B------:R-:W-:-:S02]  /*14940*/  CS2R R24, SRZ ;  /* 0x0000000000187805 */ /* 0x000fc4000001ff00 */
[----:B------:R-:W-:Y:S02]  /*14950*/  ISETP.GE.AND P0, PT, R10, R37, PT ;  /* 0x000000250a00720c */ /* 0x000fe40003f06270 */
[----:B------:R-:W-:-:S11]  /*14960*/  CS2R R10, SRZ ;  /* 0x00000000000a7805 */ /* 0x000fd6000001ff00 */
[----:B------:R-:W-:Y:S05]  /*14970*/  @P0 BRA `(.L_x_2381) ;  /* 0x0000000000c40947 */ /* 0x000fea0003800000 */
[----:B------:R-:W-:Y:S01]  /*14980*/  IADD3 R5, R18, 0x20, RZ ;  /* 0x0000002012057810 */ /* 0x000fe20007ffe0ff */
[----:B------:R-:W-:Y:S01]  /*14990*/  IMAD.IADD R4, R22, 0x1, R225 ;  /* 0x0000000116047824 */ /* 0x000fe200078e02e1 */
        /* <DEDUP_REMOVED lines=13> */
[----:B------:R-:W-:Y:S02]  /*14a70*/  LEA.HI R7, R7, R6, RZ, 0x4 ;  /* 0x0000000607077211 */ /* 0x000fe400078f20ff */
[----:B------:R-:W-:Y:S02]  /*14a80*/  SHF.R.S32.HI R4, RZ, 0x4, R4 ;  /* 0x00000004ff047819 */ /* 0x000fe40000011404 */
[----:B------:R-:W-:Y:S02]  /*14a90*/  @!P2 SHF.R.S32.HI R5, RZ, 0x1f, R18 ;  /* 0x0000001fff05a819 */ /* 0x000fe40000011412 */
[----:B--2---:R-:W-:Y:S01]  /*14aa0*/  @!P2 IADD3 R38, P3, R18, R3, RZ ;  /* 0x000000031226a210 */ /* 0x004fe20007f7e0ff */
        /* <DEDUP_REMOVED lines=30> */
.L_x_2381:
[----:B------:R-:W-:Y:S05]  /*14c90*/  BSYNC B1 ;  /* 0x0000000000017941 */ /* 0x000fea0003800000 */
.L_x_2380:
[----:B------:R-:W-:Y:S01]  /*14ca0*/  ULEA.HI UR4, UR43, UR43, URZ, 0x1 ;  /* 0x0000002b2b047291 */ /* 0x000fe2000f8f083f */
[----:B--2---:R-:W-:Y:S01]  /*14cb0*/  VIADDMNMX R3, R37, -R236, 0x80, PT ;  /* 0x0000008025037446 */ /* 0x004fe200038009ec */
[----:B------:R-:W-:Y:S02]  /*14cc0*/  BSSY B1, `(.L_x_2382) ;  /* 0x0000008000017945 */ /* 0x000fe40003800000 */
[----:B------:R-:W-:Y:S01]  /*14cd0*/  ULOP3.LUT UR4, UR4, 0xfffffffe, URZ, 0xc0, !UPT ;  /* 0xfffffffe04047892 */ /* 0x000fe2000f8ec03f */
[----:B------:R-:W-:-:S03]  /*14ce0*/  ISETP.GE.AND P1, PT, R220, R3, PT ;  /* 0x00000003dc00720c */ /* 0x000fc60003f26270 */
[----:B------:R-:W-:-:S06]  /*14cf0*/  UIADD3 UR4, UR43, -UR4, URZ ;  /* 0x800000042b047290 */ /* 0x000fcc000fffe03f */
[----:B----4-:R-:W-:-:S05]  /*14d00*/  IMAD.U32 R21, RZ, RZ, UR4 ;  /* 0x00000004ff157e24 */ /* 0x010fca000f8e00ff */
[----:B------:R-:W-:-:S04]  /*14d10*/  SHF.L.U32 R21, R21, 0x1f, RZ ;  /* 0x0000001f15157819 */ /* 0x000fc800000006ff */
[----:B------:R-:W2:Y:S02]  /*14d20*/  SYNCS.PHASECHK.TRANS64.TRYWAIT P0, [R16+URZ+0x33400], R21 ;  /* 0x03340015100075a7 */ /* 0x000ea4000800017f */
[----:B--2---:R-:W-:Y:S05]  /*14d30*/  @!P0 BRA `(.L_x_2383) ;  /* 0x000001d000b48947 */ /* 0x004fea0003800000 */
.L_x_2619:
[----:B------:R-:W-:Y:S05]  /*14d40*/  BSYNC B1 ;  /* 0x0000000000017941 */ /* 0x000fea0003800000 */
.L_x_2382:
[----:B------:R-:W-:Y:S05]  /*14d50*/  @P1 BRA `(.L_x_2368) ;  /* 0x0000003000141947 */ /* 0x000fea0003800000 */
[----:B------:R-:W4:Y:S01]  /*14d60*/  LDC R3, c[0x0][0x3f4] ;  /* 0x0000fd00ff037b82 */ /* 0x000f220000000800 */
[C---:B---3--:R-:W-:Y:S01]  /*14d70*/  VIADD R20, R18.reuse, 0x40 ;  /* 0x0000004012147836 */ /* 0x048fe20000000000 */
[C---:B-1----:R-:W-:Y:S01]  /*14d80*/  IADD3 R0, R18.reuse, 0x20, RZ ;  /* 0x0000002012007810 */ /* 0x042fe20007ffe0ff */
[----:B------:R-:W-:Y:S01]  /*14d90*/  BSSY B1, `(.L_x_2384) ;  /* 0x00000ff000017945 */ /* 0x000fe20003800000 */
[-C--:B----4-:R-:W-:Y:S02]  /*14da0*/  ISETP.GE.AND P0, PT, R18, R3.reuse, PT ;  /* 0x000000031200720c */ /* 0x090fe40003f06270 */
[-C--:B------:R-:W-:Y:S02]  /*14db0*/  ISETP.GE.AND P1, PT, R0, R3.reuse, PT ;  /* 0x000000030000720c */ /* 0x080fe40003f26270 */
[----:B------:R-:W-:-:S09]  /*14dc0*/  ISETP.GE.AND P2, PT, R20, R3, PT ;  /* 0x000000031400720c */ /* 0x000fd20003f46270 */
[----:B------:R-:W-:Y:S05]  /*14dd0*/  @P0 BRA `(.L_x_2385) ;  /* 0x0000000c00e80947 */ /* 0x000fea0003800000 */
[----:B------:R-:W3:Y:S01]  /*14de0*/  LDL R68, [R1+0x68] ;  /* 0x0000680001447983 */ /* 0x000ee20000100800 */
[----:B------:R-:W-:Y:S02]  /*14df0*/  LEA.HI R0, R36, R36, RZ, 0x1 ;  /* 0x0000002424007211 */ /* 0x000fe400078f08ff */
[----:B-----5:R-:W-:Y:S02]  /*14e00*/  LOP3.LUT R20, R24, 0xff, RZ, 0xc0, !PT ;  /* 0x000000ff18147812 */ /* 0x020fe400078ec0ff */
[----:B--2---:R-:W-:Y:S02]  /*14e10*/  LOP3.LUT R21, R0, 0xfffffffe, RZ, 0xc0, !PT ;  /* 0xfffffffe00157812 */ /* 0x004fe400078ec0ff */
[----:B------:R-:W-:Y:S02]  /*14e20*/  SHF.R.U32.HI R0, RZ, 0x8, R24 ;  /* 0x00000008ff007819 */ /* 0x000fe40000011618 */
[----:B------:R-:W-:Y:S01]  /*14e30*/  SHF.R.U32.HI R37, RZ, 0x8, R25 ;  /* 0x00000008ff257819 */ /* 0x000fe20000011619 */
[----:B0-----:R-:W-:Y:S01]  /*14e40*/  IMAD.IADD R40, R36, 0x1, -R21 ;  /* 0x0000000124287824 */ /* 0x001fe200078e0a15 */
        /* <DEDUP_REMOVED lines=9> */
[----:B------:R-:W-:Y:S01]  /*14ee0*/  LOP3.LUT R37, R37, 0xff, RZ, 0xc0, !PT ;  /* 0x000000ff25257812 */ /* 0x000fe200078ec0ff */
[----:B------:R-:W-:Y:S01]  /*14ef0*/  IMAD.SHL.U32 R20, R20, 0x800, RZ ;  /* 0x0000080014147824 */ /* 0x000fe200078e00ff */
[----:B------:R-:W-:Y:S02]  /*14f00*/  LOP3.LUT R0, R230, 0x30, R21, 0xf8, !PT ;  /* 0x00000030e6007812 */ /* 0x000fe400078ef815 */
[----:B------:R-:W-:Y:S02]  /*14f10*/  LOP3.LUT R39, R39, 0xff, RZ, 0xc0, !PT ;  /* 0x000000ff27277812 */ /* 0x000fe400078ec0ff */
[----:B------:R-:W-:Y:S02]  /*14f20*/  LOP3.LUT R0, R0, R231, RZ, 0x3c, !PT ;  /* 0x000000e700007212 */ /* 0x000fe400078e3cff */
[----:B------:R-:W-:Y:S02]  /*14f30*/  LOP3.LUT R21, R20, 0xffffe000, RZ, 0xc0, !PT ;  /* 0xffffe00014157812 */ /* 0x000fe400078ec0ff */
[----:B------:R-:W-:-:S02]  /*14f40*/  PRMT R46, R37, 0x7604, R36 ;  /* 0x00007604252e7816 */ /* 0x000fc40000000024 */
[----:B------:R-:W-:Y:S02]  /*14f50*/  IADD3 R21, R0, R232, R21 ;  /* 0x000000e800157210 */ /* 0x000fe40007ffe015 */
[----:B------:R-:W-:Y:S02]  /*14f60*/  PRMT R47, R39, 0x7604, R38 ;  /* 0x00007604272f7816 */ /* 0x000fe40000000026 */
[----:B------:R-:W-:Y:S01]  /*14f70*/  SHF.R.U32.HI R37, RZ, 0x8, R27 ;  /* 0x00000008ff257819 */ /* 0x000fe2000001161b */
[----:B------:R-:W-:Y:S01]  /*14f80*/  IMAD.IADD R0, R16, 0x1, R21 ;  /* 0x0000000110007824 */ /* 0x000fe200078e0215 */
[----:B------:R-:W-:Y:S02]  /*14f90*/  SHF.R.U32.HI R39, RZ, 0x8, R4 ;  /* 0x00000008ff277819 */ /* 0x000fe40000011604 */
[----:B------:R-:W-:Y:S02]  /*14fa0*/  SHF.R.U32.HI R40, RZ, 0x8, R5 ;  /* 0x00000008ff287819 */ /* 0x000fe40000011605 */
[----:B------:R-:W-:-:S02]  /*14fb0*/  LOP3.LUT R36, R27, 0xff, RZ, 0xc0, !PT ;  /* 0x000000ff1b247812 */ /* 0x000fc400078ec0ff */
[----:B------:R-:W-:Y:S02]  /*14fc0*/  LOP3.LUT R38, R4, 0xff, RZ, 0xc0, !PT ;  /* 0x000000ff04267812 */ /* 0x000fe400078ec0ff */
[----:B------:R-:W-:Y:S02]  /*14fd0*/  LOP3.LUT R37, R37, 0xff, RZ, 0xc0, !PT ;  /* 0x000000ff25257812 */ /* 0x000fe400078ec0ff */
[----:B------:R-:W-:Y:S02]  /*14fe0*/  LOP3.LUT R39, R39, 0xff, RZ, 0xc0, !PT ;  /* 0x000000ff27277812 */ /* 0x000fe400078ec0ff */
[----:B------:R-:W-:Y:S02]  /*14ff0*/  LOP3.LUT R21, R40, 0xff, RZ, 0xc0, !PT ;  /* 0x000000ff28157812 */ /* 0x000fe400078ec0ff */
[----:B------:R-:W0:Y:S01]  /*15000*/  LDS.128 R40, [R0+0x1e200] ;  /* 0x01e2000000287984 */ /* 0x000e220000000c00 */
        /* <DEDUP_REMOVED lines=8> */
[----:B------:R-:W-:Y:S02]  /*15090*/  SHF.R.U32.HI R53, RZ, 0x10, R5 ;  /* 0x00000010ff357819 */ /* 0x000fe40000011605 */
[----:B------:R-:W-:Y:S02]  /*150a0*/  LOP3.LUT R49, R6, 0xff, RZ, 0xc0, !PT ;  /* 0x000000ff06317812 */ /* 0x000fe400078ec0ff */
[----:B------:R-:W-:Y:S01]  /*150b0*/  LOP3.LUT R50, R50, 0xff, RZ, 0xc0, !PT ;  /* 0x000000ff32327812 */ /* 0x000fe200078ec0ff */
[----:B------:R-:W-:Y:S01]  /*150c0*/  IMAD.U32 R53, R53, 0x10000, RZ ;  /* 0x0001000035357824 */ /* 0x000fe200078e00ff */
[----:B------:R-:W-:Y:S02]  /*150d0*/  PRMT R48, R21, 0x7604, R48 ;  /* 0x0000760415307816 */ /* 0x000fe40000000030 */
[----:B------:R-:W-:Y:S02]  /*150e0*/  SHF.R.U32.HI R21, RZ, 0x10, R25 ;  /* 0x00000010ff157819 */ /* 0x000fe40000011619 */
[----:B------:R-:W-:-:S02]  /*150f0*/  PRMT R57, R50, 0x7604, R49 ;  /* 0x0000760432397816 */ /* 0x000fc40000000031 */
[----:B------:R-:W-:Y:S01]  /*15100*/  SHF.R.U32.HI R49, RZ, 0x10, R27 ;  /* 0x00000010ff317819 */ /* 0x000fe2000001161b */
[----:B------:R-:W-:Y:S01]  /*15110*/  IMAD.U32 R21, R21, 0x10000, RZ ;  /* 0x0001000015157824 */ /* 0x000fe200078e00ff */
[----:B------:R-:W-:Y:S02]  /*15120*/  LOP3.LUT R55, R48, 0xff0000, R53, 0xf8, !PT ;  /* 0x00ff000030377812 */ /* 0x000fe400078ef835 */
[----:B------:R-:W-:Y:S01]  /*15130*/  LOP3.LUT R45, R45, 0xff0000, R24, 0xf8, !PT ;  /* 0x00ff00002d2d7812 */ /* 0x000fe200078ef818 */
[----:B------:R-:W-:Y:S01]  /*15140*/  IMAD.U32 R49, R49, 0x10000, RZ ;  /* 0x0001000031317824 */ /* 0x000fe200078e00ff */
[----:B------:R-:W-:Y:S02]  /*15150*/  LOP3.LUT R21, R46, 0xff0000, R21, 0xf8, !PT ;  /* 0x00ff00002e157812 */ /* 0x000fe400078ef815 */
[----:B------:R-:W-:Y:S02]  /*15160*/  LOP3.LUT R47, R47, 0xff0000, R26, 0xf8, !PT ;  /* 0x00ff00002f2f7812 */ /* 0x000fe400078ef81a */
[----:B------:R-:W-:-:S02]  /*15170*/  LOP3.LUT R55, R55, 0xff000000, R5, 0xf8, !PT ;  /* 0xff00000037377812 */ /* 0x000fc400078ef805 */
[----:B------:R-:W-:Y:S02]  /*15180*/  SHF.R.U32.HI R59, RZ, 0x10, R7 ;  /* 0x00000010ff3b7819 */ /* 0x000fe40000011607 */
[----:B------:R-:W-:Y:S02]  /*15190*/  LOP3.LUT R45, R45, 0xff000000, R24, 0xf8, !PT ;  /* 0xff0000002d2d7812 */ /* 0x000fe400078ef818 */
[----:B------:R-:W-:Y:S01]  /*151a0*/  LOP3.LUT R49, R20, 0xff0000, R49, 0xf8, !PT ;  /* 0x00ff000014317812 */ /* 0x000fe200078ef831 */
[----:B------:R-:W-:Y:S01]  /*151b0*/  IMAD.U32 R59, R59, 0x10000, RZ ;  /* 0x000100003b3b7824 */ /* 0x000fe200078e00ff */
[----:B------:R-:W-:Y:S02]  /*151c0*/  LOP3.LUT R24, R21, 0xff000000, R25, 0xf8, !PT ;  /* 0xff00000015187812 */ /* 0x000fe400078ef819 */
[----:B------:R-:W-:Y:S02]  /*151d0*/  LOP3.LUT R21, R57, 0xff0000, R6, 0xf8, !PT ;  /* 0x00ff000039157812 */ /* 0x000fe400078ef806 */
[----:B------:R-:W-:-:S02]  /*151e0*/  LOP3.LUT R20, R47, 0xff000000, R26, 0xf8, !PT ;  /* 0xff0000002f147812 */ /* 0x000fc400078ef81a */
[----:B------:R-:W-:Y:S02]  /*151f0*/  F2FP.F16.E4M3.UNPACK_B R54, R55 ;  /* 0x00000037ff36723e */ /* 0x000fe400020006ff */
[----:B0-----:R-:W-:Y:S02]  /*15200*/  F2FP.F16.E4M3.UNPACK_B R26, R41 ;  /* 0x00000029ff1a723e */ /* 0x001fe400020006ff */
[----:B------:R-:W-:Y:S02]  /*15210*/  LOP3.LUT R53, R49, 0xff000000, R27, 0xf8, !PT ;  /* 0xff00000031357812 */ /* 0x000fe400078ef81b */
[----:B------:R-:W-:Y:S02]  /*15220*/  LOP3.LUT R51, R51, 0xff0000, R4, 0xf8, !PT ;  /* 0x00ff000033337812 */ /* 0x000fe400078ef804 */
[----:B------:R-:W-:Y:S01]  /*15230*/  LOP3.LUT R5, R21, 0xff000000, R6, 0xf8, !PT ;  /* 0xff00000015057812 */ /* 0x000fe200078ef806 */
[--C-:B------:R-:W-:Y:S01]  /*15240*/  HADD2.F32 R6, -RZ, R26.reuse.H0_H0 ;  /* 0x2000001aff067230 */ /* 0x100fe20000004100 */
[----:B------:R-:W-:Y:S01]  /*15250*/  F2FP.F16.E4M3.UNPACK_B R27, R24 ;  /* 0x00000018ff1b723e */ /* 0x000fe200020006ff */
[----:B------:R-:W-:Y:S01]  /*15260*/  HADD2.F32 R26, -RZ, R26.H1_H1 ;  /* 0x3000001aff1a7230 */ /* 0x000fe20000004100 */
[----:B------:R-:W-:-:S02]  /*15270*/  LOP3.LUT R59, R52, 0xff0000, R59, 0xf8, !PT ;  /* 0x00ff0000343b7812 */ /* 0x000fc400078ef83b */
[----:B------:R-:W-:Y:S02]  /*15280*/  LOP3.LUT R57, R51, 0xff000000, R4, 0xf8, !PT ;  /* 0xff00000033397812 */ /* 0x000fe400078ef804 */
[-C--:B------:R-:W-:Y:S02]  /*15290*/  F2FP.F16.E4M3.UNPACK_B R51, R43.reuse ;  /* 0x0000002bff33723e */ /* 0x080fe400020006ff */
[----:B------:R-:W-:Y:S02]  /*152a0*/  F2FP.F16.E4M3.UNPACK_B R52, R43.H1 ;  /* 0x0000002bff34723e */ /* 0x000fe400030006ff */
[-C--:B------:R-:W-:Y:S02]  /*152b0*/  F2FP.F16.E4M3.UNPACK_B R43, R40.reuse ;  /* 0x00000028ff2b723e */ /* 0x080fe400020006ff */
[----:B------:R-:W-:Y:S02]  /*152c0*/  F2FP.F16.E4M3.UNPACK_B R50, R40.H1 ;  /* 0x00000028ff32723e */ /* 0x000fe400030006ff */
[----:B------:R-:W-:-:S02]  /*152d0*/  F2FP.F16.E4M3.UNPACK_B R41, R41.H1 ;  /* 0x00000029ff29723e */ /* 0x000fc400030006ff */
[----:B------:R-:W-:Y:S02]  /*152e0*/  F2FP.F16.E4M3.UNPACK_B R55, R55.H1 ;  /* 0x00000037ff37723e */ /* 0x000fe400030006ff */
[----:B------:R-:W-:Y:S01]  /*152f0*/  LOP3.LUT R58, R59, 0xff000000, R7, 0xf8, !PT ;  /* 0xff0000003b3a7812 */ /* 0x000fe200078ef807 */
[----:B------:R-:W-:Y:S01]  /*15300*/  HADD2.F32 R59, -RZ, R54.H1_H1 ;  /* 0x30000036ff3b7230 */ /* 0x000fe20000004100 */
[-C--:B------:R-:W-:Y:S02]  /*15310*/  F2FP.F16.E4M3.UNPACK_B R7, R42.reuse ;  /* 0x0000002aff07723e */ /* 0x080fe400020006ff */
[----:B------:R-:W-:Y:S02]  /*15320*/  F2FP.F16.E4M3.UNPACK_B R42, R42.H1 ;  /* 0x0000002aff2a723e */ /* 0x000fe400030006ff */
[----:B------:R-:W-:Y:S01]  /*15330*/  FMUL.FTZ R61, R26, R59 ;  /* 0x0000003b1a3d7220 */ /* 0x000fe20000410000 */
[----:B---3--:R-:W0:Y:S02]  /*15340*/  LDS.128 R36, [R68+0x1e200] ;  /* 0x01e2000044247984 */ /* 0x008e240000000c00 */
[----:B0-----:R-:W-:-:S02]  /*15350*/  F2FP.F16.E4M3.UNPACK_B R21, R37 ;  /* 0x00000025ff15723e */ /* 0x001fc400020006ff */
[-C--:B------:R-:W-:Y:S02]  /*15360*/  F2FP.F16.E4M3.UNPACK_B R48, R39.reuse ;  /* 0x00000027ff30723e */ /* 0x080fe400020006ff */
[----:B------:R-:W-:Y:S01]  /*15370*/  F2FP.F16.E4M3.UNPACK_B R49, R39.H1 ;  /* 0x00000027ff31723e */ /* 0x000fe200030006ff */
[----:B------:R-:W-:Y:S01]  /*15380*/  HADD2.F32 R39, -RZ, R54.H0_H0 ;  /* 0x20000036ff277230 */ /* 0x000fe20000004100 */
[-C--:B------:R-:W-:Y:S01]  /*15390*/  F2FP.F16.E4M3.UNPACK_B R46, R36.reuse ;  /* 0x00000024ff2e723e */ /* 0x080fe200020006ff */
[----:B------:R-:W-:Y:S01]  /*153a0*/  HADD2.F32 R25, -RZ, R21.H0_H0 ;  /* 0x20000015ff197230 */ /* 0x000fe20000004100 */
[----:B------:R-:W-:Y:S01]  /*153b0*/  F2FP.F16.E4M3.UNPACK_B R47, R36.H1 ;  /* 0x00000024ff2f723e */ /* 0x000fe200030006ff */
[----:B------:R-:W-:Y:S02]  /*153c0*/  HADD2.F32 R36, -RZ, R27.H0_H0 ;  /* 0x2000001bff247230 */ /* 0x000fe40000004100 */
[C---:B------:R-:W-:Y:S01]  /*153d0*/  FMUL.FTZ R40, R6.reuse, R39 ;  /* 0x0000002706287220 */ /* 0x040fe20000410000 */
[----:B------:R-:W-:Y:S01]  /*153e0*/  F2FP.F16.E4M3.UNPACK_B R37, R37.H1 ;  /* 0x00000025ff25723e */ /* 0x000fe200030006ff */
[----:B------:R-:W-:Y:S01]  /*153f0*/  HADD2.F32 R54, -RZ, R55.H0_H0 ;  /* 0x20000037ff367230 */ /* 0x000fe20000004100 */
[----:B------:R-:W-:Y:S01]  /*15400*/  F2FP.F16.E4M3.UNPACK_B R4, R38 ;  /* 0x00000026ff04723e */ /* 0x000fe200020006ff */
[-C--:B------:R-:W-:Y:S01]  /*15410*/  FMUL.FTZ R56, R6, R36.reuse ;  /* 0x0000002406387220 */ /* 0x080fe20000410000 */
[----:B------:R-:W-:Y:S01]  /*15420*/  FFMA.FTZ R6, R25, R36, -R40 ;  /* 0x0000002419067223 */ /* 0x000fe20000010828 */
[----:B------:R-:W-:Y:S01]  /*15430*/  F2FP.F16.E4M3.UNPACK_B R36, R24.H1 ;  /* 0x00000018ff24723e */ /* 0x000fe200030006ff */
[----:B------:R-:W-:-:S02]  /*15440*/  HADD2.F32 R24, -RZ, R21.H1_H1 ;  /* 0x30000015ff187230 */ /* 0x000fc40000004100 */
[----:B------:R-:W-:Y:S01]  /*15450*/  FFMA.FTZ R25, R25, R39, R56 ;  /* 0x0000002719197223 */ /* 0x000fe20000010038 */
[----:B------:R-:W-:Y:S01]  /*15460*/  HADD2.F32 R39, -RZ, R27.H1_H1 ;  /* 0x3000001bff277230 */ /* 0x000fe20000004100 */
[----:B------:R-:W-:Y:S01]  /*15470*/  F2FP.F16.E4M3.UNPACK_B R38, R38.H1 ;  /* 0x00000026ff26723e */ /* 0x000fe200030006ff */
[----:B------:R-:W-:Y:S02]  /*15480*/  HADD2.F32 R21, -RZ, R41.H0_H0 ;  /* 0x20000029ff157230 */ /* 0x000fe40000004100 */
[----:B------:R-:W-:Y:S02]  /*15490*/  HADD2.F32 R40, -RZ, R36.H0_H0 ;  /* 0x20000024ff287230 */ /* 0x000fe40000004100 */
[----:B------:R-:W-:Y:S01]  /*154a0*/  FMUL.FTZ R26, R26, R39 ;  /* 0x000000271a1a7220 */ /* 0x000fe20000410000 */
[----:B------:R-:W-:Y:S02]  /*154b0*/  HADD2.F32 R27, -RZ, R37.H0_H0 ;  /* 0x20000025ff1b7230 */ /* 0x000fe40000004100 */
[----:B------:R-:W-:Y:S01]  /*154c0*/  FMUL.FTZ R56, R21, R54 ;  /* 0x0000003615387220 */ /* 0x000fe20000410000 */
[----:B------:R-:W-:-:S02]  /*154d0*/  HADD2.F32 R41, -RZ, R41.H1_H1 ;  /* 0x30000029ff297230 */ /* 0x000fc40000004100 */
        /* <DEDUP_REMOVED lines=8> */
[----:B------:R-:W-:Y:S01]  /*15560*/  F2FP.F16.E4M3.UNPACK_B R58, R58.H1 ;  /* 0x0000003aff3a723e */ /* 0x000fe200030006ff */
[----:B------:R-:W-:Y:S02]  /*15570*/  HADD2.F32 R56, -RZ, R55.H1_H1 ;  /* 0x30000037ff387230 */ /* 0x000fe40000004100 */
[----:B------:R-:W-:-:S02]  /*15580*/  HADD2.F32 R36, -RZ, R37.H1_H1 ;  /* 0x30000025ff247230 */ /* 0x000fc40000004100 */
[----:B------:R-:W-:Y:S02]  /*15590*/  HADD2.F32 R60, -RZ, R59.H0_H0 ;  /* 0x2000003bff3c7230 */ /* 0x000fe40000004100 */
[C---:B------:R-:W-:Y:S01]  /*155a0*/  FMUL.FTZ R61, R41.reuse, R56 ;  /* 0x00000038293d7220 */ /* 0x040fe20000410000 */
[----:B------:R-:W-:Y:S02]  /*155b0*/  HADD2.F32 R37, -RZ, R51.H0_H0 ;  /* 0x20000033ff257230 */ /* 0x000fe40000004100 */
[----:B------:R-:W-:Y:S01]  /*155c0*/  FMUL.FTZ R41, R41, R39 ;  /* 0x0000002729297220 */ /* 0x000fe20000410000 */
[----:B------:R-:W-:Y:S02]  /*155d0*/  HADD2.F32 R55, -RZ, R54.H0_H0 ;  /* 0x20000036ff377230 */ /* 0x000fe40000004100 */
[----:B------:R-:W-:Y:S02]  /*155e0*/  HADD2.F32 R40, -RZ, R48.H0_H0 ;  /* 0x20000030ff287230 */ /* 0x000fe40000004100 */
[----:B------:R-:W-:Y:S01]  /*155f0*/  FMUL.FTZ R63, R37, R60 ;  /* 0x0000003c253f7220 */ /* 0x000fe20000410000 */
[----:B------:R-:W-:-:S02]  /*15600*/  HADD2.F32 R59, -RZ, R59.H1_H1 ;  /* 0x3000003bff3b7230 */ /* 0x000fc40000004100 */
[----:B------:R-:W-:Y:S01]  /*15610*/  FMUL.FTZ R65, R37, R55 ;  /* 0x0000003725417220 */ /* 0x000fe20000410000 */
[----:B------:R-:W-:Y:S01]  /*15620*/  FFMA.FTZ R37, R36, R39, -R61 ;  /* 0x0000002724257223 */ /* 0x000fe2000001083d */
[C---:B------:R-:W-:Y:S01]  /*15630*/  FFMA.FTZ R39, R40.reuse, R55, -R63 ;  /* 0x0000003728277223 */ /* 0x040fe2000001083f */
[----:B------:R-:W-:Y:S01]  /*15640*/  HADD2.F32 R55, -RZ, R54.H1_H1 ;  /* 0x30000036ff377230 */ /* 0x000fe20000004100 */
[----:B------:R-:W-:Y:S01]  /*15650*/  F2FP.F16.E4M3.UNPACK_B R54, R53.H1 ;  /* 0x00000035ff36723e */ /* 0x000fe200030006ff */
[----:B------:R-:W-:Y:S02]  /*15660*/  HADD2.F32 R51, -RZ, R51.H1_H1 ;  /* 0x30000033ff337230 */ /* 0x000fe40000004100 */
[----:B------:R-:W-:Y:S01]  /*15670*/  FFMA.FTZ R40, R40, R60, R65 ;  /* 0x0000003c28287223 */ /* 0x000fe20000010041 */
[----:B------:R-:W-:Y:S02]  /*15680*/  HADD2.F32 R48, -RZ, R48.H1_H1 ;  /* 0x30000030ff307230 */ /* 0x000fe40000004100 */
[----:B------:R-:W-:Y:S01]  /*15690*/  FFMA.FTZ R36, R36, R56, R41 ;  /* 0x0000003824247223 */ /* 0x000fe20000010029 */
[----:B------:R-:W-:-:S02]  /*156a0*/  HADD2.F32 R60, -RZ, R58.H0_H0 ;  /* 0x2000003aff3c7230 */ /* 0x000fc40000004100 */
[C---:B------:R-:W-:Y:S01]  /*156b0*/  FMUL.FTZ R61, R51.reuse, R59 ;  /* 0x0000003b333d7220 */ /* 0x040fe20000410000 */
[----:B------:R-:W-:Y:S02]  /*156c0*/  HADD2.F32 R53, -RZ, R52.H0_H0 ;  /* 0x20000034ff357230 */ /* 0x000fe40000004100 */
[-C--:B------:R-:W-:Y:S01]  /*156d0*/  FMUL.FTZ R64, R51, R55.reuse ;  /* 0x0000003733407220 */ /* 0x080fe20000410000 */
[----:B------:R-:W-:Y:S02]  /*156e0*/  HADD2.F32 R56, -RZ, R54.H0_H0 ;  /* 0x20000036ff387230 */ /* 0x000fe40000004100 */
[----:B------:R-:W-:Y:S01]  /*156f0*/  FFMA.FTZ R62, R48, R55, -R61 ;  /* 0x00000037303e7223 */ /* 0x000fe2000001083d */
[----:B------:R-:W-:Y:S02]  /*15700*/  HADD2.F32 R41, -RZ, R49.H0_H0 ;  /* 0x20000031ff297230 */ /* 0x000fe40000004100 */
[C---:B------:R-:W-:Y:S01]  /*15710*/  FMUL.FTZ R66, R53.reuse, R60 ;  /* 0x0000003c35427220 */ /* 0x040fe20000410000 */
[----:B------:R-:W-:Y:S01]  /*15720*/  F2FP.F16.E4M3.UNPACK_B R55, R57.H1 ;  /* 0x00000039ff37723e */ /* 0x000fe200030006ff */
[----:B------:R-:W-:Y:S01]  /*15730*/  FMUL.FTZ R53, R53, R56 ;  /* 0x0000003835357220 */ /* 0x000fe20000410000 */
[----:B------:R-:W-:Y:S01]  /*15740*/  HADD2.F32 R58, -RZ, R58.H1_H1 ;  /* 0x3000003aff3a7230 */ /* 0x000fe20000004100 */
[----:B------:R-:W-:Y:S01]  /*15750*/  F2FP.F16.E4M3.UNPACK_B R51, R45.H1 ;  /* 0x0000002dff33723e */ /* 0x000fe200030006ff */
[----:B------:R-:W-:-:S02]  /*15760*/  HADD2.F32 R52, -RZ, R52.H1_H1 ;  /* 0x30000034ff347230 */ /* 0x000fc40000004100 */
[----:B------:R-:W-:Y:S01]  /*15770*/  FFMA.FTZ R61, R48, R59, R64 ;  /* 0x0000003b303d7223 */ /* 0x000fe20000010040 */
[C---:B------:R-:W-:Y:S01]  /*15780*/  FFMA.FTZ R66, R41.reuse, R56, -R66 ;  /* 0x0000003829427223 */ /* 0x040fe20000010842 */
[----:B------:R-:W-:Y:S01]  /*15790*/  FFMA.FTZ R63, R41, R60, R53 ;  /* 0x0000003c293f7223 */ /* 0x000fe20000010035 */
[----:B------:R-:W-:Y:S02]  /*157a0*/  HADD2.F32 R54, -RZ, R54.H1_H1 ;  /* 0x30000036ff367230 */ /* 0x000fe40000004100 */
[C---:B------:R-:W-:Y:S01]  /*157b0*/  FMUL.FTZ R60, R52.reuse, R58 ;  /* 0x0000003a343c7220 */ /* 0x040fe20000410000 */
[----:B------:R-:W-:Y:S01]  /*157c0*/  HADD2.F32 R49, -RZ, R49.H1_H1 ;  /* 0x30000031ff317230 */ /* 0x000fe20000004100 */
[----:B------:R-:W-:Y:S01]  /*157d0*/  F2FP.F16.E4M3.UNPACK_B R57, R57 ;  /* 0x00000039ff39723e */ /* 0x000fe200020006ff */
[----:B------:R-:W-:Y:S02]  /*157e0*/  HADD2.F32 R56, -RZ, R55.H0_H0 ;  /* 0x20000037ff387230 */ /* 0x000fe40000004100 */
[----:B------:R-:W-:Y:S01]  /*157f0*/  FMUL.FTZ R67, R52, R54 ;  /* 0x0000003634437220 */ /* 0x000fe20000410000 */
[----:B------:R-:W-:-:S02]  /*15800*/  HADD2.F32 R48, -RZ, R50.H0_H0 ;  /* 0x20000032ff307230 */ /* 0x000fc40000004100 */
[C---:B------:R-:W-:Y:S01]  /*15810*/  FFMA.FTZ R65, R49.reuse, R54, -R60 ;  /* 0x0000003631417223 */ /* 0x040fe2000001083c */
[----:B------:R-:W-:Y:S02]  /*15820*/  HADD2.F32 R53, -RZ, R51.H0_H0 ;  /* 0x20000033ff357230 */ /* 0x000fe40000004100 */
[----:B------:R-:W-:Y:S01]  /*15830*/  FFMA.FTZ R64, R49, R58, R67 ;  /* 0x0000003a31407223 */ /* 0x000fe20000010043 */
[----:B------:R-:W-:Y:S02]  /*15840*/  HADD2.F32 R55, -RZ, R55.H1_H1 ;  /* 0x30000037ff377230 */ /* 0x000fe40000004100 */
[C---:B------:R-:W-:Y:S01]  /*15850*/  FMUL.FTZ R52, R48.reuse, R56 ;  /* 0x0000003830347220 */ /* 0x040fe20000410000 */
[----:B------:R-:W-:Y:S02]  /*15860*/  HADD2.F32 R50, -RZ, R50.H1_H1 ;  /* 0x30000032ff327230 */ /* 0x000fe40000004100 */
[----:B------:R-:W-:Y:S01]  /*15870*/  FMUL.FTZ R59, R48, R53 ;  /* 0x00000035303b7220 */ /* 0x000fe20000410000 */
[----:B------:R-:W-:Y:S01]  /*15880*/  HADD2.F32 R51, -RZ, R51.H1_H1 ;  /* 0x30000033ff337230 */ /* 0x000fe20000004100 */
[----:B------:R-:W-:Y:S01]  /*15890*/  F2FP.F16.E4M3.UNPACK_B R48, R45 ;  /* 0x0000002dff30723e */ /* 0x000fe200020006ff */
[----:B------:R-:W-:-:S02]  /*158a0*/  HADD2.F32 R41, -RZ, R47.H0_H0 ;  /* 0x2000002fff297230 */ /* 0x000fc40000004100 */
[C---:B------:R-:W-:Y:S01]  /*158b0*/  FMUL.FTZ R54, R50.reuse, R55 ;  /* 0x0000003732367220 */ /* 0x040fe20000410000 */
[----:B------:R-:W-:Y:S02]  /*158c0*/  HADD2.F32 R47, -RZ, R47.H1_H1 ;  /* 0x3000002fff2f7230 */ /* 0x000fe40000004100 */
[----:B------:R-:W-:Y:S01]  /*158d0*/  FMUL.FTZ R50, R50, R51 ;  /* 0x0000003332327220 */ /* 0x000fe20000410000 */
[----:B------:R-:W-:Y:S02]  /*158e0*/  HADD2.F32 R45, -RZ, R43.H0_H0 ;  /* 0x2000002bff2d7230 */ /* 0x000fe40000004100 */
[----:B------:R-:W-:Y:S01]  /*158f0*/  FFMA.FTZ R53, R41, R53, -R52 ;  /* 0x0000003529357223 */ /* 0x000fe20000010834 */
[----:B------:R-:W-:Y:S02]  /*15900*/  HADD2.F32 R52, -RZ, R57.H0_H0 ;  /* 0x20000039ff347230 */ /* 0x000fe40000004100 */
[----:B------:R-:W-:Y:S01]  /*15910*/  FFMA.FTZ R60, R47, R55, R50 ;  /* 0x000000372f3c7223 */ /* 0x000fe20000010032 */
[----:B------:R-:W-:-:S02]  /*15920*/  HADD2.F32 R50, -RZ, R48.H0_H0 ;  /* 0x20000030ff327230 */ /* 0x000fc40000004100 */
[----:B------:R-:W-:Y:S01]  /*15930*/  FFMA.FTZ R59, R41, R56, R59 ;  /* 0x00000038293b7223 */ /* 0x000fe2000001003b */
[----:B------:R-:W-:Y:S01]  /*15940*/  FFMA.FTZ R58, R47, R51, -R54 ;  /* 0x000000332f3a7223 */ /* 0x000fe20000010836 */
        /* <DEDUP_REMOVED lines=9> */
[----:B------:R-:W-:Y:S01]  /*159e0*/  F2FP.F16.E4M3.UNPACK_B R47, R5.H1 ;  /* 0x00000005ff2f723e */ /* 0x000fe200030006ff */
[CC--:B------:R-:W-:Y:S01]  /*159f0*/  FMUL.FTZ R45, R43.reuse, R57.reuse ;  /* 0x000000392b2d7220 */ /* 0x0c0fe20000410000 */
[----:B------:R-:W-:Y:S01]  /*15a00*/  F2FP.F16.E4M3.UNPACK_B R41, R20.H1 ;  /* 0x00000014ff29723e */ /* 0x000fe200030006ff */
[-C--:B------:R-:W-:Y:S01]  /*15a10*/  FMUL.FTZ R50, R43, R48.reuse ;  /* 0x000000302b327220 */ /* 0x080fe20000410000 */
[----:B------:R-:W-:Y:S02]  /*15a20*/  HADD2.F32 R43, -RZ, R42.H0_H0 ;  /* 0x2000002aff2b7230 */ /* 0x000fe40000004100 */
[C---:B------:R-:W-:Y:S01]  /*15a30*/  FFMA.FTZ R49, R46.reuse, R48, -R45 ;  /* 0x000000302e317223 */ /* 0x040fe2000001082d */
[----:B------:R-:W-:Y:S02]  /*15a40*/  HADD2.F32 R48, -RZ, R47.H0_H0 ;  /* 0x2000002fff307230 */ /* 0x000fe40000004100 */
[----:B------:R-:W-:Y:S01]  /*15a50*/  FFMA.FTZ R57, R46, R57, R50 ;  /* 0x000000392e397223 */ /* 0x000fe20000010032 */
[----:B------:R-:W-:Y:S01]  /*15a60*/  HADD2.F32 R46, -RZ, R41.H0_H0 ;  /* 0x20000029ff2e7230 */ /* 0x000fe20000004100 */
[----:B------:R-:W-:Y:S01]  /*15a70*/  F2FP.F16.E4M3.UNPACK_B R20, R20 ;  /* 0x00000014ff14723e */ /* 0x000fe200020006ff */
[----:B------:R-:W-:-:S02]  /*15a80*/  HADD2.F32 R47, -RZ, R47.H1_H1 ;  /* 0x3000002fff2f7230 */ /* 0x000fc40000004100 */
[C---:B------:R-:W-:Y:S01]  /*15a90*/  FMUL.FTZ R50, R43.reuse, R48 ;  /* 0x000000302b327220 */ /* 0x040fe20000410000 */
[----:B------:R-:W-:Y:S02]  /*15aa0*/  HADD2.F32 R42, -RZ, R42.H1_H1 ;  /* 0x3000002aff2a7230 */ /* 0x000fe40000004100 */
[-C--:B------:R-:W-:Y:S01]  /*15ab0*/  FMUL.FTZ R52, R43, R46.reuse ;  /* 0x0000002e2b347220 */ /* 0x080fe20000410000 */
[----:B------:R-:W-:Y:S01]  /*15ac0*/  HADD2.F32 R45, -RZ, R41.H1_H1 ;  /* 0x30000029ff2d7230 */ /* 0x000fe20000004100 */
[----:B------:R-:W-:Y:S01]  /*15ad0*/  F2FP.F16.E4M3.UNPACK_B R5, R5 ;  /* 0x00000005ff05723e */ /* 0x000fe200020006ff */
        /* <DEDUP_REMOVED lines=10> */
[----:B------:R-:W-:Y:S01]  /*15b80*/  F2FP.SATFINITE.E4M3.F32.PACK_AB_MERGE_C R63, R64, R63, RZ ;  /* 0x0000003f403f723e */ /* 0x000fe200048070ff */
[----:B------:R-:W-:Y:S01]  /*15b90*/  HADD2.F32 R41, -RZ, R20.H1_H1 ;  /* 0x30000014ff297230 */ /* 0x000fe20000004100 */
        /* <DEDUP_REMOVED lines=26> */
[----:B------:R-:W-:Y:S02]  /*15d40*/  F2FP.SATFINITE.E4M3.F32.PACK_AB_MERGE_C R24, R57, R56, R59 ;  /* 0x000000383918723e */ /* 0x000fe4000480703b */
[----:B------:R-:W-:Y:S01]  /*15d50*/  F2FP.SATFINITE.E4M3.F32.PACK_AB_MERGE_C R26, R20, R45, R26 ;  /* 0x0000002d141a723e */ /* 0x000fe2000480701a */
[----:B------:R1:W-:Y:S04]  /*15d60*/  STS.128 [R68+0x1e200], R4 ;  /* 0x01e2000444007388 */ /* 0x0003e80000000c00 */
[----:B------:R1:W-:Y:S02]  /*15d70*/  STS.128 [R0+0x1e200], R24 ;  /* 0x01e2001800007388 */ /* 0x0003e40000000c00 */
.L_x_2385:
[----:B------:R-:W-:Y:S05]  /*15d80*/  BSYNC B1 ;  /* 0x0000000000017941 */ /* 0x000fea0003800000 */
.L_x_2384:
[----:B------:R-:W-:Y:S04]  /*15d90*/  BSSY B1, `(.L_x_2386) ;  /* 0x0000105000017945 */ /* 0x000fe80003800000 */
[----:B------:R-:W-:Y:S05]  /*15da0*/  @P1 BRA `(.L_x_2387) ;  /* 0x00000010000c1947 */ /* 0x000fea0003800000 */
[----:B------:R-:W3:Y:S01]  /*15db0*/  LDL R59, [R1+0x64] ;  /* 0x00006400013b7983 */ /* 0x000ee20000100800 */
[----:B-1---5:R-:W-:Y:S01]  /*15dc0*/  IMAD.IADD R4, R22, 0x1, R225 ;  /* 0x0000000116047824 */ /* 0x022fe200078e02e1 */
[----:B------:R-:W-:Y:S02]  /*15dd0*/  SHF.R.U32.HI R0, RZ, 0x8, R28 ;  /* 0x00000008ff007819 */ /* 0x000fe4000001161c */
[----:B--2---:R-:W-:Y:S02]  /*15de0*/  LOP3.LUT R21, R31, 0xff, RZ, 0xc0, !PT ;  /* 0x000000ff1f157812 */ /* 0x004fe400078ec0ff */
[----:B------:R-:W-:Y:S02]  /*15df0*/  SHF.R.S32.HI R5, RZ, 0x1f, R4 ;  /* 0x0000001fff057819 */ /* 0x000fe40000011404 */
[----:B------:R-:W-:Y:S02]  /*15e00*/  SHF.R.U32.HI R24, RZ, 0x8, R8 ;  /* 0x00000008ff187819 */ /* 0x000fe40000011608 */
[----:B------:R-:W-:-:S02]  /*15e10*/  LEA.HI R4, R5, R4, RZ, 0x4 ;  /* 0x0000000405047211 */ /* 0x000fc400078f20ff */
[----:B------:R-:W-:Y:S02]  /*15e20*/  LOP3.LUT R5, R28, 0xff, RZ, 0xc0, !PT ;  /* 0x000000ff1c057812 */ /* 0x000fe400078ec0ff */
[----:B------:R-:W-:Y:S02]  /*15e30*/  SHF.R.S32.HI R20, RZ, 0x4, R4 ;  /* 0x00000004ff147819 */ /* 0x000fe40000011404 */
[----:B------:R-:W-:Y:S02]  /*15e40*/  LOP3.LUT R4, R0, 0xff, RZ, 0xc0, !PT ;  /* 0x000000ff00047812 */ /* 0x000fe400078ec0ff */
[----:B------:R-:W-:Y:S02]  /*15e50*/  LEA.HI R0, R3, R20, RZ, 0x1c ;  /* 0x0000001403007211 */ /* 0x000fe400078fe0ff */
[----:B------:R-:W-:Y:S02]  /*15e60*/  PRMT R37, R4, 0x7604, R5 ;  /* 0x0000760404257816 */ /* 0x000fe40000000005 */
[----:B------:R-:W-:-:S02]  /*15e70*/  SHF.R.S32.HI R5, RZ, 0x1f, R0 ;  /* 0x0000001fff057819 */ /* 0x000fc40000011400 */
[----:B------:R-:W-:Y:S02]  /*15e80*/  SHF.R.U32.HI R20, RZ, 0x8, R31 ;  /* 0x00000008ff147819 */ /* 0x000fe4000001161f */
[----:B------:R-:W-:Y:S01]  /*15e90*/  LEA.HI R4, R5, R0, RZ, 0x2 ;  /* 0x0000000005047211 */ /* 0x000fe200078f10ff */
[----:B------:R-:W-:Y:S01]  /*15ea0*/  IMAD.SHL.U32 R5, R0, 0x10, RZ ;  /* 0x0000001000057824 */ /* 0x000fe200078e00ff */
[----:B------:R-:W-:Y:S02]  /*15eb0*/  LOP3.LUT R20, R20, 0xff, RZ, 0xc0, !PT ;  /* 0x000000ff14147812 */ /* 0x000fe400078ec0ff */
[----:B------:R-:W-:Y:S01]  /*15ec0*/  SHF.R.U32.HI R6, RZ, 0x8, R29 ;  /* 0x00000008ff067819 */ /* 0x000fe2000001161d */
[----:B------:R-:W-:Y:S01]  /*15ed0*/  IMAD.SHL.U32 R4, R4, 0x800, RZ ;  /* 0x0000080004047824 */ /* 0x000fe200078e00ff */
[----:B------:R-:W-:Y:S02]  /*15ee0*/  LOP3.LUT R0, R230, 0x30, R5, 0xf8, !PT ;  /* 0x00000030e6007812 */ /* 0x000fe400078ef805 */
[----:B0-----:R-:W-:-:S02]  /*15ef0*/  PRMT R41, R20, 0x7604, R21 ;  /* 0x0000760414297816 */ /* 0x001fc40000000015 */
[----:B------:R-:W-:Y:S02]  /*15f00*/  LOP3.LUT R0, R0, R231, RZ, 0x3c, !PT ;  /* 0x000000e700007212 */ /* 0x000fe400078e3cff */
[----:B------:R-:W-:Y:S02]  /*15f10*/  LOP3.LUT R5, R4, 0xffffe000, RZ, 0xc0, !PT ;  /* 0xffffe00004057812 */ /* 0x000fe400078ec0ff */
[----:B------:R-:W-:Y:S02]  /*15f20*/  LOP3.LUT R25, R8, 0xff, RZ, 0xc0, !PT ;  /* 0x000000ff08197812 */ /* 0x000fe400078ec0ff */
[----:B------:R-:W-:Y:S02]  /*15f30*/  LOP3.LUT R24, R24, 0xff, RZ, 0xc0, !PT ;  /* 0x000000ff18187812 */ /* 0x000fe400078ec0ff */
[----:B------:R-:W-:Y:S02]  /*15f40*/  IADD3 R21, R0, R232, R5 ;  /* 0x000000e800157210 */ /* 0x000fe40007ffe005 */
[----:B------:R-:W-:-:S02]  /*15f50*/  SHF.R.U32.HI R0, RZ, 0x8, R9 ;  /* 0x00000008ff007819 */ /* 0x000fc40000011609 */
[----:B------:R-:W-:Y:S02]  /*15f60*/  LOP3.LUT R7, R29, 0xff, RZ, 0xc0, !PT ;  /* 0x000000ff1d077812 */ /* 0x000fe400078ec0ff */
[----:B------:R-:W-:Y:S02]  /*15f70*/  LOP3.LUT R6, R6, 0xff, RZ, 0xc0, !PT ;  /* 0x000000ff06067812 */ /* 0x000fe400078ec0ff */
[----:B------:R-:W-:Y:S02]  /*15f80*/  PRMT R43, R24, 0x7604, R25 ;  /* 0x00007604182b7816 */ /* 0x000fe40000000019 */
[----:B------:R-:W-:Y:S02]  /*15f90*/  LOP3.LUT R25, R9, 0xff, RZ, 0xc0, !PT ;  /* 0x000000ff09197812 */ /* 0x000fe400078ec0ff */
[----:B------:R-:W-:Y:S02]  /*15fa0*/  SHF.R.U32.HI R24, RZ, 0x8, R11 ;  /* 0x00000008ff187819 */ /* 0x000fe4000001160b */
[----:B------:R-:W-:-:S02]  /*15fb0*/  LOP3.LUT R0, R0, 0xff, RZ, 0xc0, !PT ;  /* 0x000000ff00007812 */ /* 0x000fc400078ec0ff */
[----:B------:R-:W-:Y:S02]  /*15fc0*/  SHF.R.U32.HI R20, RZ, 0x8, R10 ;  /* 0x00000008ff147819 */ /* 0x000fe4000001160a */
[----:B------:R-:W-:Y:S02]  /*15fd0*/  PRMT R36, R6, 0x7604, R7 ;  /* 0x0000760406247816 */ /* 0x000fe40000000007 */
[----:B------:R-:W-:Y:S02]  /*15fe0*/  SHF.R.U32.HI R6, RZ, 0x8, R30 ;  /* 0x00000008ff067819 */ /* 0x000fe4000001161e */
[----:B------:R-:W-:Y:S02]  /*15ff0*/  LOP3.LUT R27, R10, 0xff, RZ, 0xc0, !PT ;  /* 0x000000ff0a1b7812 */ /* 0x000fe400078ec0ff */
[----:B------:R-:W-:Y:S02]  /*16000*/  LOP3.LUT R24, R24, 0xff, RZ, 0xc0, !PT ;  /* 0x000000ff18187812 */ /* 0x000fe400078ec0ff */
[----:B------:R-:W-:-:S02]  /*16010*/  PRMT R45, R0, 0x7604, R25 ;  /* 0x00007604002d7816 */ /* 0x000fc40000000019 */
[----:B------:R-:W-:Y:S02]  /*16020*/  LOP3.LUT R20, R20, 0xff, RZ, 0xc0, !PT ;  /* 0x000000ff14147812 */ /* 0x000fe400078ec0ff */
[----:B------:R-:W-:Y:S02]  /*16030*/  LOP3.LUT R49, R11, 0xff, RZ, 0xc0, !PT ;  /* 0x000000ff0b317812 */ /* 0x000fe400078ec0ff */
[----:B------:R-:W-:Y:S02]  /*16040*/  IADD3 R0, R16, R21, RZ ;  /* 0x0000001510007210 */ /* 0x000fe40007ffe0ff */
        /* <DEDUP_REMOVED lines=8> */
[----:B------:R-:W-:Y:S02]  /*160d0*/  SHF.R.U32.HI R40, RZ, 0x10, R31 ;  /* 0x00000010ff287819 */ /* 0x000fe4000001161f */
[----:B------:R-:W-:-:S02]  /*160e0*/  LOP3.LUT R21, R21, 0xff, RZ, 0xc0, !PT ;  /* 0x000000ff15157812 */ /* 0x000fc400078ec0ff */
[----:B------:R-:W-:Y:S02]  /*160f0*/  SHF.R.U32.HI R38, RZ, 0x10, R30 ;  /* 0x00000010ff267819 */ /* 0x000fe4000001161e */
[----:B------:R-:W-:Y:S02]  /*16100*/  LOP3.LUT R20, R20, 0xff, RZ, 0xc0, !PT ;  /* 0x000000ff14147812 */ /* 0x000fe400078ec0ff */
[----:B------:R-:W-:Y:S02]  /*16110*/  LOP3.LUT R40, R40, 0xff, RZ, 0xc0, !PT ;  /* 0x000000ff28287812 */ /* 0x000fe400078ec0ff */
[----:B------:R-:W-:Y:S02]  /*16120*/  PRMT R21, R21, 0x7054, R36 ;  /* 0x0000705415157816 */ /* 0x000fe40000000024 */
[----:B------:R-:W-:Y:S02]  /*16130*/  SHF.R.U32.HI R36, RZ, 0x10, R9 ;  /* 0x00000010ff247819 */ /* 0x000fe40000011609 */
[----:B------:R-:W-:-:S02]  /*16140*/  LOP3.LUT R38, R38, 0xff, RZ, 0xc0, !PT ;  /* 0x000000ff26267812 */ /* 0x000fc400078ec0ff */
[----:B------:R-:W-:Y:S02]  /*16150*/  PRMT R37, R20, 0x7054, R37 ;  /* 0x0000705414257816 */ /* 0x000fe40000000025 */
[----:B------:R-:W-:Y:S02]  /*16160*/  PRMT R41, R40, 0x7054, R41 ;  /* 0x0000705428297816 */ /* 0x000fe40000000029 */
[----:B------:R-:W-:Y:S02]  /*16170*/  SHF.R.U32.HI R20, RZ, 0x10, R8 ;  /* 0x00000010ff147819 */ /* 0x000fe40000011608 */
[----:B------:R-:W-:Y:S02]  /*16180*/  SHF.R.U32.HI R40, RZ, 0x10, R11 ;  /* 0x00000010ff287819 */ /* 0x000fe4000001160b */
[----:B------:R-:W-:Y:S02]  /*16190*/  LOP3.LUT R36, R36, 0xff, RZ, 0xc0, !PT ;  /* 0x000000ff24247812 */ /* 0x000fe400078ec0ff */
[----:B------:R-:W-:-:S02]  /*161a0*/  PRMT R39, R38, 0x7054, R39 ;  /* 0x0000705426277816 */ /* 0x000fc40000000027 */
[----:B------:R-:W-:Y:S02]  /*161b0*/  SHF.R.U32.HI R38, RZ, 0x10, R10 ;  /* 0x00000010ff267819 */ /* 0x000fe4000001160a */
[----:B------:R-:W-:Y:S02]  /*161c0*/  LOP3.LUT R20, R20, 0xff, RZ, 0xc0, !PT ;  /* 0x000000ff14147812 */ /* 0x000fe400078ec0ff */
[----:B------:R-:W-:Y:S02]  /*161d0*/  LOP3.LUT R40, R40, 0xff, RZ, 0xc0, !PT ;  /* 0x000000ff28287812 */ /* 0x000fe400078ec0ff */
[----:B------:R-:W-:Y:S02]  /*161e0*/  PRMT R49, R36, 0x7054, R45 ;  /* 0x0000705424317816 */ /* 0x000fe4000000002d */
[----:B------:R-:W-:Y:S02]  /*161f0*/  LOP3.LUT R38, R38, 0xff, RZ, 0xc0, !PT ;  /* 0x000000ff26267812 */ /* 0x000fe400078ec0ff */
[----:B------:R-:W-:-:S02]  /*16200*/  PRMT R43, R20, 0x7054, R43 ;  /* 0x00007054142b7816 */ /* 0x000fc4000000002b */
[----:B------:R-:W-:Y:S02]  /*16210*/  PRMT R53, R40, 0x7054, R53 ;  /* 0x0000705428357816 */ /* 0x000fe40000000035 */
[----:B------:R-:W-:Y:S02]  /*16220*/  LOP3.LUT R49, R49, 0xff000000, R9, 0xf8, !PT ;  /* 0xff00000031317812 */ /* 0x000fe400078ef809 */
[----:B------:R-:W-:Y:S02]  /*16230*/  LOP3.LUT R21, R21, 0xff000000, R29, 0xf8, !PT ;  /* 0xff00000015157812 */ /* 0x000fe400078ef81d */
[----:B------:R-:W-:Y:S02]  /*16240*/  PRMT R51, R38, 0x7054, R47 ;  /* 0x0000705426337816 */ /* 0x000fe4000000002f */
[----:B------:R-:W-:Y:S02]  /*16250*/  LOP3.LUT R47, R43, 0xff000000, R8, 0xf8, !PT ;  /* 0xff0000002b2f7812 */ /* 0x000fe400078ef808 */
[----:B------:R-:W-:-:S02]  /*16260*/  LOP3.LUT R53, R53, 0xff000000, R11, 0xf8, !PT ;  /* 0xff00000035357812 */ /* 0x000fc400078ef80b */
[----:B------:R-:W-:Y:S02]  /*16270*/  LOP3.LUT R45, R41, 0xff000000, R31, 0xf8, !PT ;  /* 0xff000000292d7812 */ /* 0x000fe400078ef81f */
[----:B------:R-:W-:Y:S02]  /*16280*/  F2FP.F16.E4M3.UNPACK_B R43, R49 ;  /* 0x00000031ff2b723e */ /* 0x000fe400020006ff */
[----:B0-----:R-:W-:Y:S02]  /*16290*/  F2FP.F16.E4M3.UNPACK_B R11, R25 ;  /* 0x00000019ff0b723e */ /* 0x001fe400020006ff */
[----:B------:R-:W-:Y:S01]  /*162a0*/  F2FP.F16.E4M3.UNPACK_B R41, R21 ;  /* 0x00000015ff29723e */ /* 0x000fe200020006ff */
[----:B------:R-:W-:Y:S01]  /*162b0*/  HADD2.F32 R48, -RZ, R43.H0_H0 ;  /* 0x2000002bff307230 */ /* 0x000fe20000004100 */
[----:B------:R-:W-:Y:S02]  /*162c0*/  LOP3.LUT R20, R39, 0xff000000, R30, 0xf8, !PT ;  /* 0xff00000027147812 */ /* 0x000fe400078ef81e */
[----:B------:R-:W-:Y:S01]  /*162d0*/  LOP3.LUT R8, R51, 0xff000000, R10, 0xf8, !PT ;  /* 0xff00000033087812 */ /* 0x000fe200078ef80a */
[--C-:B------:R-:W-:Y:S01]  /*162e0*/  HADD2.F32 R46, -RZ, R41.reuse.H0_H0 ;  /* 0x20000029ff2e7230 */ /* 0x100fe20000004100 */
[----:B------:R-:W-:Y:S01]  /*162f0*/  LOP3.LUT R42, R37, 0xff000000, R28, 0xf8, !PT ;  /* 0xff000000252a7812 */ /* 0x000fe200078ef81c */
[----:B------:R-:W-:Y:S01]  /*16300*/  HADD2.F32 R41, -RZ, R41.H1_H1 ;  /* 0x30000029ff297230 */ /* 0x000fe20000004100 */
[----:B------:R-:W-:-:S02]  /*16310*/  F2FP.F16.E4M3.UNPACK_B R37, R24 ;  /* 0x00000018ff25723e */ /* 0x000fc400020006ff */
[----:B------:R-:W-:Y:S02]  /*16320*/  F2FP.F16.E4M3.UNPACK_B R38, R24.H1 ;  /* 0x00000018ff26723e */ /* 0x000fe400030006ff */
[-C--:B------:R-:W-:Y:S02]  /*16330*/  F2FP.F16.E4M3.UNPACK_B R39, R27.reuse ;  /* 0x0000001bff27723e */ /* 0x080fe400020006ff */
[----:B------:R-:W-:Y:S02]  /*16340*/  F2FP.F16.E4M3.UNPACK_B R40, R27.H1 ;  /* 0x0000001bff28723e */ /* 0x000fe400030006ff */
[----:B------:R-:W-:Y:S02]  /*16350*/  F2FP.F16.E4M3.UNPACK_B R25, R25.H1 ;  /* 0x00000019ff19723e */ /* 0x000fe400030006ff */
[----:B------:R-:W-:Y:S01]  /*16360*/  F2FP.F16.E4M3.UNPACK_B R49, R49.H1 ;  /* 0x00000031ff31723e */ /* 0x000fe200030006ff */
[----:B---3--:R-:W0:Y:S02]  /*16370*/  LDS.128 R4, [R59+0x1e200] ;  /* 0x01e200003b047984 */ /* 0x008e240000000c00 */
[----:B0-----:R-:W-:-:S02]  /*16380*/  F2FP.F16.E4M3.UNPACK_B R10, R5 ;  /* 0x00000005ff0a723e */ /* 0x001fc400020006ff */
[----:B------:R-:W-:Y:S01]  /*16390*/  F2FP.F16.E4M3.UNPACK_B R30, R5.H1 ;  /* 0x00000005ff1e723e */ /* 0x000fe200030006ff */
[--C-:B------:R-:W-:Y:S01]  /*163a0*/  HADD2.F32 R5, -RZ, R11.reuse.H0_H0 ;  /* 0x2000000bff057230 */ /* 0x100fe20000004100 */
[-C--:B------:R-:W-:Y:S01]  /*163b0*/  F2FP.F16.E4M3.UNPACK_B R31, R7.reuse ;  /* 0x00000007ff1f723e */ /* 0x080fe200020006ff */
[--C-:B------:R-:W-:Y:S01]  /*163c0*/  HADD2.F32 R9, -RZ, R10.reuse.H0_H0 ;  /* 0x2000000aff097230 */ /* 0x100fe20000004100 */
[----:B------:R-:W-:Y:S01]  /*163d0*/  F2FP.F16.E4M3.UNPACK_B R36, R7.H1 ;  /* 0x00000007ff24723e */ /* 0x000fe200030006ff */
[----:B------:R-:W-:Y:S02]  /*163e0*/  HADD2.F32 R11, -RZ, R11.H1_H1 ;  /* 0x3000000bff0b7230 */ /* 0x000fe40000004100 */
[C---:B------:R-:W-:Y:S01]  /*163f0*/  FMUL.FTZ R24, R5.reuse, R48 ;  /* 0x0000003005187220 */ /* 0x040fe20000410000 */
[----:B------:R-:W-:Y:S01]  /*16400*/  FMUL.FTZ R27, R5, R46 ;  /* 0x0000002e051b7220 */ /* 0x000fe20000410000 */
[----:B------:R-:W-:Y:S02]  /*16410*/  F2FP.F16.E4M3.UNPACK_B R29, R4.H1 ;  /* 0x00000004ff1d723e */ /* 0x000fe400030006ff */
[C---:B------:R-:W-:Y:S01]  /*16420*/  FFMA.FTZ R5, R9.reuse, R46, -R24 ;  /* 0x0000002e09057223 */ /* 0x040fe20000010818 */
[----:B------:R-:W-:Y:S01]  /*16430*/  FFMA.FTZ R9, R9, R48, R27 ;  /* 0x0000003009097223 */ /* 0x000fe2000001001b */
        /* <DEDUP_REMOVED lines=10> */
[----:B------:R-:W-:Y:S01]  /*164e0*/  F2FP.F16.E4M3.UNPACK_B R7, R6.H1 ;  /* 0x00000006ff07723e */ /* 0x000fe200030006ff */
        /* <DEDUP_REMOVED lines=15> */
[----:B------:R-:W-:Y:S01]  /*165e0*/  F2FP.F16.E4M3.UNPACK_B R6, R26 ;  /* 0x0000001aff06723e */ /* 0x000fe200020006ff */
[----:B------:R-:W-:-:S02]  /*165f0*/  HADD2.F32 R43, -RZ, R27.H1_H1 ;  /* 0x3000001bff2b7230 */ /* 0x000fc40000004100 */
[C---:B------:R-:W-:Y:S01]  /*16600*/  FMUL.FTZ R58, R41.reuse, R52 ;  /* 0x00000034293a7220 */ /* 0x040fe20000410000 */
[----:B------:R-:W-:Y:S02]  /*16610*/  HADD2.F32 R25, -RZ, R25.H1_H1 ;  /* 0x30000019ff197230 */ /* 0x000fe40000004100 */
[----:B------:R-:W-:Y:S01]  /*16620*/  FMUL.FTZ R41, R41, R48 ;  /* 0x0000003029297220 */ /* 0x000fe20000410000 */
[----:B------:R-:W-:Y:S01]  /*16630*/  HADD2.F32 R27, -RZ, R31.H0_H0 ;  /* 0x2000001fff1b7230 */ /* 0x000fe20000004100 */
[----:B------:R-:W-:Y:S01]  /*16640*/  F2FP.F16.E4M3.UNPACK_B R26, R26.H1 ;  /* 0x0000001aff1a723e */ /* 0x000fe200030006ff */
[----:B------:R-:W-:Y:S02]  /*16650*/  HADD2.F32 R30, -RZ, R30.H1_H1 ;  /* 0x3000001eff1e7230 */ /* 0x000fe40000004100 */
[C---:B------:R-:W-:Y:S01]  /*16660*/  FMUL.FTZ R51, R25.reuse, R49 ;  /* 0x0000003119337220 */ /* 0x040fe20000410000 */
[----:B------:R-:W-:Y:S01]  /*16670*/  FMUL.FTZ R56, R25, R43 ;  /* 0x0000002b19387220 */ /* 0x000fe20000410000 */
[C---:B------:R-:W-:Y:S01]  /*16680*/  FFMA.FTZ R25, R27.reuse, R48, -R58 ;  /* 0x000000301b197223 */ /* 0x040fe2000001083a */
[----:B------:R-:W-:Y:S01]  /*16690*/  FFMA.FTZ R27, R27, R52, R41 ;  /* 0x000000341b1b7223 */ /* 0x000fe20000010029 */
[----:B------:R-:W-:-:S02]  /*166a0*/  HADD2.F32 R50, -RZ, R50.H1_H1 ;  /* 0x30000032ff327230 */ /* 0x000fc40000004100 */
[C---:B------:R-:W-:Y:S01]  /*166b0*/  FFMA.FTZ R54, R30.reuse, R43, -R51 ;  /* 0x0000002b1e367223 */ /* 0x040fe20000010833 */
[----:B------:R-:W-:Y:S02]  /*166c0*/  HADD2.F32 R39, -RZ, R39.H1_H1 ;  /* 0x30000027ff277230 */ /* 0x000fe40000004100 */
[----:B------:R-:W-:Y:S01]  /*166d0*/  FFMA.FTZ R56, R30, R49, R56 ;  /* 0x000000311e387223 */ /* 0x000fe20000010038 */
[----:B------:R-:W-:Y:S02]  /*166e0*/  HADD2.F32 R48, -RZ, R53.H0_H0 ;  /* 0x20000035ff307230 */ /* 0x000fe40000004100 */
[----:B------:R-:W-:Y:S02]  /*166f0*/  HADD2.F32 R41, -RZ, R40.H0_H0 ;  /* 0x20000028ff297230 */ /* 0x000fe40000004100 */
[----:B------:R-:W-:Y:S01]  /*16700*/  FMUL.FTZ R52, R39, R50 ;  /* 0x0000003227347220 */ /* 0x000fe20000410000 */
[----:B------:R-:W-:Y:S01]  /*16710*/  HADD2.F32 R46, -RZ, R46.H1_H1 ;  /* 0x3000002eff2e7230 */ /* 0x000fe20000004100 */
[----:B------:R-:W-:Y:S01]  /*16720*/  F2FP.SATFINITE.E4M3.F32.PACK_AB_MERGE_C R11, R54, R11, RZ ;  /* 0x0000000b360b723e */ /* 0x000fe200048070ff */
[----:B------:R-:W-:-:S02]  /*16730*/  HADD2.F32 R43, -RZ, R45.H0_H0 ;  /* 0x2000002dff2b7230 */ /* 0x000fc40000004100 */
[----:B------:R-:W-:Y:S01]  /*16740*/  FMUL.FTZ R49, R41, R48 ;  /* 0x0000003029317220 */ /* 0x000fe20000410000 */
[----:B------:R-:W-:Y:S02]  /*16750*/  HADD2.F32 R30, -RZ, R36.H0_H0 ;  /* 0x20000024ff1e7230 */ /* 0x000fe40000004100 */
[----:B------:R-:W-:Y:S01]  /*16760*/  FMUL.FTZ R39, R39, R46 ;  /* 0x0000002e27277220 */ /* 0x000fe20000410000 */
[----:B------:R-:W-:Y:S02]  /*16770*/  HADD2.F32 R31, -RZ, R31.H1_H1 ;  /* 0x3000001fff1f7230 */ /* 0x000fe40000004100 */
[-C--:B------:R-:W-:Y:S01]  /*16780*/  FMUL.FTZ R41, R41, R43.reuse ;  /* 0x0000002b29297220 */ /* 0x080fe20000410000 */
[----:B------:R-:W-:Y:S02]  /*16790*/  HADD2.F32 R53, -RZ, R53.H1_H1 ;  /* 0x30000035ff357230 */ /* 0x000fe40000004100 */
[----:B------:R-:W-:Y:S01]  /*167a0*/  FFMA.FTZ R55, R30, R43, -R49 ;  /* 0x0000002b1e377223 */ /* 0x000fe20000010831 */
[----:B------:R-:W-:Y:S01]  /*167b0*/  F2FP.F16.E4M3.UNPACK_B R43, R47.H1 ;  /* 0x0000002fff2b723e */ /* 0x000fe200030006ff */
[----:B------:R-:W-:Y:S01]  /*167c0*/  FFMA.FTZ R58, R31, R50, R39 ;  /* 0x000000321f3a7223 */ /* 0x000fe20000010027 */
[----:B------:R-:W-:Y:S01]  /*167d0*/  F2FP.F16.E4M3.UNPACK_B R39, R42.H1 ;  /* 0x0000002aff27723e */ /* 0x000fe200030006ff */
[----:B------:R-:W-:-:S02]  /*167e0*/  HADD2.F32 R40, -RZ, R40.H1_H1 ;  /* 0x30000028ff287230 */ /* 0x000fc40000004100 */
[----:B------:R-:W-:Y:S01]  /*167f0*/  FFMA.FTZ R52, R31, R46, -R52 ;  /* 0x0000002e1f347223 */ /* 0x000fe20000010834 */
[----:B------:R-:W-:Y:S02]  /*16800*/  HADD2.F32 R45, -RZ, R45.H1_H1 ;  /* 0x3000002dff2d7230 */ /* 0x000fe40000004100 */
[----:B------:R-:W-:Y:S01]  /*16810*/  FFMA.FTZ R57, R30, R48, R41 ;  /* 0x000000301e397223 */ /* 0x000fe20000010029 */
[----:B------:R-:W-:Y:S02]  /*16820*/  HADD2.F32 R46, -RZ, R43.H0_H0 ;  /* 0x2000002bff2e7230 */ /* 0x000fe40000004100 */
[C---:B------:R-:W-:Y:S01]  /*16830*/  FMUL.FTZ R51, R40.reuse, R53 ;  /* 0x0000003528337220 */ /* 0x040fe20000410000 */
[----:B------:R-:W-:Y:S02]  /*16840*/  HADD2.F32 R31, -RZ, R38.H0_H0 ;  /* 0x20000026ff1f7230 */ /* 0x000fe40000004100 */
[----:B------:R-:W-:Y:S01]  /*16850*/  FMUL.FTZ R40, R40, R45 ;  /* 0x0000002d28287220 */ /* 0x000fe20000410000 */
[----:B------:R-:W-:Y:S01]  /*16860*/  HADD2.F32 R41, -RZ, R39.H0_H0 ;  /* 0x20000027ff297230 */ /* 0x000fe20000004100 */
[----:B------:R-:W-:Y:S01]  /*16870*/  F2FP.F16.E4M3.UNPACK_B R47, R47 ;  /* 0x0000002fff2f723e */ /* 0x000fe200020006ff */
[----:B------:R-:W-:-:S02]  /*16880*/  HADD2.F32 R36, -RZ, R36.H1_H1 ;  /* 0x30000024ff247230 */ /* 0x000fc40000004100 */
[C---:B------:R-:W-:Y:S01]  /*16890*/  FMUL.FTZ R49, R31.reuse, R46 ;  /* 0x0000002e1f317220 */ /* 0x040fe20000410000 */
[----:B------:R-:W-:Y:S02]  /*168a0*/  HADD2.F32 R30, -RZ, R29.H0_H0 ;  /* 0x2000001dff1e7230 */ /* 0x000fe40000004100 */
[----:B------:R-:W-:Y:S01]  /*168b0*/  FMUL.FTZ R31, R31, R41 ;  /* 0x000000291f1f7220 */ /* 0x000fe20000410000 */
[----:B------:R-:W-:Y:S02]  /*168c0*/  HADD2.F32 R43, -RZ, R43.H1_H1 ;  /* 0x3000002bff2b7230 */ /* 0x000fe40000004100 */
[----:B------:R-:W-:Y:S01]  /*168d0*/  FFMA.FTZ R62, R36, R53, R40 ;  /* 0x00000035243e7223 */ /* 0x000fe20000010028 */
[----:B------:R-:W-:Y:S02]  /*168e0*/  HADD2.F32 R38, -RZ, R38.H1_H1 ;  /* 0x30000026ff267230 */ /* 0x000fe40000004100 */
[----:B------:R-:W-:Y:S01]  /*168f0*/  FFMA.FTZ R49, R30, R41, -R49 ;  /* 0x000000291e317223 */ /* 0x000fe20000010831 */
[----:B------:R-:W-:-:S02]  /*16900*/  HADD2.F32 R39, -RZ, R39.H1_H1 ;  /* 0x30000027ff277230 */ /* 0x000fc40000004100 */
[----:B------:R-:W-:Y:S01]  /*16910*/  FFMA.FTZ R60, R36, R45, -R51 ;  /* 0x0000002d243c7223 */ /* 0x000fe20000010833 */
[----:B------:R-:W-:Y:S02]  /*16920*/  HADD2.F32 R29, -RZ, R29.H1_H1 ;  /* 0x3000001dff1d7230 */ /* 0x000fe40000004100 */
[----:B------:R-:W-:Y:S01]  /*16930*/  FMUL.FTZ R40, R38, R43 ;  /* 0x0000002b26287220 */ /* 0x000fe20000410000 */
[----:B------:R-:W-:Y:S01]  /*16940*/  FFMA.FTZ R41, R30, R46, R31 ;  /* 0x0000002e1e297223 */ /* 0x000fe2000001001f */
[----:B------:R-:W-:Y:S01]  /*16950*/  F2FP.F16.E4M3.UNPACK_B R42, R42 ;  /* 0x0000002aff2a723e */ /* 0x000fe200020006ff */
[-C--:B------:R-:W-:Y:S01]  /*16960*/  FMUL.FTZ R38, R38, R39.reuse ;  /* 0x0000002726267220 */ /* 0x080fe20000410000 */
[----:B------:R-:W-:Y:S02]  /*16970*/  HADD2.F32 R36, -RZ, R47.H0_H0 ;  /* 0x2000002fff247230 */ /* 0x000fe40000004100 */
[----:B------:R-:W-:Y:S01]  /*16980*/  FFMA.FTZ R48, R29, R39, -R40 ;  /* 0x000000271d307223 */ /* 0x000fe20000010828 */
[----:B------:R-:W-:-:S02]  /*16990*/  HADD2.F32 R30, -RZ, R37.H0_H0 ;  /* 0x20000025ff1e7230 */ /* 0x000fc40000004100 */
[----:B------:R-:W-:Y:S01]  /*169a0*/  FFMA.FTZ R50, R29, R43, R38 ;  /* 0x0000002b1d327223 */ /* 0x000fe20000010026 */
[----:B------:R-:W-:Y:S01]  /*169b0*/  HADD2.F32 R31, -RZ, R42.H0_H0 ;  /* 0x2000002aff1f7230 */ /* 0x000fe20000004100 */
[----:B------:R-:W-:Y:S01]  /*169c0*/  F2FP.SATFINITE.E4M3.F32.PACK_AB_MERGE_C R21, R56, R21, RZ ;  /* 0x000000153815723e */ /* 0x000fe200048070ff */
[----:B------:R-:W-:Y:S02]  /*169d0*/  HADD2.F32 R29, -RZ, R28.H0_H0 ;  /* 0x2000001cff1d7230 */ /* 0x000fe40000004100 */
[C---:B------:R-:W-:Y:S01]  /*169e0*/  FMUL.FTZ R38, R30.reuse, R36 ;  /* 0x000000241e267220 */ /* 0x040fe20000410000 */
[----:B------:R-:W-:Y:S02]  /*169f0*/  HADD2.F32 R47, -RZ, R47.H1_H1 ;  /* 0x3000002fff2f7230 */ /* 0x000fe40000004100 */
[-C--:B------:R-:W-:Y:S01]  /*16a00*/  FMUL.FTZ R30, R30, R31.reuse ;  /* 0x0000001f1e1e7220 */ /* 0x080fe20000410000 */
[----:B------:R-:W-:Y:S02]  /*16a10*/  HADD2.F32 R37, -RZ, R37.H1_H1 ;  /* 0x30000025ff257230 */ /* 0x000fe40000004100 */
[----:B------:R-:W-:Y:S01]  /*16a20*/  FFMA.FTZ R39, R29, R31, -R38 ;  /* 0x0000001f1d277223 */ /* 0x000fe20000010826 */
[----:B------:R-:W-:Y:S01]  /*16a30*/  HADD2.F32 R42, -RZ, R42.H1_H1 ;  /* 0x3000002aff2a7230 */ /* 0x000fe20000004100 */
[----:B------:R-:W-:Y:S01]  /*16a40*/  F2FP.F16.E4M3.UNPACK_B R38, R8.H1 ;  /* 0x00000008ff26723e */ /* 0x000fe200030006ff */
[----:B------:R-:W-:-:S02]  /*16a50*/  HADD2.F32 R28, -RZ, R28.H1_H1 ;  /* 0x3000001cff1c7230 */ /* 0x000fc40000004100 */
[----:B------:R-:W-:Y:S01]  /*16a60*/  FFMA.FTZ R40, R29, R36, R30 ;  /* 0x000000241d287223 */ /* 0x000fe2000001001e */
        /* <DEDUP_REMOVED lines=15> */
[----:B------:R-:W-:Y:S01]  /*16b60*/  HADD2.F32 R26, -RZ, R26.H1_H1 ;  /* 0x3000001aff1a7230 */ /* 0x000fe20000004100 */
[----:B------:R-:W-:Y:S01]  /*16b70*/  F2FP.F16.E4M3.UNPACK_B R8, R8 ;  /* 0x00000008ff08723e */ /* 0x000fe200020006ff */
[----:B------:R-:W-:Y:S02]  /*16b80*/  HADD2.F32 R7, -RZ, R7.H1_H1 ;  /* 0x30000007ff077230 */ /* 0x000fe40000004100 */
[----:B------:R-:W-:Y:S01]  /*16b90*/  FFMA.FTZ R28, R28, R36, R29 ;  /* 0x000000241c1c7223 */ /* 0x000fe2000001001d */
[----:B------:R-:W-:-:S02]  /*16ba0*/  HADD2.F32 R29, -RZ, R20.H1_H1 ;  /* 0x30000014ff1d7230 */ /* 0x000fc40000004100 */
[C---:B------:R-:W-:Y:S01]  /*16bb0*/  FMUL.FTZ R46, R26.reuse, R38 ;  /* 0x000000261a2e7220 */ /* 0x040fe20000410000 */
[-C--:B------:R-:W-:Y:S01]  /*16bc0*/  FMUL.FTZ R31, R26, R30.reuse ;  /* 0x0000001e1a1f7220 */ /* 0x080fe20000410000 */
[----:B------:R-:W-:Y:S01]  /*16bd0*/  HADD2.F32 R26, -RZ, R20.H0_H0 ;  /* 0x20000014ff1a7230 */ /* 0x000fe20000004100 */
[----:B------:R-:W-:Y:S01]  /*16be0*/  F2FP.SATFINITE.E4M3.F32.PACK_AB_MERGE_C R57, R62, R57, RZ ;  /* 0x000000393e39723e */ /* 0x000fe200048070ff */
[C---:B------:R-:W-:Y:S01]  /*16bf0*/  FFMA.FTZ R46, R7.reuse, R30, -R46 ;  /* 0x0000001e072e7223 */ /* 0x040fe2000001082e */
[----:B------:R-:W-:Y:S01]  /*16c00*/  FFMA.FTZ R51, R7, R38, R31 ;  /* 0x0000002607337223 */ /* 0x000fe2000001001f */
[----:B------:R-:W-:Y:S01]  /*16c10*/  HADD2.F32 R20, -RZ, R8.H0_H0 ;  /* 0x20000008ff147230 */ /* 0x000fe20000004100 */
[----:B------:R-:W-:Y:S01]  /*16c20*/  F2FP.SATFINITE.E4M3.F32.PACK_AB_MERGE_C R5, R10, R5, R11 ;  /* 0x000000050a05723e */ /* 0x000fe2000480700b */
[----:B------:R-:W-:Y:S01]  /*16c30*/  HADD2.F32 R7, -RZ, R6.H0_H0 ;  /* 0x20000006ff077230 */ /* 0x000fe20000004100 */
        /* <DEDUP_REMOVED lines=17> */
[----:B------:R-:W-:Y:S02]  /*16d50*/  F2FP.SATFINITE.E4M3.F32.PACK_AB_MERGE_C R7, R52, R25, R7 ;  /* 0x000000193407723e */ /* 0x000fe40004807007 */
[----:B------:R-:W-:Y:S02]  /*16d60*/  F2FP.SATFINITE.E4M3.F32.PACK_AB_MERGE_C R4, R42, R39, R4 ;  /* 0x000000272a04723e */ /* 0x000fe40004807004 */
[----:B------:R-:W-:Y:S02]  /*16d70*/  F2FP.SATFINITE.E4M3.F32.PACK_AB_MERGE_C R6, R6, R37, R45 ;  /* 0x000000250606723e */ /* 0x000fe4000480702d */
[----:B------:R-:W-:-:S02]  /*16d80*/  F2FP.SATFINITE.E4M3.F32.PACK_AB_MERGE_C R9, R24, R9, R21 ;  /* 0x000000091809723e */ /* 0x000fc40004807015 */
[----:B------:R-:W-:Y:S01]  /*16d90*/  F2FP.SATFINITE.E4M3.F32.PACK_AB_MERGE_C R11, R58, R27, R57 ;  /* 0x0000001b3a0b723e */ /* 0x000fe20004807039 */
[----:B------:R3:W-:Y:S01]  /*16da0*/  STS.128 [R59+0x1e200], R4 ;  /* 0x01e200043b007388 */ /* 0x0007e20000000c00 */
[----:B------:R-:W-:Y:S02]  /*16db0*/  F2FP.SATFINITE.E4M3.F32.PACK_AB_MERGE_C R8, R47, R40, R8 ;  /* 0x000000282f08723e */ /* 0x000fe40004807008 */
[----:B------:R-:W-:-:S05]  /*16dc0*/  F2FP.SATFINITE.E4M3.F32.PACK_AB_MERGE_C R10, R31, R20, R28 ;  /* 0x000000141f0a723e */ /* 0x000fca000480701c */
[----:B------:R3:W-:Y:S02]  /*16dd0*/  STS.128 [R0+0x1e200], R8 ;  /* 0x01e2000800007388 */ /* 0x0007e40000000c00 */
.L_x_2387:
[----:B------:R-:W-:Y:S05]  /*16de0*/  BSYNC B1 ;  /* 0x0000000000017941 */ /* 0x000fea0003800000 */
.L_x_2386:
[----:B------:R-:W-:Y:S05]  /*16df0*/  @P2 BRA `(.L_x_2368) ;  /* 0x0000000c00ec2947 */ /* 0x000fea0003800000 */
[----:B0-----:R-:W4:Y:S01]  /*16e00*/  LDL R51, [R1+0x60] ;  /* 0x0000600001337983 */ /* 0x001f220000100800 */
[----:B-1-3--:R-:W-:Y:S01]  /*16e10*/  IMAD.IADD R0, R22, 0x1, R224 ;  /* 0x0000000116007824 */ /* 0x00afe200078e02e0 */
        /* <DEDUP_REMOVED lines=10> */
[----:B--2---:R-:W-:-:S02]  /*16ec0*/  PRMT R21, R5, 0x7604, R0 ;  /* 0x0000760405157816 */ /* 0x004fc40000000000 */
        /* <DEDUP_REMOVED lines=13> */
[----:B------:R-:W-:-:S02]  /*16fa0*/  LOP3.LUT R7, R12, 0xff, RZ, 0xc0, !PT ;  /* 0x000000ff0c077812 */ /* 0x000fc400078ec0ff */
[----:B------:R-:W-:Y:S02]  /*16fb0*/  LOP3.LUT R8, R8, 0xff, RZ, 0xc0, !PT ;  /* 0x000000ff08087812 */ /* 0x000fe400078ec0ff */
[----:B------:R-:W-:Y:S02]  /*16fc0*/  IADD3 R3, R0, R232, R3 ;  /* 0x000000e800037210 */ /* 0x000fe40007ffe003 */
[----:B------:R-:W-:Y:S02]  /*16fd0*/  PRMT R29, R8, 0x7604, R7 ;  /* 0x00007604081d7816 */ /* 0x000fe40000000007 */
[----:B------:R-:W-:Y:S01]  /*16fe0*/  SHF.R.U32.HI R6, RZ, 0x8, R35 ;  /* 0x00000008ff067819 */ /* 0x000fe20000011623 */
[----:B------:R-:W-:Y:S01]  /*16ff0*/  IMAD.IADD R0, R16, 0x1, R3 ;  /* 0x0000000110007824 */ /* 0x000fe200078e0203 */
[----:B------:R-:W-:Y:S02]  /*17000*/  SHF.R.U32.HI R8, RZ, 0x8, R13 ;  /* 0x00000008ff087819 */ /* 0x000fe4000001160d */
[----:B------:R-:W-:-:S02]  /*17010*/  LOP3.LUT R5, R35, 0xff, RZ, 0xc0, !PT ;  /* 0x000000ff23057812 */ /* 0x000fc400078ec0ff */
[----:B------:R-:W-:Y:S02]  /*17020*/  LOP3.LUT R6, R6, 0xff, RZ, 0xc0, !PT ;  /* 0x000000ff06067812 */ /* 0x000fe400078ec0ff */
[----:B------:R-:W-:Y:S02]  /*17030*/  LOP3.LUT R3, R8, 0xff, RZ, 0xc0, !PT ;  /* 0x000000ff08037812 */ /* 0x000fe400078ec0ff */
[----:B------:R-:W0:Y:S01]  /*17040*/  LDS.128 R8, [R0+0x1e200] ;  /* 0x01e2000000087984 */ /* 0x000e220000000c00 */
[----:B------:R-:W-:Y:S02]  /*17050*/  PRMT R24, R6, 0x7604, R5 ;  /* 0x0000760406187816 */ /* 0x000fe40000000005 */
[----:B------:R-:W-:Y:S02]  /*17060*/  SHF.R.U32.HI R31, RZ, 0x8, R15 ;  /* 0x00000008ff1f7819 */ /* 0x000fe4000001160f */
[----:B------:R-:W-:Y:S02]  /*17070*/  LOP3.LUT R30, R15, 0xff, RZ, 0xc0, !PT ;  /* 0x000000ff0f1e7812 */ /* 0x000fe400078ec0ff */
[----:B------:R-:W-:-:S02]  /*17080*/  LOP3.LUT R31, R31, 0xff, RZ, 0xc0, !PT ;  /* 0x000000ff1f1f7812 */ /* 0x000fc400078ec0ff */
[----:B------:R-:W-:Y:S02]  /*17090*/  LOP3.LUT R26, R13, 0xff, RZ, 0xc0, !PT ;  /* 0x000000ff0d1a7812 */ /* 0x000fe400078ec0ff */
[----:B------:R-:W-:Y:S02]  /*170a0*/  PRMT R30, R31, 0x7604, R30 ;  /* 0x000076041f1e7816 */ /* 0x000fe4000000001e */
[----:B------:R-:W-:Y:S02]  /*170b0*/  PRMT R26, R3, 0x7604, R26 ;  /* 0x00007604031a7816 */ /* 0x000fe4000000001a */
[----:B------:R-:W-:Y:S02]  /*170c0*/  SHF.R.U32.HI R31, RZ, 0x10, R13 ;  /* 0x00000010ff1f7819 */ /* 0x000fe4000001160d */
[----:B------:R-:W-:Y:S02]  /*170d0*/  SHF.R.U32.HI R3, RZ, 0x10, R33 ;  /* 0x00000010ff037819 */ /* 0x000fe40000011621 */
[----:B------:R-:W-:Y:S01]  /*170e0*/  SHF.R.U32.HI R28, RZ, 0x8, R14 ;  /* 0x00000008ff1c7819 */ /* 0x000fe2000001160e */
[----:B------:R-:W-:Y:S01]  /*170f0*/  IMAD.U32 R31, R31, 0x10000, RZ ;  /* 0x000100001f1f7824 */ /* 0x000fe200078e00ff */
[----:B------:R-:W-:Y:S01]  /*17100*/  SHF.R.U32.HI R39, RZ, 0x10, R15 ;  /* 0x00000010ff277819 */ /* 0x000fe2000001160f */
[----:B------:R-:W-:Y:S01]  /*17110*/  IMAD.U32 R3, R3, 0x10000, RZ ;  /* 0x0001000003037824 */ /* 0x000fe200078e00ff */
[----:B------:R-:W-:-:S02]  /*17120*/  LOP3.LUT R27, R14, 0xff, RZ, 0xc0, !PT ;  /* 0x000000ff0e1b7812 */ /* 0x000fc400078ec0ff */
[----:B------:R-:W-:Y:S01]  /*17130*/  LOP3.LUT R28, R28, 0xff, RZ, 0xc0, !PT ;  /* 0x000000ff1c1c7812 */ /* 0x000fe200078ec0ff */
[----:B------:R-:W-:Y:S01]  /*17140*/  IMAD.U32 R39, R39, 0x10000, RZ ;  /* 0x0001000027277824 */ /* 0x000fe200078e00ff */
[----:B------:R-:W-:Y:S02]  /*17150*/  LOP3.LUT R31, R26, 0xff0000, R31, 0xf8, !PT ;  /* 0x00ff00001a1f7812 */ /* 0x000fe400078ef81f */
[----:B------:R-:W-:Y:S02]  /*17160*/  PRMT R37, R28, 0x7604, R27 ;  /* 0x000076041c257816 */ /* 0x000fe4000000001b */
[----:B------:R-:W-:Y:S02]  /*17170*/  LOP3.LUT R3, R20, 0xff0000, R3, 0xf8, !PT ;  /* 0x00ff000014037812 */ /* 0x000fe400078ef803 */
[----:B------:R-:W-:Y:S02]  /*17180*/  SHF.R.U32.HI R27, RZ, 0x10, R35 ;  /* 0x00000010ff1b7819 */ /* 0x000fe40000011623 */
[----:B------:R-:W-:-:S02]  /*17190*/  LOP3.LUT R41, R30, 0xff0000, R39, 0xf8, !PT ;  /* 0x00ff00001e297812 */ /* 0x000fc400078ef827 */
[----:B------:R-:W-:Y:S01]  /*171a0*/  LOP3.LUT R25, R25, 0xff0000, R34, 0xf8, !PT ;  /* 0x00ff000019197812 */ /* 0x000fe200078ef822 */
[----:B------:R-:W-:Y:S01]  /*171b0*/  IMAD.U32 R27, R27, 0x10000, RZ ;  /* 0x000100001b1b7824 */ /* 0x000fe200078e00ff */
[----:B------:R-:W-:Y:S02]  /*171c0*/  LOP3.LUT R39, R31, 0xff000000, R13, 0xf8, !PT ;  /* 0xff0000001f277812 */ /* 0x000fe400078ef80d */
[----:B------:R-:W-:Y:S02]  /*171d0*/  LOP3.LUT R33, R3, 0xff000000, R33, 0xf8, !PT ;  /* 0xff00000003217812 */ /* 0x000fe400078ef821 */
[----:B------:R-:W-:Y:S02]  /*171e0*/  LOP3.LUT R21, R21, 0xff0000, R32, 0xf8, !PT ;  /* 0x00ff000015157812 */ /* 0x000fe400078ef820 */
[----:B------:R-:W-:Y:S02]  /*171f0*/  LOP3.LUT R3, R25, 0xff000000, R34, 0xf8, !PT ;  /* 0xff00000019037812 */ /* 0x000fe400078ef822 */
[----:B------:R-:W-:-:S02]  /*17200*/  F2FP.F16.E4M3.UNPACK_B R40, R39 ;  /* 0x00000027ff28723e */ /* 0x000fc400020006ff */
[----:B0-----:R-:W-:Y:S02]  /*17210*/  F2FP.F16.E4M3.UNPACK_B R28, R9 ;  /* 0x00000009ff1c723e */ /* 0x001fe400020006ff */
[----:B------:R-:W-:Y:S01]  /*17220*/  F2FP.F16.E4M3.UNPACK_B R34, R33 ;  /* 0x00000021ff22723e */ /* 0x000fe200020006ff */
[--C-:B------:R-:W-:Y:S01]  /*17230*/  HADD2.F32 R42, -RZ, R40.reuse.H0_H0 ;  /* 0x20000028ff2a7230 */ /* 0x100fe20000004100 */
[----:B------:R-:W-:Y:S01]  /*17240*/  LOP3.LUT R36, R21, 0xff000000, R32, 0xf8, !PT ;  /* 0xff00000015247812 */ /* 0x000fe200078ef820 */
[----:B------:R-:W-:Y:S01]  /*17250*/  HADD2.F32 R40, -RZ, R40.H1_H1 ;  /* 0x30000028ff287230 */ /* 0x000fe20000004100 */
[----:B------:R-:W-:Y:S01]  /*17260*/  LOP3.LUT R29, R29, 0xff0000, R12, 0xf8, !PT ;  /* 0x00ff00001d1d7812 */ /* 0x000fe200078ef80c */
[--C-:B------:R-:W-:Y:S01]  /*17270*/  HADD2.F32 R38, -RZ, R34.reuse.H0_H0 ;  /* 0x20000022ff267230 */ /* 0x100fe20000004100 */
[----:B------:R-:W-:Y:S01]  /*17280*/  LOP3.LUT R41, R41, 0xff000000, R15, 0xf8, !PT ;  /* 0xff00000029297812 */ /* 0x000fe200078ef80f */
[----:B------:R-:W-:Y:S01]  /*17290*/  HADD2.F32 R34, -RZ, R34.H1_H1 ;  /* 0x30000022ff227230 */ /* 0x000fe20000004100 */
[----:B------:R-:W-:-:S02]  /*172a0*/  LOP3.LUT R27, R24, 0xff0000, R27, 0xf8, !PT ;  /* 0x00ff0000181b7812 */ /* 0x000fc400078ef81b */
[----:B------:R-:W-:Y:S02]  /*172b0*/  LOP3.LUT R21, R37, 0xff0000, R14, 0xf8, !PT ;  /* 0x00ff000025157812 */ /* 0x000fe400078ef80e */
[----:B------:R-:W-:Y:S02]  /*172c0*/  LOP3.LUT R37, R29, 0xff000000, R12, 0xf8, !PT ;  /* 0xff0000001d257812 */ /* 0x000fe400078ef80c */
[----:B------:R-:W-:Y:S02]  /*172d0*/  LOP3.LUT R35, R27, 0xff000000, R35, 0xf8, !PT ;  /* 0xff0000001b237812 */ /* 0x000fe400078ef823 */
[----:B------:R-:W-:Y:S02]  /*172e0*/  LOP3.LUT R12, R21, 0xff000000, R14, 0xf8, !PT ;  /* 0xff000000150c7812 */ /* 0x000fe400078ef80e */
[-C--:B------:R-:W-:Y:S02]  /*172f0*/  F2FP.F16.E4M3.UNPACK_B R26, R8.reuse ;  /* 0x00000008ff1a723e */ /* 0x080fe400020006ff */
[----:B------:R-:W-:-:S02]  /*17300*/  F2FP.F16.E4M3.UNPACK_B R27, R8.H1 ;  /* 0x00000008ff1b723e */ /* 0x000fc400030006ff */
[----:B------:R-:W-:Y:S02]  /*17310*/  F2FP.F16.E4M3.UNPACK_B R29, R9.H1 ;  /* 0x00000009ff1d723e */ /* 0x000fe400030006ff */
[----:B------:R-:W-:Y:S02]  /*17320*/  F2FP.F16.E4M3.UNPACK_B R39, R39.H1 ;  /* 0x00000027ff27723e */ /* 0x000fe400030006ff */
[----:B------:R-:W-:Y:S02]  /*17330*/  F2FP.F16.E4M3.UNPACK_B R33, R33.H1 ;  /* 0x00000021ff21723e */ /* 0x000fe400030006ff */
[----:B------:R-:W-:Y:S02]  /*17340*/  F2FP.F16.E4M3.UNPACK_B R30, R10.H1 ;  /* 0x0000000aff1e723e */ /* 0x000fe400030006ff */
[-C--:B------:R-:W-:Y:S02]  /*17350*/  F2FP.F16.E4M3.UNPACK_B R31, R11.reuse ;  /* 0x0000000bff1f723e */ /* 0x080fe400020006ff */
[----:B------:R-:W-:Y:S01]  /*17360*/  F2FP.F16.E4M3.UNPACK_B R32, R11.H1 ;  /* 0x0000000bff20723e */ /* 0x000fe200030006ff */
[----:B----4-:R-:W0:Y:S02]  /*17370*/  LDS.128 R4, [R51+0x1e200] ;  /* 0x01e2000033047984 */ /* 0x010e240000000c00 */
        /* <DEDUP_REMOVED lines=9> */
[----:B------:R-:W-:Y:S01]  /*17410*/  F2FP.F16.E4M3.UNPACK_B R13, R4 ;  /* 0x00000004ff0d723e */ /* 0x000fe200020006ff */
[----:B------:R-:W-:-:S02]  /*17420*/  HADD2.F32 R15, -RZ, R15.H1_H1 ;  /* 0x3000000fff0f7230 */ /* 0x000fc40000004100 */
[C---:B------:R-:W-:Y:S01]  /*17430*/  FFMA.FTZ R5, R21.reuse, R38, -R8 ;  /* 0x0000002615057223 */ /* 0x040fe20000010808 */
[----:B------:R-:W-:Y:S01]  /*17440*/  F2FP.F16.E4M3.UNPACK_B R14, R4.H1 ;  /* 0x00000004ff0e723e */ /* 0x000fe200030006ff */
[----:B------:R-:W-:Y:S01]  /*17450*/  FFMA.FTZ R9, R21, R42, R9 ;  /* 0x0000002a15097223 */ /* 0x000fe20000010009 */
[----:B------:R-:W-:Y:S01]  /*17460*/  HADD2.F32 R38, -RZ, R39.H0_H0 ;  /* 0x20000027ff267230 */ /* 0x000fe20000004100 */
[-C--:B------:R-:W-:Y:S01]  /*17470*/  F2FP.F16.E4M3.UNPACK_B R4, R6.reuse ;  /* 0x00000006ff04723e */ /* 0x080fe200020006ff */
[----:B------:R-:W-:Y:S01]  /*17480*/  HADD2.F32 R8, -RZ, R29.H0_H0 ;  /* 0x2000001dff087230 */ /* 0x000fe20000004100 */
[----:B------:R-:W-:Y:S01]  /*17490*/  F2FP.F16.E4M3.UNPACK_B R7, R6.H1 ;  /* 0x00000006ff07723e */ /* 0x000fe200030006ff */
[----:B------:R-:W-:Y:S01]  /*174a0*/  HADD2.F32 R21, -RZ, R33.H0_H0 ;  /* 0x20000021ff157230 */ /* 0x000fe20000004100 */
[----:B------:R-:W-:Y:S01]  /*174b0*/  F2FP.F16.E4M3.UNPACK_B R6, R10 ;  /* 0x0000000aff06723e */ /* 0x000fe200020006ff */
[----:B------:R-:W-:Y:S01]  /*174c0*/  FMUL.FTZ R10, R28, R40 ;  /* 0x000000281c0a7220 */ /* 0x000fe20000410000 */
[----:B------:R-:W-:-:S02]  /*174d0*/  HADD2.F32 R11, -RZ, R20.H0_H0 ;  /* 0x20000014ff0b7230 */ /* 0x000fc40000004100 */
[----:B------:R-:W-:Y:S01]  /*174e0*/  FMUL.FTZ R43, R28, R34 ;  /* 0x000000221c2b7220 */ /* 0x000fe20000410000 */
[C---:B------:R-:W-:Y:S01]  /*174f0*/  FMUL.FTZ R28, R8.reuse, R38 ;  /* 0x00000026081c7220 */ /* 0x040fe20000410000 */
[-C--:B------:R-:W-:Y:S01]  /*17500*/  FMUL.FTZ R45, R8, R21.reuse ;  /* 0x00000015082d7220 */ /* 0x080fe20000410000 */
        /* <DEDUP_REMOVED lines=10> */
[----:B------:R-:W-:-:S02]  /*175b0*/  HADD2.F32 R28, -RZ, R21.H0_H0 ;  /* 0x20000015ff1c7230 */ /* 0x000fc40000004100 */
[----:B------:R-:W-:Y:S02]  /*175c0*/  HADD2.F32 R33, -RZ, R33.H1_H1 ;  /* 0x30000021ff217230 */ /* 0x000fe40000004100 */
[C---:B------:R-:W-:Y:S01]  /*175d0*/  FMUL.FTZ R46, R15.reuse, R38 ;  /* 0x000000260f2e7220 */ /* 0x040fe20000410000 */
[----:B------:R-:W-:Y:S02]  /*175e0*/  HADD2.F32 R39, -RZ, R39.H1_H1 ;  /* 0x30000027ff277230 */ /* 0x000fe40000004100 */
[----:B------:R-:W-:Y:S01]  /*175f0*/  FMUL.FTZ R15, R15, R28 ;  /* 0x0000001c0f0f7220 */ /* 0x000fe20000410000 */
[----:B------:R-:W-:Y:S02]  /*17600*/  HADD2.F32 R29, -RZ, R29.H1_H1 ;  /* 0x3000001dff1d7230 */ /* 0x000fe40000004100 */
[----:B------:R-:W-:Y:S02]  /*17610*/  HADD2.F32 R11, -RZ, R24.H0_H0 ;  /* 0x20000018ff0b7230 */ /* 0x000fe40000004100 */
[----:B------:R-:W-:-:S02]  /*17620*/  HADD2.F32 R20, -RZ, R20.H1_H1 ;  /* 0x30000014ff147230 */ /* 0x000fc40000004100 */
[C---:B------:R-:W-:Y:S01]  /*17630*/  FMUL.FTZ R43, R29.reuse, R39 ;  /* 0x000000271d2b7220 */ /* 0x040fe20000410000 */
[-C--:B------:R-:W-:Y:S01]  /*17640*/  FMUL.FTZ R42, R29, R33.reuse ;  /* 0x000000211d2a7220 */ /* 0x080fe20000410000 */
[C---:B------:R-:W-:Y:S01]  /*17650*/  FFMA.FTZ R46, R11.reuse, R28, -R46 ;  /* 0x0000001c0b2e7223 */ /* 0x040fe2000001082e */
[----:B------:R-:W-:Y:S01]  /*17660*/  FFMA.FTZ R38, R11, R38, R15 ;  /* 0x000000260b267223 */ /* 0x000fe2000001000f */
[----:B------:R-:W-:Y:S02]  /*17670*/  HADD2.F32 R34, -RZ, R34.H1_H1 ;  /* 0x30000022ff227230 */ /* 0x000fe40000004100 */
[C---:B------:R-:W-:Y:S01]  /*17680*/  FFMA.FTZ R43, R20.reuse, R33, -R43 ;  /* 0x00000021142b7223 */ /* 0x040fe2000001082b */
[----:B------:R-:W-:Y:S02]  /*17690*/  HADD2.F32 R31, -RZ, R31.H1_H1 ;  /* 0x3000001fff1f7230 */ /* 0x000fe40000004100 */
[----:B------:R-:W-:Y:S01]  /*176a0*/  FFMA.FTZ R42, R20, R39, R42 ;  /* 0x00000027142a7223 */ /* 0x000fe2000001002a */
[----:B------:R-:W-:-:S02]  /*176b0*/  HADD2.F32 R28, -RZ, R41.H0_H0 ;  /* 0x20000029ff1c7230 */ /* 0x000fc40000004100 */
[----:B------:R-:W-:Y:S02]  /*176c0*/  HADD2.F32 R15, -RZ, R32.H0_H0 ;  /* 0x20000020ff0f7230 */ /* 0x000fe40000004100 */
[----:B------:R-:W-:Y:S01]  /*176d0*/  FMUL.FTZ R29, R31, R34 ;  /* 0x000000221f1d7220 */ /* 0x000fe20000410000 */
[----:B------:R-:W-:Y:S01]  /*176e0*/  HADD2.F32 R21, -RZ, R21.H1_H1 ;  /* 0x30000015ff157230 */ /* 0x000fe20000004100 */
[----:B------:R-:W-:Y:S01]  /*176f0*/  F2FP.SATFINITE.E4M3.F32.PACK_AB_MERGE_C R40, R43, R40, RZ ;  /* 0x000000282b28723e */ /* 0x000fe200048070ff */
[----:B------:R-:W-:Y:S02]  /*17700*/  HADD2.F32 R24, -RZ, R24.H1_H1 ;  /* 0x30000018ff187230 */ /* 0x000fe40000004100 */
[----:B------:R-:W-:Y:S01]  /*17710*/  FMUL.FTZ R48, R15, R28 ;  /* 0x0000001c0f307220 */ /* 0x000fe20000410000 */
[----:B------:R-:W-:Y:S02]  /*17720*/  HADD2.F32 R20, -RZ, R35.H0_H0 ;  /* 0x20000023ff147230 */ /* 0x000fe40000004100 */
[----:B------:R-:W-:Y:S01]  /*17730*/  FMUL.FTZ R31, R31, R21 ;  /* 0x000000151f1f7220 */ /* 0x000fe20000410000 */
[----:B------:R-:W-:-:S02]  /*17740*/  HADD2.F32 R11, -RZ, R25.H0_H0 ;  /* 0x20000019ff0b7230 */ /* 0x000fc40000004100 */
[C---:B------:R-:W-:Y:S01]  /*17750*/  FFMA.FTZ R39, R24.reuse, R21, -R29 ;  /* 0x0000001518277223 */ /* 0x040fe2000001081d */
[-C--:B------:R-:W-:Y:S01]  /*17760*/  F2FP.F16.E4M3.UNPACK_B R21, R37.reuse.H1 ;  /* 0x00000025ff15723e */ /* 0x080fe200030006ff */
[-C--:B------:R-:W-:Y:S01]  /*17770*/  FMUL.FTZ R15, R15, R20.reuse ;  /* 0x000000140f0f7220 */ /* 0x080fe20000410000 */
[----:B------:R-:W-:Y:S02]  /*17780*/  HADD2.F32 R35, -RZ, R35.H1_H1 ;  /* 0x30000023ff237230 */ /* 0x000fe40000004100 */
[C---:B------:R-:W-:Y:S01]  /*17790*/  FFMA.FTZ R48, R11.reuse, R20, -R48 ;  /* 0x000000140b307223 */ /* 0x040fe20000010830 */
[----:B------:R-:W-:Y:S01]  /*177a0*/  F2FP.F16.E4M3.UNPACK_B R20, R36.H1 ;  /* 0x00000024ff14723e */ /* 0x000fe200030006ff */
[----:B------:R-:W-:Y:S01]  /*177b0*/  FFMA.FTZ R49, R11, R28, R15 ;  /* 0x0000001c0b317223 */ /* 0x000fe2000001000f */
[----:B------:R-:W-:Y:S02]  /*177c0*/  HADD2.F32 R41, -RZ, R41.H1_H1 ;  /* 0x30000029ff297230 */ /* 0x000fe40000004100 */
[----:B------:R-:W-:Y:S01]  /*177d0*/  FFMA.FTZ R47, R24, R34, R31 ;  /* 0x00000022182f7223 */ /* 0x000fe2000001001f */
[----:B------:R-:W-:Y:S01]  /*177e0*/  HADD2.F32 R32, -RZ, R32.H1_H1 ;  /* 0x30000020ff207230 */ /* 0x000fe20000004100 */
[----:B------:R-:W-:Y:S01]  /*177f0*/  F2FP.F16.E4M3.UNPACK_B R37, R37 ;  /* 0x00000025ff25723e */ /* 0x000fe200020006ff */
[----:B------:R-:W-:Y:S01]  /*17800*/  HADD2.F32 R28, -RZ, R21.H0_H0 ;  /* 0x20000015ff1c7230 */ /* 0x000fe20000004100 */
[----:B------:R-:W-:Y:S01]  /*17810*/  F2FP.F16.E4M3.UNPACK_B R36, R36 ;  /* 0x00000024ff24723e */ /* 0x000fe200020006ff */
        /* <DEDUP_REMOVED lines=12> */
[----:B------:R-:W-:Y:S02]  /*178e0*/  HADD2.F32 R25, -RZ, R25.H1_H1 ;  /* 0x30000019ff197230 */ /* 0x000fe40000004100 */
[C---:B------:R-:W-:Y:S01]  /*178f0*/  FMUL.FTZ R11, R27.reuse, R21 ;  /* 0x000000151b0b7220 */ /* 0x040fe20000410000 */
[----:B------:R-:W-:Y:S02]  /*17900*/  HADD2.F32 R14, -RZ, R14.H1_H1 ;  /* 0x3000000eff0e7230 */ /* 0x000fe40000004100 */
[----:B------:R-:W-:Y:S01]  /*17910*/  FMUL.FTZ R28, R27, R20 ;  /* 0x000000141b1c7220 */ /* 0x000fe20000410000 */
[----:B------:R-:W-:-:S02]  /*17920*/  HADD2.F32 R24, -RZ, R37.H0_H0 ;  /* 0x20000025ff187230 */ /* 0x000fc40000004100 */
[C---:B------:R-:W-:Y:S01]  /*17930*/  FFMA.FTZ R35, R25.reuse, R35, -R34 ;  /* 0x0000002319237223 */ /* 0x040fe20000010822 */
[----:B------:R-:W-:Y:S02]  /*17940*/  HADD2.F32 R15, -RZ, R26.H0_H0 ;  /* 0x2000001aff0f7230 */ /* 0x000fe40000004100 */
[C---:B------:R-:W-:Y:S01]  /*17950*/  FFMA.FTZ R27, R14.reuse, R20, -R11 ;  /* 0x000000140e1b7223 */ /* 0x040fe2000001080b */
[----:B------:R-:W-:Y:S01]  /*17960*/  FFMA.FTZ R34, R14, R21, R28 ;  /* 0x000000150e227223 */ /* 0x000fe2000001001c */
        /* <DEDUP_REMOVED lines=8> */
[----:B------:R-:W-:Y:S01]  /*179f0*/  HADD2.F32 R36, -RZ, R36.H1_H1 ;  /* 0x30000024ff247230 */ /* 0x000fe20000004100 */
[----:B------:R-:W-:Y:S01]  /*17a00*/  F2FP.F16.E4M3.UNPACK_B R20, R12.H1 ;  /* 0x0000000cff14723e */ /* 0x000fe200030006ff */
[----:B------:R-:W-:Y:S02]  /*17a10*/  HADD2.F32 R13, -RZ, R13.H1_H1 ;  /* 0x3000000dff0d7230 */ /* 0x000fe40000004100 */
[C---:B------:R-:W-:Y:S01]  /*17a20*/  FMUL.FTZ R14, R26.reuse, R37 ;  /* 0x000000251a0e7220 */ /* 0x040fe20000410000 */
[----:B------:R-:W-:Y:S01]  /*17a30*/  FFMA.FTZ R28, R11, R24, R28 ;  /* 0x000000180b1c7223 */ /* 0x000fe2000001001c */
[-C--:B------:R-:W-:Y:S01]  /*17a40*/  F2FP.F16.E4M3.UNPACK_B R11, R3.reuse.H1 ;  /* 0x00000003ff0b723e */ /* 0x080fe200030006ff */
        /* <DEDUP_REMOVED lines=13> */
[----:B------:R-:W-:Y:S01]  /*17b20*/  F2FP.SATFINITE.E4M3.F32.PACK_AB_MERGE_C R29, R34, R29, RZ ;  /* 0x0000001d221d723e */ /* 0x000fe200048070ff */
[----:B------:R-:W-:-:S02]  /*17b30*/  HADD2.F32 R30, -RZ, R30.H1_H1 ;  /* 0x3000001eff1e7230 */ /* 0x000fc40000004100 */
[C---:B------:R-:W-:Y:S01]  /*17b40*/  FFMA.FTZ R26, R11.reuse, R13, -R24 ;  /* 0x0000000d0b1a7223 */ /* 0x040fe20000010818 */
[----:B------:R-:W-:Y:S01]  /*17b50*/  HADD2.F32 R7, -RZ, R7.H1_H1 ;  /* 0x30000007ff077230 */ /* 0x000fe20000004100 */
[----:B------:R-:W-:Y:S01]  /*17b60*/  F2FP.F16.E4M3.UNPACK_B R13, R12 ;  /* 0x0000000cff0d723e */ /* 0x000fe200020006ff */
[----:B------:R-:W-:Y:S01]  /*17b70*/  FFMA.FTZ R21, R11, R21, R14 ;  /* 0x000000150b157223 */ /* 0x000fe2000001000e */
[CC--:B------:R-:W-:Y:S01]  /*17b80*/  FMUL.FTZ R24, R30.reuse, R20.reuse ;  /* 0x000000141e187220 */ /* 0x0c0fe20000410000 */
[----:B------:R-:W-:Y:S01]  /*17b90*/  FMUL.FTZ R33, R30, R15 ;  /* 0x0000000f1e217220 */ /* 0x000fe20000410000 */
[----:B------:R-:W-:Y:S01]  /*17ba0*/  HADD2.F32 R12, -RZ, R3.H0_H0 ;  /* 0x20000003ff0c7230 */ /* 0x000fe20000004100 */
[----:B------:R-:W-:Y:S01]  /*17bb0*/  F2FP.SATFINITE.E4M3.F32.PACK_AB_MERGE_C R5, R8, R5, R40 ;  /* 0x000000050805723e */ /* 0x000fe20004807028 */
        /* <DEDUP_REMOVED lines=10> */
[----:B------:R-:W-:Y:S02]  /*17c60*/  HADD2.F32 R6, -RZ, R6.H1_H1 ;  /* 0x30000006ff067230 */ /* 0x000fe40000004100 */
[----:B------:R-:W-:Y:S01]  /*17c70*/  FMUL.FTZ R7, R7, R12 ;  /* 0x0000000c07077220 */ /* 0x000fe20000410000 */
[--C-:B------:R-:W-:Y:S01]  /*17c80*/  HADD2.F32 R3, -RZ, R4.reuse.H0_H0 ;  /* 0x20000004ff037230 */ /* 0x100fe20000004100 */
[----:B------:R-:W-:Y:S01]  /*17c90*/  F2FP.SATFINITE.E4M3.F32.PACK_AB_MERGE_C R8, R37, R28, R29 ;  /* 0x0000001c2508723e */ /* 0x000fe2000480701d */
        /* <DEDUP_REMOVED lines=15> */
[----:B------:R0:W-:Y:S04]  /*17d90*/  STS.128 [R51+0x1e200], R4 ;  /* 0x01e2000433007388 */ /* 0x0001e80000000c00 */
[----:B------:R0:W-:Y:S02]  /*17da0*/  STS.128 [R0+0x1e200], R8 ;  /* 0x01e2000800007388 */ /* 0x0001e40000000c00 */
.L_x_2368:
[----:B------:R-:W-:Y:S05]  /*17db0*/  BSYNC B0 ;  /* 0x0000000000007941 */ /* 0x000fea0003800000 */
.L_x_2361:
        /* <DEDUP_REMOVED lines=8> */
.L_x_2359:
[----:B0--3--:R-:W-:-:S05]  /*17e40*/  IMAD.U32 R0, RZ, RZ, UR53 ;  /* 0x00000035ff007e24 */ /* 0x009fca000f8e00ff */
[----:B------:R-:W-:-:S13]  /*17e50*/  ISETP.NE.AND P1, PT, R0, 0x3, PT ;  /* 0x000000030000780c */ /* 0x000fda0003f25270 */
[----:B------:R-:W-:Y:S05]  /*17e60*/  @!P1 BRA `(.L_x_2388) ;  /* 0x0000000000049947 */ /* 0x000fea0003800000 */
[----:B------:R-:W-:Y:S01]  /*17e70*/  BPT.TRAP 0x1 ;  /* 0x000000040000795c */ /* 0x000fe20000300000 */
.L_x_2388:
[----:B-12---:R-:W-:Y:S01]  /*17e80*/  IMAD R3, R221, 0x8, R16 ;  /* 0x00000008dd037824 */ /* 0x006fe200078e0210 */
[----:B------:R-:W-:-:S04]  /*17e90*/  SHF.L.U32 R0, R222, 0x1f, RZ ;  /* 0x0000001fde007819 */ /* 0x000fc800000006ff */
[----:B------:R0:W1:Y:S01]  /*17ea0*/  SYNCS.PHASECHK.TRANS64.TRYWAIT P0, [R3+URZ+0x33430], R0 ;  /* 0x03343000030075a7 */ /* 0x000062000800017f */
[----:B------:R-:W-:Y:S05]  /*17eb0*/  @!P1 BRA `(.L_x_2389) ;  /* 0x0000000000049947 */ /* 0x000fea0003800000 */
[----:B------:R-:W-:Y:S01]  /*17ec0*/  BPT.TRAP 0x1 ;  /* 0x000000040000795c */ /* 0x000fe20000300000 */
.L_x_2389:
[----:B-----5:R-:W2:Y:S02]  /*17ed0*/  S2R R4, SR_TID.X ;  /* 0x0000000000047919 */ /* 0x020ea40000002100 */
[----:B--2---:R-:W-:-:S04]  /*17ee0*/  LOP3.LUT R4, R4, 0x7f, RZ, 0xc0, !PT ;  /* 0x0000007f04047812 */ /* 0x004fc800078ec0ff */
[----:B------:R-:W-:Y:S01]  /*17ef0*/  ISETP.NE.AND P2, PT, R4, RZ, PT ;  /* 0x000000ff0400720c */ /* 0x000fe20003f45270 */
[----:B-1----:R-:W-:-:S12]  /*17f00*/  @P0 BRA `(.L_x_2390) ;  /* 0x0000000000080947 */ /* 0x002fd80003800000 */
[----:B------:R-:W1:Y:S02]  /*17f10*/  SYNCS.PHASECHK.TRANS64.TRYWAIT P0, [R3+URZ+0x33430], R0 ;  /* 0x03343000030075a7 */ /* 0x000e64000800017f */
[----:B-1----:R-:W-:Y:S05]  /*17f20*/  @!P0 BRA `(.L_x_2391) ;  /* 0x000001a0004c8947 */ /* 0x002fea0003800000 */
.L_x_2390:
[----:B------:R-:W-:Y:S05]  /*17f30*/  WARPSYNC.ALL ;  /* 0x0000000000007948 */ /* 0x000fea0003800000 */
[----:B01----:R-:W-:Y:S01]  /*17f40*/  VIADD R0, R16, 0x24200 ;  /* 0x0002420010007836 */ /* 0x003fe20000000000 */
[----:B------:R-:W2:Y:S04]  /*17f50*/  LDL R10, [R1+0x14] ;  /* 0x00001400010a7983 */ /* 0x000ea80000100800 */
[----:B------:R-:W-:Y:S01]  /*17f60*/  SHF.R.U32.HI R0, RZ, 0x4, R0 ;  /* 0x00000004ff007819 */ /* 0x000fe20000011600 */
[----:B------:R-:W3:Y:S03]  /*17f70*/  LDL R114, [R1+0x4] ;  /* 0x0000040001727983 */ /* 0x000ee60000100800 */
[----:B------:R-:W-:Y:S01]  /*17f80*/  LOP3.LUT R0, R0, 0x3fff, RZ, 0xc0, !PT ;  /* 0x00003fff00007812 */ /* 0x000fe200078ec0ff */
[----:B------:R-:W5:Y:S01]  /*17f90*/  LDL R116, [R1] ;  /* 0x0000000001747983 */ /* 0x000f620000100800 */
[----:B------:R-:W-:-:S02]  /*17fa0*/  R2UR UR24, R44 ;  /* 0x000000002c1872ca */ /* 0x000fc400000e0000 */
[----:B----4-:R-:W-:Y:S01]  /*17fb0*/  LOP3.LUT R14, R0, 0x10000, RZ, 0xfc, !PT ;  /* 0x00010000000e7812 */ /* 0x010fe200078efcff */
[----:B------:R-:W-:Y:S01]  /*17fc0*/  IMAD.MOV.U32 R5, RZ, RZ, -0x7fffffe0 ;  /* 0x80000020ff057424 */ /* 0x000fe200078e00ff */
[----:B------:R-:W-:Y:S01]  /*17fd0*/  WARPGROUP.ARRIVE ;  /* 0x00000000000079c5 */ /* 0x000fe20000000000 */
[----:B------:R-:W-:Y:S01]  /*17fe0*/  UMOV UR25, 0x80000020 ;  /* 0x8000002000197882 */ /* 0x000fe20000000000 */
[----:B------:R-:W-:Y:S01]  /*17ff0*/  IMAD.MOV.U32 R7, RZ, RZ, -0x7fffffe0 ;  /* 0x80000020ff077424 */ /* 0x000fe200078e00ff */
[----:B------:R-:W0:Y:S01]  /*18000*/  LDC R0, c[0x0][0x448] ;  /* 0x00011200ff007b82 */ /* 0x000e220000000800 */
[----:B------:R-:W-:Y:S01]  /*18010*/  IMAD R4, R221, 0x780, R14 ;  /* 0x00000780dd047824 */ /* 0x000fe200078e020e */
[----:B------:R-:W-:-:S04]  /*18020*/  R2UR UR27, R5 ;  /* 0x00000000051b72ca */ /* 0x000fc800000e0000 */
[----:B------:R-:W-:Y:S01]  /*18030*/  R2UR UR26, R4 ;  /* 0x00000000041a72ca */ /* 0x000fe200000e0000 */
[----:B------:R-:W-:-:S12]  /*18040*/  ULOP3.LUT UR24, UR24, 0x10000, URZ, 0xfc, !UPT ;  /* 0x0001000018187892 */ /* 0x000fd8000f8efc3f */
[----:B------:R-:W-:Y:S01]  /*18050*/  QGMMA.64x32x32.F32.E4M3.E4M3 R88, gdesc[UR24], RZ, !UPT, gsb0 ;  /* 0x00600000185879f3 */ /* 0x000fe2000c0008ff */
[----:B------:R-:W-:Y:S02]  /*18060*/  IADD3 R6, R4, 0x80, RZ ;  /* 0x0000008004067810 */ /* 0x000fe40007ffe0ff */
[----:B------:R-:W-:Y:S02]  /*18070*/  R2UR UR7, R7 ;  /* 0x00000000070772ca */ /* 0x000fe400000e0000 */
[----:B------:R-:W-:Y:S01]  /*18080*/  R2UR UR6, R6 ;  /* 0x00000000060672ca */ /* 0x000fe200000e0000 */
[----:B------:R-:W-:Y:S01]  /*18090*/  UMOV UR4, UR24 ;  /* 0x0000001800047c82 */ /* 0x000fe20008000000 */
[----:B------:R-:W-:Y:S01]  /*180a0*/  UMOV UR5, UR25 ;  /* 0x0000001900057c82 */ /* 0x000fe20008000000 */
[----:B------:R-:W-:Y:S02]  /*180b0*/  WARPGROUP.DEPBAR.LE gsb0, 0x0 ;  /* 0x00008000000079c5 */ /* 0x000fe40000010000 */
[----:B------:R-:W-:-:S08]  /*180c0*/  WARPGROUP.ARRIVE ;  /* 0x00000000000079c5 */ /* 0x000fd00000000000 */
[----:B------:R-:W-:Y:S01]  /*180d0*/  QGMMA.64x32x32.F32.E4M3.E4M3 R72, gdesc[UR4], RZ, !UPT, gsb0 ;  /* 0x00600000044879f3 */ /* 0x000fe2000c0008ff */
[----:B------:R-:W-:Y:S02]  /*180e0*/  VIADD R6, R4, 0x100 ;  /* 0x0000010004067836 */ /* 0x000fe40000000000 */
[----:B------:R-:W-:-:S03]  /*180f0*/  IMAD.MOV.U32 R7, RZ, RZ, -0x7fffffe0 ;  /* 0x80000020ff077424 */ /* 0x000fc600078e00ff */
        /* <DEDUP_REMOVED lines=29> */
[----:B------:R-:W-:Y:S01]  /*182d0*/  UIADD3 UR4, UR24, 0x2, URZ ;  /* 0x0000000218047890 */ /* 0x000fe2000fffe03f */
[----:B------:R-:W-:Y:S01]  /*182e0*/  UMOV UR5, 0x80000020 ;  /* 0x8000002000057882 */ /* 0x000fe20000000000 */
[----:B------:R-:W-:Y:S02]  /*182f0*/  WARPGROUP.DEPBAR.LE gsb0, 0x0 ;  /* 0x00008000000079c5 */ /* 0x000fe40000010000 */
[----:B------:R-:W-:-:S08]  /*18300*/  WARPGROUP.ARRIVE ;  /* 0x00000000000079c5 */ /* 0x000fd00000000000 */
[----:B------:R-:W-:Y:S01]  /*18310*/  QGMMA.64x32x32.F32.E4M3.E4M3 R88, gdesc[UR4], R88, gsb0 ;  /* 0x00600000045879f3 */ /* 0x000fe20008000858 */
[----:B------:R-:W-:Y:S02]  /*18320*/  VIADD R6, R4, 0x82 ;  /* 0x0000008204067836 */ /* 0x000fe40000000000 */
[----:B------:R-:W-:-:S03]  /*18330*/  IMAD.MOV.U32 R7, RZ, RZ, -0x7fffffe0 ;  /* 0x80000020ff077424 */ /* 0x000fc600078e00ff */
[----:B------:R-:W-:Y:S02]  /*18340*/  R2UR UR6, R6 ;  /* 0x00000000060672ca */ /* 0x000fe400000e0000 */
[----:B------:R-:W-:Y:S01]  /*18350*/  R2UR UR7, R7 ;  /* 0x00000000070772ca */ /* 0x000fe200000e0000 */
[----:B------:R-:W-:Y:S02]  /*18360*/  WARPGROUP.DEPBAR.LE gsb0, 0x0 ;  /* 0x00008000000079c5 */ /* 0x000fe40000010000 */
[----:B------:R-:W-:-:S10]  /*18370*/  WARPGROUP.ARRIVE ;  /* 0x00000000000079c5 */ /* 0x000fd40000000000 */
        /* <DEDUP_REMOVED lines=8> */
[----:B------:R-:W-:Y:S01]  /*18400*/  IMAD.MOV.U32 R7, RZ, RZ, -0x7fffffe0 ;  /* 0x80000020ff077424 */ /* 0x000fe200078e00ff */
[----:B------:R-:W-:-:S04]  /*18410*/  IADD3 R6, R4, 0x182, RZ ;  /* 0x0000018204067810 */ /* 0x000fc80007ffe0ff */
[----:B------:R-:W-:Y:S02]  /*18420*/  R2UR UR14, R6 ;  /* 0x00000000060e72ca */ /* 0x000fe400000e0000 */
[----:B------:R-:W-:Y:S01]  /*18430*/  R2UR UR15, R7 ;  /* 0x00000000070f72ca */ /* 0x000fe200000e0000 */
[----:B------:R-:W-:Y:S01]  /*18440*/  UMOV UR12, UR4 ;  /* 0x00000004000c7c82 */ /* 0x000fe20008000000 */
[----:B------:R-:W-:Y:S01]  /*18450*/  UMOV UR13, UR5 ;  /* 0x00000005000d7c82 */ /* 0x000fe20008000000 */
[----:B------:R-:W-:Y:S02]  /*18460*/  WARPGROUP.DEPBAR.LE gsb0, 0x0 ;  /* 0x00008000000079c5 */ /* 0x000fe40000010000 */
[----:B------:R-:W-:-:S08]  /*18470*/  WARPGROUP.ARRIVE ;  /* 0x00000000000079c5 */ /* 0x000fd00000000000 */
[----:B------:R-:W-:Y:S01]  /*18480*/  QGMMA.64x32x32.F32.E4M3.E4M3 R40, gdesc[UR12], R40, gsb0 ;  /* 0x006000000c2879f3 */ /* 0x000fe20008000828 */
        /* <DEDUP_REMOVED lines=32> */
[----:B------:R-:W-:Y:S01]  /*18690*/  VIADD R6, R4, 0x400 ;  /* 0x0000040004067836 */ /* 0x000fe20000000000 */
[----:B------:R-:W-:-:S04]  /*186a0*/  MOV R7, 0x80000020 ;  /* 0x8000002000077802 */ /* 0x000fc80000000f00 */
        /* <DEDUP_REMOVED lines=57> */
[----:B------:R-:W-:Y:S01]  /*18a40*/  VIADD R6, R4, 0x500 ;  /* 0x0000050004067836 */ /* 0x000fe20000000000 */
[----:B------:R-:W-:-:S04]  /*18a50*/  MOV R7, 0x80000020 ;  /* 0x8000002000077802 */ /* 0x000fc80000000f00 */
        /* <DEDUP_REMOVED lines=48> */
[----:B------:R-:W-:Y:S01]  /*18d60*/  VIADD R6, R4, 0x582 ;  /* 0x0000058204067836 */ /* 0x000fe20000000000 */
[----:B------:R-:W-:-:S04]  /*18d70*/  MOV R7, 0x80000020 ;  /* 0x8000002000077802 */ /* 0x000fc80000000f00 */
        /* <DEDUP_REMOVED lines=8> */
[----:B------:R-:W-:Y:S02]  /*18e00*/  R2UR UR23, R7 ;  /* 0x00000000071772ca */ /* 0x000fe400000e0000 */
[----:B0-----:R-:W-:-:S13]  /*18e10*/  ISETP.NE.AND P0, PT, R0, 0x1, PT ;  /* 0x000000010000780c */ /* 0x001fda0003f05270 */
[----:B------:R-:W0:Y:S08]  /*18e20*/  @P0 LDC R5, c[0x0][0x44c] ;  /* 0x00011300ff050b82 */ /* 0x000e300000000800 */
[----:B------:R-:W1:Y:S01]  /*18e30*/  @P0 LDC R9, c[0x0][0x450] ;  /* 0x00011400ff090b82 */ /* 0x000e620000000800 */
[----:B------:R-:W-:Y:S02]  /*18e40*/  WARPGROUP.DEPBAR.LE gsb0, 0x0 ;  /* 0x00008000000079c5 */ /* 0x000fe40000010000 */
[----:B------:R-:W-:-:S06]  /*18e50*/  WARPGROUP.ARRIVE ;  /* 0x00000000000079c5 */ /* 0x000fcc0000000000 */
[----:B------:R-:W-:Y:S01]  /*18e60*/  QGMMA.64x32x32.F32.E4M3.E4M3 R56, gdesc[UR20], R56, gsb0 ;  /* 0x00600000143879f3 */ /* 0x000fe20008000838 */
[----:B--2---:R-:W-:-:S04]  /*18e70*/  IMAD.IADD R20, R10, 0x1, R236 ;  /* 0x000000010a147824 */ /* 0x004fc800078e02ec */
[----:B0-----:R-:W-:-:S05]  /*18e80*/  @P0 IMAD.HI.U32 R0, R20, R5, RZ ;  /* 0x0000000514000227 */ /* 0x001fca00078e00ff */
[----:B-1----:R-:W-:-:S05]  /*18e90*/  @P0 SHF.R.U32.HI R20, RZ, R9, R0 ;  /* 0x00000009ff140219 */ /* 0x002fca0000011600 */
[----:B------:R-:W0:Y:S01]  /*18ea0*/  SHFL.IDX PT, R5, R20, RZ, 0x1c1f ;  /* 0x001c1fff14057589 */ /* 0x000e2200000e0000 */
[----:B------:R-:W-:Y:S02]  /*18eb0*/  IMAD R0, R107, -0xa0, RZ ;  /* 0xffffff606b007824 */ /* 0x000fe400078e02ff */
[----:B------:R-:W-:Y:S02]  /*18ec0*/  VIADD R6, R4, 0x682 ;  /* 0x0000068204067836 */ /* 0x000fe40000000000 */
[----:B------:R-:W-:Y:S01]  /*18ed0*/  IMAD.MOV.U32 R7, RZ, RZ, -0x7fffffe0 ;  /* 0x80000020ff077424 */ /* 0x000fe200078e00ff */
[----:B------:R-:W-:Y:S01]  /*18ee0*/  IADD3 R0, -R237, 0xa1, R0 ;  /* 0x000000a1ed007810 */ /* 0x000fe20007ffe100 */
[----:B---3--:R-:W-:Y:S01]  /*18ef0*/  IMAD R104, R107, -0xa0, R114 ;  /* 0xffffff606b687824 */ /* 0x008fe200078e0272 */
[----:B------:R-:W-:Y:S02]  /*18f00*/  R2UR UR22, R6 ;  /* 0x00000000061672ca */ /* 0x000fe400000e0000 */
[----:B------:R-:W-:-:S02]  /*18f10*/  R2UR UR23, R7 ;  /* 0x00000000071772ca */ /* 0x000fc400000e0000 */
[----:B------:R-:W-:Y:S02]  /*18f20*/  IADD3 R104, -R237, 0xa0, R104 ;  /* 0x000000a0ed687810 */ /* 0x000fe40007ffe168 */
[----:B-----5:R-:W-:-:S04]  /*18f30*/  IADD3 R105, -R116, R0, R114 ;  /* 0x0000000074697210 */ /* 0x020fc80007ffe172 */
[----:B0-----:R-:W-:-:S04]  /*18f40*/  VIADDMNMX R0, R5, R105, R104, PT ;  /* 0x0000006905007246 */ /* 0x001fc80003800168 */
[C---:B------:R-:W-:Y:S02]  /*18f50*/  ISETP.GT.AND P4, PT, R0.reuse, RZ, PT ;  /* 0x000000ff0000720c */ /* 0x040fe40003f84270 */
[C---:B------:R-:W-:Y:S02]  /*18f60*/  ISETP.GT.AND P5, PT, R0.reuse, 0x1, PT ;  /* 0x000000010000780c */ /* 0x040fe40003fa4270 */
[----:B------:R-:W-:Y:S02]  /*18f70*/  ISETP.GT.AND P3, PT, R0, 0x8, PT ;  /* 0x000000080000780c */ /* 0x000fe40003f64270 */
[----:B------:R-:W-:Y:S01]  /*18f80*/  FSEL R110, R88, -INF , P4 ;  /* 0xff800000586e7808 */ /* 0x000fe20002000000 */
[----:B------:R-:W-:Y:S02]  /*18f90*/  WARPGROUP.DEPBAR.LE gsb0, 0x0 ;  /* 0x00008000000079c5 */ /* 0x000fe40000010000 */
[----:B------:R-:W-:Y:S01]  /*18fa0*/  WARPGROUP.ARRIVE ;  /* 0x00000000000079c5 */ /* 0x000fe20000000000 */
[----:B------:R-:W-:-:S05]  /*18fb0*/  FSEL R106, R89, -INF , P5 ;  /* 0xff800000596a7808 */ /* 0x000fca0002800000 */
[----:B------:R-:W-:Y:S01]  /*18fc0*/  QGMMA.64x32x32.F32.E4M3.E4M3 R40, gdesc[UR20], R40, gsb0 ;  /* 0x00600000142879f3 */ /* 0x000fe20008000828 */
        /* <DEDUP_REMOVED lines=32> */
[----:B------:R-:W-:Y:S01]  /*191d0*/  FMNMX.FTZ R7, R76, R5, !PT ;  /* 0x000000054c077209 */ /* 0x000fe20007810000 */
[----:B------:R-:W-:Y:S02]  /*191e0*/  VIADD R4, R4, 0x702 ;  /* 0x0000070204047836 */ /* 0x000fe40000000000 */
[----:B------:R-:W-:Y:S01]  /*191f0*/  IMAD.MOV.U32 R5, RZ, RZ, -0x7fffffe0 ;  /* 0x80000020ff057424 */ /* 0x000fe200078e00ff */
[----:B------:R-:W-:Y:S02]  /*19200*/  ISETP.GT.AND P3, PT, R0, 0x38, PT ;  /* 0x000000380000780c */ /* 0x000fe40003f64270 */
[----:B------:R-:W-:-:S02]  /*19210*/  FSEL R72, R81, -INF , P4 ;  /* 0xff80000051487808 */ /* 0x000fc40002000000 */
[----:B------:R-:W-:Y:S02]  /*19220*/  FMNMX.FTZ R7, R80, R7, !PT ;  /* 0x0000000750077209 */ /* 0x000fe40007810000 */
[----:B------:R-:W-:Y:S02]  /*19230*/  R2UR UR22, R4 ;  /* 0x00000000041672ca */ /* 0x000fe400000e0000 */
[----:B------:R-:W-:Y:S02]  /*19240*/  R2UR UR23, R5 ;  /* 0x00000000051772ca */ /* 0x000fe400000e0000 */
[----:B------:R-:W-:Y:S02]  /*19250*/  ISETP.GT.AND P4, PT, R0, 0x39, PT ;  /* 0x000000390000780c */ /* 0x000fe40003f84270 */
[----:B------:R-:W-:Y:S02]  /*19260*/  FSEL R84, R84, -INF , P3 ;  /* 0xff80000054547808 */ /* 0x000fe40001800000 */
[----:B------:R-:W-:Y:S01]  /*19270*/  FMNMX.FTZ R7, R72, R7, !PT ;  /* 0x0000000748077209 */ /* 0x000fe20007810000 */
[----:B------:R-:W-:-:S02]  /*19280*/  WARPGROUP.DEPBAR.LE gsb0, 0x0 ;  /* 0x00008000000079c5 */ /* 0x000fc40000010000 */
[----:B------:R-:W-:Y:S02]  /*19290*/  ISETP.GT.AND P3, PT, R0, 0x40, PT ;  /* 0x000000400000780c */ /* 0x000fe40003f64270 */
[----:B------:R-:W-:Y:S02]  /*192a0*/  FSEL R10, R85, -INF , P4 ;  /* 0xff800000550a7808 */ /* 0x000fe40002000000 */
[----:B------:R-:W-:Y:S01]  /*192b0*/  FMNMX.FTZ R7, R84, R7, !PT ;  /* 0x0000000754077209 */ /* 0x000fe20007810000 */
[----:B------:R-:W-:Y:S01]  /*192c0*/  WARPGROUP.ARRIVE ;  /* 0x00000000000079c5 */ /* 0x000fe20000000000 */
[----:B------:R-:W-:Y:S02]  /*192d0*/  ISETP.GT.AND P4, PT, R0, 0x41, PT ;  /* 0x000000410000780c */ /* 0x000fe40003f84270 */
[----:B------:R-:W-:Y:S02]  /*192e0*/  FSEL R56, R56, -INF , P3 ;  /* 0xff80000038387808 */ /* 0x000fe40001800000 */
[----:B------:R-:W-:Y:S01]  /*192f0*/  FMNMX.FTZ R7, R10, R7, !PT ;  /* 0x000000070a077209 */ /* 0x000fe20007810000 */
[----:B------:R-:W-:Y:S01]  /*19300*/  QGMMA.64x32x32.F32.E4M3.E4M3 R24, gdesc[UR20], R24, gsb0 ;  /* 0x00600000141879f3 */ /* 0x000fe20008000818 */
        /* <DEDUP_REMOVED lines=44> */
[----:B------:R-:W-:Y:S01]  /*195d0*/  FMNMX.FTZ R4, R21, R4, !PT ;  /* 0x0000000415047209 */ /* 0x000fe20007810000 */
[----:B------:R-:W-:Y:S02]  /*195e0*/  WARPGROUP.DEPBAR.LE gsb0, 0x0 ;  /* 0x00008000000079c5 */ /* 0x000fe40000010000 */
        /* <DEDUP_REMOVED lines=21> */
[----:B------:R-:W-:-:S02]  /*19740*/  FSEL R4, R37, -INF , P4 ;  /* 0xff80000025047808 */ /* 0x000fc40002000000 */
[----:B------:R-:W-:-:S04]  /*19750*/  FMNMX.FTZ R37, R85, R0, !PT ;  /* 0x0000000055257209 */ /* 0x000fc80007810000 */
[----:B------:R-:W-:-:S05]  /*19760*/  FMNMX.FTZ R24, R4, R37, !PT ;  /* 0x0000002504187209 */ /* 0x000fca0007810000 */
[----:B------:R-:W0:Y:S04]  /*19770*/  SHFL.BFLY PT, R37, R24, 0x2, 0x1f ;  /* 0x0c401f0018257f89 */ /* 0x000e2800000e0000 */
[----:B------:R-:W1:Y:S01]  /*19780*/  SHFL.IDX PT, R20, R20, 0x1, 0x1c1f ;  /* 0x003c1f0014147f89 */ /* 0x000e6200000e0000 */
[----:B0-----:R-:W-:-:S05]  /*19790*/  FMNMX.FTZ R28, R24, R37, !PT ;  /* 0x00000025181c7209 */ /* 0x001fca0007810000 */
[----:B------:R-:W0:Y:S01]  /*197a0*/  SHFL.BFLY PT, R37, R28, 0x1, 0x1f ;  /* 0x0c201f001c257f89 */ /* 0x000e2200000e0000 */
[----:B-1----:R-:W-:-:S04]  /*197b0*/  VIADDMNMX R104, R20, R105, R104, PT ;  /* 0x0000006914687246 */ /* 0x002fc80003800168 */
[C---:B------:R-:W-:Y:S02]  /*197c0*/  ISETP.GT.AND P4, PT, R104.reuse, RZ, PT ;  /* 0x000000ff6800720c */ /* 0x040fe40003f84270 */
[----:B------:R-:W-:Y:S02]  /*197d0*/  ISETP.GT.AND P5, PT, R104, 0x1, PT ;  /* 0x000000016800780c */ /* 0x000fe40003fa4270 */
[----:B------:R-:W-:Y:S02]  /*197e0*/  FSEL R101, R90, -INF , P4 ;  /* 0xff8000005a657808 */ /* 0x000fe40002000000 */
[----:B------:R-:W-:Y:S02]  /*197f0*/  FSEL R91, R91, -INF , P5 ;  /* 0xff8000005b5b7808 */ /* 0x000fe40002800000 */
[----:B0-----:R-:W-:-:S04]  /*19800*/  FMNMX.FTZ R0, R28, R37, !PT ;  /* 0x000000251c007209 */ /* 0x001fc80007810000 */
[----:B------:R-:W-:Y:S01]  /*19810*/  FSETP.NEU.FTZ.AND P3, PT, R0, -INF , PT ;  /* 0xff8000000000780b */ /* 0x000fe20003f7d000 */
[----:B------:R-:W-:-:S05]  /*19820*/  FFMA.FTZ R37, R2, R0, -8 ;  /* 0xc100000002257423 */ /* 0x000fca0000010000 */
[----:B------:R-:W-:Y:S02]  /*19830*/  FSEL R37, R37, RZ, P3 ;  /* 0x000000ff25257208 */ /* 0x000fe40001800000 */
[C---:B------:R-:W-:Y:S02]  /*19840*/  ISETP.GT.AND P3, PT, R104.reuse, 0x8, PT ;  /* 0x000000086800780c */ /* 0x040fe40003f64270 */
        /* <DEDUP_REMOVED lines=16> */
[C---:B------:R-:W-:Y:S02]  /*19950*/  ISETP.GT.AND P3, PT, R104.reuse, 0x20, PT ;  /* 0x000000206800780c */ /* 0x040fe40003f64270 */
        /* <DEDUP_REMOVED lines=37> */
[----:B------:R-:W-:Y:S01]  /*19bb0*/  FFMA.FTZ R59, R2, R10, -R37 ;  /* 0x0000000a023b7223 */ /* 0x000fe20000010825 */
        /* <DEDUP_REMOVED lines=24> */
[----:B------:R-:W-:-:S01]  /*19d40*/  FFMA.FTZ R42, R2, R61, -R37 ;  /* 0x0000003d022a7223 */ /* 0x000fc20000010825 */
        /* <DEDUP_REMOVED lines=10> */
[----:B------:R-:W-:Y:S02]  /*19df0*/  ISETP.GT.AND P3, PT, R104, 0x80, PT ;  /* 0x000000806800780c */ /* 0x000fe40003f64270 */
        /* <DEDUP_REMOVED lines=25> */
[----:B------:R-:W-:Y:S01]  /*19f90*/  FMNMX.FTZ R10, R147, R10, !PT ;  /* 0x0000000a930a7209 */ /* 0x000fe20007810000 */
[----:B------:R-:W-:-:S03]  /*19fa0*/  FFMA.FTZ R204, R2, R11, -R37 ;  /* 0x0000000b02cc7223 */ /* 0x000fc60000010825 */
[----:B------:R-:W-:Y:S01]  /*19fb0*/  FMNMX.FTZ R10, R39, R10, !PT ;  /* 0x0000000a270a7209 */ /* 0x000fe20007810000 */
[----:B------:R-:W-:-:S04]  /*19fc0*/  FFMA.FTZ R11, R2, R41, -R37 ;  /* 0x00000029020b7223 */ /* 0x000fc80000010825 */
[----:B------:R-:W0:Y:S01]  /*19fd0*/  SHFL.BFLY PT, R41, R10, 0x2, 0x1f ;  /* 0x0c401f000a297f89 */ /* 0x000e2200000e0000 */
[----:B------:R-:W-:-:S01]  /*19fe0*/  FFMA.FTZ R30, R2, R45, -R37 ;  /* 0x0000002d021e7223 */ /* 0x000fc20000010825 */
[----:B0-----:R-:W-:-:S05]  /*19ff0*/  FMNMX.FTZ R45, R10, R41, !PT ;  /* 0x000000290a2d7209 */ /* 0x001fca0007810000 */
[----:B------:R-:W0:Y:S01]  /*1a000*/  SHFL.BFLY PT, R10, R45, 0x1, 0x1f ;  /* 0x0c201f002d0a7f89 */ /* 0x000e2200000e0000 */
[----:B------:R-:W-:-:S01]  /*1a010*/  FFMA.FTZ R6, R2, R110, -R37 ;  /* 0x0000006e02067223 */ /* 0x000fc20000010825 */
[C-C-:B------:R-:W-:Y:S01]  /*1a020*/  FFMA.FTZ R89, R2.reuse, R106, -R37.reuse ;  /* 0x0000006a02597223 */ /* 0x140fe20000010825 */
[----:B------:R-:W-:-:S01]  /*1a030*/  FFMA.FTZ R8, R2, R8, -R37 ;  /* 0x0000000802087223 */ /* 0x000fc20000010825 */
[C-C-:B------:R-:W-:Y:S01]  /*1a040*/  FFMA.FTZ R93, R2.reuse, R12, -R37.reuse ;  /* 0x0000000c025d7223 */ /* 0x140fe20000010825 */
[----:B------:R-:W-:-:S01]  /*1a050*/  FFMA.FTZ R20, R2, R109, -R37 ;  /* 0x0000006d02147223 */ /* 0x000fc20000010825 */
[C-C-:B------:R-:W-:Y:S01]  /*1a060*/  FFMA.FTZ R38, R2.reuse, R21, -R37.reuse ;  /* 0x0000001502267223 */ /* 0x140fe20000010825 */
[----:B------:R-:W-:-:S01]  /*1a070*/  FFMA.FTZ R44, R2, R25, -R37 ;  /* 0x00000019022c7223 */ /* 0x000fc20000010825 */
[----:B0-----:R-:W-:-:S04]  /*1a080*/  FMNMX.FTZ R10, R45, R10, !PT ;  /* 0x0000000a2d0a7209 */ /* 0x001fc80007810000 */
[----:B------:R-:W-:Y:S01]  /*1a090*/  FSETP.NEU.FTZ.AND P3, PT, R10, -INF , PT ;  /* 0xff8000000a00780b */ /* 0x000fe20003f7d000 */
[----:B------:R-:W-:-:S05]  /*1a0a0*/  FFMA.FTZ R50, R2, R10, -8 ;  /* 0xc100000002327423 */ /* 0x000fca000001000a */
[----:B------:R-:W-:Y:S01]  /*1a0b0*/  FSEL R50, R50, RZ, P3 ;  /* 0x000000ff32327208 */ /* 0x000fe20001800000 */
[----:B------:R-:W-:-:S01]  /*1a0c0*/  FFMA.FTZ R46, R2, R29, -R37 ;  /* 0x0000001d022e7223 */ /* 0x000fc20000010825 */
[----:B------:R-:W-:-:S03]  /*1a0d0*/  FFMA.FTZ R48, R2, R33, -R37 ;  /* 0x0000002102307223 */ /* 0x000fc60000010825 */
        /* <DEDUP_REMOVED lines=27> */
[----:B------:R-:W-:-:S07]  /*1a290*/  FFMA.FTZ R37, R2, R105, -R50 ;  /* 0x0000006902257223 */ /* 0x000fce0000010832 */
[----:B------:R-:W0:Y:S01]  /*1a2a0*/  MUFU.EX2 R89, R89 ;  /* 0x0000005900597308 */ /* 0x000e220000000800 */
[----:B------:R-:W-:-:S07]  /*1a2b0*/  FFMA.FTZ R219, R2, R111, -R50 ;  /* 0x0000006f02db7223 */ /* 0x000fce0000010832 */
[----:B------:R-:W-:Y:S08]  /*1a2c0*/  MUFU.EX2 R217, R217 ;  /* 0x000000d900d97308 */ /* 0x000ff00000000800 */
[----:B------:R-:W-:Y:S08]  /*1a2d0*/  MUFU.EX2 R52, R52 ;  /* 0x0000003400347308 */ /* 0x000ff00000000800 */
[----:B------:R1:W-:Y:S08]  /*1a2e0*/  MUFU.EX2 R36, R56 ;  /* 0x0000003800247308 */ /* 0x0003f00000000800 */
[----:B------:R-:W2:Y:S01]  /*1a2f0*/  MUFU.EX2 R8, R8 ;  /* 0x0000000800087308 */ /* 0x000ea20000000800 */
[----:B-1----:R-:W-:-:S01]  /*1a300*/  FFMA.FTZ R56, R2, R95, -R50 ;  /* 0x0000005f02387223 */ /* 0x002fc20000010832 */
[----:B------:R-:W-:-:S06]  /*1a310*/  FFMA.FTZ R54, R2, R113, -R50 ;  /* 0x0000007102367223 */ /* 0x000fcc0000010832 */
[----:B------:R-:W-:Y:S08]  /*1a320*/  MUFU.EX2 R37, R37 ;  /* 0x0000002500257308 */ /* 0x000ff00000000800 */
[----:B------:R-:W1:Y:S01]  /*1a330*/  MUFU.EX2 R93, R93 ;  /* 0x0000005d005d7308 */ /* 0x000e620000000800 */
[----:B------:R-:W-:-:S01]  /*1a340*/  FFMA.FTZ R45, R2, R115, -R50 ;  /* 0x00000073022d7223 */ /* 0x000fc20000010832 */
[----:B------:R-:W-:-:S06]  /*1a350*/  FFMA.FTZ R76, R2, R43, -R50 ;  /* 0x0000002b024c7223 */ /* 0x000fcc0000010832 */
[----:B------:R-:W3:Y:S01]  /*1a360*/  MUFU.EX2 R56, R56 ;  /* 0x0000003800387308 */ /* 0x000ee20000000800 */
[----:B0-----:R-:W-:-:S07]  /*1a370*/  FADD.FTZ R43, R6, R89 ;  /* 0x00000059062b7221 */ /* 0x001fce0000010000 */
[----:B------:R-:W0:Y:S01]  /*1a380*/  MUFU.EX2 R12, R12 ;  /* 0x0000000c000c7308 */ /* 0x000e220000000800 */
[----:B------:R-:W-:-:S07]  /*1a390*/  FFMA.FTZ R60, R2, R103, -R50 ;  /* 0x00000067023c7223 */ /* 0x000fce0000010832 */
[----:B------:R-:W4:Y:S01]  /*1a3a0*/  MUFU.EX2 R219, R219 ;  /* 0x000000db00db7308 */ /* 0x000f220000000800 */
[----:B--2---:R-:W-:-:S07]  /*1a3b0*/  FADD.FTZ R82, R8, R43 ;  /* 0x0000002b08527221 */ /* 0x004fce0000010000 */
[----:B------:R-:W2:Y:S01]  /*1a3c0*/  MUFU.EX2 R97, R97 ;  /* 0x0000006100617308 */ /* 0x000ea20000000800 */
[----:B------:R-:W-:-:S01]  /*1a3d0*/  FFMA.FTZ R213, R2, R117, -R50 ;  /* 0x0000007502d57223 */ /* 0x000fc20000010832 */
[----:B------:R-:W-:-:S06]  /*1a3e0*/  FFMA.FTZ R78, R2, R47, -R50 ;  /* 0x0000002f024e7223 */ /* 0x000fcc0000010832 */
[----:B------:R5:W-:Y:S01]  /*1a3f0*/  MUFU.EX2 R32, R80 ;  /* 0x0000005000207308 */ /* 0x000be20000000800 */
[----:B-1----:R-:W-:-:S07]  /*1a400*/  FADD.FTZ R47, R93, R82 ;  /* 0x000000525d2f7221 */ /* 0x002fce0000010000 */
[----:B------:R-:W1:Y:S01]  /*1a410*/  MUFU.EX2 R54, R54 ;  /* 0x0000003600367308 */ /* 0x000e620000000800 */
[----:B-----5:R-:W-:-:S04]  /*1a420*/  FADD.FTZ R80, R217, R52 ;  /* 0x00000034d9507221 */ /* 0x020fc80000010000 */
[----:B------:R-:W-:-:S03]  /*1a430*/  FADD.FTZ R43, R37, R80 ;  /* 0x00000050252b7221 */ /* 0x000fc60000010000 */
[----:B------:R-:W5:Y:S01]  /*1a440*/  MUFU.EX2 R20, R20 ;  /* 0x0000001400147308 */ /* 0x000f620000000800 */
[----:B---3--:R-:W-:-:S01]  /*1a450*/  FADD.FTZ R80, R56, R43 ;  /* 0x0000002b38507221 */ /* 0x008fc20000010000 */
[----:B------:R-:W-:-:S06]  /*1a460*/  FFMA.FTZ R58, R2, R75, -R50 ;  /* 0x0000004b023a7223 */ /* 0x000fcc0000010832 */
[----:B------:R-:W3:Y:S01]  /*1a470*/  MUFU.EX2 R45, R45 ;  /* 0x0000002d002d7308 */ /* 0x000ee20000000800 */
[----:B0-----:R-:W-:-:S07]  /*1a480*/  FADD.FTZ R82, R12, R47 ;  /* 0x0000002f0c527221 */ /* 0x001fce0000010000 */
[----:B------:R-:W0:Y:S01]  /*1a490*/  MUFU.EX2 R109, R109 ;  /* 0x0000006d006d7308 */ /* 0x000e220000000800 */
[----:B----4-:R-:W-:-:S01]  /*1a4a0*/  FADD.FTZ R43, R219, R80 ;  /* 0x00000050db2b7221 */ /* 0x010fc20000010000 */
[----:B------:R-:W-:-:S06]  /*1a4b0*/  FFMA.FTZ R49, R2, R119, -R50 ;  /* 0x0000007702317223 */ /* 0x000fcc0000010832 */
[----:B------:R-:W4:Y:S01]  /*1a4c0*/  MUFU.EX2 R60, R60 ;  /* 0x0000003c003c7308 */ /* 0x000f220000000800 */
[----:B--2---:R-:W-:-:S07]  /*1a4d0*/  FADD.FTZ R47, R97, R82 ;  /* 0x00000052612f7221 */ /* 0x004fce0000010000 */
[----:B------:R-:W2:Y:S01]  /*1a4e0*/  MUFU.EX2 R24, R96 ;  /* 0x0000006000187308 */ /* 0x000ea20000000800 */
[----:B-1----:R-:W-:-:S01]  /*1a4f0*/  FADD.FTZ R80, R54, R43 ;  /* 0x0000002b36507221 */ /* 0x002fc20000010000 */
[----:B------:R-:W-:-:S06]  /*1a500*/  FFMA.FTZ R66, R2, R79, -R50 ;  /* 0x0000004f02427223 */ /* 0x000fcc0000010832 */
[----:B------:R-:W1:Y:S01]  /*1a510*/  MUFU.EX2 R213, R213 ;  /* 0x000000d500d57308 */ /* 0x000e620000000800 */
[----:B-----5:R-:W-:-:S07]  /*1a520*/  FADD.FTZ R82, R20, R47 ;  /* 0x0000002f14527221 */ /* 0x020fce0000010000 */
[----:B------:R-:W5:Y:S01]  /*1a530*/  MUFU.EX2 R99, R99 ;  /* 0x0000006300637308 */ /* 0x000f620000000800 */
[----:B---3--:R-:W-:-:S01]  /*1a540*/  FADD.FTZ R43, R45, R80 ;  /* 0x000000502d2b7221 */ /* 0x008fc20000010000 */
[----:B------:R-:W-:-:S06]  /*1a550*/  FFMA.FTZ R215, R2, R123, -R50 ;  /* 0x0000007b02d77223 */ /* 0x000fcc0000010832 */
[----:B------:R-:W3:Y:S01]  /*1a560*/  MUFU.EX2 R58, R58 ;  /* 0x0000003a003a7308 */ /* 0x000ee20000000800 */
[----:B------:R-:W-:Y:S02]  /*1a570*/  @!P2 VIADD R3, R3, 0x33440 ;  /* 0x000334400303a836 */ /* 0x000fe40000000000 */
[----:B0-----:R-:W-:-:S05]  /*1a580*/  FADD.FTZ R47, R109, R82 ;  /* 0x000000526d2f7221 */ /* 0x001fca0000010000 */
[----:B------:R-:W0:Y:S01]  /*1a590*/  MUFU.EX2 R28, R88 ;  /* 0x00000058001c7308 */ /* 0x000e220000000800 */
[----:B----4-:R-:W-:-:S01]  /*1a5a0*/  FADD.FTZ R80, R60, R43 ;  /* 0x0000002b3c507221 */ /* 0x010fc20000010000 */
[----:B------:R-:W-:-:S06]  /*1a5b0*/  FFMA.FTZ R62, R2, R125, -R50 ;  /* 0x0000007d023e7223 */ /* 0x000fcc0000010832 */
[----:B------:R-:W4:Y:S01]  /*1a5c0*/  MUFU.EX2 R49, R49 ;  /* 0x0000003100317308 */ /* 0x000f220000000800 */
[----:B------:R-:W-:Y:S01]  /*1a5d0*/  @!P2 PRMT R3, RZ, 0x654, R3 ;  /* 0x00000654ff03a816 */ /* 0x000fe20000000003 */
[----:B--2---:R-:W-:-:S06]  /*1a5e0*/  FADD.FTZ R82, R24, R47 ;  /* 0x0000002f18527221 */ /* 0x004fcc0000010000 */
[----:B------:R-:W2:Y:S01]  /*1a5f0*/  MUFU.EX2 R121, R121 ;  /* 0x0000007900797308 */ /* 0x000ea20000000800 */
[----:B-1----:R-:W-:-:S01]  /*1a600*/  FADD.FTZ R43, R213, R80 ;  /* 0x00000050d52b7221 */ /* 0x002fc20000010000 */
[C-C-:B------:R-:W-:Y:S01]  /*1a610*/  FFMA.FTZ R53, R2.reuse, R127, -R50.reuse ;  /* 0x0000007f02357223 */ /* 0x140fe20000010832 */
[----:B------:R-:W-:-:S01]  /*1a620*/  FFMA.FTZ R73, R2, R63, -R50 ;  /* 0x0000003f02497223 */ /* 0x000fc20000010832 */
[----:B------:R1:W-:Y:S04]  /*1a630*/  @!P2 SYNCS.ARRIVE.TRANS64.RED.A1T0 RZ, [R3+URZ], RZ ;  /* 0x000000ff03ffa9a7 */ /* 0x0003e8000810043f */
[----:B------:R-:W2:Y:S01]  /*1a640*/  MUFU.EX2 R66, R66 ;  /* 0x0000004200427308 */ /* 0x000ea20000000800 */
[----:B-----5:R-:W-:-:S01]  /*1a650*/  FADD.FTZ R47, R99, R82 ;  /* 0x00000052632f7221 */ /* 0x020fc20000010000 */
[C-C-:B------:R-:W-:Y:S01]  /*1a660*/  FFMA.FTZ R72, R2.reuse, R87, -R50.reuse ;  /* 0x0000005702487223 */ /* 0x140fe20000010832 */
[----:B------:R-:W-:-:S01]  /*1a670*/  FFMA.FTZ R209, R2, R129, -R50 ;  /* 0x0000008102d17223 */ /* 0x000fc20000010832 */
[----:B------:R-:W-:-:S04]  /*1a680*/  FFMA.FTZ R64, R2, R133, -R50 ;  /* 0x0000008502407223 */ /* 0x000fc80000010832 */
[----:B------:R-:W5:Y:S01]  /*1a690*/  MUFU.EX2 R215, R215 ;  /* 0x000000d700d77308 */ /* 0x000f620000000800 */
[----:B------:R-:W-:-:S01]  /*1a6a0*/  FFMA.FTZ R70, R2, R131, -R50 ;  /* 0x0000008302467223 */ /* 0x000fc20000010832 */
[C-C-:B------:R-:W-:Y:S01]  /*1a6b0*/  FFMA.FTZ R211, R2.reuse, R135, -R50.reuse ;  /* 0x0000008702d37223 */ /* 0x140fe20000010832 */
[----:B------:R-:W-:-:S01]  /*1a6c0*/  FFMA.FTZ R68, R2, R137, -R50 ;  /* 0x0000008902447223 */ /* 0x000fc20000010832 */
[C-C-:B------:R-:W-:Y:S01]  /*1a6d0*/  FFMA.FTZ R63, R2.reuse, R139, -R50.reuse ;  /* 0x0000008b023f7223 */ /* 0x140fe20000010832 */
[----:B------:R-:W-:-:S01]  /*1a6e0*/  FFMA.FTZ R74, R2, R71, -R50 ;  /* 0x00000047024a7223 */ /* 0x000fc20000010832 */
[C-C-:B------:R-:W-:Y:S02]  /*1a6f0*/  FFMA.FTZ R205, R2.reuse, R67, -R50.reuse ;  /* 0x0000004302cd7223 */ /* 0x140fe40000010832 */
[----:B------:R-:W5:Y:S01]  /*1a700*/  MUFU.EX2 R83, R83 ;  /* 0x0000005300537308 */ /* 0x000f620000000800 */
[----:B-1----:R-:W-:-:S01]  /*1a710*/  FFMA.FTZ R3, R2, R141, -R50 ;  /* 0x0000008d02037223 */ /* 0x002fc20000010832 */
        /* <DEDUP_REMOVED lines=12> */
[----:B------:R-:W-:Y:S01]  /*1a7e0*/  FFMA.FTZ R39, R2, R39, -R50 ;  /* 0x0000002702277223 */ /* 0x000fe20000010832 */
[----:B---3--:R-:W-:-:S01]  /*1a7f0*/  FADD.FTZ R50, R58, R43 ;  /* 0x0000002b3a327221 */ /* 0x008fc20000010000 */
[----:B------:R-:W3:Y:S01]  /*1a800*/  MUFU.EX2 R40, R40 ;  /* 0x0000002800287308 */ /* 0x000ee20000000800 */
[----:B0-----:R-:W-:-:S01]  /*1a810*/  FADD.FTZ R80, R28, R47 ;  /* 0x0000002f1c507221 */ /* 0x001fc20000010000 */
[----:B------:R-:W-:Y:S01]  /*1a820*/  F2FP.SATFINITE.E4M3.F32.PACK_AB_MERGE_C R56, R56, R37, RZ ;  /* 0x000000253838723e */ /* 0x000fe200048070ff */
[----:B----4-:R-:W-:-:S01]  /*1a830*/  FADD.FTZ R43, R49, R50 ;  /* 0x00000032312b7221 */ /* 0x010fc20000010000 */
[----:B------:R-:W-:Y:S01]  /*1a840*/  F2FP.SATFINITE.E4M3.F32.PACK_AB_MERGE_C R218, R109, R20, RZ ;  /* 0x000000146dda723e */ /* 0x000fe200048070ff */
[----:B--2---:R-:W-:-:S03]  /*1a850*/  FADD.FTZ R37, R121, R80 ;  /* 0x0000005079257221 */ /* 0x004fc60000010000 */
[----:B------:R-:W0:Y:S01]  /*1a860*/  MUFU.EX2 R53, R53 ;  /* 0x0000003500357308 */ /* 0x000e220000000800 */
[----:B------:R-:W-:-:S01]  /*1a870*/  FADD.FTZ R20, R66, R43 ;  /* 0x0000002b42147221 */ /* 0x000fc20000010000 */
[----:B------:R-:W-:-:S06]  /*1a880*/  FADD.FTZ R50, R32, R37 ;  /* 0x0000002520327221 */ /* 0x000fcc0000010000 */
[----:B------:R-:W2:Y:S01]  /*1a890*/  MUFU.EX2 R59, R59 ;  /* 0x0000003b003b7308 */ /* 0x000ea20000000800 */
[----:B-----5:R-:W-:-:S07]  /*1a8a0*/  FADD.FTZ R37, R215, R20 ;  /* 0x00000014d7257221 */ /* 0x020fce0000010000 */
[----:B------:R-:W4:Y:S01]  /*1a8b0*/  MUFU.EX2 R72, R72 ;  /* 0x0000004800487308 */ /* 0x000f220000000800 */
[----:B------:R-:W-:-:S01]  /*1a8c0*/  FADD.FTZ R43, R83, R50 ;  /* 0x00000032532b7221 */ /* 0x000fc20000010000 */
[----:B-1----:R-:W-:-:S06]  /*1a8d0*/  FADD.FTZ R20, R62, R37 ;  /* 0x000000253e147221 */ /* 0x002fcc0000010000 */
[----:B------:R-:W1:Y:S01]  /*1a8e0*/  MUFU.EX2 R209, R209 ;  /* 0x000000d100d17308 */ /* 0x000e620000000800 */
[----:B------:R-:W-:Y:S01]  /*1a8f0*/  F2FP.SATFINITE.E4M3.F32.PACK_AB_MERGE_C R212, R121, R28, RZ ;  /* 0x0000001c79d4723e */ /* 0x000fe200048070ff */
[----:B---3--:R-:W-:-:S06]  /*1a900*/  FADD.FTZ R28, R40, R43 ;  /* 0x0000002b281c7221 */ /* 0x008fcc0000010000 */
[----:B------:R-:W3:Y:S01]  /*1a910*/  MUFU.EX2 R57, R57 ;  /* 0x0000003900397308 */ /* 0x000ee20000000800 */
[----:B0-----:R-:W-:-:S01]  /*1a920*/  FADD.FTZ R37, R53, R20 ;  /* 0x0000001435257221 */ /* 0x001fc20000010000 */
[----:B--2---:R-:W-:-:S06]  /*1a930*/  F2FP.SATFINITE.E4M3.F32.PACK_AB_MERGE_C R214, R59, R40, RZ ;  /* 0x000000283bd6723e */ /* 0x004fcc00048070ff */
[----:B------:R-:W0:Y:S01]  /*1a940*/  MUFU.EX2 R64, R64 ;  /* 0x0000004000407308 */ /* 0x000e220000000800 */
[----:B------:R-:W-:-:S01]  /*1a950*/  FADD.FTZ R59, R59, R28 ;  /* 0x0000001c3b3b7221 */ /* 0x000fc20000010000 */
[----:B----4-:R-:W-:-:S06]  /*1a960*/  F2FP.SATFINITE.E4M3.F32.PACK_AB_MERGE_C R53, R72, R53, RZ ;  /* 0x000000354835723e */ /* 0x010fcc00048070ff */
[----:B------:R-:W2:Y:S01]  /*1a970*/  MUFU.EX2 R5, R5 ;  /* 0x0000000500057308 */ /* 0x000ea20000000800 */
[----:B------:R-:W-:-:S07]  /*1a980*/  FADD.FTZ R72, R72, R37 ;  /* 0x0000002548487221 */ /* 0x000fce0000010000 */
[----:B------:R-:W4:Y:S01]  /*1a990*/  MUFU.EX2 R70, R70 ;  /* 0x0000004600467308 */ /* 0x000f220000000800 */
[----:B------:R-:W-:-:S07]  /*1a9a0*/  FADD.FTZ R20, R36, R59 ;  /* 0x0000003b24147221 */ /* 0x000fce0000010000 */
[----:B------:R-:W5:Y:S01]  /*1a9b0*/  MUFU.EX2 R42, R42 ;  /* 0x0000002a002a7308 */ /* 0x000f620000000800 */
[----:B-1----:R-:W-:-:S07]  /*1a9c0*/  FADD.FTZ R37, R209, R72 ;  /* 0x00000048d1257221 */ /* 0x002fce0000010000 */
[----:B------:R-:W1:Y:S01]  /*1a9d0*/  MUFU.EX2 R73, R73 ;  /* 0x0000004900497308 */ /* 0x000e620000000800 */
[----:B---3--:R-:W-:-:S07]  /*1a9e0*/  FADD.FTZ R20, R57, R20 ;  /* 0x0000001439147221 */ /* 0x008fce0000010000 */
[----:B------:R-:W3:Y:S01]  /*1a9f0*/  MUFU.EX2 R7, R7 ;  /* 0x0000000700077308 */ /* 0x000ee20000000800 */
[----:B0-----:R-:W-:-:S07]  /*1aa00*/  FADD.FTZ R37, R64, R37 ;  /* 0x0000002540257221 */ /* 0x001fce0000010000 */
[----:B------:R-:W0:Y:S01]  /*1aa10*/  MUFU.EX2 R211, R211 ;  /* 0x000000d300d37308 */ /* 0x000e220000000800 */
[----:B--2---:R-:W-:-:S01]  /*1aa20*/  FADD.FTZ R43, R5, R20 ;  /* 0x00000014052b7221 */ /* 0x004fc20000010000 */
[----:B------:R-:W-:-:S06]  /*1aa30*/  F2FP.SATFINITE.E4M3.F32.PACK_AB_MERGE_C R218, R97, R12, R218 ;  /* 0x0000000c61da723e */ /* 0x000fcc00048070da */
[----:B------:R-:W2:Y:S01]  /*1aa40*/  MUFU.EX2 R210, R210 ;  /* 0x000000d200d27308 */ /* 0x000ea20000000800 */
[----:B----4-:R-:W-:-:S01]  /*1aa50*/  FADD.FTZ R12, R70, R37 ;  /* 0x00000025460c7221 */ /* 0x010fc20000010000 */
[----:B-----5:R-:W-:-:S06]  /*1aa60*/  F2FP.SATFINITE.E4M3.F32.PACK_AB_MERGE_C R208, R42, R5, RZ ;  /* 0x000000052ad0723e */ /* 0x020fcc00048070ff */
[----:B------:R-:W4:Y:S01]  /*1aa70*/  MUFU.EX2 R68, R68 ;  /* 0x0000004400447308 */ /* 0x000f220000000800 */
[----:B------:R-:W-:-:S07]  /*1aa80*/  FADD.FTZ R42, R42, R43 ;  /* 0x0000002b2a2a7221 */ /* 0x000fce0000010000 */
[----:B------:R-:W5:Y:S01]  /*1aa90*/  MUFU.EX2 R9, R9 ;  /* 0x0000000900097308 */ /* 0x000f620000000800 */
[----:B-1----:R-:W-:-:S07]  /*1aaa0*/  FADD.FTZ R20, R73, R12 ;  /* 0x0000000c49147221 */ /* 0x002fce0000010000 */
[----:B------:R-:W-:Y:S01]  /*1aab0*/  MUFU.EX2 R63, R63 ;  /* 0x0000003f003f7308 */ /* 0x000fe20000000800 */
[----:B---3--:R-:W-:-:S07]  /*1aac0*/  FADD.FTZ R5, R7, R42 ;  /* 0x0000002a07057221 */ /* 0x008fce0000010000 */
[----:B------:R-:W1:Y:S01]  /*1aad0*/  MUFU.EX2 R26, R26 ;  /* 0x0000001a001a7308 */ /* 0x000e620000000800 */
[----:B0-----:R-:W-:-:S07]  /*1aae0*/  FADD.FTZ R37, R211, R20 ;  /* 0x00000014d3257221 */ /* 0x001fce0000010000 */
[----:B------:R-:W0:Y:S01]  /*1aaf0*/  MUFU.EX2 R74, R74 ;  /* 0x0000004a004a7308 */ /* 0x000e220000000800 */
[----:B--2---:R-:W-:-:S01]  /*1ab00*/  FADD.FTZ R20, R210, R5 ;  /* 0x00000005d2147221 */ /* 0x004fc20000010000 */
[----:B------:R-:W-:-:S06]  /*1ab10*/  F2FP.SATFINITE.E4M3.F32.PACK_AB_MERGE_C R212, R99, R24, R212 ;  /* 0x0000001863d4723e */ /* 0x000fcc00048070d4 */
[----:B------:R-:W2:Y:S01]  /*1ab20*/  MUFU.EX2 R204, R204 ;  /* 0x000000cc00cc7308 */ /* 0x000ea20000000800 */
[----:B----4-:R-:W-:-:S07]  /*1ab30*/  FADD.FTZ R24, R68, R37 ;  /* 0x0000002544187221 */ /* 0x010fce0000010000 */
[----:B------:R-:W3:Y:S01]  /*1ab40*/  MUFU.EX2 R205, R205 ;  /* 0x000000cd00cd7308 */ /* 0x000ee20000000800 */
[----:B-----5:R-:W-:-:S07]  /*1ab50*/  FADD.FTZ R5, R9, R20 ;  /* 0x0000001409057221 */ /* 0x020fce0000010000 */
[----:B------:R-:W4:Y:S01]  /*1ab60*/  MUFU.EX2 R11, R11 ;  /* 0x0000000b000b7308 */ /* 0x000f220000000800 */
[----:B-1----:R-:W-:-:S07]  /*1ab70*/  FADD.FTZ R5, R26, R5 ;  /* 0x000000051a057221 */ /* 0x002fce0000010000 */
[----:B------:R-:W-:Y:S08]  /*1ab80*/  MUFU.EX2 R13, R13 ;  /* 0x0000000d000d7308 */ /* 0x000ff00000000800 */
[----:B------:R-:W-:Y:S01]  /*1ab90*/  MUFU.EX2 R30, R30 ;  /* 0x0000001e001e7308 */ /* 0x000fe20000000800 */
[----:B------:R-:W-:Y:S01]  /*1aba0*/  F2FP.SATFINITE.E4M3.F32.PACK_AB_MERGE_C R216, R93, R8, RZ ;  /* 0x000000085dd8723e */ /* 0x000fe200048070ff */
[----:B------:R-:W1:Y:S06]  /*1abb0*/  @P0 LDC R28, c[0x0][0x450] ;  /* 0x00011400ff1c0b82 */ /* 0x000e6c0000000800 */
[----:B------:R-:W5:Y:S08]  /*1abc0*/  MUFU.EX2 R76, R76 ;  /* 0x0000004c004c7308 */ /* 0x000f700000000800 */
[----:B------:R-:W5:Y:S08]  /*1abd0*/  MUFU.EX2 R3, R3 ;  /* 0x0000000300037308 */ /* 0x000f700000000800 */
[----:B------:R0:W-:Y:S08]  /*1abe0*/  MUFU.EX2 R12, R27 ;  /* 0x0000001b000c7308 */ /* 0x0001f00000000800 */
[----:B------:R-:W1:Y:S01]  /*1abf0*/  MUFU.EX2 R78, R78 ;  /* 0x0000004e004e7308 */ /* 0x000e620000000800 */
[----:B0-----:R-:W-:-:S01]  /*1ac00*/  FADD.FTZ R27, R63, R24 ;  /* 0x000000183f1b7221 */ /* 0x001fc20000010000 */
[----:B------:R-:W-:Y:S01]  /*1ac10*/  F2FP.SATFINITE.E4M3.F32.PACK_AB_MERGE_C R63, R74, R63, RZ ;  /* 0x0000003f4a3f723e */ /* 0x000fe200048070ff */
[----:B--2---:R-:W-:-:S02]  /*1ac20*/  FADD.FTZ R24, R204, R5 ;  /* 0x00000005cc187221 */ /* 0x004fc40000010000 */
[----:B------:R-:W-:-:S03]  /*1ac30*/  FADD.FTZ R74, R74, R27 ;  /* 0x0000001b4a4a7221 */ /* 0x000fc60000010000 */
[----:B------:R-:W0:Y:S01]  /*1ac40*/  MUFU.EX2 R15, R15 ;  /* 0x0000000f000f7308 */ /* 0x000e220000000800 */
[----:B---3--:R-:W-:-:S01]  /*1ac50*/  FADD.FTZ R5, R205, R74 ;  /* 0x0000004acd057221 */ /* 0x008fc20000010000 */
[----:B----4-:R-:W-:Y:S01]  /*1ac60*/  FADD.FTZ R24, R11, R24 ;  /* 0x000000180b187221 */ /* 0x010fe20000010000 */
[----:B------:R-:W-:-:S05]  /*1ac70*/  F2FP.SATFINITE.E4M3.F32.PACK_AB_MERGE_C R9, R26, R9, RZ ;  /* 0x000000091a09723e */ /* 0x000fca00048070ff */
[----:B------:R-:W2:Y:S01]  /*1ac80*/  MUFU.EX2 R207, R207 ;  /* 0x000000cf00cf7308 */ /* 0x000ea20000000800 */
[----:B-----5:R-:W-:-:S01]  /*1ac90*/  FADD.FTZ R26, R76, R5 ;  /* 0x000000054c1a7221 */ /* 0x020fc20000010000 */
[----:B------:R-:W-:Y:S01]  /*1aca0*/  F2FP.SATFINITE.E4M3.F32.PACK_AB_MERGE_C R216, R89, R6, R216 ;  /* 0x0000000659d8723e */ /* 0x000fe200048070d8 */
[----:B------:R-:W-:-:S05]  /*1acb0*/  FADD.FTZ R5, R13, R24 ;  /* 0x000000180d057221 */ /* 0x000fca0000010000 */
[----:B------:R-:W3:Y:S01]  /*1acc0*/  MUFU.EX2 R34, R34 ;  /* 0x0000002200227308 */ /* 0x000ee20000000800 */
[----:B------:R-:W-:Y:S01]  /*1acd0*/  F2FP.SATFINITE.E4M3.F32.PACK_AB_MERGE_C R210, R210, R7, R9 ;  /* 0x00000007d2d2723e */ /* 0x000fe20004807009 */
[----:B------:R-:W-:Y:S01]  /*1ace0*/  FADD.FTZ R7, R3, R26 ;  /* 0x0000001a03077221 */ /* 0x000fe20000010000 */
[----:B------:R-:W-:-:S05]  /*1acf0*/  F2FP.SATFINITE.E4M3.F32.PACK_AB_MERGE_C R13, R30, R13, RZ ;  /* 0x0000000d1e0d723e */ /* 0x000fca00048070ff */
[----:B------:R-:W-:Y:S01]  /*1ad00*/  MUFU.EX2 R38, R38 ;  /* 0x0000002600267308 */ /* 0x000fe20000000800 */
[----:B-1----:R-:W-:Y:S01]  /*1ad10*/  F2FP.SATFINITE.E4M3.F32.PACK_AB_MERGE_C R3, R78, R3, RZ ;  /* 0x000000034e03723e */ /* 0x002fe200048070ff */
[----:B------:R-:W-:Y:S01]  /*1ad20*/  FADD.FTZ R30, R30, R5 ;  /* 0x000000051e1e7221 */ /* 0x000fe20000010000 */
[----:B------:R-:W1:Y:S05]  /*1ad30*/  @P0 LDC R9, c[0x0][0x44c] ;  /* 0x00011300ff090b82 */ /* 0x000e6a0000000800 */
[----:B------:R-:W-:Y:S08]  /*1ad40*/  MUFU.EX2 R21, R21 ;  /* 0x0000001500157308 */ /* 0x000ff00000000800 */
[----:B------:R-:W4:Y:S01]  /*1ad50*/  MUFU.EX2 R8, R51 ;  /* 0x0000003300087308 */ /* 0x000f220000000800 */
[----:B------:R-:W-:-:S01]  /*1ad60*/  FADD.FTZ R78, R78, R7 ;  /* 0x000000074e4e7221 */ /* 0x000fc20000010000 */
[----:B------:R-:W-:-:S06]  /*1ad70*/  F2FP.SATFINITE.E4M3.F32.PACK_AB_MERGE_C R205, R76, R205, R3 ;  /* 0x000000cd4ccd723e */ /* 0x000fcc0004807003 */
[----:B------:R-:W-:Y:S01]  /*1ad80*/  MUFU.EX2 R143, R143 ;  /* 0x0000008f008f7308 */ /* 0x000fe20000000800 */
[----:B0-----:R-:W-:-:S07]  /*1ad90*/  FADD.FTZ R3, R15, R30 ;  /* 0x0000001e0f037221 */ /* 0x001fce0000010000 */
[----:B------:R-:W0:Y:S01]  /*1ada0*/  MUFU.EX2 R6, R55 ;  /* 0x0000003700067308 */ /* 0x000e220000000800 */
[----:B--2---:R-:W-:-:S01]  /*1adb0*/  FADD.FTZ R5, R207, R78 ;  /* 0x0000004ecf057221 */ /* 0x004fc20000010000 */
[----:B---3--:R-:W-:-:S06]  /*1adc0*/  FADD.FTZ R3, R34, R3 ;  /* 0x0000000322037221 */ /* 0x008fcc0000010000 */
[----:B------:R-:W2:Y:S01]  /*1add0*/  MUFU.EX2 R41, R41 ;  /* 0x0000002900297308 */ /* 0x000ea20000000800 */
[----:B----4-:R-:W-:-:S01]  /*1ade0*/  FADD.FTZ R26, R8, R5 ;  /* 0x00000005081a7221 */ /* 0x010fc20000010000 */
[----:B------:R-:W-:-:S06]  /*1adf0*/  F2FP.SATFINITE.E4M3.F32.PACK_AB_MERGE_C R206, R21, R38, RZ ;  /* 0x0000002615ce723e */ /* 0x000fcc00048070ff */
[----:B------:R-:W3:Y:S01]  /*1ae00*/  MUFU.EX2 R65, R65 ;  /* 0x0000004100417308 */ /* 0x000ee20000000800 */
[----:B------:R-:W-:-:S07]  /*1ae10*/  FADD.FTZ R38, R38, R3 ;  /* 0x0000000326267221 */ /* 0x000fce0000010000 */
[----:B------:R-:W4:Y:S01]  /*1ae20*/  MUFU.EX2 R44, R44 ;  /* 0x0000002c002c7308 */ /* 0x000f220000000800 */
[----:B0-----:R-:W-:Y:S01]  /*1ae30*/  F2FP.SATFINITE.E4M3.F32.PACK_AB_MERGE_C R5, R6, R143, RZ ;  /* 0x0000008f0605723e */ /* 0x001fe200048070ff */
[----:B------:R-:W-:-:S06]  /*1ae40*/  FADD.FTZ R143, R143, R26 ;  /* 0x0000001a8f8f7221 */ /* 0x000fcc0000010000 */
[----:B------:R-:W-:Y:S01]  /*1ae50*/  MUFU.EX2 R25, R25 ;  /* 0x0000001900197308 */ /* 0x000fe20000000800 */
[----:B------:R-:W-:-:S07]  /*1ae60*/  FADD.FTZ R38, R21, R38 ;  /* 0x0000002615267221 */ /* 0x000fce0000010000 */
[----:B------:R-:W0:Y:S01]  /*1ae70*/  MUFU.EX2 R46, R46 ;  /* 0x0000002e002e7308 */ /* 0x000e220000000800 */
[----:B------:R-:W-:-:S01]  /*1ae80*/  FADD.FTZ R6, R6, R143 ;  /* 0x0000008f06067221 */ /* 0x000fc20000010000 */
[----:B--2---:R-:W-:-:S06]  /*1ae90*/  FADD.FTZ R3, R41, R38 ;  /* 0x0000002629037221 */ /* 0x004fcc0000010000 */
[----:B------:R-:W2:Y:S01]  /*1aea0*/  MUFU.EX2 R145, R145 ;  /* 0x0000009100917308 */ /* 0x000ea20000000800 */
[----:B------:R-:W-:Y:S01]  /*1aeb0*/  F2FP.SATFINITE.E4M3.F32.PACK_AB_MERGE_C R207, R8, R207, R5 ;  /* 0x000000cf08cf723e */ /* 0x000fe20004807005 */
[----:B---3--:R-:W-:-:S06]  /*1aec0*/  FADD.FTZ R5, R65, R6 ;  /* 0x0000000641057221 */ /* 0x008fcc0000010000 */
[----:B------:R-:W3:Y:S01]  /*1aed0*/  MUFU.EX2 R20, R31 ;  /* 0x0000001f00147308 */ /* 0x000ee20000000800 */
[----:B----4-:R-:W-:-:S07]  /*1aee0*/  FADD.FTZ R8, R44, R3 ;  /* 0x000000032c087221 */ /* 0x010fce0000010000 */
[----:B------:R-:W4:Y:S01]  /*1aef0*/  MUFU.EX2 R29, R29 ;  /* 0x0000001d001d7308 */ /* 0x000f220000000800 */
[----:B-1----:R-:W-:Y:S01]  /*1af00*/  @P0 IMAD.HI.U32 R9, R236, R9, RZ ;  /* 0x00000009ec090227 */ /* 0x002fe200078e00ff */
[----:B0-----:R-:W-:-:S03]  /*1af10*/  F2FP.SATFINITE.E4M3.F32.PACK_AB_MERGE_C R200, R46, R25, RZ ;  /* 0x000000192ec8723e */ /* 0x001fc600048070ff */
[----:B------:R-:W-:-:S03]  /*1af20*/  FADD.FTZ R26, R12, R5 ;  /* 0x000000050c1a7221 */ /* 0x000fc60000010000 */
[----:B------:R-:W0:Y:S01]  /*1af30*/  MUFU.EX2 R48, R48 ;  /* 0x0000003000307308 */ /* 0x000e220000000800 */
[----:B------:R-:W-:-:S01]  /*1af40*/  FADD.FTZ R25, R25, R8 ;  /* 0x0000000819197221 */ /* 0x000fc20000010000 */
[----:B------:R-:W-:Y:S02]  /*1af50*/  IMAD.MOV.U32 R7, RZ, RZ, R236 ;  /* 0x000000ffff077224 */ /* 0x000fe400078e00ec */
[----:B--2---:R-:W-:-:S04]  /*1af60*/  FADD.FTZ R3, R145, R26 ;  /* 0x0000001a91037221 */ /* 0x004fc80000010000 */
[----:B------:R-:W-:Y:S01]  /*1af70*/  MUFU.EX2 R33, R33 ;  /* 0x0000002100217308 */ /* 0x000fe20000000800 */
[----:B------:R-:W-:Y:S01]  /*1af80*/  @P0 SHF.R.U32.HI R7, RZ, R28, R9 ;  /* 0x0000001cff070219 */ /* 0x000fe20000011609 */
[----:B------:R-:W-:-:S06]  /*1af90*/  FADD.FTZ R46, R46, R25 ;  /* 0x000000192e2e7221 */ /* 0x000fcc0000010000 */
[----:B------:R-:W1:Y:S01]  /*1afa0*/  MUFU.EX2 R4, R4 ;  /* 0x0000000400047308 */ /* 0x000e620000000800 */
[C---:B---3--:R-:W-:Y:S01]  /*1afb0*/  F2FP.SATFINITE.E4M3.F32.PACK_AB_MERGE_C R201, R20.reuse, R145, RZ ;  /* 0x0000009114c9723e */ /* 0x048fe200048070ff */
[----:B------:R-:W-:Y:S01]  /*1afc0*/  FADD.FTZ R20, R20, R3 ;  /* 0x0000000314147221 */ /* 0x000fe20000010000 */
[----:B------:R-:W-:Y:S01]  /*1afd0*/  IADD3 R7, R7, R114, -R116 ;  /* 0x0000007207077210 */ /* 0x000fe20007ffe874 */
[----:B----4-:R-:W-:-:S04]  /*1afe0*/  FADD.FTZ R3, R29, R46 ;  /* 0x0000002e1d037221 */ /* 0x010fc80000010000 */
[----:B------:R-:W-:-:S04]  /*1aff0*/  IMAD.HI R7, R7, 0x66666667, RZ ;  /* 0x6666666707077827 */ /* 0x000fc800078e02ff */
[----:B0-----:R-:W-:-:S01]  /*1b000*/  FADD.FTZ R8, R48, R3 ;  /* 0x0000000330087221 */ /* 0x001fc20000010000 */
[----:B------:R-:W0:Y:S01]  /*1b010*/  MUFU.EX2 R69, R69 ;  /* 0x0000004500457308 */ /* 0x000e220000000800 */
[----:B-1----:R-:W-:Y:S02]  /*1b020*/  F2FP.SATFINITE.E4M3.F32.PACK_AB_MERGE_C R202, R4, R33, RZ ;  /* 0x0000002104ca723e */ /* 0x002fe400048070ff */
[----:B------:R-:W-:Y:S01]  /*1b030*/  FADD.FTZ R33, R33, R8 ;  /* 0x0000000821217221 */ /* 0x000fe20000010000 */
[----:B------:R-:W-:-:S04]  /*1b040*/  SHF.R.U32.HI R8, RZ, 0x1f, R7 ;  /* 0x0000001fff087819 */ /* 0x000fc80000011607 */
[----:B------:R-:W1:Y:S01]  /*1b050*/  MUFU.EX2 R24, R35 ;  /* 0x0000002300187308 */ /* 0x000e620000000800 */
[----:B------:R-:W-:Y:S01]  /*1b060*/  LEA.HI.SX32 R8, R7, R8, 0x1a ;  /* 0x0000000807087211 */ /* 0x000fe200078fd2ff */
[----:B------:R-:W-:Y:S01]  /*1b070*/  VIADD R7, R107, 0xfffffffe ;  /* 0xfffffffe6b077836 */ /* 0x000fe20000000000 */
[----:B------:R-:W-:-:S05]  /*1b080*/  F2FP.SATFINITE.E4M3.F32.PACK_AB_MERGE_C R206, R34, R15, R206 ;  /* 0x0000000f22ce723e */ /* 0x000fca00048070ce */
[----:B------:R-:W2:Y:S01]  /*1b090*/  MUFU.EX2 R147, R147 ;  /* 0x0000009300937308 */ /* 0x000ea20000000800 */
[----:B------:R-:W-:-:S07]  /*1b0a0*/  VIMNMX R15, R235, R8, !PT ;  /* 0x00000008eb0f7248 */ /* 0x000fce0007fe0100 */
[----:B------:R-:W3:Y:S01]  /*1b0b0*/  MUFU.EX2 R6, R39 ;  /* 0x0000002700067308 */ /* 0x000ee20000000800 */
[----:B------:R-:W-:Y:S01]  /*1b0c0*/  ISETP.GE.AND P2, PT, R7, R15, PT ;  /* 0x0000000f0700720c */ /* 0x000fe20003f46270 */
[----:B0-----:R-:W-:Y:S01]  /*1b0d0*/  FADD.FTZ R5, R69, R20 ;  /* 0x0000001445057221 */ /* 0x001fe20000010000 */
[----:B------:R-:W-:-:S03]  /*1b0e0*/  F2FP.SATFINITE.E4M3.F32.PACK_AB_MERGE_C R201, R12, R65, R201 ;  /* 0x000000410cc9723e */ /* 0x000fc600048070c9 */
[----:B-1----:R-:W-:Y:S01]  /*1b0f0*/  FADD.FTZ R12, R24, R5 ;  /* 0x00000005180c7221 */ /* 0x002fe20000010000 */
[----:B------:R-:W-:Y:S02]  /*1b100*/  F2FP.SATFINITE.E4M3.F32.PACK_AB_MERGE_C R45, R60, R45, RZ ;  /* 0x0000002d3c2d723e */ /* 0x000fe400048070ff */
[----:B------:R-:W-:Y:S01]  /*1b110*/  F2FP.SATFINITE.E4M3.F32.PACK_AB_MERGE_C R49, R66, R49, RZ ;  /* 0x000000314231723e */ /* 0x000fe200048070ff */
[----:B--2---:R-:W-:-:S01]  /*1b120*/  FADD.FTZ R3, R147, R12 ;  /* 0x0000000c93037221 */ /* 0x004fc20000010000 */
[----:B------:R-:W-:Y:S01]  /*1b130*/  F2FP.SATFINITE.E4M3.F32.PACK_AB_MERGE_C R70, R73, R70, RZ ;  /* 0x000000464946723e */ /* 0x000fe200048070ff */
[----:B------:R-:W-:-:S01]  /*1b140*/  FADD.FTZ R4, R4, R33 ;  /* 0x0000002104047221 */ /* 0x000fc20000010000 */
[----:B------:R-:W-:Y:S02]  /*1b150*/  F2FP.SATFINITE.E4M3.F32.PACK_AB_MERGE_C R217, R52, R217, R56 ;  /* 0x000000d934d9723e */ /* 0x000fe40004807038 */
[C---:B---3--:R-:W-:Y:S01]  /*1b160*/  F2FP.SATFINITE.E4M3.F32.PACK_AB_MERGE_C R5, R6.reuse, R147, RZ ;  /* 0x000000930605723e */ /* 0x048fe200048070ff */
[----:B------:R-:W-:Y:S01]  /*1b170*/  FADD.FTZ R3, R6, R3 ;  /* 0x0000000306037221 */ /* 0x000fe20000010000 */
[----:B------:R-:W-:-:S02]  /*1b180*/  F2FP.SATFINITE.E4M3.F32.PACK_AB_MERGE_C R219, R54, R219, R45 ;  /* 0x000000db36db723e */ /* 0x000fc4000480702d */
[----:B------:R-:W-:Y:S02]  /*1b190*/  CS2R R26, SRZ ;  /* 0x00000000001a7805 */ /* 0x000fe4000001ff00 */
[----:B------:R-:W-:Y:S02]  /*1b1a0*/  F2FP.SATFINITE.E4M3.F32.PACK_AB_MERGE_C R213, R58, R213, R49 ;  /* 0x000000d53ad5723e */ /* 0x000fe40004807031 */
[----:B------:R-:W-:Y:S02]  /*1b1b0*/  CS2R R30, SRZ ;  /* 0x00000000001e7805 */ /* 0x000fe4000001ff00 */
[----:B------:R-:W-:Y:S02]  /*1b1c0*/  F2FP.SATFINITE.E4M3.F32.PACK_AB_MERGE_C R214, R83, R32, R214 ;  /* 0x0000002053d6723e */ /* 0x000fe400048070d6 */
[----:B------:R-:W-:Y:S02]  /*1b1d0*/  CS2R R32, SRZ ;  /* 0x0000000000207805 */ /* 0x000fe4000001ff00 */
        /* <DEDUP_REMOVED lines=57> */
[----:B------:R-:W-:Y:S01]  /*1b570*/  CS2R R116, SRZ ;  /* 0x0000000000747805 */ /* 0x000fe2000001ff00 */
[----:B------:R-:W-:Y:S01]  /*1b580*/  IMAD.MOV.U32 R8, RZ, RZ, R222 ;  /* 0x000000ffff087224 */ /* 0x000fe200078e00de */
        /* <DEDUP_REMOVED lines=46> */
.L_x_2403:
        /* <DEDUP_REMOVED lines=8> */
.L_x_2394:
[----:B------:R-:W-:-:S04]  /*1b8f0*/  IADD3 R0, R221, 0x1, RZ ;  /* 0x00000001dd007810 */ /* 0x000fc80007ffe0ff */
[----:B------:R-:W-:-:S04]  /*1b900*/  ISETP.NE.AND P3, PT, R0, 0x2, PT ;  /* 0x000000020000780c */ /* 0x000fc80003f65270 */
[----:B------:R-:W-:Y:S02]  /*1b910*/  SEL R9, R0, RZ, P3 ;  /* 0x000000ff00097207 */ /* 0x000fe40001800000 */
[----:B------:R-:W-:-:S03]  /*1b920*/  SHF.L.U32 R0, R222, 0x1f, RZ ;  /* 0x0000001fde007819 */ /* 0x000fc600000006ff */
[----:B------:R-:W-:-:S04]  /*1b930*/  IMAD R9, R9, 0x8, R16 ;  /* 0x0000000809097824 */ /* 0x000fc800078e0210 */
[----:B------:R0:W1:Y:S01]  /*1b940*/  SYNCS.PHASECHK.TRANS64.TRYWAIT P3, [R9+URZ+0x33430], R0 ;  /* 0x03343000090075a7 */ /* 0x000062000806017f */
[----:B------:R-:W-:Y:S05]  /*1b950*/  @!P1 BRA `(.L_x_2395) ;  /* 0x0000000000049947 */ /* 0x000fea0003800000 */
[----:B------:R-:W-:Y:S01]  /*1b960*/  BPT.TRAP 0x1 ;  /* 0x000000040000795c */ /* 0x000fe20000300000 */
.L_x_2395:
[----:B------:R-:W-:Y:S04]  /*1b970*/  BSSY B0, `(.L_x_2393) ;  /* 0x0000004000007945 */ /* 0x000fe80003800000 */
[----:B-1----:R-:W-:Y:S05]  /*1b980*/  @P3 BRA `(.L_x_2396) ;  /* 0x0000000000083947 */ /* 0x002fea0003800000 */
[----:B------:R-:W1:Y:S02]  /*1b990*/  SYNCS.PHASECHK.TRANS64.TRYWAIT P3, [R9+URZ+0x33430], R0 ;  /* 0x03343000090075a7 */ /* 0x000e64000806017f */
[----:B-1----:R-:W-:Y:S05]  /*1b9a0*/  @!P3 BRA `(.L_x_2397) ;  /* 0x0000016400c0b947 */ /* 0x002fea0003800000 */
.L_x_2396:
[----:B------:R-:W-:Y:S05]  /*1b9b0*/  BSYNC B0 ;  /* 0x0000000000007941 */ /* 0x000fea0003800000 */
.L_x_2393:
[----:B01----:R-:W0:Y:S01]  /*1b9c0*/  S2R R0, SR_TID.X ;  /* 0x0000000000007919 */ /* 0x003e220000002100 */
[----:B------:R-:W-:Y:S01]  /*1b9d0*/  VIADD R9, R221, 0x1 ;  /* 0x00000001dd097836 */ /* 0x000fe20000000000 */
[----:B------:R-:W-:Y:S05]  /*1b9e0*/  WARPSYNC.ALL ;  /* 0x0000000000007948 */ /* 0x000fea0003800000 */
[C---:B------:R-:W-:Y:S01]  /*1b9f0*/  ISETP.NE.AND P3, PT, R9.reuse, 0x2, PT ;  /* 0x000000020900780c */ /* 0x040fe20003f65270 */
[----:B------:R-:W-:Y:S01]  /*1ba00*/  IMAD.MOV.U32 R11, RZ, RZ, -0x7fffffe0 ;  /* 0x80000020ff0b7424 */ /* 0x000fe200078e00ff */
[----:B------:R-:W-:Y:S01]  /*1ba10*/  UMOV UR48, UR24 ;  /* 0x0000001800307c82 */ /* 0x000fe20008000000 */
[----:B------:R-:W-:Y:S01]  /*1ba20*/  UMOV UR49, UR25 ;  /* 0x0000001900317c82 */ /* 0x000fe20008000000 */
[----:B------:R-:W-:Y:S01]  /*1ba30*/  SEL R9, R9, RZ, P3 ;  /* 0x000000ff09097207 */ /* 0x000fe20001800000 */
[----:B------:R-:W-:Y:S01]  /*1ba40*/  IMAD.MOV.U32 R121, RZ, RZ, -0x7fffffe0 ;  /* 0x80000020ff797424 */ /* 0x000fe200078e00ff */
[----:B------:R-:W-:Y:S01]  /*1ba50*/  R2UR UR51, R11 ;  /* 0x000000000b3372ca */ /* 0x000fe200000e0000 */
[----:B------:R-:W-:Y:S01]  /*1ba60*/  UMOV UR44, UR24 ;  /* 0x00000018002c7c82 */ /* 0x000fe20008000000 */
[----:B------:R-:W-:Y:S01]  /*1ba70*/  UMOV UR45, UR25 ;  /* 0x00000019002d7c82 */ /* 0x000fe20008000000 */
[----:B------:R-:W-:Y:S01]  /*1ba80*/  IMAD R10, R9, 0x780, R14 ;  /* 0x00000780090a7824 */ /* 0x000fe200078e020e */
[----:B------:R-:W-:Y:S01]  /*1ba90*/  R2UR UR47, R121 ;  /* 0x00000000792f72ca */ /* 0x000fe200000e0000 */
[----:B------:R-:W-:Y:S01]  /*1baa0*/  IMAD.MOV.U32 R13, RZ, RZ, -0x7fffffe0 ;  /* 0x80000020ff0d7424 */ /* 0x000fe200078e00ff */
[----:B------:R-:W-:Y:S01]  /*1bab0*/  UMOV UR32, UR24 ;  /* 0x0000001800207c82 */ /* 0x000fe20008000000 */
[C---:B------:R-:W-:Y:S01]  /*1bac0*/  VIADD R120, R10.reuse, 0x80 ;  /* 0x000000800a787836 */ /* 0x040fe20000000000 */
[C---:B------:R-:W-:Y:S01]  /*1bad0*/  R2UR UR50, R10.reuse ;  /* 0x000000000a3272ca */ /* 0x040fe200000e0000 */
[C---:B------:R-:W-:Y:S01]  /*1bae0*/  VIADD R12, R10.reuse, 0x100 ;  /* 0x000001000a0c7836 */ /* 0x040fe20000000000 */
[----:B------:R-:W-:Y:S01]  /*1baf0*/  R2UR UR27, R13 ;  /* 0x000000000d1b72ca */ /* 0x000fe200000e0000 */
[----:B------:R-:W-:Y:S01]  /*1bb00*/  VIADD R20, R10, 0x180 ;  /* 0x000001800a147836 */ /* 0x000fe20000000000 */
[----:B------:R-:W-:Y:S01]  /*1bb10*/  R2UR UR46, R120 ;  /* 0x00000000782e72ca */ /* 0x000fe200000e0000 */
[----:B------:R-:W-:Y:S01]  /*1bb20*/  IMAD.MOV.U32 R21, RZ, RZ, -0x7fffffe0 ;  /* 0x80000020ff157424 */ /* 0x000fe200078e00ff */
[----:B------:R-:W-:Y:S01]  /*1bb30*/  R2UR UR26, R12 ;  /* 0x000000000c1a72ca */ /* 0x000fe200000e0000 */
[----:B------:R-:W-:Y:S01]  /*1bb40*/  UMOV UR33, UR25 ;  /* 0x0000001900217c82 */ /* 0x000fe20008000000 */
[----:B------:R-:W-:Y:S01]  /*1bb50*/  R2UR UR34, R20 ;  /* 0x00000000142272ca */ /* 0x000fe200000e0000 */
[----:B------:R-:W-:Y:S01]  /*1bb60*/  VIADD R120, R10, 0x200 ;  /* 0x000002000a787836 */ /* 0x000fe20000000000 */
[----:B------:R-:W-:Y:S01]  /*1bb70*/  R2UR UR35, R21 ;  /* 0x00000000152372ca */ /* 0x000fe200000e0000 */
[----:B------:R-:W-:Y:S01]  /*1bb80*/  UMOV UR28, UR24 ;  /* 0x00000018001c7c82 */ /* 0x000fe20008000000 */
[----:B0-----:R-:W-:Y:S01]  /*1bb90*/  SHF.R.U32.HI R0, RZ, 0x7, R0 ;  /* 0x00000007ff007819 */ /* 0x001fe20000011600 */
[----:B------:R-:W-:Y:S01]  /*1bba0*/  UMOV UR29, UR25 ;  /* 0x00000019001d7c82 */ /* 0x000fe20008000000 */
[----:B------:R-:W-:Y:S01]  /*1bbb0*/  R2UR UR30, R120 ;  /* 0x00000000781e72ca */ /* 0x000fe200000e0000 */
[----:B------:R-:W-:Y:S01]  /*1bbc0*/  VIADD R12, R10, 0x2 ;  /* 0x000000020a0c7836 */ /* 0x000fe20000000000 */
[----:B------:R-:W-:Y:S01]  /*1bbd0*/  R2UR UR31, R121 ;  /* 0x00000000791f72ca */ /* 0x000fe200000e0000 */
[----:B------:R-:W-:Y:S01]  /*1bbe0*/  VIADD R0, R0, 0x8 ;  /* 0x0000000800007836 */ /* 0x000fe20000000000 */
[----:B------:R-:W-:Y:S01]  /*1bbf0*/  R2UR UR7, R13 ;  /* 0x000000000d0772ca */ /* 0x000fe200000e0000 */
[----:B------:R-:W-:Y:S01]  /*1bc00*/  IMAD.MOV.U32 R21, RZ, RZ, -0x7fffffe0 ;  /* 0x80000020ff157424 */ /* 0x000fe200078e00ff */
[----:B------:R-:W-:Y:S01]  /*1bc10*/  R2UR UR6, R12 ;  /* 0x000000000c0672ca */ /* 0x000fe200000e0000 */
[C---:B------:R-:W-:Y:S01]  /*1bc20*/  VIADD R12, R10.reuse, 0x102 ;  /* 0x000001020a0c7836 */ /* 0x040fe20000000000 */
[----:B------:R0:W-:Y:S01]  /*1bc30*/  BAR.SYNC.DEFER_BLOCKING R0, 0x100 ;  /* 0x000400000000751d */ /* 0x0001e20000010000 */
[----:B------:R-:W-:Y:S01]  /*1bc40*/  IADD3 R20, R10, 0x82, RZ ;  /* 0x000000820a147810 */ /* 0x000fe20007ffe0ff */
[----:B------:R-:W-:-:S02]  /*1bc50*/  IMAD.MOV.U32 R13, RZ, RZ, -0x7fffffe0 ;  /* 0x80000020ff0d7424 */ /* 0x000fc400078e00ff */
[----:B------:R-:W-:Y:S02]  /*1bc60*/  IMAD.MOV.U32 R11, RZ, RZ, -0x7fffffe0 ;  /* 0x80000020ff0b7424 */ /* 0x000fe400078e00ff */
        /* <DEDUP_REMOVED lines=15> */
[----:B------:R-:W-:Y:S02]  /*1bd60*/  WARPGROUP.DEPBAR.LE gsb0, 0x0 ;  /* 0x00008000000079c5 */ /* 0x000fe40000010000 */
[----:B------:R-:W-:-:S06]  /*1bd70*/  WARPGROUP.ARRIVE ;  /* 0x00000000000079c5 */ /* 0x000fcc0000000000 */
[----:B------:R-:W-:Y:S03]  /*1bd80*/  QGMMA.64x32x32.F32.E4M3.E4M3 R152, gdesc[UR24], RZ, !UPT, gsb0 ;  /* 0x00600000189879f3 */ /* 0x000fe6000c0008ff */
[----:B------:R-:W-:Y:S02]  /*1bd90*/  WARPGROUP.DEPBAR.LE gsb0, 0x0 ;  /* 0x00008000000079c5 */ /* 0x000fe40000010000 */
[----:B------:R-:W-:-:S06]  /*1bda0*/  WARPGROUP.ARRIVE ;  /* 0x00000000000079c5 */ /* 0x000fcc0000000000 */
[----:B------:R-:W-:Y:S01]  /*1bdb0*/  QGMMA.64x32x32.F32.E4M3.E4M3 R136, gdesc[UR32], RZ, !UPT, gsb0 ;  /* 0x00600000208879f3 */ /* 0x000fe2000c0008ff */
[----:B------:R-:W-:Y:S01]  /*1bdc0*/  UMOV UR32, UR4 ;  /* 0x0000000400207c82 */ /* 0x000fe20008000000 */
        /* <DEDUP_REMOVED lines=166> */
[C---:B------:R-:W-:Y:S02]  /*1c830*/  VIADD R12, R10.reuse, 0x682 ;  /* 0x000006820a0c7836 */ /* 0x040fe40000000000 */
[----:B------:R-:W-:Y:S02]  /*1c840*/  IMAD.MOV.U32 R13, RZ, RZ, -0x7fffffe0 ;  /* 0x80000020ff0d7424 */ /* 0x000fe400078e00ff */
[----:B------:R-:W-:Y:S01]  /*1c850*/  VIADD R10, R10, 0x702 ;  /* 0x000007020a0a7836 */ /* 0x000fe20000000000 */
[----:B------:R-:W-:-:S02]  /*1c860*/  WARPGROUP.DEPBAR.LE gsb0, 0x0 ;  /* 0x00008000000079c5 */ /* 0x000fc40000010000 */
        /* <DEDUP_REMOVED lines=32> */
.L_x_2399:
[----:B------:R-:W-:Y:S01]  /*1ca70*/  SHF.L.U32 R0, R8, 0x1f, RZ ;  /* 0x0000001f08007819 */ /* 0x000fe200000006ff */
[----:B------:R-:W-:-:S04]  /*1ca80*/  IMAD R8, R221, 0x8, R16 ;  /* 0x00000008dd087824 */ /* 0x000fc800078e0210 */
[----:B------:R0:W1:Y:S01]  /*1ca90*/  SYNCS.PHASECHK.TRANS64.TRYWAIT P2, [R8+URZ+0x33450], R0 ;  /* 0x03345000080075a7 */ /* 0x000062000804017f */
[----:B------:R-:W-:Y:S05]  /*1caa0*/  @!P1 BRA `(.L_x_2400) ;  /* 0x0000000000049947 */ /* 0x000fea0003800000 */
[----:B------:R-:W-:Y:S01]  /*1cab0*/  BPT.TRAP 0x1 ;  /* 0x000000040000795c */ /* 0x000fe20000300000 */
.L_x_2400:
[----:B-1----:R-:W-:Y:S05]  /*1cac0*/  @P2 BRA `(.L_x_2398) ;  /* 0x0000000000082947 */ /* 0x002fea0003800000 */
[----:B------:R-:W1:Y:S02]  /*1cad0*/  SYNCS.PHASECHK.TRANS64.TRYWAIT P2, [R8+URZ+0x33450], R0 ;  /* 0x03345000080075a7 */ /* 0x000e64000804017f */
[----:B-1----:R-:W-:Y:S05]  /*1cae0*/  @!P2 BRA `(.L_x_2401) ;  /* 0x000001540084a947 */ /* 0x002fea0003800000 */
.L_x_2398:
[----:B01----:R-:W-:Y:S01]  /*1caf0*/  VIADD R0, R16, 0x200 ;  /* 0x0000020010007836 */ /* 0x003fe20000000000 */
[----:B------:R-:W2:Y:S01]  /*1cb00*/  LDL R21, [R1+0x4] ;  /* 0x0000040001157983 */ /* 0x000ea20000100800 */
[----:B------:R-:W-:Y:S01]  /*1cb10*/  IMAD.MOV.U32 R11, RZ, RZ, -0x3ffffff0 ;  /* 0xc0000010ff0b7424 */ /* 0x000fe200078e00ff */
[----:B------:R-:W-:Y:S05]  /*1cb20*/  WARPSYNC.ALL ;  /* 0x0000000000007948 */ /* 0x000fea0003800000 */
[----:B------:R-:W-:Y:S01]  /*1cb30*/  SHF.R.U32.HI R0, RZ, 0x4, R0 ;  /* 0x00000004ff007819 */ /* 0x000fe20000011600 */
[----:B------:R-:W2:Y:S01]  /*1cb40*/  LDL R20, [R1] ;  /* 0x0000000001147983 */ /* 0x000ea20000100800 */
[----:B------:R-:W-:Y:S01]  /*1cb50*/  R2UR UR7, R11 ;  /* 0x000000000b0772ca */ /* 0x000fe200000e0000 */
[----:B------:R-:W-:Y:S01]  /*1cb60*/  WARPGROUP.ARRIVE ;  /* 0x00000000000079c5 */ /* 0x000fe20000000000 */
[----:B------:R-:W-:Y:S01]  /*1cb70*/  LOP3.LUT R0, R0, 0x3fff, RZ, 0xc0, !PT ;  /* 0x00003fff00007812 */ /* 0x000fe200078ec0ff */
[----:B------:R-:W0:Y:S03]  /*1cb80*/  @P0 LDC R8, c[0x0][0x450] ;  /* 0x00011400ff080b82 */ /* 0x000e260000000800 */
[----:B------:R-:W-:-:S05]  /*1cb90*/  LOP3.LUT R0, R0, 0x10000, RZ, 0xfc, !PT ;  /* 0x0001000000007812 */ /* 0x000fca00078efcff */
[----:B------:R-:W-:Y:S01]  /*1cba0*/  IMAD R10, R221, 0x780, R0 ;  /* 0x00000780dd0a7824 */ /* 0x000fe200078e0200 */
[----:B------:R-:W-:Y:S01]  /*1cbb0*/  MOV R13, 0xc0000010 ;  /* 0xc0000010000d7802 */ /* 0x000fe20000000f00 */
[----:B------:R-:W1:Y:S03]  /*1cbc0*/  @P0 LDC R0, c[0x0][0x44c] ;  /* 0x00011300ff000b82 */ /* 0x000e660000000800 */
[----:B------:R-:W-:-:S13]  /*1cbd0*/  R2UR UR6, R10 ;  /* 0x000000000a0672ca */ /* 0x000fda00000e0000 */
[----:B------:R-:W-:Y:S01]  /*1cbe0*/  QGMMA.64x192x32.F32.E4M3.E4M3 R24, R216, gdesc[UR4], R24, gsb0 ;  /* 0x02e00004d8187df3 */ /* 0x000fe20008000818 */
[----:B------:R-:W-:Y:S01]  /*1cbf0*/  VIADD R12, R10, 0x180 ;  /* 0x000001800a0c7836 */ /* 0x000fe20000000000 */
[----:B------:R-:W-:-:S04]  /*1cc00*/  R2UR UR7, R13 ;  /* 0x000000000d0772ca */ /* 0x000fc800000e0000 */
[----:B------:R-:W-:Y:S01]  /*1cc10*/  R2UR UR6, R12 ;  /* 0x000000000c0672ca */ /* 0x000fe200000e0000 */
[----:B------:R-:W-:Y:S02]  /*1cc20*/  WARPGROUP.DEPBAR.LE gsb0, 0x0 ;  /* 0x00008000000079c5 */ /* 0x000fe40000010000 */
[----:B------:R-:W3:Y:S01]  /*1cc30*/  LDL R219, [R1+0x14] ;  /* 0x0000140001db7983 */ /* 0x000ee20000100800 */
[----:B------:R-:W-:Y:S01]  /*1cc40*/  WARPGROUP.ARRIVE ;  /* 0x00000000000079c5 */ /* 0x000fe20000000000 */
[----:B------:R-:W-:Y:S02]  /*1cc50*/  VIADD R12, R10, 0x300 ;  /* 0x000003000a0c7836 */ /* 0x000fe40000000000 */
[----:B------:R-:W-:-:S07]  /*1cc60*/  IMAD.MOV.U32 R13, RZ, RZ, -0x3ffffff0 ;  /* 0xc0000010ff0d7424 */ /* 0x000fce00078e00ff */
[----:B------:R-:W-:Y:S01]  /*1cc70*/  QGMMA.64x192x32.F32.E4M3.E4M3 R24, R212, gdesc[UR4], R24, gsb0 ;  /* 0x02e00004d4187df3 */ /* 0x000fe20008000818 */
[----:B------:R-:W-:Y:S01]  /*1cc80*/  R2UR UR6, R12 ;  /* 0x000000000c0672ca */ /* 0x000fe200000e0000 */
[C---:B------:R-:W-:Y:S01]  /*1cc90*/  VIADD R12, R10.reuse, 0x480 ;  /* 0x000004800a0c7836 */ /* 0x040fe20000000000 */
[----:B------:R-:W-:Y:S01]  /*1cca0*/  R2UR UR7, R13 ;  /* 0x000000000d0772ca */ /* 0x000fe200000e0000 */
[----:B------:R-:W-:Y:S02]  /*1ccb0*/  IMAD.MOV.U32 R13, RZ, RZ, -0x3ffffff0 ;  /* 0xc0000010ff0d7424 */ /* 0x000fe400078e00ff */
[----:B------:R-:W-:Y:S01]  /*1ccc0*/  VIADD R10, R10, 0x600 ;  /* 0x000006000a0a7836 */ /* 0x000fe20000000000 */
[----:B------:R-:W-:Y:S02]  /*1ccd0*/  WARPGROUP.DEPBAR.LE gsb0, 0x0 ;  /* 0x00008000000079c5 */ /* 0x000fe40000010000 */
[----:B------:R-:W-:-:S11]  /*1cce0*/  WARPGROUP.ARRIVE ;  /* 0x00000000000079c5 */ /* 0x000fd60000000000 */
[----:B------:R-:W-:Y:S01]  /*1ccf0*/  QGMMA.64x192x32.F32.E4M3.E4M3 R24, R208, gdesc[UR4], R24, gsb0 ;  /* 0x02e00004d0187df3 */ /* 0x000fe20008000818 */
[----:B------:R-:W-:Y:S02]  /*1cd00*/  R2UR UR6, R12 ;  /* 0x000000000c0672ca */ /* 0x000fe400000e0000 */
[----:B------:R-:W-:Y:S01]  /*1cd10*/  R2UR UR7, R13 ;  /* 0x000000000d0772ca */ /* 0x000fe200000e0000 */
[----:B---3--:R-:W-:Y:S02]  /*1cd20*/  IMAD.IADD R11, R219, 0x1, R236 ;  /* 0x00000001db0b7824 */ /* 0x008fe400078e02ec */
[----:B------:R-:W3:Y:S02]  /*1cd30*/  S2R R219, SR_TID.X ;  /* 0x0000000000db7919 */ /* 0x000ee40000002100 */
[----:B-1----:R-:W-:-:S05]  /*1cd40*/  @P0 IMAD.HI.U32 R0, R11, R0, RZ ;  /* 0x000000000b000227 */ /* 0x002fca00078e00ff */
[----:B0-----:R-:W-:Y:S01]  /*1cd50*/  @P0 SHF.R.U32.HI R11, RZ, R8, R0 ;  /* 0x00000008ff0b0219 */ /* 0x001fe20000011600 */
[----:B------:R-:W-:-:S04]  /*1cd60*/  IMAD R0, R7, -0xa0, RZ ;  /* 0xffffff6007007824 */ /* 0x000fc800078e02ff */
[----:B------:R-:W0:Y:S01]  /*1cd70*/  SHFL.IDX PT, R8, R11, RZ, 0x1c1f ;  /* 0x001c1fff0b087589 */ /* 0x000e2200000e0000 */
[----:B------:R-:W-:-:S04]  /*1cd80*/  IADD3 R0, -R237, 0x1, R0 ;  /* 0x00000001ed007810 */ /* 0x000fc80007ffe100 */
[----:B--2---:R-:W-:-:S05]  /*1cd90*/  IADD3 R0, -R20, R0, R21 ;  /* 0x0000000014007210 */ /* 0x004fca0007ffe115 */
        /* <DEDUP_REMOVED lines=43> */
[----:B------:R-:W-:Y:S01]  /*1d050*/  ISETP.GT.AND P3, PT, R8, 0x39, PT ;  /* 0x000000390800780c */ /* 0x000fe20003f64270 */
[----:B------:R-:W-:Y:S02]  /*1d060*/  WARPGROUP.DEPBAR.LE gsb0, 0x0 ;  /* 0x00008000000079c5 */ /* 0x000fe40000010000 */
[----:B------:R-:W-:Y:S01]  /*1d070*/  FSEL R180, R180, -INF , P2 ;  /* 0xff800000b4b47808 */ /* 0x000fe20001000000 */
[----:B------:R-:W-:Y:S01]  /*1d080*/  WARPGROUP.ARRIVE ;  /* 0x00000000000079c5 */ /* 0x000fe20000000000 */
[----:B------:R-:W-:Y:S02]  /*1d090*/  FMNMX.FTZ R12, R177, R12, !PT ;  /* 0x0000000cb10c7209 */ /* 0x000fe40007810000 */
[----:B------:R-:W-:Y:S02]  /*1d0a0*/  ISETP.GT.AND P2, PT, R8, 0x40, PT ;  /* 0x000000400800780c */ /* 0x000fe40003f44270 */
[----:B------:R-:W-:Y:S01]  /*1d0b0*/  FSEL R181, R181, -INF , P3 ;  /* 0xff800000b5b57808 */ /* 0x000fe20001800000 */
[----:B------:R-:W-:Y:S01]  /*1d0c0*/  QGMMA.64x192x32.F32.E4M3.E4M3 R24, R204, gdesc[UR4], R24, gsb0 ;  /* 0x02e00004cc187df3 */ /* 0x000fe20008000818 */
        /* <DEDUP_REMOVED lines=70> */
[----:B------:R-:W-:Y:S02]  /*1d530*/  FSEL R133, R133, -INF , P4 ;  /* 0xff80000085857808 */ /* 0x000fe40002000000 */
[----:B------:R-:W-:Y:S02]  /*1d540*/  FMNMX.FTZ R8, R132, R12, !PT ;  /* 0x0000000c84087209 */ /* 0x000fe40007810000 */
[----:B------:R-:W-:-:S02]  /*1d550*/  R2UR UR6, R10 ;  /* 0x000000000a0672ca */ /* 0x000fc400000e0000 */
[----:B------:R-:W-:-:S05]  /*1d560*/  FMNMX.FTZ R8, R133, R8, !PT ;  /* 0x0000000885087209 */ /* 0x000fca0007810000 */
[----:B------:R-:W0:Y:S02]  /*1d570*/  SHFL.BFLY PT, R12, R8, 0x2, 0x1f ;  /* 0x0c401f00080c7f89 */ /* 0x000e2400000e0000 */
[----:B0-----:R-:W-:Y:S02]  /*1d580*/  FMNMX.FTZ R8, R8, R12, !PT ;  /* 0x0000000c08087209 */ /* 0x001fe40007810000 */
[----:B------:R0:W1:Y:S04]  /*1d590*/  SHFL.IDX PT, R12, R11, 0x1, 0x1c1f ;  /* 0x003c1f000b0c7f89 */ /* 0x00006800000e0000 */
[----:B------:R-:W2:Y:S01]  /*1d5a0*/  SHFL.BFLY PT, R13, R8, 0x1, 0x1f ;  /* 0x0c201f00080d7f89 */ /* 0x000ea200000e0000 */
[----:B0-----:R-:W-:-:S05]  /*1d5b0*/  IMAD.MOV.U32 R11, RZ, RZ, -0x3ffffff0 ;  /* 0xc0000010ff0b7424 */ /* 0x001fca00078e00ff */
[----:B------:R-:W-:Y:S01]  /*1d5c0*/  R2UR UR7, R11 ;  /* 0x000000000b0772ca */ /* 0x000fe200000e0000 */
[----:B-1----:R-:W-:Y:S01]  /*1d5d0*/  IMAD.IADD R12, R0, 0x1, R12 ;  /* 0x00000001000c7824 */ /* 0x002fe200078e020c */
[----:B--2---:R-:W-:Y:S01]  /*1d5e0*/  FMNMX.FTZ R0, R8, R13, !PT ;  /* 0x0000000d08007209 */ /* 0x004fe20007810000 */
[----:B------:R-:W-:-:S03]  /*1d5f0*/  WARPGROUP.DEPBAR.LE gsb0, 0x0 ;  /* 0x00008000000079c5 */ /* 0x000fc60000010000 */
[C---:B------:R-:W-:Y:S01]  /*1d600*/  ISETP.GT.AND P4, PT, R12.reuse, RZ, PT ;  /* 0x000000ff0c00720c */ /* 0x040fe20003f84270 */
[----:B------:R-:W-:Y:S01]  /*1d610*/  WARPGROUP.ARRIVE ;  /* 0x00000000000079c5 */ /* 0x000fe20000000000 */
[----:B------:R-:W-:Y:S01]  /*1d620*/  ISETP.GT.AND P5, PT, R12, 0x1, PT ;  /* 0x000000010c00780c */ /* 0x000fe20003fa4270 */
[----:B------:R-:W-:-:S01]  /*1d630*/  FFMA.FTZ R11, R2, R0, -8 ;  /* 0xc1000000020b7423 */ /* 0x000fc20000010000 */
[----:B------:R-:W-:Y:S02]  /*1d640*/  FSEL R186, R186, -INF , P4 ;  /* 0xff800000baba7808 */ /* 0x000fe40002000000 */
[----:B------:R-:W-:Y:S01]  /*1d650*/  ISETP.GT.AND P2, PT, R12, 0x8, PT ;  /* 0x000000080c00780c */ /* 0x000fe20003f44270 */
[----:B------:R-:W-:Y:S01]  /*1d660*/  QGMMA.64x192x32.F32.E4M3.E4M3 R24, R200, gdesc[UR4], R24, gsb0 ;  /* 0x02e00004c8187df3 */ /* 0x000fe20008000818 */
        /* <DEDUP_REMOVED lines=18> */
[----:B------:R-:W-:Y:S02]  /*1d790*/  ISETP.GT.AND P2, PT, R12, 0x20, PT ;  /* 0x000000200c00780c */ /* 0x000fe40003f44270 */
        /* <DEDUP_REMOVED lines=58> */
[----:B------:R-:W-:Y:S02]  /*1db40*/  FSETP.NEU.FTZ.AND P2, PT, R0, -INF , PT ;  /* 0xff8000000000780b */ /* 0x000fe40003f5d000 */
[----:B------:R-:W-:Y:S02]  /*1db50*/  ISETP.GT.AND P3, PT, R12, 0x70, PT ;  /* 0x000000700c00780c */ /* 0x000fe40003f64270 */
[----:B------:R-:W-:-:S02]  /*1db60*/  FSEL R143, R143, -INF , P4 ;  /* 0xff8000008f8f7808 */ /* 0x000fc40002000000 */
[----:B------:R-:W-:Y:S02]  /*1db70*/  FMNMX.FTZ R10, R142, R10, !PT ;  /* 0x0000000a8e0a7209 */ /* 0x000fe40007810000 */
[----:B------:R-:W-:Y:S02]  /*1db80*/  FSEL R11, R11, RZ, P2 ;  /* 0x000000ff0b0b7208 */ /* 0x000fe40001000000 */
[----:B------:R-:W-:Y:S02]  /*1db90*/  ISETP.GT.AND P5, PT, R12, 0x71, PT ;  /* 0x000000710c00780c */ /* 0x000fe40003fa4270 */
[----:B------:R-:W-:Y:S01]  /*1dba0*/  FSEL R146, R146, -INF , P3 ;  /* 0xff80000092927808 */ /* 0x000fe20001800000 */
[----:B------:R-:W-:-:S01]  /*1dbb0*/  FFMA.FTZ R8, R2, R185, -R11 ;  /* 0x000000b902087223 */ /* 0x000fc2000001080b */
[----:B------:R-:W-:Y:S01]  /*1dbc0*/  FMNMX.FTZ R10, R143, R10, !PT ;  /* 0x0000000a8f0a7209 */ /* 0x000fe20007810000 */
[----:B------:R-:W-:-:S01]  /*1dbd0*/  FFMA.FTZ R13, R2, R188, -R11 ;  /* 0x000000bc020d7223 */ /* 0x000fc2000001080b */
[----:B------:R-:W-:Y:S01]  /*1dbe0*/  ISETP.GT.AND P4, PT, R12, 0x78, PT ;  /* 0x000000780c00780c */ /* 0x000fe20003f84270 */
[----:B------:R-:W-:-:S01]  /*1dbf0*/  FFMA.FTZ R20, R2, R189, -R11 ;  /* 0x000000bd02147223 */ /* 0x000fc2000001080b */
        /* <DEDUP_REMOVED lines=10> */
[----:B------:R-:W-:Y:S01]  /*1dca0*/  FSEL R151, R151, -INF , P3 ;  /* 0xff80000097977808 */ /* 0x000fe20001800000 */
[----:B------:R-:W-:-:S01]  /*1dcb0*/  FFMA.FTZ R152, R2, R152, -R11 ;  /* 0x0000009802987223 */ /* 0x000fc2000001080b */
[----:B------:R-:W-:Y:S01]  /*1dcc0*/  ISETP.GT.AND P4, PT, R12, 0x80, PT ;  /* 0x000000800c00780c */ /* 0x000fe20003f84270 */
        /* <DEDUP_REMOVED lines=31> */
[----:B------:R-:W-:Y:S01]  /*1dec0*/  ISETP.GT.AND P4, PT, R12, 0x98, PT ;  /* 0x000000980c00780c */ /* 0x000fe20003f84270 */
[----:B------:R-:W-:-:S01]  /*1ded0*/  FFMA.FTZ R124, R2, R124, -R11 ;  /* 0x0000007c027c7223 */ /* 0x000fc2000001080b */
[----:B------:R-:W-:Y:S01]  /*1dee0*/  ISETP.GT.AND P3, PT, R12, 0x99, PT ;  /* 0x000000990c00780c */ /* 0x000fe20003f64270 */
[----:B------:R-:W-:-:S01]  /*1def0*/  FFMA.FTZ R12, R2, R168, -R11 ;  /* 0x000000a8020c7223 */ /* 0x000fc2000001080b */
[C-C-:B------:R-:W-:Y:S01]  /*1df00*/  FFMA.FTZ R168, R2.reuse, R169, -R11.reuse ;  /* 0x000000a902a87223 */ /* 0x140fe2000001080b */
[----:B------:R-:W-:Y:S01]  /*1df10*/  FMNMX.FTZ R10, R189, R10, !PT ;  /* 0x0000000abd0a7209 */ /* 0x000fe20007810000 */
[C-C-:B------:R-:W-:Y:S01]  /*1df20*/  FFMA.FTZ R169, R2.reuse, R172, -R11.reuse ;  /* 0x000000ac02a97223 */ /* 0x140fe2000001080b */
[----:B------:R-:W-:-:S01]  /*1df30*/  FFMA.FTZ R172, R2, R173, -R11 ;  /* 0x000000ad02ac7223 */ /* 0x000fc2000001080b */
[C-C-:B------:R-:W-:Y:S01]  /*1df40*/  FFMA.FTZ R173, R2.reuse, R176, -R11.reuse ;  /* 0x000000b002ad7223 */ /* 0x140fe2000001080b */
[----:B------:R-:W-:-:S01]  /*1df50*/  FFMA.FTZ R176, R2, R177, -R11 ;  /* 0x000000b102b07223 */ /* 0x000fc2000001080b */
[----:B------:R-:W-:Y:S01]  /*1df60*/  FSEL R131, R131, -INF , P5 ;  /* 0xff80000083837808 */ /* 0x000fe20002800000 */
[----:B------:R-:W-:-:S01]  /*1df70*/  FFMA.FTZ R177, R2, R180, -R11 ;  /* 0x000000b402b17223 */ /* 0x000fc2000001080b */
[----:B------:R-:W-:Y:S01]  /*1df80*/  FMNMX.FTZ R10, R130, R10, !PT ;  /* 0x0000000a820a7209 */ /* 0x000fe20007810000 */
[----:B------:R-:W-:-:S01]  /*1df90*/  FFMA.FTZ R180, R2, R181, -R11 ;  /* 0x000000b502b47223 */ /* 0x000fc2000001080b */
[--C-:B------:R-:W-:Y:S01]  /*1dfa0*/  FFMA.FTZ R181, R2, R140, -R11.reuse ;  /* 0x0000008c02b57223 */ /* 0x100fe2000001080b */
[----:B------:R-:W-:Y:S01]  /*1dfb0*/  FSEL R140, R134, -INF , P4 ;  /* 0xff800000868c7808 */ /* 0x000fe20002000000 */
[C-C-:B------:R-:W-:Y:S01]  /*1dfc0*/  FFMA.FTZ R125, R2.reuse, R125, -R11.reuse ;  /* 0x0000007d027d7223 */ /* 0x140fe2000001080b */
[----:B------:R-:W-:Y:S01]  /*1dfd0*/  FMNMX.FTZ R10, R131, R10, !PT ;  /* 0x0000000a830a7209 */ /* 0x000fe20007810000 */
[----:B------:R0:W-:Y:S01]  /*1dfe0*/  MUFU.EX2 R134, R181 ;  /* 0x000000b500867308 */ /* 0x0001e20000000800 */
[----:B------:R-:W-:Y:S01]  /*1dff0*/  FSEL R135, R135, -INF , P3 ;  /* 0xff80000087877808 */ /* 0x000fe20001800000 */
[--C-:B------:R-:W-:Y:S01]  /*1e000*/  FFMA.FTZ R128, R2, R128, -R11.reuse ;  /* 0x0000008002807223 */ /* 0x100fe2000001080b */
[----:B------:R-:W-:Y:S01]  /*1e010*/  FMNMX.FTZ R10, R140, R10, !PT ;  /* 0x0000000a8c0a7209 */ /* 0x000fe20007810000 */
[C-C-:B------:R-:W-:Y:S01]  /*1e020*/  FFMA.FTZ R129, R2.reuse, R129, -R11.reuse ;  /* 0x0000008102817223 */ /* 0x140fe2000001080b */
[----:B------:R-:W-:-:S01]  /*1e030*/  FFMA.FTZ R132, R2, R132, -R11 ;  /* 0x0000008402847223 */ /* 0x000fc2000001080b */
[----:B------:R-:W-:Y:S01]  /*1e040*/  FFMA.FTZ R11, R2, R133, -R11 ;  /* 0x00000085020b7223 */ /* 0x000fe2000001080b */
[----:B------:R-:W-:Y:S01]  /*1e050*/  FMNMX.FTZ R10, R135, R10, !PT ;  /* 0x0000000a870a7209 */ /* 0x000fe20007810000 */
[----:B------:R1:W-:Y:S01]  /*1e060*/  MUFU.EX2 R122, R196 ;  /* 0x000000c4007a7308 */ /* 0x0003e20000000800 */
[----:B---3--:R-:W-:Y:S01]  /*1e070*/  LOP3.LUT R204, R219, 0x7f, RZ, 0xc0, !PT ;  /* 0x0000007fdbcc7812 */ /* 0x008fe200078ec0ff */
[----:B------:R-:W-:-:S02]  /*1e080*/  WARPGROUP.DEPBAR.LE gsb0, 0x0 ;  /* 0x00008000000079c5 */ /* 0x000fc40000010000 */
[----:B0-----:R-:W0:Y:S01]  /*1e090*/  SHFL.BFLY PT, R181, R10, 0x2, 0x1f ;  /* 0x0c401f000ab57f89 */ /* 0x001e2200000e0000 */
[----:B------:R-:W-:Y:S01]  /*1e0a0*/  ISETP.NE.AND P4, PT, R204, RZ, PT ;  /* 0x000000ffcc00720c */ /* 0x000fe20003f85270 */
[----:B------:R-:W2:Y:S01]  /*1e0b0*/  S2R R219, SR_TID.X ;  /* 0x0000000000db7919 */ /* 0x000ea20000002100 */
[----:B-1----:R-:W-:Y:S01]  /*1e0c0*/  FSEL R196, R0, RZ, P2 ;  /* 0x000000ff00c47208 */ /* 0x002fe20001000000 */
[----:B------:R-:W-:Y:S04]  /*1e0d0*/  MUFU.EX2 R184, R184 ;  /* 0x000000b800b87308 */ /* 0x000fe80000000800 */
[----:B------:R-:W-:-:S04]  /*1e0e0*/  FADD.FTZ R196, -R196, R6 ;  /* 0x00000006c4c47221 */ /* 0x000fc80000010100 */
[----:B------:R-:W-:Y:S01]  /*1e0f0*/  FMUL.FTZ R196, R2, R196 ;  /* 0x000000c402c47220 */ /* 0x000fe20000410000 */
[----:B------:R-:W-:Y:S08]  /*1e100*/  MUFU.EX2 R8, R8 ;  /* 0x0000000800087308 */ /* 0x000ff00000000800 */
[----:B------:R-:W1:Y:S01]  /*1e110*/  MUFU.EX2 R196, R196 ;  /* 0x000000c400c47308 */ /* 0x000e620000000800 */
[----:B0-----:R-:W-:-:S05]  /*1e120*/  FMNMX.FTZ R10, R10, R181, !PT ;  /* 0x000000b50a0a7209 */ /* 0x001fca0007810000 */
[----:B------:R-:W0:Y:S02]  /*1e130*/  SHFL.BFLY PT, R181, R10, 0x1, 0x1f ;  /* 0x0c201f000ab57f89 */ /* 0x000e2400000e0000 */
[----:B------:R-:W-:Y:S01]  /*1e140*/  MUFU.EX2 R13, R13 ;  /* 0x0000000d000d7308 */ /* 0x000fe20000000800 */
[----:B--2---:R-:W-:-:S07]  /*1e150*/  SHF.R.U32.HI R204, RZ, 0x7, R219 ;  /* 0x00000007ffcc7819 */ /* 0x004fce00000116db */
[----:B------:R-:W-:Y:S01]  /*1e160*/  MUFU.EX2 R20, R20 ;  /* 0x0000001400147308 */ /* 0x000fe20000000800 */
[----:B-1----:R-:W-:-:S04]  /*1e170*/  FFMA.FTZ R4, R196, R4, R184 ;  /* 0x00000004c4047223 */ /* 0x002fc800000100b8 */
[----:B------:R-:W-:-:S03]  /*1e180*/  FADD.FTZ R4, R8, R4 ;  /* 0x0000000408047221 */ /* 0x000fc60000010000 */
[----:B------:R-:W-:Y:S01]  /*1e190*/  MUFU.EX2 R21, R21 ;  /* 0x0000001500157308 */ /* 0x000fe20000000800 */
[----:B0-----:R-:W-:-:S07]  /*1e1a0*/  FMNMX.FTZ R10, R10, R181, !PT ;  /* 0x000000b50a0a7209 */ /* 0x001fce0007810000 */
[----:B------:R0:W-:Y:S01]  /*1e1b0*/  MUFU.EX2 R147, R193 ;  /* 0x000000c100937308 */ /* 0x0001e20000000800 */
[----:B------:R-:W-:Y:S01]  /*1e1c0*/  FSETP.NEU.FTZ.AND P3, PT, R10, -INF , PT ;  /* 0xff8000000a00780b */ /* 0x000fe20003f7d000 */
[----:B------:R-:W-:-:S05]  /*1e1d0*/  FFMA.FTZ R133, R2, R10, -8 ;  /* 0xc100000002857423 */ /* 0x000fca000001000a */
[----:B------:R-:W-:Y:S01]  /*1e1e0*/  FSEL R133, R133, RZ, P3 ;  /* 0x000000ff85857208 */ /* 0x000fe20001800000 */
[----:B------:R-:W-:Y:S04]  /*1e1f0*/  MUFU.EX2 R127, R197 ;  /* 0x000000c5007f7308 */ /* 0x000fe80000000800 */
[----:B------:R-:W-:-:S01]  /*1e200*/  FFMA.FTZ R192, R2, R195, -R133 ;  /* 0x000000c302c07223 */ /* 0x000fc20000010885 */
[----:B------:R-:W-:Y:S01]  /*1e210*/  FSEL R195, R10, RZ, P3 ;  /* 0x000000ff0ac37208 */ /* 0x000fe20001800000 */
[----:B------:R-:W-:-:S01]  /*1e220*/  FFMA.FTZ R181, R2, R186, -R133 ;  /* 0x000000ba02b57223 */ /* 0x000fc20000010885 */
[C-C-:B------:R-:W-:Y:S01]  /*1e230*/  FFMA.FTZ R186, R2.reuse, R187, -R133.reuse ;  /* 0x000000bb02ba7223 */ /* 0x140fe20000010885 */
[----:B------:R-:W-:-:S01]  /*1e240*/  FFMA.FTZ R187, R2, R190, -R133 ;  /* 0x000000be02bb7223 */ /* 0x000fc20000010885 */
[----:B------:R-:W-:Y:S01]  /*1e250*/  FFMA.FTZ R190, R2, R191, -R133 ;  /* 0x000000bf02be7223 */ /* 0x000fe20000010885 */
[----:B------:R-:W-:-:S01]  /*1e260*/  FADD.FTZ R195, -R195, R5 ;  /* 0x00000005c3c37221 */ /* 0x000fc20000010100 */
[--C-:B------:R-:W-:Y:S01]  /*1e270*/  FFMA.FTZ R191, R2, R194, -R133.reuse ;  /* 0x000000c202bf7223 */ /* 0x100fe20000010885 */
[----:B------:R-:W-:Y:S01]  /*1e280*/  MUFU.EX2 R181, R181 ;  /* 0x000000b500b57308 */ /* 0x000fe20000000800 */
[----:B------:R-:W-:Y:S01]  /*1e290*/  IADD3 R5, -R204, 0xb, RZ ;  /* 0x0000000bcc057810 */ /* 0x000fe20007ffe1ff */
[C---:B------:R-:W-:Y:S01]  /*1e2a0*/  FMUL.FTZ R195, R2.reuse, R195 ;  /* 0x000000c302c37220 */ /* 0x040fe20000410000 */
[----:B0-----:R-:W-:-:S01]  /*1e2b0*/  FFMA.FTZ R193, R2, R198, -R133 ;  /* 0x000000c602c17223 */ /* 0x001fc20000010885 */
        /* <DEDUP_REMOVED lines=22> */
[----:B------:R1:W-:Y:S06]  /*1e420*/  BAR.ARV R5, 0x100 ;  /* 0x000400050000751d */ /* 0x0003ec0000002000 */
[----:B------:R-:W0:Y:S01]  /*1e430*/  MUFU.EX2 R190, R190 ;  /* 0x000000be00be7308 */ /* 0x000e220000000800 */
[----:B------:R-:W-:-:S01]  /*1e440*/  FFMA.FTZ R139, R2, R139, -R133 ;  /* 0x0000008b028b7223 */ /* 0x000fc20000010885 */
[----:B-1----:R-:W-:Y:S01]  /*1e450*/  FADD.FTZ R5, R186, R3 ;  /* 0x00000003ba057221 */ /* 0x002fe20000010000 */
[----:B------:R-:W-:-:S01]  /*1e460*/  FADD.FTZ R3, R13, R4 ;  /* 0x000000040d037221 */ /* 0x000fc20000010000 */
[C-C-:B------:R-:W-:Y:S01]  /*1e470*/  FFMA.FTZ R142, R2.reuse, R142, -R133.reuse ;  /* 0x0000008e028e7223 */ /* 0x140fe20000010885 */
[----:B------:R-:W-:-:S01]  /*1e480*/  FFMA.FTZ R143, R2, R143, -R133 ;  /* 0x0000008f028f7223 */ /* 0x000fc20000010885 */
[----:B------:R-:W-:Y:S01]  /*1e490*/  FFMA.FTZ R146, R2, R146, -R133 ;  /* 0x0000009202927223 */ /* 0x000fe20000010885 */
[----:B------:R-:W-:-:S01]  /*1e4a0*/  FADD.FTZ R3, R20, R3 ;  /* 0x0000000314037221 */ /* 0x000fc20000010000 */
[----:B------:R-:W1:Y:S01]  /*1e4b0*/  MUFU.EX2 R191, R191 ;  /* 0x000000bf00bf7308 */ /* 0x000e620000000800 */
[----:B--2---:R-:W-:-:S01]  /*1e4c0*/  FADD.FTZ R4, R187, R5 ;  /* 0x00000005bb047221 */ /* 0x004fc20000010000 */
[----:B------:R-:W-:Y:S01]  /*1e4d0*/  FFMA.FTZ R185, R2, R185, -R133 ;  /* 0x000000b902b97223 */ /* 0x000fe20000010885 */
[----:B------:R-:W-:-:S01]  /*1e4e0*/  FADD.FTZ R3, R21, R3 ;  /* 0x0000000315037221 */ /* 0x000fc20000010000 */
[C-C-:B------:R-:W-:Y:S01]  /*1e4f0*/  FFMA.FTZ R150, R2.reuse, R150, -R133.reuse ;  /* 0x0000009602967223 */ /* 0x140fe20000010885 */
[----:B------:R-:W-:-:S01]  /*1e500*/  FFMA.FTZ R151, R2, R151, -R133 ;  /* 0x0000009702977223 */ /* 0x000fc20000010885 */
[----:B------:R-:W-:Y:S01]  /*1e510*/  FFMA.FTZ R188, R2, R188, -R133 ;  /* 0x000000bc02bc7223 */ /* 0x000fe20000010885 */
[----:B------:R-:W-:-:S01]  /*1e520*/  FADD.FTZ R3, R147, R3 ;  /* 0x0000000393037221 */ /* 0x000fc20000010000 */
[----:B------:R-:W2:Y:S01]  /*1e530*/  MUFU.EX2 R192, R192 ;  /* 0x000000c000c07308 */ /* 0x000ea20000000800 */
[----:B0-----:R-:W-:-:S01]  /*1e540*/  FADD.FTZ R4, R190, R4 ;  /* 0x00000004be047221 */ /* 0x001fc20000010000 */
[----:B------:R-:W-:Y:S01]  /*1e550*/  FFMA.FTZ R123, R2, R123, -R133 ;  /* 0x0000007b027b7223 */ /* 0x000fe20000010885 */
[----:B------:R-:W-:-:S01]  /*1e560*/  FADD.FTZ R3, R122, R3 ;  /* 0x000000037a037221 */ /* 0x000fc20000010000 */
[C-C-:B------:R-:W-:Y:S01]  /*1e570*/  FFMA.FTZ R126, R2.reuse, R126, -R133.reuse ;  /* 0x0000007e027e7223 */ /* 0x140fe20000010885 */
[----:B------:R-:W-:-:S01]  /*1e580*/  FFMA.FTZ R189, R2, R189, -R133 ;  /* 0x000000bd02bd7223 */ /* 0x000fc20000010885 */
[----:B------:R-:W-:Y:S01]  /*1e590*/  FFMA.FTZ R130, R2, R130, -R133 ;  /* 0x0000008202827223 */ /* 0x000fe20000010885 */
[----:B------:R-:W-:-:S01]  /*1e5a0*/  FADD.FTZ R3, R127, R3 ;  /* 0x000000037f037221 */ /* 0x000fc20000010000 */
[----:B------:R-:W0:Y:S01]  /*1e5b0*/  MUFU.EX2 R193, R193 ;  /* 0x000000c100c17308 */ /* 0x000e220000000800 */
[----:B-1----:R-:W-:-:S01]  /*1e5c0*/  FADD.FTZ R4, R191, R4 ;  /* 0x00000004bf047221 */ /* 0x002fc20000010000 */
[C-C-:B------:R-:W-:Y:S01]  /*1e5d0*/  FFMA.FTZ R131, R2.reuse, R131, -R133.reuse ;  /* 0x0000008302837223 */ /* 0x140fe20000010885 */
[----:B------:R-:W-:-:S01]  /*1e5e0*/  FFMA.FTZ R140, R2, R140, -R133 ;  /* 0x0000008c028c7223 */ /* 0x000fc20000010885 */
[----:B------:R-:W-:-:S04]  /*1e5f0*/  FFMA.FTZ R133, R2, R135, -R133 ;  /* 0x0000008702857223 */ /* 0x000fc80000010885 */
        /* <DEDUP_REMOVED lines=48> */
[----:B------:R1:W3:Y:S01]  /*1e900*/  MUFU.EX2 R6, R159 ;  /* 0x0000009f00067308 */ /* 0x0002e20000000800 */
[----:B--2---:R-:W-:-:S07]  /*1e910*/  FADD.FTZ R4, R158, R4 ;  /* 0x000000049e047221 */ /* 0x004fce0000010000 */
[----:B------:R-:W2:Y:S01]  /*1e920*/  MUFU.EX2 R160, R160 ;  /* 0x000000a000a07308 */ /* 0x000ea20000000800 */
[----:B0-----:R-:W-:-:S01]  /*1e930*/  FADD.FTZ R3, R157, R3 ;  /* 0x000000039d037221 */ /* 0x001fc20000010000 */
[----:B-1----:R-:W-:-:S04]  /*1e940*/  @!P4 IMAD R159, R9, 0x8, R16 ;  /* 0x00000008099fc824 */ /* 0x002fc800078e0210 */
[----:B------:R-:W-:Y:S02]  /*1e950*/  @!P4 VIADD R159, R159, 0x33440 ;  /* 0x000334409f9fc836 */ /* 0x000fe40000000000 */
[----:B------:R-:W0:Y:S01]  /*1e960*/  MUFU.EX2 R162, R162 ;  /* 0x000000a200a27308 */ /* 0x000e220000000800 */
[----:B---3--:R-:W-:-:S02]  /*1e970*/  FADD.FTZ R4, R6, R4 ;  /* 0x0000000406047221 */ /* 0x008fc40000010000 */
[----:B------:R-:W-:-:S04]  /*1e980*/  @!P4 PRMT R159, RZ, 0x654, R159 ;  /* 0x00000654ff9fc816 */ /* 0x000fc8000000009f */
[----:B------:R1:W-:Y:S01]  /*1e990*/  @!P4 SYNCS.ARRIVE.TRANS64.RED.A1T0 RZ, [R159+URZ], RZ ;  /* 0x000000ff9fffc9a7 */ /* 0x0003e2000810043f */
[----:B------:R-:W3:Y:S01]  /*1e9a0*/  MUFU.EX2 R161, R161 ;  /* 0x000000a100a17308 */ /* 0x000ee20000000800 */
[----:B--2---:R-:W-:-:S07]  /*1e9b0*/  FADD.FTZ R3, R160, R3 ;  /* 0x00000003a0037221 */ /* 0x004fce0000010000 */
[----:B------:R-:W2:Y:S01]  /*1e9c0*/  MUFU.EX2 R163, R163 ;  /* 0x000000a300a37308 */ /* 0x000ea20000000800 */
[----:B0-----:R-:W-:-:S07]  /*1e9d0*/  FADD.FTZ R4, R162, R4 ;  /* 0x00000004a2047221 */ /* 0x001fce0000010000 */
[----:B------:R-:W0:Y:S01]  /*1e9e0*/  MUFU.EX2 R164, R164 ;  /* 0x000000a400a47308 */ /* 0x000e220000000800 */
[----:B---3--:R-:W-:-:S07]  /*1e9f0*/  FADD.FTZ R3, R161, R3 ;  /* 0x00000003a1037221 */ /* 0x008fce0000010000 */
        /* <DEDUP_REMOVED lines=15> */
[----:B0-----:R-:W-:-:S04]  /*1eaf0*/  FADD.FTZ R3, R137, R3 ;  /* 0x0000000389037221 */ /* 0x001fc80000010000 */
[----:B------:R-:W-:-:S03]  /*1eb00*/  FADD.FTZ R3, R134, R3 ;  /* 0x0000000386037221 */ /* 0x000fc60000010000 */
        /* <DEDUP_REMOVED lines=51> */
[----:B--2---:R-:W-:-:S01]  /*1ee40*/  FADD.FTZ R5, R140, R4 ;  /* 0x000000048c057221 */ /* 0x004fc20000010000 */
[----:B0-----:R-:W-:-:S03]  /*1ee50*/  FADD.FTZ R4, R11, R3 ;  /* 0x000000030b047221 */ /* 0x001fc60000010000 */
[----:B---3--:R-:W-:Y:S01]  /*1ee60*/  FADD.FTZ R3, R133, R5 ;  /* 0x0000000585037221 */ /* 0x008fe20000010000 */
[----:B-1----:R-:W-:Y:S06]  /*1ee70*/  @!P1 BRA `(.L_x_2402) ;  /* 0x0000000000049947 */ /* 0x002fec0003800000 */
[----:B------:R-:W-:Y:S01]  /*1ee80*/  BPT.TRAP 0x1 ;  /* 0x000000040000795c */ /* 0x000fe20000300000 */
.L_x_2402:
[----:B------:R-:W-:Y:S01]  /*1ee90*/  IMAD R5, R221, 0x8, R16 ;  /* 0x00000008dd057824 */ /* 0x000fe200078e0210 */
[----:B------:R-:W-:Y:S01]  /*1eea0*/  ISETP.GT.AND P2, PT, R7, R15, PT ;  /* 0x0000000f0700720c */ /* 0x000fe20003f44270 */
[----:B------:R-:W-:Y:S01]  /*1eeb0*/  IMAD.U32 R135, RZ, RZ, UR42 ;  /* 0x0000002aff877e24 */ /* 0x000fe2000f8e00ff */
[----:B------:R-:W-:Y:S01]  /*1eec0*/  F2FP.SATFINITE.E4M3.F32.PACK_AB_MERGE_C R13, R20, R13, RZ ;  /* 0x0000000d140d723e */ /* 0x000fe200048070ff */
[-C--:B------:R-:W-:Y:S01]  /*1eed0*/  FMUL.FTZ R24, R24, R196.reuse ;  /* 0x000000c418187220 */ /* 0x080fe20000410000 */
[----:B------:R-:W-:Y:S01]  /*1eee0*/  IADD3 R5, R5, 0x33460, RZ ;  /* 0x0003346005057810 */ /* 0x000fe20007ffe0ff */
        /* <DEDUP_REMOVED lines=33> */
[----:B------:R-:W-:Y:S01]  /*1f100*/  PRMT R5, R135, 0x654, R5 ;  /* 0x0000065487057816 */ /* 0x000fe20000000005 */
[----:B------:R-:W-:Y:S01]  /*1f110*/  FMUL.FTZ R60, R60, R196 ;  /* 0x000000c43c3c7220 */ /* 0x000fe20000410000 */
[----:B------:R-:W-:Y:S01]  /*1f120*/  F2FP.SATFINITE.E4M3.F32.PACK_AB_MERGE_C R13, R8, R184, R13 ;  /* 0x000000b8080d723e */ /* 0x000fe2000480700d */
[-C--:B------:R-:W-:Y:S01]  /*1f130*/  FMUL.FTZ R61, R61, R196.reuse ;  /* 0x000000c43d3d7220 */ /* 0x080fe20000410000 */
[----:B------:R-:W-:Y:S01]  /*1f140*/  F2FP.SATFINITE.E4M3.F32.PACK_AB_MERGE_C R187, R186, R181, R187 ;  /* 0x000000b5babb723e */ /* 0x000fe200048070bb */
[----:B------:R0:W-:Y:S01]  /*1f150*/  SYNCS.ARRIVE.TRANS64.RED.A1T0 RZ, [R5+URZ], RZ ;  /* 0x000000ff05ff79a7 */ /* 0x0001e2000810043f */
        /* <DEDUP_REMOVED lines=97> */
[----:B------:R-:W-:Y:S01]  /*1f770*/  VIADD R7, R7, 0xffffffff ;  /* 0xffffffff07077836 */ /* 0x000fe20000000000 */
[----:B------:R-:W-:Y:S01]  /*1f780*/  MOV R214, R177 ;  /* 0x000000b100d67202 */ /* 0x000fe20000000f00 */
[----:B0-----:R-:W-:-:S02]  /*1f790*/  IMAD.MOV.U32 R5, RZ, RZ, R10 ;  /* 0x000000ffff057224 */ /* 0x001fc400078e000a */
        /* <DEDUP_REMOVED lines=19> */
[----:B------:R-:W-:Y:S06]  /*1f8d0*/  @P2 BRA `(.L_x_2403) ;  /* 0xffffffbc00e42947 */ /* 0x000fec000383ffff */
[----:B------:R-:W-:-:S07]  /*1f8e0*/  IMAD.MOV.U32 R221, RZ, RZ, R9 ;  /* 0x000000ffffdd7224 */ /* 0x000fce00078e0009 */
.L_x_2392:
[----:B------:R-:W-:-:S13]  /*1f8f0*/  ISETP.GE.AND P0, PT, R7, R235, PT ;  /* 0x000000eb0700720c */ /* 0x000fda0003f06270 */
[----:B------:R-:W-:Y:S05]  /*1f900*/  @!P0 BRA `(.L_x_2404) ;  /* 0x00000034003c8947 */ /* 0x000fea0003800000 */
[----:B------:R-:W-:Y:S01]  /*1f910*/  IMAD.MOV.U32 R5, RZ, RZ, R10 ;  /* 0x000000ffff057224 */ /* 0x000fe200078e000a */
[----:B------:R-:W-:Y:S01]  /*1f920*/  MOV R6, R0 ;  /* 0x0000000000067202 */ /* 0x000fe20000000f00 */
[----:B------:R-:W-:Y:S02]  /*1f930*/  IMAD.MOV.U32 R8, RZ, RZ, R222 ;  /* 0x000000ffff087224 */ /* 0x000fe400078e00de */
[----:B------:R-:W-:-:S07]  /*1f940*/  IMAD.MOV.U32 R9, RZ, RZ, R221 ;  /* 0x000000ffff097224 */ /* 0x000fce00078e00dd */
.L_x_2415:
[----:B------:R-:W-:Y:S01]  /*1f950*/  ISETP.NE.AND P2, PT, R229, RZ, PT ;  /* 0x000000ffe500720c */ /* 0x000fe20003f45270 */
[----:B------:R-:W-:Y:S01]  /*1f960*/  VIADD R221, R9, 0x1 ;  /* 0x0000000109dd7836 */ /* 0x000fe20000000000 */
[----:B------:R-:W-:Y:S05]  /*1f970*/  YIELD ;  /* 0x0000000000007946 */ /* 0x000fea0003800000 */
[----:B------:R-:W-:-:S04]  /*1f980*/  ISETP.NE.AND P0, PT, R221, 0x2, PT ;  /* 0x00000002dd00780c */ /* 0x000fc80003f05270 */
[----:B------:R-:W-:Y:S02]  /*1f990*/  SEL R11, RZ, 0x1, P0 ;  /* 0x00000001ff0b7807 */ /* 0x000fe40000000000 */
[----:B------:R-:W-:Y:S02]  /*1f9a0*/  SEL R221, R221, RZ, P0 ;  /* 0x000000ffdddd7207 */ /* 0x000fe40000000000 */
[----:B------:R-:W-:Y:S01]  /*1f9b0*/  LOP3.LUT R222, R8, R11, RZ, 0x3c, !PT ;  /* 0x0000000b08de7212 */ /* 0x000fe200078e3cff */
[----:B------:R-:W-:Y:S06]  /*1f9c0*/  @P2 BRA `(.L_x_2405) ;  /* 0x0000000000302947 */ /* 0x000fec0003800000 */
[----:B------:R-:W-:Y:S05]  /*1f9d0*/  @!P1 BRA `(.L_x_2406) ;  /* 0x0000000000049947 */ /* 0x000fea0003800000 */
[----:B------:R-:W-:Y:S01]  /*1f9e0*/  BPT.TRAP 0x1 ;  /* 0x000000040000795c */ /* 0x000fe20000300000 */
.L_x_2406:
[----:B------:R-:W-:Y:S01]  /*1f9f0*/  IMAD R0, R221, 0x8, R16 ;  /* 0x00000008dd007824 */ /* 0x000fe200078e0210 */
[----:B------:R-:W-:-:S04]  /*1fa00*/  SHF.L.U32 R11, R222, 0x1f, RZ ;  /* 0x0000001fde0b7819 */ /* 0x000fc800000006ff */
[----:B------:R0:W1:Y:S01]  /*1fa10*/  SYNCS.PHASECHK.TRANS64.TRYWAIT P0, [R0+URZ+0x33430], R11 ;  /* 0x0334300b000075a7 */ /* 0x000062000800017f */
[----:B------:R-:W-:Y:S05]  /*1fa20*/  @!P1 BRA `(.L_x_2407) ;  /* 0x0000000000049947 */ /* 0x000fea0003800000 */
[----:B------:R-:W-:Y:S01]  /*1fa30*/  BPT.TRAP 0x1 ;  /* 0x000000040000795c */ /* 0x000fe20000300000 */
.L_x_2407:
[----:B------:R-:W-:Y:S04]  /*1fa40*/  BSSY B0, `(.L_x_2405) ;  /* 0x0000004000007945 */ /* 0x000fe80003800000 */
[----:B-1----:R-:W-:Y:S05]  /*1fa50*/  @P0 BRA `(.L_x_2408) ;  /* 0x0000000000080947 */ /* 0x002fea0003800000 */
[----:B------:R-:W1:Y:S02]  /*1fa60*/  SYNCS.PHASECHK.TRANS64.TRYWAIT P0, [R0+URZ+0x33430], R11 ;  /* 0x0334300b000075a7 */ /* 0x000e64000800017f */
[----:B-1----:R-:W-:Y:S05]  /*1fa70*/  @!P0 BRA `(.L_x_2409) ;  /* 0x0000012400b48947 */ /* 0x002fea0003800000 */
.L_x_2408:
[----:B------:R-:W-:Y:S05]  /*1fa80*/  BSYNC B0 ;  /* 0x0000000000007941 */ /* 0x000fea0003800000 */
.L_x_2405:
[----:B01----:R-:W0:Y:S01]  /*1fa90*/  S2R R0, SR_TID.X ;  /* 0x0000000000007919 */ /* 0x003e220000002100 */
[----:B------:R-:W-:Y:S05]  /*1faa0*/  WARPSYNC.ALL ;  /* 0x0000000000007948 */ /* 0x000fea0003800000 */
[----:B------:R-:W-:Y:S01]  /*1fab0*/  IMAD R10, R221, 0x780, R14 ;  /* 0x00000780dd0a7824 */ /* 0x000fe200078e020e */
[----:B------:R-:W-:Y:S01]  /*1fac0*/  UMOV UR48, UR24 ;  /* 0x0000001800307c82 */ /* 0x000fe20008000000 */
[----:B------:R-:W-:Y:S01]  /*1fad0*/  IMAD.MOV.U32 R11, RZ, RZ, -0x7fffffe0 ;  /* 0x80000020ff0b7424 */ /* 0x000fe200078e00ff */
[----:B------:R-:W-:Y:S01]  /*1fae0*/  UMOV UR49, UR25 ;  /* 0x0000001900317c82 */ /* 0x000fe20008000000 */
[C---:B------:R-:W-:Y:S01]  /*1faf0*/  VIADD R120, R10.reuse, 0x80 ;  /* 0x000000800a787836 */ /* 0x040fe20000000000 */
[----:B------:R-:W-:Y:S01]  /*1fb00*/  R2UR UR50, R10 ;  /* 0x000000000a3272ca */ /* 0x000fe200000e0000 */
[----:B------:R-:W-:Y:S01]  /*1fb10*/  IMAD.MOV.U32 R121, RZ, RZ, -0x7fffffe0 ;  /* 0x80000020ff797424 */ /* 0x000fe200078e00ff */
[----:B------:R-:W-:Y:S01]  /*1fb20*/  R2UR UR51, R11 ;  /* 0x000000000b3372ca */ /* 0x000fe200000e0000 */
[----:B------:R-:W-:Y:S01]  /*1fb30*/  UMOV UR44, UR24 ;  /* 0x00000018002c7c82 */ /* 0x000fe20008000000 */
[----:B------:R-:W-:Y:S01]  /*1fb40*/  R2UR UR46, R120 ;  /* 0x00000000782e72ca */ /* 0x000fe200000e0000 */
[----:B------:R-:W-:Y:S01]  /*1fb50*/  UMOV UR45, UR25 ;  /* 0x00000019002d7c82 */ /* 0x000fe20008000000 */
[----:B------:R-:W-:Y:S01]  /*1fb60*/  R2UR UR47, R121 ;  /* 0x00000000792f72ca */ /* 0x000fe200000e0000 */
[C---:B------:R-:W-:Y:S01]  /*1fb70*/  VIADD R12, R10.reuse, 0x100 ;  /* 0x000001000a0c7836 */ /* 0x040fe20000000000 */
[----:B------:R-:W-:Y:S01]  /*1fb80*/  MOV R21, 0x80000020 ;  /* 0x8000002000157802 */ /* 0x000fe20000000f00 */
[----:B------:R-:W-:Y:S01]  /*1fb90*/  IMAD.MOV.U32 R13, RZ, RZ, -0x7fffffe0 ;  /* 0x80000020ff0d7424 */ /* 0x000fe200078e00ff */
[----:B------:R-:W-:Y:S01]  /*1fba0*/  UMOV UR32, UR24 ;  /* 0x0000001800207c82 */ /* 0x000fe20008000000 */
[----:B------:R-:W-:Y:S01]  /*1fbb0*/  VIADD R20, R10, 0x180 ;  /* 0x000001800a147836 */ /* 0x000fe20000000000 */
[----:B------:R-:W-:Y:S01]  /*1fbc0*/  R2UR UR26, R12 ;  /* 0x000000000c1a72ca */ /* 0x000fe200000e0000 */
[----:B------:R-:W-:Y:S01]  /*1fbd0*/  UMOV UR33, UR25 ;  /* 0x0000001900217c82 */ /* 0x000fe20008000000 */
[----:B------:R-:W-:Y:S01]  /*1fbe0*/  R2UR UR27, R13 ;  /* 0x000000000d1b72ca */ /* 0x000fe200000e0000 */
[----:B------:R-:W-:Y:S01]  /*1fbf0*/  VIADD R120, R10, 0x200 ;  /* 0x000002000a787836 */ /* 0x000fe20000000000 */
[----:B------:R-:W-:Y:S01]  /*1fc00*/  R2UR UR34, R20 ;  /* 0x00000000142272ca */ /* 0x000fe200000e0000 */
[----:B------:R-:W-:Y:S01]  /*1fc10*/  UMOV UR28, UR24 ;  /* 0x00000018001c7c82 */ /* 0x000fe20008000000 */
[----:B------:R-:W-:Y:S01]  /*1fc20*/  R2UR UR35, R21 ;  /* 0x00000000152372ca */ /* 0x000fe200000e0000 */
[----:B------:R-:W-:Y:S01]  /*1fc30*/  UMOV UR29, UR25 ;  /* 0x00000019001d7c82 */ /* 0x000fe20008000000 */
[----:B------:R-:W-:Y:S01]  /*1fc40*/  R2UR UR30, R120 ;  /* 0x00000000781e72ca */ /* 0x000fe200000e0000 */
[C---:B------:R-:W-:Y:S01]  /*1fc50*/  VIADD R12, R10.reuse, 0x2 ;  /* 0x000000020a0c7836 */ /* 0x040fe20000000000 */
[----:B0-----:R-:W-:Y:S01]  /*1fc60*/  SHF.R.U32.HI R0, RZ, 0x7, R0 ;  /* 0x00000007ff007819 */ /* 0x001fe20000011600 */
[----:B------:R-:W-:Y:S01]  /*1fc70*/  VIADD R20, R10, 0x82 ;  /* 0x000000820a147836 */ /* 0x000fe20000000000 */
[----:B------:R-:W-:Y:S01]  /*1fc80*/  R2UR UR31, R121 ;  /* 0x00000000791f72ca */ /* 0x000fe200000e0000 */
[----:B------:R-:W-:Y:S01]  /*1fc90*/  IMAD.MOV.U32 R21, RZ, RZ, -0x7fffffe0 ;  /* 0x80000020ff157424 */ /* 0x000fe200078e00ff */
[----:B------:R-:W-:Y:S01]  /*1fca0*/  R2UR UR6, R12 ;  /* 0x000000000c0672ca */ /* 0x000fe200000e0000 */
[----:B------:R-:W-:Y:S01]  /*1fcb0*/  VIADD R0, R0, 0x8 ;  /* 0x0000000800007836 */ /* 0x000fe20000000000 */
[----:B------:R-:W-:Y:S01]  /*1fcc0*/  R2UR UR7, R13 ;  /* 0x000000000d0772ca */ /* 0x000fe200000e0000 */
[----:B------:R-:W-:-:S02]  /*1fcd0*/  VIADD R12, R10, 0x102 ;  /* 0x000001020a0c7836 */ /* 0x000fc40000000000 */
[----:B------:R-:W-:Y:S01]  /*1fce0*/  IMAD.MOV.U32 R13, RZ, RZ, -0x7fffffe0 ;  /* 0x80000020ff0d7424 */ /* 0x000fe200078e00ff */
[----:B------:R0:W-:Y:S01]  /*1fcf0*/  BAR.SYNC.DEFER_BLOCKING R0, 0x100 ;  /* 0x000400000000751d */ /* 0x0001e20000010000 */
[----:B------:R-:W-:-:S05]  /*1fd00*/  IMAD.MOV.U32 R11, RZ, RZ, -0x7fffffe0 ;  /* 0x80000020ff0b7424 */ /* 0x000fca00078e00ff */
        /* <DEDUP_REMOVED lines=224> */
.L_x_2411:
[----:B------:R-:W-:Y:S01]  /*20b10*/  SHF.L.U32 R0, R8, 0x1f, RZ ;  /* 0x0000001f08007819 */ /* 0x000fe200000006ff */
[----:B------:R-:W-:-:S04]  /*20b20*/  IMAD R8, R9, 0x8, R16 ;  /* 0x0000000809087824 */ /* 0x000fc800078e0210 */
[----:B------:R0:W1:Y:S01]  /*20b30*/  SYNCS.PHASECHK.TRANS64.TRYWAIT P0, [R8+URZ+0x33450], R0 ;  /* 0x03345000080075a7 */ /* 0x000062000800017f */
[----:B------:R-:W-:Y:S05]  /*20b40*/  @!P1 BRA `(.L_x_2412) ;  /* 0x0000000000049947 */ /* 0x000fea0003800000 */
[----:B------:R-:W-:Y:S01]  /*20b50*/  BPT.TRAP 0x1 ;  /* 0x000000040000795c */ /* 0x000fe20000300000 */
.L_x_2412:
[----:B-1----:R-:W-:Y:S05]  /*20b60*/  @P0 BRA `(.L_x_2410) ;  /* 0x0000000000080947 */ /* 0x002fea0003800000 */
[----:B------:R-:W1:Y:S02]  /*20b70*/  SYNCS.PHASECHK.TRANS64.TRYWAIT P0, [R8+URZ+0x33450], R0 ;  /* 0x03345000080075a7 */ /* 0x000e64000800017f */
[----:B-1----:R-:W-:Y:S05]  /*20b80*/  @!P0 BRA `(.L_x_2413) ;  /* 0x0000011400848947 */ /* 0x002fea0003800000 */
.L_x_2410:
[----:B01----:R-:W-:Y:S01]  /*20b90*/  VIADD R0, R16, 0x200 ;  /* 0x0000020010007836 */ /* 0x003fe20000000000 */
[----:B------:R-:W-:Y:S01]  /*20ba0*/  MOV R11, 0xc0000010 ;  /* 0xc0000010000b7802 */ /* 0x000fe20000000f00 */
[----:B------:R-:W-:Y:S05]  /*20bb0*/  WARPSYNC.ALL ;  /* 0x0000000000007948 */ /* 0x000fea0003800000 */
[----:B------:R-:W-:Y:S01]  /*20bc0*/  SHF.R.U32.HI R0, RZ, 0x4, R0 ;  /* 0x00000004ff007819 */ /* 0x000fe20000011600 */
[----:B------:R-:W-:Y:S01]  /*20bd0*/  WARPGROUP.ARRIVE ;  /* 0x00000000000079c5 */ /* 0x000fe20000000000 */
[----:B------:R-:W-:Y:S01]  /*20be0*/  R2UR UR7, R11 ;  /* 0x000000000b0772ca */ /* 0x000fe200000e0000 */
[----:B------:R-:W-:Y:S01]  /*20bf0*/  IMAD.MOV.U32 R13, RZ, RZ, -0x3ffffff0 ;  /* 0xc0000010ff0d7424 */ /* 0x000fe200078e00ff */
[----:B------:R-:W-:-:S02]  /*20c00*/  LOP3.LUT R0, R0, 0x3fff, RZ, 0xc0, !PT ;  /* 0x00003fff00007812 */ /* 0x000fc400078ec0ff */
[----:B------:R-:W-:Y:S02]  /*20c10*/  FMNMX.FTZ R8, R186, R5, !PT ;  /* 0x00000005ba087209 */ /* 0x000fe40007810000 */
[----:B------:R-:W-:Y:S02]  /*20c20*/  LOP3.LUT R0, R0, 0x10000, RZ, 0xfc, !PT ;  /* 0x0001000000007812 */ /* 0x000fe400078efcff */
[----:B------:R-:W-:-:S03]  /*20c30*/  FMNMX.FTZ R8, R187, R8, !PT ;  /* 0x00000008bb087209 */ /* 0x000fc60007810000 */
[----:B------:R-:W-:Y:S01]  /*20c40*/  IMAD R10, R9, 0x780, R0 ;  /* 0x00000780090a7824 */ /* 0x000fe200078e0200 */
[----:B------:R-:W-:Y:S02]  /*20c50*/  FMNMX.FTZ R0, R184, R6, !PT ;  /* 0x00000006b8007209 */ /* 0x000fe40007810000 */
[----:B------:R-:W-:Y:S01]  /*20c60*/  FMNMX.FTZ R8, R190, R8, !PT ;  /* 0x00000008be087209 */ /* 0x000fe20007810000 */
[C---:B------:R-:W-:Y:S01]  /*20c70*/  VIADD R12, R10.reuse, 0x180 ;  /* 0x000001800a0c7836 */ /* 0x040fe20000000000 */
[----:B------:R-:W-:Y:S02]  /*20c80*/  R2UR UR6, R10 ;  /* 0x000000000a0672ca */ /* 0x000fe400000e0000 */
[----:B------:R-:W-:Y:S02]  /*20c90*/  FMNMX.FTZ R0, R185, R0, !PT ;  /* 0x00000000b9007209 */ /* 0x000fe40007810000 */
[----:B------:R-:W-:Y:S02]  /*20ca0*/  FMNMX.FTZ R8, R191, R8, !PT ;  /* 0x00000008bf087209 */ /* 0x000fe40007810000 */
[----:B------:R-:W-:-:S02]  /*20cb0*/  FMNMX.FTZ R0, R188, R0, !PT ;  /* 0x00000000bc007209 */ /* 0x000fc40007810000 */
[----:B------:R-:W-:Y:S02]  /*20cc0*/  FMNMX.FTZ R8, R194, R8, !PT ;  /* 0x00000008c2087209 */ /* 0x000fe40007810000 */
[----:B------:R-:W-:Y:S02]  /*20cd0*/  FMNMX.FTZ R0, R189, R0, !PT ;  /* 0x00000000bd007209 */ /* 0x000fe40007810000 */
[----:B------:R-:W-:Y:S01]  /*20ce0*/  FMNMX.FTZ R8, R195, R8, !PT ;  /* 0x00000008c3087209 */ /* 0x000fe20007810000 */
[----:B------:R-:W-:Y:S01]  /*20cf0*/  QGMMA.64x192x32.F32.E4M3.E4M3 R24, R216, gdesc[UR4], R24, gsb0 ;  /* 0x02e00004d8187df3 */ /* 0x000fe20008000818 */
[----:B------:R-:W-:Y:S01]  /*20d00*/  R2UR UR6, R12 ;  /* 0x000000000c0672ca */ /* 0x000fe200000e0000 */
[----:B------:R-:W-:Y:S01]  /*20d10*/  VIADD R12, R10, 0x300 ;  /* 0x000003000a0c7836 */ /* 0x000fe20000000000 */
[----:B------:R-:W-:Y:S01]  /*20d20*/  R2UR UR7, R13 ;  /* 0x000000000d0772ca */ /* 0x000fe200000e0000 */
[----:B------:R-:W-:Y:S01]  /*20d30*/  IMAD.MOV.U32 R13, RZ, RZ, -0x3ffffff0 ;  /* 0xc0000010ff0d7424 */ /* 0x000fe200078e00ff */
        /* <DEDUP_REMOVED lines=90> */
[----:B------:R-:W-:Y:S01]  /*212e0*/  R2UR UR7, R13 ;  /* 0x000000000d0772ca */ /* 0x000fe200000e0000 */
[----:B------:R-:W0:Y:S02]  /*212f0*/  SHFL.BFLY PT, R12, R8, 0x2, 0x1f ;  /* 0x0c401f00080c7f89 */ /* 0x000e2400000e0000 */
[----:B0-----:R-:W-:Y:S02]  /*21300*/  FMNMX.FTZ R12, R8, R12, !PT ;  /* 0x0000000c080c7209 */ /* 0x001fe40007810000 */
[----:B------:R-:W0:Y:S02]  /*21310*/  SHFL.BFLY PT, R8, R0, 0x1, 0x1f ;  /* 0x0c201f0000087f89 */ /* 0x000e2400000e0000 */
[----:B0-----:R-:W-:-:S05]  /*21320*/  FMNMX.FTZ R0, R0, R8, !PT ;  /* 0x0000000800007209 */ /* 0x001fca0007810000 */
[----:B------:R-:W-:-:S04]  /*21330*/  FADD.FTZ R6, -R0, R6 ;  /* 0x0000000600067221 */ /* 0x000fc80000010100 */
[----:B------:R-:W-:-:S06]  /*21340*/  FMUL.FTZ R6, R2, R6 ;  /* 0x0000000602067220 */ /* 0x000fcc0000410000 */
[----:B------:R-:W-:Y:S01]  /*21350*/  MUFU.EX2 R6, R6 ;  /* 0x0000000600067308 */ /* 0x000fe20000000800 */
[----:B------:R-:W-:Y:S02]  /*21360*/  WARPGROUP.DEPBAR.LE gsb0, 0x0 ;  /* 0x00008000000079c5 */ /* 0x000fe40000010000 */
[----:B------:R-:W-:-:S06]  /*21370*/  WARPGROUP.ARRIVE ;  /* 0x00000000000079c5 */ /* 0x000fcc0000000000 */
[----:B------:R-:W-:Y:S01]  /*21380*/  QGMMA.64x192x32.F32.E4M3.E4M3 R24, R204, gdesc[UR4], R24, gsb0 ;  /* 0x02e00004cc187df3 */ /* 0x000fe20008000818 */
[----:B------:R-:W-:Y:S02]  /*21390*/  R2UR UR6, R10 ;  /* 0x000000000a0672ca */ /* 0x000fe400000e0000 */
[----:B------:R-:W0:Y:S01]  /*213a0*/  SHFL.BFLY PT, R10, R12, 0x1, 0x1f ;  /* 0x0c201f000c0a7f89 */ /* 0x000e2200000e0000 */
[----:B------:R-:W-:Y:S01]  /*213b0*/  R2UR UR7, R11 ;  /* 0x000000000b0772ca */ /* 0x000fe200000e0000 */
[----:B------:R-:W-:-:S04]  /*213c0*/  FFMA.FTZ R11, R2, R0, -8 ;  /* 0xc1000000020b7423 */ /* 0x000fc80000010000 */
        /* <DEDUP_REMOVED lines=18> */
[----:B0-----:R-:W-:Y:S01]  /*214f0*/  FMNMX.FTZ R10, R12, R10, !PT ;  /* 0x0000000a0c0a7209 */ /* 0x001fe20007810000 */
        /* <DEDUP_REMOVED lines=21> */
[----:B------:R-:W-:Y:S01]  /*21650*/  FFMA.FTZ R11, R2, R133, -R11 ;  /* 0x00000085020b7223 */ /* 0x000fe2000001080b */
[----:B------:R-:W-:-:S01]  /*21660*/  FADD.FTZ R5, -R10, R5 ;  /* 0x000000050a057221 */ /* 0x000fc20000010100 */
[C---:B------:R-:W-:Y:S01]  /*21670*/  FFMA.FTZ R133, R2.reuse, R10, -8 ;  /* 0xc100000002857423 */ /* 0x040fe2000001000a */
[----:B------:R-:W0:Y:S02]  /*21680*/  MUFU.EX2 R8, R8 ;  /* 0x0000000800087308 */ /* 0x000e240000000800 */
[C---:B------:R-:W-:Y:S01]  /*21690*/  FMUL.FTZ R5, R2.reuse, R5 ;  /* 0x0000000502057220 */ /* 0x040fe20000410000 */
[C-C-:B------:R-:W-:Y:S01]  /*216a0*/  FFMA.FTZ R186, R2.reuse, R186, -R133.reuse ;  /* 0x000000ba02ba7223 */ /* 0x140fe20000010885 */
[----:B------:R-:W-:-:S01]  /*216b0*/  FFMA.FTZ R187, R2, R187, -R133 ;  /* 0x000000bb02bb7223 */ /* 0x000fc20000010885 */
[C-C-:B------:R-:W-:Y:S01]  /*216c0*/  FFMA.FTZ R188, R2.reuse, R190, -R133.reuse ;  /* 0x000000be02bc7223 */ /* 0x140fe20000010885 */
[----:B------:R-:W-:-:S01]  /*216d0*/  FFMA.FTZ R189, R2, R191, -R133 ;  /* 0x000000bf02bd7223 */ /* 0x000fc20000010885 */
[C-C-:B------:R-:W-:Y:S01]  /*216e0*/  FFMA.FTZ R190, R2.reuse, R194, -R133.reuse ;  /* 0x000000c202be7223 */ /* 0x140fe20000010885 */
        /* <DEDUP_REMOVED lines=40> */
[----:B------:R-:W3:Y:S01]  /*21970*/  MUFU.EX2 R188, R188 ;  /* 0x000000bc00bc7308 */ /* 0x000ee20000000800 */
[----:B------:R-:W-:-:S01]  /*21980*/  FFMA.FTZ R134, R2, R134, -R133 ;  /* 0x0000008602867223 */ /* 0x000fc20000010885 */
[----:B------:R-:W-:Y:S01]  /*21990*/  FFMA.FTZ R133, R2, R135, -R133 ;  /* 0x0000008702857223 */ /* 0x000fe20000010885 */
[----:B0-----:R-:W-:-:S01]  /*219a0*/  FADD.FTZ R4, R12, R4 ;  /* 0x000000040c047221 */ /* 0x001fc20000010000 */
[----:B--2---:R-:W-:Y:S01]  /*219b0*/  FADD.FTZ R135, R187, R3 ;  /* 0x00000003bb877221 */ /* 0x004fe20000010000 */
[----:B------:R-:W-:Y:S01]  /*219c0*/  @!P0 IMAD R194, R221, 0x8, R16 ;  /* 0x00000008ddc28824 */ /* 0x000fe200078e0210 */
[----:B------:R-:W-:-:S02]  /*219d0*/  IADD3 R195, -R219, 0xb, RZ ;  /* 0x0000000bdbc37810 */ /* 0x000fc40007ffe1ff */
[----:B------:R-:W0:Y:S01]  /*219e0*/  MUFU.EX2 R15, R15 ;  /* 0x0000000f000f7308 */ /* 0x000e220000000800 */
[----:B-1----:R-:W-:-:S01]  /*219f0*/  FADD.FTZ R3, R13, R4 ;  /* 0x000000040d037221 */ /* 0x002fc20000010000 */
[----:B------:R-:W-:-:S05]  /*21a00*/  @!P0 VIADD R194, R194, 0x33440 ;  /* 0x00033440c2c28836 */ /* 0x000fca0000000000 */
[----:B------:R-:W-:Y:S01]  /*21a10*/  @!P0 PRMT R194, RZ, 0x654, R194 ;  /* 0x00000654ffc28816 */ /* 0x000fe200000000c2 */
        /* <DEDUP_REMOVED lines=24> */
[----:B------:R-:W-:Y:S02]  /*21ba0*/  WARPGROUP.DEPBAR.LE gsb0, 0x0 ;  /* 0x00008000000079c5 */ /* 0x000fe40000010000 */
[----:B------:R-:W-:-:S04]  /*21bb0*/  WARPGROUP.ARRIVE ;  /* 0x00000000000079c5 */ /* 0x000fc80000000000 */
[----:B------:R-:W1:Y:S01]  /*21bc0*/  MUFU.EX2 R171, R171 ;  /* 0x000000ab00ab7308 */ /* 0x000e620000000800 */
[----:B--2---:R-:W-:-:S01]  /*21bd0*/  FADD.FTZ R4, R170, R4 ;  /* 0x00000004aa047221 */ /* 0x004fc20000010000 */
[----:B------:R-:W-:Y:S06]  /*21be0*/  QGMMA.64x192x32.F32.E4M3.E4M3 R24, R200, gdesc[UR4], R24, gsb0 ;  /* 0x02e00004c8187df3 */ /* 0x000fec0008000818 */
        /* <DEDUP_REMOVED lines=53> */
[----:B------:R1:W-:Y:S06]  /*21f40*/  BAR.ARV R195, 0x100 ;  /* 0x000400c30000751d */ /* 0x0003ec0000002000 */
[----:B------:R-:W3:Y:S01]  /*21f50*/  MUFU.EX2 R165, R165 ;  /* 0x000000a500a57308 */ /* 0x000ee20000000800 */
[----:B--2---:R-:W-:-:S01]  /*21f60*/  FADD.FTZ R3, R164, R3 ;  /* 0x00000003a4037221 */ /* 0x004fc20000010000 */
[----:B------:R1:W-:Y:S01]  /*21f70*/  @!P0 SYNCS.ARRIVE.TRANS64.RED.A1T0 RZ, [R194+URZ], RZ ;  /* 0x000000ffc2ff89a7 */ /* 0x0003e2000810043f */
[----:B0-----:R-:W-:-:S05]  /*21f80*/  FADD.FTZ R4, R166, R4 ;  /* 0x00000004a6047221 */ /* 0x001fca0000010000 */
[----:B------:R-:W0:Y:S08]  /*21f90*/  MUFU.EX2 R167, R167 ;  /* 0x000000a700a77308 */ /* 0x000e300000000800 */
[----:B------:R-:W2:Y:S01]  /*21fa0*/  MUFU.EX2 R136, R136 ;  /* 0x0000008800887308 */ /* 0x000ea20000000800 */
[----:B---3--:R-:W-:-:S07]  /*21fb0*/  FADD.FTZ R3, R165, R3 ;  /* 0x00000003a5037221 */ /* 0x008fce0000010000 */
[----:B------:R-:W3:Y:S01]  /*21fc0*/  MUFU.EX2 R138, R138 ;  /* 0x0000008a008a7308 */ /* 0x000ee20000000800 */
[----:B0-----:R-:W-:-:S07]  /*21fd0*/  FADD.FTZ R4, R167, R4 ;  /* 0x00000004a7047221 */ /* 0x001fce0000010000 */
[----:B------:R-:W0:Y:S01]  /*21fe0*/  MUFU.EX2 R137, R137 ;  /* 0x0000008900897308 */ /* 0x000e220000000800 */
[----:B--2---:R-:W-:-:S07]  /*21ff0*/  FADD.FTZ R3, R136, R3 ;  /* 0x0000000388037221 */ /* 0x004fce0000010000 */
        /* <DEDUP_REMOVED lines=57> */
[----:B0-----:R-:W-:-:S01]  /*22390*/  FADD.FTZ R135, R134, R4 ;  /* 0x0000000486877221 */ /* 0x001fc20000010000 */
[----:B--2---:R-:W-:-:S03]  /*223a0*/  FADD.FTZ R4, R11, R3 ;  /* 0x000000030b047221 */ /* 0x004fc60000010000 */
[----:B---3--:R-:W-:Y:S01]  /*223b0*/  FADD.FTZ R3, R133, R135 ;  /* 0x0000008785037221 */ /* 0x008fe20000010000 */
[----:B-1----:R-:W-:Y:S06]  /*223c0*/  @!P1 BRA `(.L_x_2414) ;  /* 0x0000000000049947 */ /* 0x002fec0003800000 */
[----:B------:R-:W-:Y:S01]  /*223d0*/  BPT.TRAP 0x1 ;  /* 0x000000040000795c */ /* 0x000fe20000300000 */
.L_x_2414:
[----:B------:R-:W-:Y:S01]  /*223e0*/  IMAD R9, R9, 0x8, R16 ;  /* 0x0000000809097824 */ /* 0x000fe200078e0210 */
[----:B------:R-:W-:Y:S01]  /*223f0*/  ISETP.GT.AND P0, PT, R7, R235, PT ;  /* 0x000000eb0700720c */ /* 0x000fe20003f04270 */
[-C--:B------:R-:W-:Y:S01]  /*22400*/  FMUL.FTZ R24, R24, R6.reuse ;  /* 0x0000000618187220 */ /* 0x080fe20000410000 */
[----:B------:R-:W-:Y:S01]  /*22410*/  MOV R135, UR42 ;  /* 0x0000002a00877c02 */ /* 0x000fe20008000f00 */
[----:B------:R-:W-:Y:S01]  /*22420*/  VIADD R9, R9, 0x33460 ;  /* 0x0003346009097836 */ /* 0x000fe20000000000 */
        /* <DEDUP_REMOVED lines=28> */
[----:B------:R-:W-:Y:S01]  /*225f0*/  PRMT R9, R135, 0x654, R9 ;  /* 0x0000065487097816 */ /* 0x000fe20000000009 */
[----:B------:R-:W-:Y:S01]  /*22600*/  FMUL.FTZ R53, R53, R6 ;  /* 0x0000000635357220 */ /* 0x000fe20000410000 */
[----:B------:R-:W-:Y:S01]  /*22610*/  F2FP.SATFINITE.E4M3.F32.PACK_AB_MERGE_C R13, R12, R8, R13 ;  /* 0x000000080c0d723e */ /* 0x000fe2000480700d */
[----:B------:R-:W-:Y:S01]  /*22620*/  FMUL.FTZ R56, R56, R6 ;  /* 0x0000000638387220 */ /* 0x000fe20000410000 */
[----:B------:R-:W-:Y:S01]  /*22630*/  F2FP.SATFINITE.E4M3.F32.PACK_AB_MERGE_C R188, R187, R186, R188 ;  /* 0x000000babbbc723e */ /* 0x000fe200048070bc */
[----:B------:R0:W-:Y:S01]  /*22640*/  SYNCS.ARRIVE.TRANS64.RED.A1T0 RZ, [R9+URZ], RZ ;  /* 0x000000ff09ff79a7 */ /* 0x0001e2000810043f */
        /* <DEDUP_REMOVED lines=121> */
[----:B------:R-:W-:Y:S01]  /*22de0*/  IMAD.MOV.U32 R205, RZ, RZ, R142 ;  /* 0x000000ffffcd7224 */ /* 0x000fe200078e008e */
[----:B------:R-:W-:Y:S06]  /*22df0*/  @P0 BRA `(.L_x_2415) ;  /* 0xffffffc800d40947 */ /* 0x000fec000383ffff */
.L_x_2404:
[----:B------:R-:W-:Y:S05]  /*22e00*/  WARPSYNC.ALL ;  /* 0x0000000000007948 */ /* 0x000fea0003800000 */
[----:B------:R-:W-:Y:S06]  /*22e10*/  BAR.ARV 0x8, 0x180 ;  /* 0x0206000000007b1d */ /* 0x000fec0000002000 */
[----:B------:R-:W-:Y:S05]  /*22e20*/  @!P1 BRA `(.L_x_2416) ;  /* 0x0000000000049947 */ /* 0x000fea0003800000 */
[----:B------:R-:W-:Y:S01]  /*22e30*/  BPT.TRAP 0x1 ;  /* 0x000000040000795c */ /* 0x000fe20000300000 */
.L_x_2416:
[----:B------:R-:W-:Y:S01]  /*22e40*/  IMAD R5, R221, 0x8, R16 ;  /* 0x00000008dd057824 */ /* 0x000fe200078e0210 */
[----:B------:R-:W-:-:S04]  /*22e50*/  SHF.L.U32 R6, R222, 0x1f, RZ ;  /* 0x0000001fde067819 */ /* 0x000fc800000006ff */
[----:B------:R0:W1:Y:S01]  /*22e60*/  SYNCS.PHASECHK.TRANS64.TRYWAIT P0, [R5+URZ+0x33450], R6 ;  /* 0x03345006050075a7 */ /* 0x000062000800017f */
[----:B------:R-:W-:Y:S05]  /*22e70*/  @!P1 BRA `(.L_x_2417) ;  /* 0x0000000000049947 */ /* 0x000fea0003800000 */
[----:B------:R-:W-:Y:S01]  /*22e80*/  BPT.TRAP 0x1 ;  /* 0x000000040000795c */ /* 0x000fe20000300000 */
.L_x_2417:
[----:B------:R-:W-:-:S05]  /*22e90*/  VIADD R16, R16, 0x200 ;  /* 0x0000020010107836 */ /* 0x000fca0000000000 */
[----:B------:R-:W-:-:S04]  /*22ea0*/  SHF.R.U32.HI R16, RZ, 0x4, R16 ;  /* 0x00000004ff107819 */ /* 0x000fc80000011610 */
[----:B------:R-:W-:-:S04]  /*22eb0*/  LOP3.LUT R16, R16, 0x3fff, RZ, 0xc0, !PT ;  /* 0x00003fff10107812 */ /* 0x000fc800078ec0ff */
[----:B------:R-:W-:Y:S01]  /*22ec0*/  LOP3.LUT R16, R16, 0x10000, RZ, 0xfc, !PT ;  /* 0x0001000010107812 */ /* 0x000fe200078efcff */
[----:B-1----:R-:W-:Y:S06]  /*22ed0*/  @P0 BRA `(.L_x_2418) ;  /* 0x0000000000080947 */ /* 0x002fec0003800000 */
[----:B------:R-:W1:Y:S02]  /*22ee0*/  SYNCS.PHASECHK.TRANS64.TRYWAIT P0, [R5+URZ+0x33450], R6 ;  /* 0x03345006050075a7 */ /* 0x000e64000800017f */
[----:B-1----:R-:W-:Y:S05]  /*22ef0*/  @!P0 BRA `(.L_x_2419) ;  /* 0x000000f000bc8947 */ /* 0x002fea0003800000 */
.L_x_2418:
[----:B01----:R-:W-:Y:S01]  /*22f00*/  IMAD R6, R221, 0x780, R16 ;  /* 0x00000780dd067824 */ /* 0x003fe200078e0210 */
[----:B------:R-:W2:Y:S01]  /*22f10*/  LDL R14, [R1+0x28] ;  /* 0x00002800010e7983 */ /* 0x000ea20000100800 */
[----:B------:R-:W-:Y:S01]  /*22f20*/  IMAD.MOV.U32 R7, RZ, RZ, -0x3ffffff0 ;  /* 0xc0000010ff077424 */ /* 0x000fe200078e00ff */
[----:B------:R-:W-:Y:S05]  /*22f30*/  WARPSYNC.ALL ;  /* 0x0000000000007948 */ /* 0x000fea0003800000 */
[----:B------:R-:W-:Y:S01]  /*22f40*/  R2UR UR6, R6 ;  /* 0x00000000060672ca */ /* 0x000fe200000e0000 */
[----:B------:R-:W3:Y:S01]  /*22f50*/  LDL R15, [R1+0x18] ;  /* 0x00001800010f7983 */ /* 0x000ee20000100800 */
[----:B------:R-:W-:Y:S01]  /*22f60*/  R2UR UR7, R7 ;  /* 0x00000000070772ca */ /* 0x000fe200000e0000 */
[----:B------:R-:W-:-:S02]  /*22f70*/  WARPGROUP.ARRIVE ;  /* 0x00000000000079c5 */ /* 0x000fc40000000000 */
[----:B------:R-:W4:Y:S01]  /*22f80*/  LDL R11, [R1+0x8] ;  /* 0x00000800010b7983 */ /* 0x000f220000100800 */
[----:B------:R-:W-:Y:S01]  /*22f90*/  VIADD R8, R6, 0x180 ;  /* 0x0000018006087836 */ /* 0x000fe20000000000 */
[----:B------:R-:W-:Y:S01]  /*22fa0*/  ULDC.64 UR4, c[0x0][0x9a0] ;  /* 0x0002680000047ab9 */ /* 0x000fe20000000a00 */
[----:B------:R-:W-:Y:S01]  /*22fb0*/  IMAD.MOV.U32 R9, RZ, RZ, -0x3ffffff0 ;  /* 0xc0000010ff097424 */ /* 0x000fe200078e00ff */
[----:B------:R-:W-:-:S04]  /*22fc0*/  ISETP.NE.U32.AND P0, PT, RZ, UR4, PT ;  /* 0x00000004ff007c0c */ /* 0x000fc8000bf05070 */
[----:B------:R-:W-:Y:S02]  /*22fd0*/  ISETP.NE.AND.EX P0, PT, RZ, UR5, PT, P0 ;  /* 0x00000005ff007c0c */ /* 0x000fe4000bf05300 */
[----:B------:R-:W-:Y:S01]  /*22fe0*/  QGMMA.64x192x32.F32.E4M3.E4M3 R24, R216, gdesc[UR4], R24, gsb0 ;  /* 0x02e00004d8187df3 */ /* 0x000fe20008000818 */
[----:B------:R-:W-:Y:S01]  /*22ff0*/  R2UR UR6, R8 ;  /* 0x00000000080672ca */ /* 0x000fe200000e0000 */
[----:B------:R-:W-:Y:S01]  /*23000*/  VIADD R8, R6, 0x300 ;  /* 0x0000030006087836 */ /* 0x000fe20000000000 */
[----:B------:R-:W-:Y:S02]  /*23010*/  R2UR UR7, R9 ;  /* 0x00000000090772ca */ /* 0x000fe400000e0000 */
[----:B------:R-:W-:-:S06]  /*23020*/  MOV R9, 0xc0000010 ;  /* 0xc000001000097802 */ /* 0x000fcc0000000f00 */
[----:B------:R-:W2:Y:S01]  /*23030*/  @P0 LDC.64 R12, c[0x0][0x9c8] ;  /* 0x00027200ff0c0b82 */ /* 0x000ea20000000a00 */
[----:B------:R-:W-:Y:S02]  /*23040*/  WARPGROUP.DEPBAR.LE gsb0, 0x0 ;  /* 0x00008000000079c5 */ /* 0x000fe40000010000 */
[----:B------:R-:W-:-:S06]  /*23050*/  WARPGROUP.ARRIVE ;  /* 0x00000000000079c5 */ /* 0x000fcc0000000000 */
[----:B------:R-:W-:Y:S01]  /*23060*/  QGMMA.64x192x32.F32.E4M3.E4M3 R24, R212, gdesc[UR4], R24, gsb0 ;  /* 0x02e00004d4187df3 */ /* 0x000fe20008000818 */
[----:B------:R-:W-:Y:S02]  /*23070*/  R2UR UR6, R8 ;  /* 0x00000000080672ca */ /* 0x000fe400000e0000 */
[----:B------:R-:W-:Y:S02]  /*23080*/  R2UR UR7, R9 ;  /* 0x00000000090772ca */ /* 0x000fe400000e0000 */
[----:B------:R-:W4:Y:S01]  /*23090*/  @P0 LDC.64 R8, c[0x0][0x9d0] ;  /* 0x00027400ff080b82 */ /* 0x000f220000000a00 */
[----:B--2---:R-:W-:-:S04]  /*230a0*/  @P0 IMAD R14, R14, R12, RZ ;  /* 0x0000000c0e0e0224 */ /* 0x004fc800078e02ff */
[C---:B---3--:R-:W-:Y:S02]  /*230b0*/  @P0 IMAD R7, R15.reuse, R13, R14 ;  /* 0x0000000d0f070224 */ /* 0x048fe400078e020e */
[----:B------:R-:W-:-:S04]  /*230c0*/  @P0 IMAD.WIDE.U32 R12, R15, R12, RZ ;  /* 0x0000000c0f0c0225 */ /* 0x000fc800078e00ff */
[----:B------:R-:W-:Y:S02]  /*230d0*/  @P0 IMAD.IADD R13, R13, 0x1, R7 ;  /* 0x000000010d0d0824 */ /* 0x000fe400078e0207 */
[----:B----4-:R-:W-:-:S04]  /*230e0*/  @P0 IMAD.WIDE.U32 R12, R11, R8, R12 ;  /* 0x000000080b0c0225 */ /* 0x010fc800078e000c */
[----:B------:R-:W-:Y:S01]  /*230f0*/  @P0 IMAD R9, R11, R9, R13 ;  /* 0x000000090b090224 */ /* 0x000fe200078e020d */
[----:B------:R-:W-:Y:S01]  /*23100*/  @P0 LEA R8, P2, R12, UR4, 0x2 ;  /* 0x000000040c080c11 */ /* 0x000fe2000f8410ff */
[----:B------:R-:W-:-:S03]  /*23110*/  IMAD.MOV.U32 R11, RZ, RZ, 0x3f800000 ;  /* 0x3f800000ff0b7424 */ /* 0x000fc600078e00ff */
[----:B------:R-:W-:-:S05]  /*23120*/  @P0 LEA.HI.X R9, R12, UR5, R9, 0x2, P2 ;  /* 0x000000050c090c11 */ /* 0x000fca00090f1409 */
[----:B------:R0:W2:Y:S01]  /*23130*/  @P0 LDG.E R11, desc[UR54][R8.64] ;  /* 0x00000036080b0981 */ /* 0x0000a2000c1e1900 */
[----:B------:R-:W-:Y:S02]  /*23140*/  WARPGROUP.DEPBAR.LE gsb0, 0x0 ;  /* 0x00008000000079c5 */ /* 0x000fe40000010000 */
[----:B------:R-:W-:-:S06]  /*23150*/  WARPGROUP.ARRIVE ;  /* 0x00000000000079c5 */ /* 0x000fcc0000000000 */
[----:B------:R-:W-:Y:S01]  /*23160*/  QGMMA.64x192x32.F32.E4M3.E4M3 R24, R208, gdesc[UR4], R24, gsb0 ;  /* 0x02e00004d0187df3 */ /* 0x000fe20008000818 */
[----:B0-----:R-:W-:Y:S02]  /*23170*/  VIADD R8, R6, 0x480 ;  /* 0x0000048006087836 */ /* 0x001fe40000000000 */
[----:B------:R-:W-:-:S03]  /*23180*/  IMAD.MOV.U32 R9, RZ, RZ, -0x3ffffff0 ;  /* 0xc0000010ff097424 */ /* 0x000fc600078e00ff */
        /* <DEDUP_REMOVED lines=9> */
[----:B------:R-:W-:Y:S02]  /*23220*/  R2UR UR7, R7 ;  /* 0x00000000070772ca */ /* 0x000fe400000e0000 */
[----:B------:R-:W1:Y:S01]  /*23230*/  SHFL.BFLY PT, R7, R4, 0x2, 0x1f ;  /* 0x0c401f0004077f89 */ /* 0x000e6200000e0000 */
[----:B0-----:R-:W-:-:S05]  /*23240*/  FADD.FTZ R12, R12, R3 ;  /* 0x000000030c0c7221 */ /* 0x001fca0000010000 */
[----:B------:R-:W0:Y:S01]  /*23250*/  SHFL.BFLY PT, R9, R12, 0x1, 0x1f ;  /* 0x0c201f000c097f89 */ /* 0x000e2200000e0000 */
[----:B-1----:R-:W-:-:S05]  /*23260*/  FADD.FTZ R7, R7, R4 ;  /* 0x0000000407077221 */ /* 0x002fca0000010000 */
[----:B------:R-:W1:Y:S01]  /*23270*/  SHFL.BFLY PT, R6, R7, 0x1, 0x1f ;  /* 0x0c201f0007067f89 */ /* 0x000e6200000e0000 */
[----:B0-----:R-:W-:-:S01]  /*23280*/  FADD.FTZ R9, R12, R9 ;  /* 0x000000090c097221 */ /* 0x001fc20000010000 */
[----:B------:R-:W-:-:S03]  /*23290*/  IMAD.MOV.U32 R4, RZ, RZ, RZ ;  /* 0x000000ffff047224 */ /* 0x000fc600078e00ff */
[----:B------:R-:W-:-:S05]  /*232a0*/  FMUL.FTZ R15, R9, 0.00390625 ;  /* 0x3b800000090f7820 */ /* 0x000fca0000410000 */
[----:B------:R-:W-:Y:S01]  /*232b0*/  FSETP.NE.FTZ.AND P3, PT, R15, RZ, PT ;  /* 0x000000ff0f00720b */ /* 0x000fe20003f75000 */
[----:B-1----:R-:W-:-:S05]  /*232c0*/  FADD.FTZ R13, R7, R6 ;  /* 0x00000006070d7221 */ /* 0x002fca0000010000 */
[C---:B------:R-:W-:Y:S01]  /*232d0*/  FSETP.NE.FTZ.AND P0, PT, R13.reuse, RZ, PT ;  /* 0x000000ff0d00720b */ /* 0x040fe20003f15000 */
[----:B------:R-:W-:-:S05]  /*232e0*/  FMUL.FTZ R14, R13, 0.00390625 ;  /* 0x3b8000000d0e7820 */ /* 0x000fca0000410000 */
        /* <DEDUP_REMOVED lines=23> */
.L_x_2420:
[----:B------:R-:W-:Y:S01]  /*23460*/  VIADD R5, R5, 0x33460 ;  /* 0x0003346005057836 */ /* 0x000fe20000000000 */
[----:B------:R-:W-:Y:S01]  /*23470*/  IADD3 R221, R221, 0x1, RZ ;  /* 0x00000001dddd7810 */ /* 0x000fe20007ffe0ff */
[----:B------:R-:W-:Y:S02]  /*23480*/  IMAD.U32 R4, RZ, RZ, UR42 ;  /* 0x0000002aff047e24 */ /* 0x000fe4000f8e00ff */
[-C--:B------:R-:W-:Y:S01]  /*23490*/  FMUL.FTZ R20, R69, R12.reuse ;  /* 0x0000000c45147220 */ /* 0x080fe20000410000 */
[-C--:B------:R-:W-:Y:S01]  /*234a0*/  FMUL.FTZ R135, R57, R12.reuse ;  /* 0x0000000c39877220 */ /* 0x080fe20000410000 */
[----:B------:R-:W-:Y:S01]  /*234b0*/  ISETP.NE.AND P1, PT, R221, 0x2, PT ;  /* 0x00000002dd00780c */ /* 0x000fe20003f25270 */
[-C--:B------:R-:W-:Y:S01]  /*234c0*/  FMUL.FTZ R0, R24, R12.reuse ;  /* 0x0000000c18007220 */ /* 0x080fe20000410000 */
[----:B------:R-:W-:Y:S01]  /*234d0*/  PRMT R3, R4, 0x654, R5 ;  /* 0x0000065404037816 */ /* 0x000fe20000000005 */
[-C--:B------:R-:W-:Y:S01]  /*234e0*/  FMUL.FTZ R142, R29, R12.reuse ;  /* 0x0000000c1d8e7220 */ /* 0x080fe20000410000 */
[-C--:B------:R-:W-:Y:S01]  /*234f0*/  FMUL.FTZ R69, R109, R12.reuse ;  /* 0x0000000c6d457220 */ /* 0x080fe20000410000 */
[-C--:B------:R-:W-:Y:S01]  /*23500*/  FMUL.FTZ R130, R68, R12.reuse ;  /* 0x0000000c44827220 */ /* 0x080fe20000410000 */
[----:B------:R0:W-:Y:S01]  /*23510*/  SYNCS.ARRIVE.TRANS64.RED.A1T0 RZ, [R3+URZ], RZ ;  /* 0x000000ff03ff79a7 */ /* 0x0001e2000810043f */
[----:B------:R-:W-:Y:S01]  /*23520*/  FMUL.FTZ R139, R65, R12 ;  /* 0x0000000c418b7220 */ /* 0x000fe20000410000 */
[----:B------:R-:W-:Y:S01]  /*23530*/  FMUL.FTZ R57, R58, R2 ;  /* 0x000000023a397220 */ /* 0x000fe20000410000 */
        /* <DEDUP_REMOVED lines=10> */
[----:B------:R-:W-:Y:S01]  /*235e0*/  FMUL.FTZ R123, R105, R12 ;  /* 0x0000000c697b7220 */ /* 0x000fe20000410000 */
        /* <DEDUP_REMOVED lines=82> */
.L_x_2352:
        /* <DEDUP_REMOVED lines=16> */
[----:B------:R-:W1:Y:S01]  /*23c10*/  S2R R165, SR_TID.X ;  /* 0x0000000000a57919 */ /* 0x000e620000002100 */
[----:B------:R-:W3:Y:S01]  /*23c20*/  S2R R3, SR_SWINHI ;  /* 0x0000000000037919 */ /* 0x000ee20000002f00 */
[----:B-1----:R-:W-:Y:S01]  /*23c30*/  IMAD.SHL.U32 R2, R165, 0x4, RZ ;  /* 0x00000004a5027824 */ /* 0x002fe200078e00ff */
[----:B------:R-:W-:Y:S02]  /*23c40*/  MOV R86, R16 ;  /* 0x0000001000567202 */ /* 0x000fe40000000f00 */
[----:B---3--:R-:W-:Y:S02]  /*23c50*/  MOV R87, R3 ;  /* 0x0000000300577202 */ /* 0x008fe40000000f00 */
        /* <DEDUP_REMOVED lines=42> */
[----:B------:R-:W-:-:S02]  /*23f00*/  IADD3 R67, P4, R82, 0x4020, RZ ;  /* 0x0000402052437810 */ /* 0x000fc40007f9e0ff */
[C---:B------:R-:W-:Y:S02]  /*23f10*/  IADD3 R71, P5, R82.reuse, 0x4000, RZ ;  /* 0x0000400052477810 */ /* 0x040fe40007fbe0ff */
[C---:B------:R-:W-:Y:S02]  /*23f20*/  IADD3 R75, P1, R82.reuse, 0x60, RZ ;  /* 0x00000060524b7810 */ /* 0x040fe40007f3e0ff */
[C---:B------:R-:W-:Y:S02]  /*23f30*/  IADD3 R81, P3, R82.reuse, 0x20, RZ ;  /* 0x0000002052517810 */ /* 0x040fe40007f7e0ff */
[----:B------:R-:W-:Y:S02]  /*23f40*/  IADD3 R79, P2, R82, 0x40, RZ ;  /* 0x00000040524f7810 */ /* 0x000fe40007f5e0ff */
[----:B------:R-:W-:Y:S02]  /*23f50*/  LOP3.LUT R66, R67, 0x380, RZ, 0xc0, !PT ;  /* 0x0000038043427812 */ /* 0x000fe400078ec0ff */
[----:B------:R-:W-:-:S02]  /*23f60*/  LOP3.LUT R70, R71, 0x380, RZ, 0xc0, !PT ;  /* 0x0000038047467812 */ /* 0x000fc400078ec0ff */
[----:B------:R-:W-:Y:S02]  /*23f70*/  LOP3.LUT R74, R75, 0x380, RZ, 0xc0, !PT ;  /* 0x000003804b4a7812 */ /* 0x000fe400078ec0ff */
[----:B------:R-:W-:Y:S02]  /*23f80*/  LOP3.LUT R80, R81, 0x380, RZ, 0xc0, !PT ;  /* 0x0000038051507812 */ /* 0x000fe400078ec0ff */
[----:B------:R-:W-:Y:S02]  /*23f90*/  LOP3.LUT R78, R79, 0x380, RZ, 0xc0, !PT ;  /* 0x000003804f4e7812 */ /* 0x000fe400078ec0ff */
[----:B-1----:R-:W-:Y:S02]  /*23fa0*/  LOP3.LUT R45, R82, 0x380, RZ, 0xc0, !PT ;  /* 0x00000380522d7812 */ /* 0x002fe400078ec0ff */
[----:B------:R-:W-:Y:S02]  /*23fb0*/  SHF.R.U64 R66, R66, 0x3, RZ ;  /* 0x0000000342427819 */ /* 0x000fe400000012ff */
[----:B------:R-:W-:-:S02]  /*23fc0*/  SHF.R.U64 R70, R70, 0x3, RZ ;  /* 0x0000000346467819 */ /* 0x000fc400000012ff */
[----:B------:R-:W-:Y:S02]  /*23fd0*/  SHF.R.U64 R74, R74, 0x3, RZ ;  /* 0x000000034a4a7819 */ /* 0x000fe400000012ff */
        /* <DEDUP_REMOVED lines=11> */
[----:B------:R-:W-:-:S02]  /*24090*/  LOP3.LUT R78, R78, R79, RZ, 0x3c, !PT ;  /* 0x0000004f4e4e7212 */ /* 0x000fc400078e3cff */
[----:B------:R-:W-:Y:S02]  /*240a0*/  LOP3.LUT R82, R45, R82, RZ, 0x3c, !PT ;  /* 0x000000522d527212 */ /* 0x000fe400078e3cff */
[-C--:B------:R-:W-:Y:S02]  /*240b0*/  IADD3.X R79, RZ, R83.reuse, RZ, P2, !PT ;  /* 0x00000053ff4f7210 */ /* 0x080fe400017fe4ff */
        /* <DEDUP_REMOVED lines=10> */
[----:B------:R-:W-:Y:S02]  /*24160*/  MOV R153, R78 ;  /* 0x0000004e00997202 */ /* 0x000fe40000000f00 */
[----:B------:R-:W-:Y:S01]  /*24170*/  MOV R152, R80 ;  /* 0x0000005000987202 */ /* 0x000fe20000000f00 */
[----:B------:R-:W-:Y:S06]  /*24180*/  BRA.DIV UR4, `(.L_x_2423) ;  /* 0x000000e2042c7947 */ /* 0x000fec000b800000 */
        /* <DEDUP_REMOVED lines=16> */
[----:B------:R-:W-:Y:S01]  /*24290*/  SHFL.IDX PT, R91, R91, R44, 0x1c1f ;  /* 0x001c1f2c5b5b7589 */ /* 0x000fe200000e0000 */
[----:B------:R-:W-:Y:S02]  /*242a0*/  SEL R135, R129, R61, P0 ;  /* 0x0000003d81877207 */ /* 0x000fe40000000000 */
[----:B------:R-:W-:Y:S02]  /*242b0*/  SEL R70, R61, R129, P0 ;  /* 0x000000813d467207 */ /* 0x000fe40000000000 */
[----:B------:R-:W-:-:S02]  /*242c0*/  SEL R111, R112, R93, P0 ;  /* 0x0000005d706f7207 */ /* 0x000fc40000000000 */
[----:B------:R-:W-:Y:S02]  /*242d0*/  SEL R80, R84, R150, P0 ;  /* 0x0000009654507207 */ /* 0x000fe40000000000 */
[----:B------:R-:W-:Y:S02]  /*242e0*/  SEL R30, R150, R84, P0 ;  /* 0x00000054961e7207 */ /* 0x000fe40000000000 */
[----:B------:R-:W-:Y:S02]  /*242f0*/  LOP3.LUT R77, R44, 0x2, RZ, 0x3c, !PT ;  /* 0x000000022c4d7812 */ /* 0x000fe400078e3cff */
        /* <DEDUP_REMOVED lines=86> */
[----:B------:R-:W1:Y:S01]  /*24860*/  SHFL.IDX PT, R99, R13, R44, 0x1c1f ;  /* 0x001c1f2c0d637589 */ /* 0x000e6200000e0000 */
[----:B------:R-:W-:Y:S02]  /*24870*/  SEL R63, R95, R63, P0 ;  /* 0x0000003f5f3f7207 */ /* 0x000fe40000000000 */
[----:B------:R-:W-:Y:S01]  /*24880*/  SEL R74, R94, R73, P0 ;  /* 0x000000495e4a7207 */ /* 0x000fe20000000000 */
[----:B------:R-:W-:Y:S01]  /*24890*/  SHFL.IDX PT, R95, R132, R44, 0x1c1f ;  /* 0x001c1f2c845f7589 */ /* 0x000fe200000e0000 */
[----:B------:R-:W-:Y:S02]  /*248a0*/  SEL R45, R12, R46, P0 ;  /* 0x0000002e0c2d7207 */ /* 0x000fe40000000000 */
[----:B------:R-:W-:Y:S01]  /*248b0*/  SEL R112, R104, R123, P0 ;  /* 0x0000007b68707207 */ /* 0x000fe20000000000 */
[----:B------:R-:W2:Y:S01]  /*248c0*/  SHFL.IDX PT, R103, R5, R77, 0x1c1f ;  /* 0x001c1f4d05677589 */ /* 0x000ea200000e0000 */
        /* <DEDUP_REMOVED lines=15> */
[----:B-1----:R-:W-:Y:S02]  /*249c0*/  SEL R85, R99, R101, P0 ;  /* 0x0000006563557207 */ /* 0x002fe40000000000 */
        /* <DEDUP_REMOVED lines=9> */
[----:B-1----:R-:W-:Y:S01]  /*24a60*/  SEL R110, R111, R40, P0 ;  /* 0x000000286f6e7207 */ /* 0x002fe20000000000 */
[----:B------:R-:W-:Y:S01]  /*24a70*/  SHFL.IDX PT, R129, R83, R44, 0x1c1f ;  /* 0x001c1f2c53817589 */ /* 0x000fe200000e0000 */
[----:B------:R-:W-:-:S02]  /*24a80*/  SEL R111, R40, R111, P0 ;  /* 0x0000006f286f7207 */ /* 0x000fc40000000000 */
[----:B------:R-:W-:Y:S01]  /*24a90*/  SEL R102, R66, R102, P0 ;  /* 0x0000006642667207 */ /* 0x000fe20000000000 */
[----:B------:R2:W1:Y:S04]  /*24aa0*/  SHFL.IDX PT, R105, R4, R77, 0x1c1f ;  /* 0x001c1f4d04697589 */ /* 0x00046800000e0000 */
[----:B------:R-:W3:Y:S04]  /*24ab0*/  SHFL.IDX PT, R92, R7, R77, 0x1c1f ;  /* 0x001c1f4d075c7589 */ /* 0x000ee800000e0000 */
[----:B------:R4:W-:Y:S01]  /*24ac0*/  SHFL.IDX PT, R75, R8, R77, 0x1c1f ;  /* 0x001c1f4d084b7589 */ /* 0x0009e200000e0000 */
[----:B--2---:R-:W-:-:S03]  /*24ad0*/  SEL R4, R103, R97, P0 ;  /* 0x0000006167047207 */ /* 0x004fc60000000000 */
[----:B------:R-:W2:Y:S04]  /*24ae0*/  SHFL.IDX PT, R71, R32, R77, 0x1c1f ;  /* 0x001c1f4d20477589 */ /* 0x000ea800000e0000 */
[----:B------:R-:W-:Y:S01]  /*24af0*/  SHFL.IDX PT, R136, R109, R44, 0x1c1f ;  /* 0x001c1f2c6d887589 */ /* 0x000fe200000e0000 */
[----:B----4-:R-:W-:-:S03]  /*24b00*/  SEL R8, R25, R9, P0 ;  /* 0x0000000919087207 */ /* 0x010fc60000000000 */
[----:B------:R-:W-:Y:S01]  /*24b10*/  SHFL.IDX PT, R119, R116, R44, 0x1c1f ;  /* 0x001c1f2c74777589 */ /* 0x000fe200000e0000 */
[----:B------:R-:W-:-:S03]  /*24b20*/  SEL R9, R9, R25, P0 ;  /* 0x0000001909097207 */ /* 0x000fc60000000000 */
[----:B------:R-:W-:Y:S01]  /*24b30*/  SHFL.IDX PT, R84, R124, R44, 0x1c1f ;  /* 0x001c1f2c7c547589 */ /* 0x000fe200000e0000 */
[----:B-1----:R-:W-:-:S03]  /*24b40*/  SEL R5, R93, R105, P0 ;  /* 0x000000695d057207 */ /* 0x002fc60000000000 */
[----:B------:R-:W-:Y:S01]  /*24b50*/  SHFL.IDX PT, R83, R57, R44, 0x1c1f ;  /* 0x001c1f2c39537589 */ /* 0x000fe200000e0000 */
[----:B---3--:R-:W-:Y:S02]  /*24b60*/  SEL R7, R95, R92, P0 ;  /* 0x0000005c5f077207 */ /* 0x008fe40000000000 */
[----:B------:R-:W-:Y:S01]  /*24b70*/  SEL R92, R92, R95, P0 ;  /* 0x0000005f5c5c7207 */ /* 0x000fe20000000000 */
[----:B------:R1:W3:Y:S04]  /*24b80*/  SHFL.IDX PT, R141, R10, R77, 0x1c1f ;  /* 0x001c1f4d0a8d7589 */ /* 0x0002e800000e0000 */
[----:B------:R-:W4:Y:S01]  /*24b90*/  SHFL.IDX PT, R139, R21, R77, 0x1c1f ;  /* 0x001c1f4d158b7589 */ /* 0x000f2200000e0000 */
[----:B--2---:R-:W-:Y:S02]  /*24ba0*/  SEL R32, R132, R71, P0 ;  /* 0x0000004784207207 */ /* 0x004fe40000000000 */
[----:B------:R-:W-:Y:S01]  /*24bb0*/  SEL R33, R71, R132, P0 ;  /* 0x0000008447217207 */ /* 0x000fe20000000000 */
[----:B------:R-:W-:Y:S01]  /*24bc0*/  SHFL.IDX PT, R69, R69, R77, 0x1c1f ;  /* 0x001c1f4d45457589 */ /* 0x000fe200000e0000 */
[----:B-1----:R-:W-:-:S03]  /*24bd0*/  SEL R10, R20, R75, P0 ;  /* 0x0000004b140a7207 */ /* 0x002fc60000000000 */
[----:B------:R-:W-:Y:S01]  /*24be0*/  SHFL.IDX PT, R81, R81, R77, 0x1c1f ;  /* 0x001c1f4d51517589 */ /* 0x000fe200000e0000 */
[----:B------:R-:W-:-:S03]  /*24bf0*/  SEL R20, R75, R20, P0 ;  /* 0x000000144b147207 */ /* 0x000fc60000000000 */
[----:B------:R1:W2:Y:S04]  /*24c00*/  SHFL.IDX PT, R144, R30, R77, 0x1c1f ;  /* 0x001c1f4d1e907589 */ /* 0x0002a800000e0000 */
[----:B------:R-:W0:Y:S04]  /*24c10*/  SHFL.IDX PT, R145, R35, R77, 0x1c1f ;  /* 0x001c1f4d23917589 */ /* 0x000e2800000e0000 */
[----:B------:R4:W0:Y:S01]  /*24c20*/  SHFL.IDX PT, R149, R38, R77, 0x1c1f ;  /* 0x001c1f4d26957589 */ /* 0x00082200000e0000 */
[----:B---3--:R-:W-:Y:S02]  /*24c30*/  SEL R25, R122, R141, P0 ;  /* 0x0000008d7a197207 */ /* 0x008fe40000000000 */
[----:B-1----:R-:W-:Y:S01]  /*24c40*/  SEL R30, R31, R36, P0 ;  /* 0x000000241f1e7207 */ /* 0x002fe20000000000 */
[----:B------:R-:W-:Y:S01]  /*24c50*/  SHFL.IDX PT, R79, R79, R77, 0x1c1f ;  /* 0x001c1f4d4f4f7589 */ /* 0x000fe200000e0000 */
[----:B------:R-:W-:-:S02]  /*24c60*/  SEL R31, R36, R31, P0 ;  /* 0x0000001f241f7207 */ /* 0x000fc40000000000 */
[----:B----4-:R-:W-:Y:S01]  /*24c70*/  SEL R21, R136, R139, P0 ;  /* 0x0000008b88157207 */ /* 0x010fe20000000000 */
[----:B------:R1:W3:Y:S01]  /*24c80*/  SHFL.IDX PT, R96, R138, R44, 0x1c1f ;  /* 0x001c1f2c8a607589 */ /* 0x0002e200000e0000 */
[----:B------:R-:W-:-:S03]  /*24c90*/  SEL R38, R129, R146, P0 ;  /* 0x0000009281267207 */ /* 0x000fc60000000000 */
[----:B------:R-:W-:Y:S04]  /*24ca0*/  SHFL.IDX PT, R109, R108, R44, 0x1c1f ;  /* 0x001c1f2c6c6d7589 */ /* 0x000fe800000e0000 */
[----:B------:R4:W-:Y:S01]  /*24cb0*/  SHFL.IDX PT, R117, R112, R44, 0x1c1f ;  /* 0x001c1f2c70757589 */ /* 0x0009e200000e0000 */
[----:B--2---:R-:W-:Y:S02]  /*24cc0*/  SEL R34, R134, R144, P0 ;  /* 0x0000009086227207 */ /* 0x004fe40000000000 */
[----:B-1----:R-:W-:Y:S01]  /*24cd0*/  SEL R138, R3, R2, P0 ;  /* 0x00000002038a7207 */ /* 0x002fe20000000000 */
[----:B------:R1:W2:Y:S01]  /*24ce0*/  SHFL.IDX PT, R123, R114, R44, 0x1c1f ;  /* 0x001c1f2c727b7589 */ /* 0x0002a200000e0000 */
[----:B------:R-:W-:Y:S02]  /*24cf0*/  SEL R2, R2, R3, P0 ;  /* 0x0000000302027207 */ /* 0x000fe40000000000 */
[----:B------:R-:W-:Y:S01]  /*24d00*/  SEL R3, R97, R103, P0 ;  /* 0x0000006761037207 */ /* 0x000fe20000000000 */
[----:B------:R-:W-:Y:S01]  /*24d10*/  SHFL.IDX PT, R89, R88, R44, 0x1c1f ;  /* 0x001c1f2c58597589 */ /* 0x000fe200000e0000 */
[----:B------:R-:W-:-:S02]  /*24d20*/  SEL R97, R98, R27, P0 ;  /* 0x0000001b62617207 */ /* 0x000fc40000000000 */
[----:B----4-:R-:W-:Y:S01]  /*24d30*/  SEL R112, R118, R113, P0 ;  /* 0x0000007176707207 */ /* 0x010fe20000000000 */
[----:B------:R-:W-:Y:S01]  /*24d40*/  SHFL.IDX PT, R128, R90, R44, 0x1c1f ;  /* 0x001c1f2c5a807589 */ /* 0x000fe200000e0000 */
[----:B------:R-:W-:Y:S02]  /*24d50*/  SEL R103, R104, R82, P0 ;  /* 0x0000005268677207 */ /* 0x000fe40000000000 */
[----:B------:R-:W-:Y:S01]  /*24d60*/  SEL R113, R113, R118, P0 ;  /* 0x0000007671717207 */ /* 0x000fe20000000000 */
[----:B------:R-:W-:Y:S01]  /*24d70*/  SHFL.IDX PT, R80, R52, R44, 0x1c1f ;  /* 0x001c1f2c34507589 */ /* 0x000fe200000e0000 */
[----:B------:R-:W-:Y:S02]  /*24d80*/  SEL R98, R27, R98, P0 ;  /* 0x000000621b627207 */ /* 0x000fe40000000000 */
[----:B------:R-:W-:Y:S01]  /*24d90*/  SEL R104, R82, R104, P0 ;  /* 0x0000006852687207 */ /* 0x000fe20000000000 */
[----:B------:R-:W-:Y:S01]  /*24da0*/  SHFL.IDX PT, R133, R61, R44, 0x1c1f ;  /* 0x001c1f2c3d857589 */ /* 0x000fe200000e0000 */
[----:B-1----:R-:W-:-:S02]  /*24db0*/  SEL R114, R115, R69, P0 ;  /* 0x0000004573727207 */ /* 0x002fc40000000000 */
[----:B------:R-:W-:Y:S01]  /*24dc0*/  SEL R118, R119, R81, P0 ;  /* 0x0000005177767207 */ /* 0x000fe20000000000 */
[----:B------:R-:W-:Y:S01]  /*24dd0*/  SHFL.IDX PT, R131, R72, R44, 0x1c1f ;  /* 0x001c1f2c48837589 */ /* 0x000fe200000e0000 */
[----:B------:R-:W-:Y:S02]  /*24de0*/  SEL R35, R144, R134, P0 ;  /* 0x0000008690237207 */ /* 0x000fe40000000000 */
[----:B0-----:R-:W-:Y:S01]  /*24df0*/  SEL R36, R127, R145, P0 ;  /* 0x000000917f247207 */ /* 0x001fe20000000000 */
[----:B------:R-:W-:Y:S01]  /*24e00*/  SHFL.IDX PT, R137, R67, R44, 0x1c1f ;  /* 0x001c1f2c43897589 */ /* 0x000fe200000e0000 */
[----:B------:R-:W-:Y:S02]  /*24e10*/  SEL R70, R84, R149, P0 ;  /* 0x0000009554467207 */ /* 0x000fe40000000000 */
[----:B------:R-:W-:Y:S01]  /*24e20*/  SEL R71, R149, R84, P0 ;  /* 0x0000005495477207 */ /* 0x000fe20000000000 */
[----:B------:R-:W-:Y:S01]  /*24e30*/  SHFL.IDX PT, R135, R74, R44, 0x1c1f ;  /* 0x001c1f2c4a877589 */ /* 0x000fe200000e0000 */
[----:B---3--:R-:W-:-:S02]  /*24e40*/  SEL R95, R96, R60, P0 ;  /* 0x0000003c605f7207 */ /* 0x008fc40000000000 */
[----:B------:R-:W-:Y:S01]  /*24e50*/  SEL R115, R69, R115, P0 ;  /* 0x0000007345737207 */ /* 0x000fe20000000000 */
[----:B------:R0:W1:Y:S01]  /*24e60*/  SHFL.IDX PT, R140, R6, R77, 0x1c1f ;  /* 0x001c1f4d068c7589 */ /* 0x00006200000e0000 */
[----:B------:R-:W-:Y:S02]  /*24e70*/  SEL R119, R81, R119, P0 ;  /* 0x0000007751777207 */ /* 0x000fe40000000000 */
[----:B------:R-:W-:Y:S01]  /*24e80*/  SEL R96, R60, R96, P0 ;  /* 0x000000603c607207 */ /* 0x000fe20000000000 */
[----:B------:R3:W4:Y:S04]  /*24e90*/  SHFL.IDX PT, R143, R24, R77, 0x1c1f ;  /* 0x001c1f4d188f7589 */ /* 0x00072800000e0000 */
[----:B------:R2:W4:Y:S01]  /*24ea0*/  SHFL.IDX PT, R142, R26, R77, 0x1c1f ;  /* 0x001c1f4d1a8e7589 */ /* 0x00052200000e0000 */
[----:B0-----:R-:W-:-:S03]  /*24eb0*/  SEL R6, R105, R93, P0 ;  /* 0x0000005d69067207 */ /* 0x001fc60000000000 */
[----:B------:R-:W0:Y:S01]  /*24ec0*/  SHFL.IDX PT, R65, R65, R77, 0x1c1f ;  /* 0x001c1f4d41417589 */ /* 0x000e2200000e0000 */
[----:B------:R-:W-:Y:S02]  /*24ed0*/  SEL R105, R106, R11, P0 ;  /* 0x0000000b6a697207 */ /* 0x000fe40000000000 */
[----:B---3--:R-:W-:Y:S01]  /*24ee0*/  SEL R24, R139, R136, P0 ;  /* 0x000000888b187207 */ /* 0x008fe20000000000 */
[----:B------:R-:W-:Y:S01]  /*24ef0*/  SHFL.IDX PT, R64, R64, R77, 0x1c1f ;  /* 0x001c1f4d40407589 */ /* 0x000fe200000e0000 */
[----:B------:R-:W-:Y:S01]  /*24f00*/  SEL R106, R11, R106, P0 ;  /* 0x0000006a0b6a7207 */ /* 0x000fe20000000000 */
[----:B------:R-:W-:Y:S01]  /*24f10*/  IMAD.MOV.U32 R11, RZ, RZ, RZ ;  /* 0x000000ffff0b7224 */ /* 0x000fe200078e00ff */
[----:B--2---:R-:W-:Y:S01]  /*24f20*/  SEL R26, R141, R122, P0 ;  /* 0x0000007a8d1a7207 */ /* 0x004fe20000000000 */
[----:B------:R-:W2:Y:S01]  /*24f30*/  SHFL.IDX PT, R47, R47, R77, 0x1c1f ;  /* 0x001c1f4d2f2f7589 */ /* 0x000ea200000e0000 */
[----:B------:R-:W-:Y:S02]  /*24f40*/  SEL R122, R123, R12, P0 ;  /* 0x0000000c7b7a7207 */ /* 0x000fe40000000000 */
[----:B------:R-:W-:Y:S01]  /*24f50*/  SEL R123, R12, R123, P0 ;  /* 0x0000007b0c7b7207 */ /* 0x000fe20000000000 */
[----:B------:R-:W3:Y:S01]  /*24f60*/  SHFL.IDX PT, R51, R51, R77, 0x1c1f ;  /* 0x001c1f4d33337589 */ /* 0x000ee200000e0000 */
[----:B-1----:R-:W-:-:S02]  /*24f70*/  SEL R93, R94, R140, P0 ;  /* 0x0000008c5e5d7207 */ /* 0x002fc40000000000 */
[----:B------:R-:W-:Y:S01]  /*24f80*/  SEL R94, R140, R94, P0 ;  /* 0x0000005e8c5e7207 */ /* 0x000fe20000000000 */
[----:B------:R-:W1:Y:S01]  /*24f90*/  SHFL.IDX PT, R58, R58, R77, 0x1c1f ;  /* 0x001c1f4d3a3a7589 */ /* 0x000e6200000e0000 */
[----:B----4-:R-:W-:Y:S02]  /*24fa0*/  SEL R108, R109, R143, P0 ;  /* 0x0000008f6d6c7207 */ /* 0x010fe40000000000 */
[----:B------:R-:W-:Y:S01]  /*24fb0*/  SEL R109, R143, R109, P0 ;  /* 0x0000006d8f6d7207 */ /* 0x000fe20000000000 */
[----:B------:R-:W4:Y:S01]  /*24fc0*/  SHFL.IDX PT, R59, R59, R77, 0x1c1f ;  /* 0x001c1f4d3b3b7589 */ /* 0x000f2200000e0000 */
[----:B------:R-:W-:Y:S02]  /*24fd0*/  SEL R27, R107, R142, P0 ;  /* 0x0000008e6b1b7207 */ /* 0x000fe40000000000 */
[----:B------:R-:W-:Y:S01]  /*24fe0*/  SEL R107, R142, R107, P0 ;  /* 0x0000006b8e6b7207 */ /* 0x000fe20000000000 */
[----:B------:R-:W4:Y:S01]  /*24ff0*/  SHFL.IDX PT, R63, R63, R77, 0x1c1f ;  /* 0x001c1f4d3f3f7589 */ /* 0x000f2200000e0000 */
[----:B0-----:R-:W-:-:S02]  /*25000*/  SEL R116, R117, R65, P0 ;  /* 0x0000004175747207 */ /* 0x001fc40000000000 */
[----:B------:R-:W-:Y:S01]  /*25010*/  SEL R117, R65, R117, P0 ;  /* 0x0000007541757207 */ /* 0x000fe20000000000 */
[----:B------:R-:W0:Y:S04]  /*25020*/  SHFL.IDX PT, R57, R73, R77, 0x1c1f ;  /* 0x001c1f4d49397589 */ /* 0x000e2800000e0000 */
[----:B------:R-:W-:Y:S01]  /*25030*/  SHFL.IDX PT, R88, R125, R44, 0x1c1f ;  /* 0x001c1f2c7d587589 */ /* 0x000fe200000e0000 */
[----:B--2---:R-:W-:Y:S02]  /*25040*/  SEL R74, R80, R47, P0 ;  /* 0x0000002f504a7207 */ /* 0x004fe40000000000 */
[----:B------:R-:W-:Y:S01]  /*25050*/  SEL R75, R47, R80, P0 ;  /* 0x000000502f4b7207 */ /* 0x000fe20000000000 */
[----:B------:R-:W-:Y:S01]  /*25060*/  SHFL.IDX PT, R55, R55, R44, 0x1c1f ;  /* 0x001c1f2c37377589 */ /* 0x000fe200000e0000 */
[----:B---3--:R-:W-:-:S02]  /*25070*/  SEL R82, R83, R51, P0 ;  /* 0x0000003353527207 */ /* 0x008fc40000000000 */
[----:B------:R-:W-:Y:S01]  /*25080*/  SEL R83, R51, R83, P0 ;  /* 0x0000005333537207 */ /* 0x000fe20000000000 */
[----:B------:R-:W-:Y:S01]  /*25090*/  SHFL.IDX PT, R54, R54, R44, 0x1c1f ;  /* 0x001c1f2c36367589 */ /* 0x000fe200000e0000 */
[----:B-1----:R-:W-:Y:S02]  /*250a0*/  SEL R132, R133, R58, P0 ;  /* 0x0000003a85847207 */ /* 0x002fe40000000000 */
[----:B------:R-:W-:Y:S01]  /*250b0*/  SEL R133, R58, R133, P0 ;  /* 0x000000853a857207 */ /* 0x000fe20000000000 */
[----:B------:R-:W-:Y:S01]  /*250c0*/  SHFL.IDX PT, R56, R56, R44, 0x1c1f ;  /* 0x001c1f2c38387589 */ /* 0x000fe200000e0000 */
[----:B----4-:R-:W-:Y:S02]  /*250d0*/  SEL R84, R131, R59, P0 ;  /* 0x0000003b83547207 */ /* 0x010fe40000000000 */
[----:B------:R-:W-:Y:S01]  /*250e0*/  SEL R131, R59, R131, P0 ;  /* 0x000000833b837207 */ /* 0x000fe20000000000 */
[----:B------:R-:W-:Y:S01]  /*250f0*/  SHFL.IDX PT, R62, R62, R44, 0x1c1f ;  /* 0x001c1f2c3e3e7589 */ /* 0x000fe200000e0000 */
[----:B------:R-:W-:-:S02]  /*25100*/  SEL R136, R137, R63, P0 ;  /* 0x0000003f89887207 */ /* 0x000fc40000000000 */
[----:B------:R-:W-:Y:S01]  /*25110*/  SEL R137, R63, R137, P0 ;  /* 0x000000893f897207 */ /* 0x000fe20000000000 */
[----:B------:R1:W2:Y:S01]  /*25120*/  SHFL.IDX PT, R148, R37, R77, 0x1c1f ;  /* 0x001c1f4d25947589 */ /* 0x0002a200000e0000 */
[----:B0-----:R-:W-:Y:S02]  /*25130*/  SEL R134, R135, R57, P0 ;  /* 0x0000003987867207 */ /* 0x001fe40000000000 */
[----:B------:R-:W-:Y:S01]  /*25140*/  SEL R135, R57, R135, P0 ;  /* 0x0000008739877207 */ /* 0x000fe20000000000 */
[----:B------:R0:W3:Y:S04]  /*25150*/  SHFL.IDX PT, R147, R39, R77, 0x1c1f ;  /* 0x001c1f4d27937589 */ /* 0x0000e800000e0000 */
[----:B------:R4:W4:Y:S01]  /*25160*/  SHFL.IDX PT, R90, R68, R77, 0x1c1f ;  /* 0x001c1f4d445a7589 */ /* 0x00092200000e0000 */
[----:B-1----:R-:W-:-:S03]  /*25170*/  SEL R37, R145, R127, P0 ;  /* 0x0000007f91257207 */ /* 0x002fc60000000000 */
[----:B------:R-:W1:Y:S01]  /*25180*/  SHFL.IDX PT, R48, R48, R77, 0x1c1f ;  /* 0x001c1f4d30307589 */ /* 0x000e6200000e0000 */
[----:B------:R-:W-:Y:S02]  /*25190*/  SEL R127, R128, R64, P0 ;  /* 0x00000040807f7207 */ /* 0x000fe40000000000 */
[----:B0-----:R-:W-:Y:S01]  /*251a0*/  SEL R39, R146, R129, P0 ;  /* 0x0000008192277207 */ /* 0x001fe20000000000 */
[----:B------:R-:W0:Y:S01]  /*251b0*/  SHFL.IDX PT, R49, R49, R77, 0x1c1f ;  /* 0x001c1f4d31317589 */ /* 0x000e2200000e0000 */
[----:B------:R-:W-:Y:S02]  /*251c0*/  SEL R129, R130, R79, P0 ;  /* 0x0000004f82817207 */ /* 0x000fe40000000000 */
[----:B------:R-:W-:Y:S01]  /*251d0*/  SEL R130, R79, R130, P0 ;  /* 0x000000824f827207 */ /* 0x000fe20000000000 */
[----:B------:R-:W-:Y:S01]  /*251e0*/  SHFL.IDX PT, R50, R50, R77, 0x1c1f ;  /* 0x001c1f4d32327589 */ /* 0x000fe200000e0000 */
[----:B------:R-:W-:-:S03]  /*251f0*/  SEL R128, R64, R128, P0 ;  /* 0x0000008040807207 */ /* 0x000fc60000000000 */
[----:B------:R-:W0:Y:S01]  /*25200*/  SHFL.IDX PT, R53, R53, R77, 0x1c1f ;  /* 0x001c1f4d35357589 */ /* 0x000e2200000e0000 */
[----:B--2---:R-:W-:Y:S02]  /*25210*/  SEL R69, R89, R148, P0 ;  /* 0x0000009459457207 */ /* 0x004fe40000000000 */
[----:B------:R-:W-:Y:S01]  /*25220*/  SEL R124, R148, R89, P0 ;  /* 0x00000059947c7207 */ /* 0x000fe20000000000 */
[----:B------:R-:W2:Y:S01]  /*25230*/  SHFL.IDX PT, R45, R45, R44, 0x1c1f ;  /* 0x001c1f2c2d2d7589 */ /* 0x000ea200000e0000 */
[----:B---3--:R-:W-:Y:S02]  /*25240*/  SEL R40, R91, R147, P0 ;  /* 0x000000935b287207 */ /* 0x008fe40000000000 */
[----:B----4-:R-:W-:Y:S01]  /*25250*/  SEL R68, R147, R91, P0 ;  /* 0x0000005b93447207 */ /* 0x010fe20000000000 */
[----:B------:R3:W4:Y:S01]  /*25260*/  SHFL.IDX PT, R52, R78, R44, 0x1c1f ;  /* 0x001c1f2c4e347589 */ /* 0x00072200000e0000 */
[----:B------:R-:W-:Y:S02]  /*25270*/  SEL R125, R88, R90, P0 ;  /* 0x0000005a587d7207 */ /* 0x000fe40000000000 */
[----:B------:R-:W-:Y:S01]  /*25280*/  SEL R126, R90, R88, P0 ;  /* 0x000000585a7e7207 */ /* 0x000fe20000000000 */
[----:B------:R-:W2:Y:S01]  /*25290*/  SHFL.IDX PT, R14, R46, R77, 0x1c1f ;  /* 0x001c1f4d2e0e7589 */ /* 0x000ea200000e0000 */
[----:B-1----:R-:W-:-:S02]  /*252a0*/  SEL R72, R55, R48, P0 ;  /* 0x0000003037487207 */ /* 0x002fc40000000000 */
[----:B------:R-:W-:Y:S01]  /*252b0*/  SEL R73, R48, R55, P0 ;  /* 0x0000003730497207 */ /* 0x000fe20000000000 */
[----:B------:R1:W2:Y:S01]  /*252c0*/  SHFL.IDX PT, R44, R76, R77, 0x1c1f ;  /* 0x001c1f4d4c2c7589 */ /* 0x0002a200000e0000 */
[----:B0-----:R-:W-:Y:S02]  /*252d0*/  SEL R79, R49, R54, P0 ;  /* 0x00000036314f7207 */ /* 0x001fe40000000000 */
[----:B---3--:R-:W-:Y:S02]  /*252e0*/  SEL R78, R54, R49, P0 ;  /* 0x00000031364e7207 */ /* 0x008fe40000000000 */
[----:B------:R-:W-:Y:S02]  /*252f0*/  SEL R80, R62, R53, P0 ;  /* 0x000000353e507207 */ /* 0x000fe40000000000 */
[----:B-1----:R-:W-:Y:S02]  /*25300*/  SEL R76, R56, R50, P0 ;  /* 0x00000032384c7207 */ /* 0x002fe40000000000 */
[----:B------:R-:W-:-:S02]  /*25310*/  SEL R77, R50, R56, P0 ;  /* 0x00000038324d7207 */ /* 0x000fc40000000000 */
[----:B------:R-:W-:-:S07]  /*25320*/  SEL R81, R53, R62, P0 ;  /* 0x0000003e35517207 */ /* 0x000fce0000000000 */
.L_x_2716:
[----:B------:R-:W3:Y:S01]  /*25330*/  LDL.LU R140, [R1+0x20] ;  /* 0x00002000018c7983 */ /* 0x000ee20000300800 */
[----:B------:R-:W-:Y:S05]  /*25340*/  WARPSYNC.ALL ;  /* 0x0000000000007948 */ /* 0x000fea0003800000 */
[----:B------:R-:W3:Y:S01]  /*25350*/  LDL.LU R139, [R1+0x24] ;  /* 0x00002400018b7983 */ /* 0x000ee20000300800 */
[----:B--2-4-:R-:W-:Y:S01]  /*25360*/  SEL R89, R52, R44, P0 ;  /* 0x0000002c34597207 */ /* 0x014fe20000000000 */
[----:B------:R-:W-:Y:S01]  /*25370*/  ULDC.64 UR6, c[0x0][0xc08] ;  /* 0x0003020000067ab9 */ /* 0x000fe20000000a00 */
[----:B------:R-:W-:Y:S01]  /*25380*/  SEL R91, R44, R52, P0 ;  /* 0x000000342c5b7207 */ /* 0x000fe20000000000 */
[----:B------:R-:W-:Y:S01]  /*25390*/  ULDC.64 UR4, c[0x0][0xc00] ;  /* 0x0003000000047ab9 */ /* 0x000fe20000000a00 */
[----:B------:R-:W-:Y:S01]  /*253a0*/  F2FP.BF16.F32.PACK_AB R48, R85, R138 ;  /* 0x0000008a5530723e */ /* 0x000fe200000010ff */
[----:B------:R-:W0:Y:S01]  /*253b0*/  LDC R141, c[0x0][0xbe8] ;  /* 0x0002fa00ff8d7b82 */ /* 0x000e220000000800 */
[----:B------:R-:W-:-:S02]  /*253c0*/  F2FP.BF16.F32.PACK_AB R49, R28, R30 ;  /* 0x0000001e1c31723e */ /* 0x000fc400000010ff */
[----:B------:R-:W-:Y:S02]  /*253d0*/  F2FP.BF16.F32.PACK_AB R50, R0, R2 ;  /* 0x000000020032723e */ /* 0x000fe400000010ff */
[----:B------:R-:W-:-:S03]  /*253e0*/  F2FP.BF16.F32.PACK_AB R51, R29, R31 ;  /* 0x0000001f1d33723e */ /* 0x000fc600000010ff */
[----:B------:R-:W-:Y:S01]  /*253f0*/  BAR.SYNC.DEFER_BLOCKING 0x1, 0x100 ;  /* 0x0044000000007b1d */ /* 0x000fe20000010000 */
[----:B------:R-:W-:Y:S02]  /*25400*/  F2FP.BF16.F32.PACK_AB R52, R3, R5 ;  /* 0x000000050334723e */ /* 0x000fe400000010ff */
[----:B------:R-:W-:Y:S02]  /*25410*/  F2FP.BF16.F32.PACK_AB R53, R32, R34 ;  /* 0x000000222035723e */ /* 0x000fe400000010ff */
[----:B------:R-:W-:Y:S02]  /*25420*/  F2FP.BF16.F32.PACK_AB R54, R4, R6 ;  /* 0x000000060436723e */ /* 0x000fe400000010ff */
[----:B------:R-:W-:Y:S02]  /*25430*/  F2FP.BF16.F32.PACK_AB R55, R33, R35 ;  /* 0x000000232137723e */ /* 0x000fe400000010ff */
[----:B------:R-:W-:Y:S02]  /*25440*/  F2FP.BF16.F32.PACK_AB R56, R7, R93 ;  /* 0x0000005d0738723e */ /* 0x000fe400000010ff */
[----:B------:R-:W-:-:S02]  /*25450*/  F2FP.BF16.F32.PACK_AB R57, R36, R38 ;  /* 0x000000262439723e */ /* 0x000fc400000010ff */
[----:B------:R-:W-:Y:S02]  /*25460*/  F2FP.BF16.F32.PACK_AB R58, R92, R94 ;  /* 0x0000005e5c3a723e */ /* 0x000fe400000010ff */
[----:B------:R-:W-:Y:S02]  /*25470*/  F2FP.BF16.F32.PACK_AB R59, R37, R39 ;  /* 0x00000027253b723e */ /* 0x000fe400000010ff */
[----:B------:R-:W-:Y:S02]  /*25480*/  SEL R88, R45, R14, P0 ;  /* 0x0000000e2d587207 */ /* 0x000fe40000000000 */
[----:B------:R-:W-:Y:S02]  /*25490*/  SEL R90, R14, R45, P0 ;  /* 0x0000002d0e5a7207 */ /* 0x000fe40000000000 */
        /* <DEDUP_REMOVED lines=15> */
[----:B-1----:R-:W-:Y:S02]  /*25590*/  F2FP.BF16.F32.PACK_AB R48, R103, R105 ;  /* 0x000000696730723e */ /* 0x002fe400000010ff */
[----:B------:R-:W-:Y:S02]  /*255a0*/  F2FP.BF16.F32.PACK_AB R49, R129, R70 ;  /* 0x000000468131723e */ /* 0x000fe400000010ff */
[----:B------:R-:W-:Y:S02]  /*255b0*/  F2FP.BF16.F32.PACK_AB R50, R104, R106 ;  /* 0x0000006a6832723e */ /* 0x000fe400000010ff */
[----:B------:R-:W-:Y:S02]  /*255c0*/  F2FP.BF16.F32.PACK_AB R51, R130, R71 ;  /* 0x000000478233723e */ /* 0x000fe400000010ff */
[----:B--2---:R-:W-:-:S02]  /*255d0*/  F2FP.BF16.F32.PACK_AB R52, R8, R10 ;  /* 0x0000000a0834723e */ /* 0x004fc400000010ff */
[----:B------:R-:W-:Y:S01]  /*255e0*/  F2FP.BF16.F32.PACK_AB R53, R72, R74 ;  /* 0x0000004a4835723e */ /* 0x000fe200000010ff */
[----:B------:R3:W-:Y:S01]  /*255f0*/  STSM.16.M88.4 [R157], R48 ;  /* 0x000000309d007844 */ /* 0x0007e20000000200 */
[----:B------:R-:W-:Y:S02]  /*25600*/  F2FP.BF16.F32.PACK_AB R54, R9, R20 ;  /* 0x000000140936723e */ /* 0x000fe400000010ff */
[----:B------:R-:W-:Y:S02]  /*25610*/  F2FP.BF16.F32.PACK_AB R55, R73, R75 ;  /* 0x0000004b4937723e */ /* 0x000fe400000010ff */
[----:B----4-:R-:W-:Y:S02]  /*25620*/  F2FP.BF16.F32.PACK_AB R56, R21, R25 ;  /* 0x000000191538723e */ /* 0x010fe400000010ff */
[----:B------:R-:W-:Y:S01]  /*25630*/  F2FP.BF16.F32.PACK_AB R57, R76, R78 ;  /* 0x0000004e4c39723e */ /* 0x000fe200000010ff */
[----:B------:R-:W-:Y:S01]  /*25640*/  STSM.16.M88.4 [R158], R52 ;  /* 0x000000349e007844 */ /* 0x000fe20000000200 */
[----:B------:R-:W-:-:S02]  /*25650*/  F2FP.BF16.F32.PACK_AB R58, R24, R26 ;  /* 0x0000001a183a723e */ /* 0x000fc400000010ff */
[----:B------:R-:W-:Y:S02]  /*25660*/  F2FP.BF16.F32.PACK_AB R59, R77, R79 ;  /* 0x0000004f4d3b723e */ /* 0x000fe400000010ff */
[----:B------:R-:W-:Y:S02]  /*25670*/  F2FP.BF16.F32.PACK_AB R62, R107, R109 ;  /* 0x0000006d6b3e723e */ /* 0x000fe400000010ff */
[----:B------:R-:W-:Y:S01]  /*25680*/  F2FP.BF16.F32.PACK_AB R63, R81, R83 ;  /* 0x00000053513f723e */ /* 0x000fe200000010ff */
[----:B------:R-:W-:Y:S01]  /*25690*/  STSM.16.M88.4 [R159], R56 ;  /* 0x000000389f007844 */ /* 0x000fe20000000200 */
[----:B------:R-:W-:Y:S02]  /*256a0*/  F2FP.BF16.F32.PACK_AB R64, R110, R112 ;  /* 0x000000706e40723e */ /* 0x000fe400000010ff */
[----:B------:R-:W-:Y:S01]  /*256b0*/  F2FP.BF16.F32.PACK_AB R65, R84, R132 ;  /* 0x000000845441723e */ /* 0x000fe200000010ff */
[----:B------:R-:W-:Y:S01]  /*256c0*/  STSM.16.M88.4 [R160], R60 ;  /* 0x0000003ca0007844 */ /* 0x000fe20000000200 */
[----:B------:R-:W-:-:S02]  /*256d0*/  F2FP.BF16.F32.PACK_AB R66, R111, R113 ;  /* 0x000000716f42723e */ /* 0x000fc400000010ff */
[----:B------:R-:W-:Y:S02]  /*256e0*/  F2FP.BF16.F32.PACK_AB R67, R131, R133 ;  /* 0x000000858343723e */ /* 0x000fe400000010ff */
[----:B0-----:R-:W-:Y:S02]  /*256f0*/  F2FP.BF16.F32.PACK_AB R12, R114, R116 ;  /* 0x00000074720c723e */ /* 0x001fe400000010ff */
[----:B------:R-:W-:Y:S01]  /*25700*/  F2FP.BF16.F32.PACK_AB R13, R134, R136 ;  /* 0x00000088860d723e */ /* 0x000fe200000010ff */
[----:B------:R-:W-:Y:S01]  /*25710*/  STSM.16.M88.4 [R161], R64 ;  /* 0x00000040a1007844 */ /* 0x000fe20000000200 */
[----:B------:R-:W-:Y:S02]  /*25720*/  F2FP.BF16.F32.PACK_AB R14, R115, R117 ;  /* 0x00000075730e723e */ /* 0x000fe400000010ff */
[----:B------:R-:W-:Y:S02]  /*25730*/  F2FP.BF16.F32.PACK_AB R15, R135, R137 ;  /* 0x00000089870f723e */ /* 0x000fe400000010ff */
[----:B------:R-:W-:-:S02]  /*25740*/  F2FP.BF16.F32.PACK_AB R44, R118, R122 ;  /* 0x0000007a762c723e */ /* 0x000fc400000010ff */
[----:B------:R-:W-:Y:S01]  /*25750*/  F2FP.BF16.F32.PACK_AB R46, R119, R123 ;  /* 0x0000007b772e723e */ /* 0x000fe200000010ff */
[----:B------:R0:W-:Y:S01]  /*25760*/  STSM.16.M88.4 [R162], R12 ;  /* 0x0000000ca2007844 */ /* 0x0001e20000000200 */
[----:B------:R-:W-:Y:S02]  /*25770*/  F2FP.BF16.F32.PACK_AB R45, R89, R88 ;  /* 0x00000058592d723e */ /* 0x000fe400000010ff */
[----:B------:R-:W-:Y:S02]  /*25780*/  F2FP.BF16.F32.PACK_AB R47, R91, R90 ;  /* 0x0000005a5b2f723e */ /* 0x000fe400000010ff */
[----:B------:R-:W-:Y:S02]  /*25790*/  ISETP.NE.U32.AND P3, PT, RZ, UR6, PT ;  /* 0x00000006ff007c0c */ /* 0x000fe4000bf65070 */
[----:B------:R-:W-:Y:S01]  /*257a0*/  ISETP.NE.U32.AND P0, PT, RZ, UR4, PT ;  /* 0x00000004ff007c0c */ /* 0x000fe2000bf05070 */
[----:B------:R1:W-:Y:S01]  /*257b0*/  STSM.16.M88.4 [R163], R44 ;  /* 0x0000002ca3007844 */ /* 0x0003e20000000200 */
[----:B------:R-:W-:Y:S01]  /*257c0*/  BAR.SYNC.DEFER_BLOCKING 0x1, 0x100 ;  /* 0x0044000000007b1d */ /* 0x000fe20000010000 */
[----:B------:R-:W-:-:S02]  /*257d0*/  ISETP.NE.AND.EX P3, PT, RZ, UR7, PT, P3 ;  /* 0x00000007ff007c0c */ /* 0x000fc4000bf65330 */
[----:B------:R-:W-:Y:S02]  /*257e0*/  ISETP.NE.AND.EX P0, PT, RZ, UR5, PT, P0 ;  /* 0x00000005ff007c0c */ /* 0x000fe4000bf05300 */
[----:B---3--:R-:W-:-:S04]  /*257f0*/  IADD3 R48, P1, R140, UR4, RZ ;  /* 0x000000048c307c10 */ /* 0x008fc8000ff3e0ff */
[----:B------:R-:W-:-:S05]  /*25800*/  IADD3.X R49, R139, UR5, RZ, P1, !PT ;  /* 0x000000058b317c10 */ /* 0x000fca0008ffe4ff */
[----:B0-----:R-:W-:Y:S01]  /*25810*/  @P3 IADD3 R12, P1, R140, UR6, RZ ;  /* 0x000000068c0c3c10 */ /* 0x001fe2000ff3e0ff */
[----:B------:R-:W-:Y:S02]  /*25820*/  ULDC UR6, c[0x0][0xa88] ;  /* 0x0002a20000067ab9 */ /* 0x000fe40000000800 */
[----:B------:R-:W-:Y:S01]  /*25830*/  IMAD.U32 R52, RZ, RZ, UR6 ;  /* 0x00000006ff347e24 */ /* 0x000fe2000f8e00ff */
[----:B------:R-:W-:Y:S01]  /*25840*/  @P3 IADD3.X R13, R139, UR7, RZ, P1, !PT ;  /* 0x000000078b0d3c10 */ /* 0x000fe20008ffe4ff */
[----:B------:R0:W5:Y:S04]  /*25850*/  @P0 LDG.E R11, desc[UR54][R48.64] ;  /* 0x00000036300b0981 */ /* 0x000168000c1e1900 */
[----:B------:R0:W5:Y:S01]  /*25860*/  @P3 LDG.E R52, desc[UR54][R12.64] ;  /* 0x000000360c343981 */ /* 0x000162000c1e1900 */
[----:B------:R-:W-:Y:S01]  /*25870*/  IMAD.MOV.U32 R53, RZ, RZ, 0x9b8 ;  /* 0x000009b8ff357424 */ /* 0x000fe200078e00ff */
[----:B------:R-:W-:-:S02]  /*25880*/  ISETP.GT.AND P2, PT, R164, 0x1, PT ;  /* 0x00000001a400780c */ /* 0x000fc40003f44270 */
[----:B------:R-:W-:Y:S02]  /*25890*/  ISETP.NE.AND P1, PT, R141, 0x1, PT ;  /* 0x000000018d00780c */ /* 0x000fe40003f25270 */
[----:B------:R-:W-:-:S04]  /*258a0*/  SEL R53, R53, 0x978, P2 ;  /* 0x0000097835357807 */ /* 0x000fc80001000000 */
[----:B-1----:R0:W1:Y:S08]  /*258b0*/  LDC.64 R46, c[0x0][R53+0x220] ;  /* 0x00008800352e7b82 */ /* 0x0020700000000a00 */
[----:B------:R0:W2:Y:S08]  /*258c0*/  LDC.64 R50, c[0x0][R53+0x218] ;  /* 0x0000860035327b82 */ /* 0x0000b00000000a00 */
[----:B------:R0:W3:Y:S01]  /*258d0*/  LDC.64 R44, c[0x0][R53+0x228] ;  /* 0x00008a00352c7b82 */ /* 0x0000e20000000a00 */
[----:B------:R-:W-:Y:S05]  /*258e0*/  @P3 BRA `(.L_x_2424) ;  /* 0x0000000000103947 */ /* 0x000fea0003800000 */
[----:B------:R-:W-:Y:S05]  /*258f0*/  @!P0 BRA `(.L_x_2424) ;  /* 0x00000000000c8947 */ /* 0x000fea0003800000 */
[----:B0-----:R-:W4:Y:S04]  /*25900*/  LDG.E R13, desc[UR54][R48.64] ;  /* 0x00000036300d7981 */ /* 0x001f28000c1e1900 */
[----:B-----5:R-:W4:Y:S02]  /*25910*/  LDG.E R52, desc[UR54][R48.64+0x4] ;  /* 0x0000043630347981 */ /* 0x020f24000c1e1900 */
[----:B----4-:R-:W-:-:S07]  /*25920*/  IMAD.IADD R52, R52, 0x1, -R13 ;  /* 0x0000000134347824 */ /* 0x010fce00078e0a0d */
.L_x_2424:
[----:B------:R-:W4:Y:S01]  /*25930*/  LDL.LU R14, [R1+0x18] ;  /* 0x00001800010e7983 */ /* 0x000f220000300800 */
[----:B0-----:R0:W3:Y:S03]  /*25940*/  LDC.64 R12, c[0x0][R53+0x210] ;  /* 0x00008400350c7b82 */ /* 0x0010e60000000a00 */
[----:B------:R-:W2:Y:S04]  /*25950*/  LDL.LU R49, [R1+0x28] ;  /* 0x0000280001317983 */ /* 0x000ea80000300800 */
[----:B------:R-:W3:Y:S01]  /*25960*/  LDL R143, [R1+0x8] ;  /* 0x00000800018f7983 */ /* 0x000ee20000100800 */
[----:B------:R-:W-:Y:S01]  /*25970*/  ISETP.NE.U32.AND P0, PT, RZ, UR4, PT ;  /* 0x00000004ff007c0c */ /* 0x000fe2000bf05070 */
[----:B------:R-:W3:Y:S02]  /*25980*/  @P1 LDC R59, c[0x0][0xbec] ;  /* 0x0002fb00ff3b1b82 */ /* 0x000ee40000000800 */
[----:B------:R-:W3:Y:S04]  /*25990*/  LDL R48, [R1+0x14] ;  /* 0x0000140001307983 */ /* 0x000ee80000100800 */
[----:B------:R-:W3:Y:S02]  /*259a0*/  LDL R142, [R1+0x34] ;  /* 0x00003400018e7983 */ /* 0x000ee40000100800 */
[----:B------:R-:W3:Y:S02]  /*259b0*/  @P1 LDC R61, c[0x0][0xbf0] ;  /* 0x0002fc00ff3d1b82 */ /* 0x000ee40000000800 */
[----:B------:R-:W3:Y:S04]  /*259c0*/  LDL R54, [R1+0x6c] ;  /* 0x00006c0001367983 */ /* 0x000ee80000100800 */
[----:B0-----:R-:W3:Y:S01]  /*259d0*/  LDL R53, [R1+0x5c] ;  /* 0x00005c0001357983 */ /* 0x001ee20000100800 */
[----:B------:R-:W-:-:S02]  /*259e0*/  ISETP.NE.AND.EX P0, PT, RZ, UR5, PT, P0 ;  /* 0x00000005ff007c0c */ /* 0x000fc4000bf05300 */
[----:B-----5:R-:W-:Y:S02]  /*259f0*/  SHF.R.S32.HI R140, RZ, 0x1f, R11 ;  /* 0x0000001fff8c7819 */ /* 0x020fe4000001140b */
[----:B----4-:R-:W-:Y:S02]  /*25a00*/  SEL R139, R14, RZ, !P0 ;  /* 0x000000ff0e8b7207 */ /* 0x010fe40004000000 */
[----:B------:R-:W0:Y:S01]  /*25a10*/  LDC.64 R14, c[0x0][0xba8] ;  /* 0x0002ea00ff0e7b82 */ /* 0x000e220000000a00 */
[----:B--2---:R-:W-:Y:S02]  /*25a20*/  SEL R49, R49, RZ, !P0 ;  /* 0x000000ff31317207 */ /* 0x004fe40004000000 */
[----:B-1----:R-:W-:Y:S02]  /*25a30*/  IMAD R47, R47, R139, RZ ;  /* 0x0000008b2f2f7224 */ /* 0x002fe400078e02ff */
[----:B---3--:R-:W-:Y:S02]  /*25a40*/  IMAD R55, R51, R143, RZ ;  /* 0x0000008f33377224 */ /* 0x008fe400078e02ff */
[----:B------:R-:W-:-:S02]  /*25a50*/  IMAD R57, R46, R49, R47 ;  /* 0x000000312e397224 */ /* 0x000fc400078e022f */
[----:B------:R-:W-:-:S04]  /*25a60*/  IMAD.WIDE.U32 R50, R50, R143, RZ ;  /* 0x0000008f32327225 */ /* 0x000fc800078e00ff */
[----:B------:R-:W-:-:S04]  /*25a70*/  IMAD.WIDE.U32 R46, R46, R139, RZ ;  /* 0x0000008b2e2e7225 */ /* 0x000fc800078e00ff */
[----:B------:R-:W-:Y:S01]  /*25a80*/  IMAD.IADD R48, R48, 0x1, R236 ;  /* 0x0000000130307824 */ /* 0x000fe200078e02ec */
[----:B------:R-:W-:-:S03]  /*25a90*/  IADD3 R50, P0, P3, R46, R50, R11 ;  /* 0x000000322e327210 */ /* 0x000fc60007b1e00b */
[----:B------:R-:W-:Y:S01]  /*25aa0*/  @P1 IMAD.HI.U32 R46, R48, R59, RZ ;  /* 0x0000003b302e1227 */ /* 0x000fe200078e00ff */
[----:B------:R-:W-:Y:S01]  /*25ab0*/  SEL R49, R142, RZ, P2 ;  /* 0x000000ff8e317207 */ /* 0x000fe20001000000 */
[----:B0-----:R-:W0:Y:S02]  /*25ac0*/  @!P2 LDC R14, c[0x0][0xb50] ;  /* 0x0002d400ff0eab82 */ /* 0x001e240000000800 */
[----:B------:R-:W-:Y:S02]  /*25ad0*/  IMAD.IADD R57, R47, 0x1, R57 ;  /* 0x000000012f397824 */ /* 0x000fe400078e0239 */
[----:B------:R-:W-:Y:S01]  /*25ae0*/  IMAD.MOV.U32 R47, RZ, RZ, R48 ;  /* 0x000000ffff2f7224 */ /* 0x000fe200078e0030 */
[----:B------:R-:W-:Y:S01]  /*25af0*/  @P1 SHF.R.U32.HI R47, RZ, R61, R46 ;  /* 0x0000003dff2f1219 */ /* 0x000fe2000001162e */
[----:B------:R-:W-:Y:S02]  /*25b00*/  IMAD.IADD R55, R51, 0x1, R55 ;  /* 0x0000000133377824 */ /* 0x000fe400078e0237 */
[-C--:B------:R-:W-:Y:S01]  /*25b10*/  IMAD R51, R45, R49.reuse, RZ ;  /* 0x000000312d337224 */ /* 0x080fe200078e02ff */
[----:B------:R-:W1:Y:S01]  /*25b20*/  @!P2 LDC R15, c[0x0][0xb54] ;  /* 0x0002d500ff0fab82 */ /* 0x000e620000000800 */
        /* <DEDUP_REMOVED lines=12> */
[----:B0-----:R-:W-:-:S03]  /*25bf0*/  LEA R49, P0, R44, R14, 0x2 ;  /* 0x0000000e2c317211 */ /* 0x001fc600078010ff */
[----:B------:R-:W-:-:S05]  /*25c00*/  IMAD.IADD R12, R45, 0x1, R13 ;  /* 0x000000012d0c7824 */ /* 0x000fca00078e020d */
[----:B-1----:R-:W-:Y:S01]  /*25c10*/  LEA.HI.X R44, R44, R15, R12, 0x2, P0 ;  /* 0x0000000f2c2c7211 */ /* 0x002fe200000f140c */
[----:B------:R-:W-:Y:S01]  /*25c20*/  SHFL.IDX PT, R14, R49, 0x1, 0x1c1f ;  /* 0x003c1f00310e7f89 */ /* 0x000fe200000e0000 */
[----:B------:R-:W-:-:S03]  /*25c30*/  IADD3 R45, R54, R236, RZ ;  /* 0x000000ec362d7210 */ /* 0x000fc60007ffe0ff */
        /* <DEDUP_REMOVED lines=19> */
[----:B------:R-:W-:-:S04]  /*25d70*/  IMAD.IADD R45, R0, 0x1, -R5 ;  /* 0x00000001002d7824 */ /* 0x000fc800078e0a05 */
[----:B------:R-:W-:-:S04]  /*25d80*/  IMAD.SHL.U32 R9, R45, 0x8, RZ ;  /* 0x000000082d097824 */ /* 0x000fc800078e00ff */
        /* <DEDUP_REMOVED lines=49> */
[----:B------:R-:W-:Y:S01]  /*260a0*/  IMAD.IADD R12, R236, 0x1, R11 ;  /* 0x00000001ec0c7824 */ /* 0x000fe200078e020b */
        /* <DEDUP_REMOVED lines=17> */
[----:B------:R-:W-:Y:S01]  /*261c0*/  IMAD.MOV.U32 R11, RZ, RZ, R12 ;  /* 0x000000ffff0b7224 */ /* 0x000fe200078e000c */
[----:B------:R-:W-:Y:S01]  /*261d0*/  SHF.R.U64 R5, R5, 0x3, RZ ;  /* 0x0000000305057819 */ /* 0x000fe200000012ff */
[----:B------:R-:W-:Y:S01]  /*261e0*/  IMAD R10, R10, UR4, RZ ;  /* 0x000000040a0a7c24 */ /* 0x000fe2000f8e02ff */
[----:B-1----:R-:W-:Y:S01]  /*261f0*/  @P1 SHF.R.U32.HI R11, RZ, R21, R0 ;  /* 0x00000015ff0b1219 */ /* 0x002fe20000011600 */
[----:B------:R-:W5:Y:S01]  /*26200*/  LD.E.128 R48, desc[UR54][R48.64] ;  /* 0x0000003630307980 */ /* 0x000f62000c101d00 */
[----:B------:R-:W-:Y:S01]  /*26210*/  LOP3.LUT R56, R56, R57, RZ, 0x3c, !PT ;  /* 0x0000003938387212 */ /* 0x000fe200078e3cff */
[--C-:B------:R-:W-:Y:S01]  /*26220*/  IMAD.X R57, RZ, RZ, R87.reuse, P4 ;  /* 0x000000ffff397224 */ /* 0x100fe200020e0657 */
[----:B------:R-:W-:Y:S01]  /*26230*/  LOP3.LUT R60, R60, R61, RZ, 0x3c, !PT ;  /* 0x0000003d3c3c7212 */ /* 0x000fe200078e3cff */
[----:B------:R-:W5:Y:S01]  /*26240*/  LD.E.128 R72, desc[UR54][R72.64] ;  /* 0x0000003648487980 */ /* 0x000f62000c101d00 */
        /* <DEDUP_REMOVED lines=40> */
[----:B------:R-:W-:Y:S01]  /*264d0*/  IADD3 R47, R9, 0x40, RZ ;  /* 0x00000040092f7810 */ /* 0x000fe20007ffe0ff */
        /* <DEDUP_REMOVED lines=8> */
.L_x_2719:
[----:B------:R-:W-:Y:S01]  /*26560*/  IMAD.IADD R21, R8, 0x1, R236 ;  /* 0x0000000108157824 */ /* 0x000fe200078e02ec */
        /* <DEDUP_REMOVED lines=16> */
.L_x_2428:
[----:B------:R-:W-:Y:S05]  /*26670*/  BSYNC B1 ;  /* 0x0000000000017941 */ /* 0x000fea0003800000 */
.L_x_2427:
[----:B------:R-:W-:-:S03]  /*26680*/  UMOV UR4, 0xffffffff ;  /* 0xffffffff00047882 */ /* 0x000fc60000000000 */
[----:B------:R-:W-:Y:S05]  /*26690*/  BRA.DIV UR4, `(.L_x_2429) ;  /* 0x000000ea044c7947 */ /* 0x000fea000b800000 */
[----:B-1----:R1:W4:Y:S04]  /*266a0*/  SHFL.IDX PT, R0, R3, 0x1, 0x181f ;  /* 0x00381f0003007f89 */ /* 0x00232800000e0000 */
[----:B--23--:R1:W2:Y:S02]  /*266b0*/  SHFL.IDX PT, R14, R2, 0x1, 0x181f ;  /* 0x00381f00020e7f89 */ /* 0x00c2a400000e0000 */
.L_x_2723:
        /* <DEDUP_REMOVED lines=17> */
.L_x_2431:
[----:B------:R-:W-:Y:S05]  /*267d0*/  BSYNC B1 ;  /* 0x0000000000017941 */ /* 0x000fea0003800000 */
.L_x_2430:
[----:B------:R-:W-:-:S03]  /*267e0*/  UMOV UR4, 0xffffffff ;  /* 0xffffffff00047882 */ /* 0x000fc60000000000 */
[----:B------:R-:W-:Y:S05]  /*267f0*/  BRA.DIV UR4, `(.L_x_2432) ;  /* 0x000000ea043c7947 */ /* 0x000fea000b800000 */
[----:B----4-:R4:W0:Y:S04]  /*26800*/  SHFL.IDX PT, R0, R3, 0x2, 0x181f ;  /* 0x00581f0003007f89 */ /* 0x01082800000e0000 */
[----:B--23--:R4:W2:Y:S02]  /*26810*/  SHFL.IDX PT, R14, R2, 0x2, 0x181f ;  /* 0x00581f00020e7f89 */ /* 0x00c8a400000e0000 */
.L_x_2727:
        /* <DEDUP_REMOVED lines=17> */
.L_x_2434:
[----:B------:R-:W-:Y:S05]  /*26930*/  BSYNC B1 ;  /* 0x0000000000017941 */ /* 0x000fea0003800000 */
.L_x_2433:
[----:B------:R-:W-:-:S03]  /*26940*/  UMOV UR4, 0xffffffff ;  /* 0xffffffff00047882 */ /* 0x000fc60000000000 */
[----:B------:R-:W-:Y:S05]  /*26950*/  BRA.DIV UR4, `(.L_x_2435) ;  /* 0x000000ea042c7947 */ /* 0x000fea000b800000 */
[----:B0-----:R0:W0:Y:S04]  /*26960*/  SHFL.IDX PT, R0, R3, 0x3, 0x181f ;  /* 0x00781f0003007f89 */ /* 0x00102800000e0000 */
[----:B--23--:R2:W3:Y:S02]  /*26970*/  SHFL.IDX PT, R14, R2, 0x3, 0x181f ;  /* 0x00781f00020e7f89 */ /* 0x00c4e400000e0000 */
.L_x_2731:
        /* <DEDUP_REMOVED lines=18> */
.L_x_2425:
        /* <DEDUP_REMOVED lines=19> */
[----:B0-----:R-:W-:Y:S01]  /*26bd0*/  @P1 SHF.R.U32.HI R11, RZ, R44, R49 ;  /* 0x0000002cff0b1219 */ /* 0x001fe20000011631 */
[----:B------:R-:W-:Y:S02]  /*26be0*/  VIADD R44, R16, 0x33420 ;  /* 0x00033420102c7836 */ /* 0x000fe40000000000 */
        /* <DEDUP_REMOVED lines=25> */
.L_x_2734:
[----:B------:R-:W-:Y:S01]  /*26d80*/  ISETP.GE.AND P0, PT, R45, R46, PT ;  /* 0x0000002e2d00720c */ /* 0x000fe20003f06270 */
[----:B------:R-:W-:-:S12]  /*26d90*/  BSSY B1, `(.L_x_2438) ;  /* 0x00000d3000017945 */ /* 0x000fd80003800000 */
[----:B------:R-:W-:Y:S05]  /*26da0*/  @P0 BRA `(.L_x_2439) ;  /* 0x0000000c00440947 */ /* 0x000fea0003800000 */
[----:B------:R-:W-:Y:S01]  /*26db0*/  ULDC UR4, c[0x0][0xac8] ;  /* 0x0002b20000047ab9 */ /* 0x000fe20000000800 */
[C---:B------:R-:W-:Y:S01]  /*26dc0*/  IADD3 R54, R237.reuse, 0x8, RZ ;  /* 0x00000008ed367810 */ /* 0x040fe20007ffe0ff */
[C---:B------:R-:W-:Y:S01]  /*26dd0*/  VIADD R53, R237.reuse, 0x10 ;  /* 0x00000010ed357836 */ /* 0x040fe20000000000 */
[C---:B------:R-:W-:Y:S01]  /*26de0*/  ISETP.GE.AND P1, PT, R237.reuse, UR4, PT ;  /* 0x00000004ed007c0c */ /* 0x040fe2000bf26270 */
[C---:B------:R-:W-:Y:S01]  /*26df0*/  VIADD R52, R237.reuse, 0x18 ;  /* 0x00000018ed347836 */ /* 0x040fe20000000000 */
[----:B------:R-:W-:Y:S01]  /*26e00*/  ISETP.GE.AND P0, PT, R54, UR4, PT ;  /* 0x0000000436007c0c */ /* 0x000fe2000bf06270 */
[----:B------:R-:W-:Y:S01]  /*26e10*/  VIADD R56, R237, 0x8 ;  /* 0x00000008ed387836 */ /* 0x000fe20000000000 */
[----:B------:R-:W-:Y:S01]  /*26e20*/  ISETP.GE.AND P2, PT, R53, UR4, PT ;  /* 0x0000000435007c0c */ /* 0x000fe2000bf46270 */
[C---:B------:R-:W-:Y:S01]  /*26e30*/  VIADD R11, R237.reuse, 0x20 ;  /* 0x00000020ed0b7836 */ /* 0x040fe20000000000 */
[----:B------:R-:W-:Y:S01]  /*26e40*/  ISETP.GE.AND P3, PT, R52, UR4, PT ;  /* 0x0000000434007c0c */ /* 0x000fe2000bf66270 */
[----:B------:R-:W-:Y:S01]  /*26e50*/  VIADD R55, R237, 0x10 ;  /* 0x00000010ed377836 */ /* 0x000fe20000000000 */
[----:B------:R-:W-:-:S04]  /*26e60*/  SHF.R.S32.HI R56, RZ, 0x1f, R56 ;  /* 0x0000001fff387819 */ /* 0x000fc80000011438 */
[----:B------:R-:W-:Y:S01]  /*26e70*/  SHF.R.S32.HI R55, RZ, 0x1f, R55 ;  /* 0x0000001fff377819 */ /* 0x000fe20000011437 */
[----:B--2---:R-:W-:Y:S02]  /*26e80*/  @!P1 IMAD.MOV.U32 R12, RZ, RZ, R51 ;  /* 0x000000ffff0c9224 */ /* 0x004fe400078e0033 */
[----:B-1----:R-:W-:Y:S01]  /*26e90*/  @!P1 IMAD.MOV.U32 R13, RZ, RZ, R49 ;  /* 0x000000ffff0d9224 */ /* 0x002fe200078e0031 */
[C---:B------:R-:W-:Y:S01]  /*26ea0*/  @!P0 LEA R44, P4, R54.reuse, R51, 0x2 ;  /* 0x00000033362c8211 */ /* 0x040fe200078810ff */
[----:B------:R-:W-:Y:S02]  /*26eb0*/  @!P1 IMAD.MOV.U32 R14, RZ, RZ, R138 ;  /* 0x000000ffff0e9224 */ /* 0x000fe400078e008a */
[----:B------:R-:W-:Y:S01]  /*26ec0*/  @!P1 IMAD.WIDE R12, R237, 0x4, R12 ;  /* 0x00000004ed0c9825 */ /* 0x000fe200078e020c */
[----:B------:R-:W-:-:S03]  /*26ed0*/  @!P0 LEA.HI.X R45, R54, R49, R56, 0x2, P4 ;  /* 0x00000031362d8211 */ /* 0x000fc600020f1438 */
[----:B------:R-:W-:Y:S02]  /*26ee0*/  @!P1 IMAD.MOV.U32 R15, RZ, RZ, R85 ;  /* 0x000000ffff0f9224 */ /* 0x000fe400078e0055 */
[C---:B------:R-:W-:Y:S02]  /*26ef0*/  VIADD R56, R237.reuse, 0x18 ;  /* 0x00000018ed387836 */ /* 0x040fe40000000000 */
[----:B------:R-:W-:Y:S01]  /*26f00*/  VIADD R54, R237, 0x28 ;  /* 0x00000028ed367836 */ /* 0x000fe20000000000 */
[----:B------:R1:W-:Y:S01]  /*26f10*/  @!P1 ST.E.64 desc[UR54][R12.64], R14 ;  /* 0x0000000e0c009985 */ /* 0x0003e2000c101b36 */
[----:B------:R-:W-:Y:S02]  /*26f20*/  ISETP.GE.AND P1, PT, R11, UR4, PT ;  /* 0x000000040b007c0c */ /* 0x000fe4000bf26270 */
[----:B------:R-:W-:Y:S01]  /*26f30*/  SHF.R.S32.HI R56, RZ, 0x1f, R56 ;  /* 0x0000001fff387819 */ /* 0x000fe20000011438 */
[----:B-1----:R-:W-:Y:S01]  /*26f40*/  @!P0 IMAD.MOV.U32 R14, RZ, RZ, R2 ;  /* 0x000000ffff0e8224 */ /* 0x002fe200078e0002 */
[----:B------:R-:W-:Y:S01]  /*26f50*/  @!P0 MOV R15, R0 ;  /* 0x00000000000f8202 */ /* 0x000fe20000000f00 */
[----:B------:R-:W-:Y:S01]  /*26f60*/  @!P2 IMAD.MOV.U32 R2, RZ, RZ, R5 ;  /* 0x000000ffff02a224 */ /* 0x000fe200078e0005 */
[----:B------:R-:W-:Y:S01]  /*26f70*/  @!P2 LEA R12, P5, R53, R51, 0x2 ;  /* 0x00000033350ca211 */ /* 0x000fe200078a10ff */
[----:B------:R-:W-:-:S02]  /*26f80*/  @!P3 IMAD.MOV.U32 R5, RZ, RZ, R4 ;  /* 0x000000ffff05b224 */ /* 0x000fc400078e0004 */
[----:B------:R1:W-:Y:S01]  /*26f90*/  @!P0 ST.E.64 desc[UR54][R44.64], R14 ;  /* 0x0000000e2c008985 */ /* 0x0003e2000c101b36 */
[----:B------:R-:W-:Y:S01]  /*26fa0*/  @!P2 LEA.HI.X R13, R53, R49, R55, 0x2, P5 ;  /* 0x00000031350da211 */ /* 0x000fe200028f1437 */
[C---:B------:R-:W-:Y:S01]  /*26fb0*/  VIADD R53, R237.reuse, 0x30 ;  /* 0x00000030ed357836 */ /* 0x040fe20000000000 */
[----:B------:R-:W-:Y:S01]  /*26fc0*/  ISETP.GE.AND P0, PT, R54, UR4, PT ;  /* 0x0000000436007c0c */ /* 0x000fe2000bf06270 */
[----:B------:R-:W-:Y:S02]  /*26fd0*/  VIADD R55, R237, 0x20 ;  /* 0x00000020ed377836 */ /* 0x000fe40000000000 */
[----:B------:R-:W-:Y:S01]  /*26fe0*/  @!P3 IMAD.MOV.U32 R4, RZ, RZ, R6 ;  /* 0x000000ffff04b224 */ /* 0x000fe200078e0006 */
[----:B------:R2:W-:Y:S01]  /*26ff0*/  @!P2 ST.E.64 desc[UR54][R12.64], R2 ;  /* 0x000000020c00a985 */ /* 0x0005e2000c101b36 */
[----:B------:R-:W-:Y:S01]  /*27000*/  ISETP.GE.AND P2, PT, R53, UR4, PT ;  /* 0x0000000435007c0c */ /* 0x000fe2000bf46270 */
[----:B------:R-:W-:Y:S01]  /*27010*/  VIADD R0, R237, 0x40 ;  /* 0x00000040ed007836 */ /* 0x000fe20000000000 */
[----:B------:R-:W-:-:S02]  /*27020*/  SHF.R.S32.HI R55, RZ, 0x1f, R55 ;  /* 0x0000001fff377819 */ /* 0x000fc40000011437 */
[C---:B-1----:R-:W-:Y:S01]  /*27030*/  @!P3 LEA R14, P4, R52.reuse, R51, 0x2 ;  /* 0x00000033340eb211 */ /* 0x042fe200078810ff */
[C---:B------:R-:W-:Y:S01]  /*27040*/  VIADD R44, R237.reuse, 0x68 ;  /* 0x00000068ed2c7836 */ /* 0x040fe20000000000 */
[----:B------:R-:W-:Y:S02]  /*27050*/  SHF.R.S32.HI R0, RZ, 0x1f, R0 ;  /* 0x0000001fff007819 */ /* 0x000fe40000011400 */
[----:B------:R-:W-:Y:S01]  /*27060*/  @!P3 LEA.HI.X R15, R52, R49, R56, 0x2, P4 ;  /* 0x00000031340fb211 */ /* 0x000fe200020f1438 */
[C---:B------:R-:W-:Y:S01]  /*27070*/  VIADD R52, R237.reuse, 0x38 ;  /* 0x00000038ed347836 */ /* 0x040fe20000000000 */
[-C--:B------:R-:W-:Y:S01]  /*27080*/  @!P0 LEA R6, P4, R54, R51.reuse, 0x2 ;  /* 0x0000003336068211 */ /* 0x080fe200078810ff */
[----:B------:R-:W-:Y:S01]  /*27090*/  VIADD R56, R237, 0x28 ;  /* 0x00000028ed387836 */ /* 0x000fe20000000000 */
[----:B--2---:R-:W-:Y:S01]  /*270a0*/  @!P1 LEA R2, P5, R11, R51, 0x2 ;  /* 0x000000330b029211 */ /* 0x004fe200078a10ff */
[----:B------:R1:W-:Y:S01]  /*270b0*/  @!P3 ST.E.64 desc[UR54][R14.64], R4 ;  /* 0x000000040e00b985 */ /* 0x0003e2000c101b36 */
[----:B------:R-:W-:Y:S01]  /*270c0*/  ISETP.GE.AND P3, PT, R52, UR4, PT ;  /* 0x0000000434007c0c */ /* 0x000fe2000bf66270 */
[----:B------:R-:W-:Y:S01]  /*270d0*/  VIADD R12, R237, 0x50 ;  /* 0x00000050ed0c7836 */ /* 0x000fe20000000000 */
[----:B------:R-:W-:Y:S01]  /*270e0*/  @!P1 LEA.HI.X R3, R11, R49, R55, 0x2, P5 ;  /* 0x000000310b039211 */ /* 0x000fe200028f1437 */
[C---:B------:R-:W-:Y:S01]  /*270f0*/  VIADD R11, R237.reuse, 0x40 ;  /* 0x00000040ed0b7836 */ /* 0x040fe20000000000 */
[----:B------:R-:W-:-:S02]  /*27100*/  IADD3 R55, R237, 0x30, RZ ;  /* 0x00000030ed377810 */ /* 0x000fc40007ffe0ff */
[----:B------:R-:W-:Y:S02]  /*27110*/  SHF.R.S32.HI R56, RZ, 0x1f, R56 ;  /* 0x0000001fff387819 */ /* 0x000fe40000011438 */
[----:B------:R-:W-:Y:S02]  /*27120*/  SHF.R.S32.HI R55, RZ, 0x1f, R55 ;  /* 0x0000001fff377819 */ /* 0x000fe40000011437 */
[----:B------:R-:W-:Y:S02]  /*27130*/  SHF.R.S32.HI R12, RZ, 0x1f, R12 ;  /* 0x0000001fff0c7819 */ /* 0x000fe4000001140c */
[----:B------:R-:W-:Y:S01]  /*27140*/  IADD3 R13, R237, 0x60, RZ ;  /* 0x00000060ed0d7810 */ /* 0x000fe20007ffe0ff */
[----:B-1----:R-:W-:Y:S01]  /*27150*/  @!P1 IMAD.MOV.U32 R4, RZ, RZ, R93 ;  /* 0x000000ffff049224 */ /* 0x002fe200078e005d */
[----:B------:R-:W-:Y:S01]  /*27160*/  SHF.R.S32.HI R44, RZ, 0x1f, R44 ;  /* 0x0000001fff2c7819 */ /* 0x000fe2000001142c */
[----:B------:R-:W-:Y:S01]  /*27170*/  @!P1 IMAD.MOV.U32 R5, RZ, RZ, R7 ;  /* 0x000000ffff059224 */ /* 0x000fe200078e0007 */
[----:B------:R-:W-:Y:S01]  /*27180*/  @!P0 LEA.HI.X R7, R54, R49, R56, 0x2, P4 ;  /* 0x0000003136078211 */ /* 0x000fe200020f1438 */
[----:B------:R-:W-:Y:S01]  /*27190*/  @!P0 IMAD.MOV.U32 R93, RZ, RZ, R92 ;  /* 0x000000ffff5d8224 */ /* 0x000fe200078e005c */
[----:B------:R-:W-:Y:S01]  /*271a0*/  SHF.R.S32.HI R13, RZ, 0x1f, R13 ;  /* 0x0000001fff0d7819 */ /* 0x000fe2000001140d */
[----:B------:R-:W-:Y:S01]  /*271b0*/  @!P0 IMAD.MOV.U32 R92, RZ, RZ, R94 ;  /* 0x000000ffff5c8224 */ /* 0x000fe200078e005e */
[----:B------:R1:W-:Y:S01]  /*271c0*/  @!P1 ST.E.64 desc[UR54][R2.64], R4 ;  /* 0x0000000402009985 */ /* 0x0003e2000c101b36 */
[----:B------:R-:W-:Y:S01]  /*271d0*/  ISETP.GE.AND P1, PT, R11, UR4, PT ;  /* 0x000000040b007c0c */ /* 0x000fe2000bf26270 */
[----:B------:R-:W-:-:S02]  /*271e0*/  VIADD R54, R237, 0x48 ;  /* 0x00000048ed367836 */ /* 0x000fc40000000000 */
[----:B------:R2:W-:Y:S01]  /*271f0*/  @!P0 ST.E.64 desc[UR54][R6.64], R92 ;  /* 0x0000005c06008985 */ /* 0x0005e2000c101b36 */
[C---:B------:R-:W-:Y:S02]  /*27200*/  VIADD R14, R237.reuse, 0x58 ;  /* 0x00000058ed0e7836 */ /* 0x040fe40000000000 */
[----:B------:R-:W-:Y:S01]  /*27210*/  ISETP.GE.AND P0, PT, R54, UR4, PT ;  /* 0x0000000436007c0c */ /* 0x000fe2000bf06270 */
[----:B------:R-:W-:Y:S02]  /*27220*/  VIADD R15, R237, 0x78 ;  /* 0x00000078ed0f7836 */ /* 0x000fe40000000000 */
[----:B------:R-:W-:Y:S02]  /*27230*/  SHF.R.S32.HI R14, RZ, 0x1f, R14 ;  /* 0x0000001fff0e7819 */ /* 0x000fe4000001140e */
[C---:B-1----:R-:W-:Y:S01]  /*27240*/  @!P2 LEA R2, P5, R53.reuse, R51, 0x2 ;  /* 0x000000333502a211 */ /* 0x042fe200078a10ff */
[----:B------:R-:W-:Y:S02]  /*27250*/  @!P2 IMAD.MOV.U32 R4, RZ, RZ, R97 ;  /* 0x000000ffff04a224 */ /* 0x000fe400078e0061 */
[----:B------:R-:W-:Y:S01]  /*27260*/  @!P2 IMAD.MOV.U32 R5, RZ, RZ, R95 ;  /* 0x000000ffff05a224 */ /* 0x000fe200078e005f */
[----:B------:R-:W-:Y:S01]  /*27270*/  @!P2 LEA.HI.X R3, R53, R49, R55, 0x2, P5 ;  /* 0x000000313503a211 */ /* 0x000fe200028f1437 */
[C---:B------:R-:W-:Y:S01]  /*27280*/  VIADD R55, R237.reuse, 0x38 ;  /* 0x00000038ed377836 */ /* 0x040fe20000000000 */
[----:B--2---:R-:W-:Y:S01]  /*27290*/  @!P3 LEA R6, P4, R52, R51, 0x2 ;  /* 0x000000333406b211 */ /* 0x004fe200078810ff */
[----:B------:R-:W-:-:S02]  /*272a0*/  VIADD R53, R237, 0x50 ;  /* 0x00000050ed357836 */ /* 0x000fc40000000000 */
[----:B------:R1:W-:Y:S01]  /*272b0*/  @!P2 ST.E.64 desc[UR54][R2.64], R4 ;  /* 0x000000040200a985 */ /* 0x0003e2000c101b36 */
[----:B------:R-:W-:Y:S01]  /*272c0*/  SHF.R.S32.HI R55, RZ, 0x1f, R55 ;  /* 0x0000001fff377819 */ /* 0x000fe20000011437 */
[----:B------:R-:W-:Y:S01]  /*272d0*/  @!P3 IMAD.MOV.U32 R97, RZ, RZ, R96 ;  /* 0x000000ffff61b224 */ /* 0x000fe200078e0060 */
[----:B------:R-:W-:Y:S01]  /*272e0*/  ISETP.GE.AND P2, PT, R53, UR4, PT ;  /* 0x0000000435007c0c */ /* 0x000fe2000bf46270 */
[----:B------:R-:W-:Y:S01]  /*272f0*/  @!P3 IMAD.MOV.U32 R96, RZ, RZ, R98 ;  /* 0x000000ffff60b224 */ /* 0x000fe200078e0062 */
[----:B------:R-:W-:Y:S01]  /*27300*/  @!P3 LEA.HI.X R7, R52, R49, R55, 0x2, P4 ;  /* 0x000000313407b211 */ /* 0x000fe200020f1437 */
[----:B------:R-:W-:-:S04]  /*27310*/  VIADD R52, R237, 0x58 ;  /* 0x00000058ed347836 */ /* 0x000fc80000000000 */
[----:B------:R2:W-:Y:S01]  /*27320*/  @!P3 ST.E.64 desc[UR54][R6.64], R96 ;  /* 0x000000600600b985 */ /* 0x0005e2000c101b36 */
[----:B------:R-:W-:Y:S02]  /*27330*/  ISETP.GE.AND P3, PT, R52, UR4, PT ;  /* 0x0000000434007c0c */ /* 0x000fe4000bf66270 */
[C---:B-1----:R-:W-:Y:S01]  /*27340*/  @!P1 LEA R2, P5, R11.reuse, R51, 0x2 ;  /* 0x000000330b029211 */ /* 0x042fe200078a10ff */
[----:B------:R-:W-:Y:S02]  /*27350*/  @!P1 IMAD.MOV.U32 R4, RZ, RZ, R101 ;  /* 0x000000ffff049224 */ /* 0x000fe400078e0065 */
[----:B------:R-:W-:Y:S01]  /*27360*/  @!P1 IMAD.MOV.U32 R5, RZ, RZ, R99 ;  /* 0x000000ffff059224 */ /* 0x000fe200078e0063 */
[----:B------:R-:W-:Y:S01]  /*27370*/  @!P1 LEA.HI.X R3, R11, R49, R0, 0x2, P5 ;  /* 0x000000310b039211 */ /* 0x000fe200028f1400 */
[C---:B------:R-:W-:Y:S01]  /*27380*/  VIADD R0, R237.reuse, 0x48 ;  /* 0x00000048ed007836 */ /* 0x040fe20000000000 */
[----:B------:R-:W-:Y:S01]  /*27390*/  IADD3 R11, R237, 0x60, RZ ;  /* 0x00000060ed0b7810 */ /* 0x000fe20007ffe0ff */
[----:B------:R-:W-:-:S02]  /*273a0*/  @!P0 IMAD.MOV.U32 R101, RZ, RZ, R100 ;  /* 0x000000ffff658224 */ /* 0x000fc400078e0064 */
[----:B------:R1:W-:Y:S01]  /*273b0*/  @!P1 ST.E.64 desc[UR54][R2.64], R4 ;  /* 0x0000000402009985 */ /* 0x0003e2000c101b36 */
[C---:B--2---:R-:W-:Y:S01]  /*273c0*/  @!P0 LEA R6, P4, R54.reuse, R51, 0x2 ;  /* 0x0000003336068211 */ /* 0x044fe200078810ff */
[----:B------:R-:W-:Y:S01]  /*273d0*/  @!P0 IMAD.MOV.U32 R100, RZ, RZ, R102 ;  /* 0x000000ffff648224 */ /* 0x000fe200078e0066 */
[----:B------:R-:W-:Y:S02]  /*273e0*/  SHF.R.S32.HI R0, RZ, 0x1f, R0 ;  /* 0x0000001fff007819 */ /* 0x000fe40000011400 */
[----:B------:R-:W-:Y:S02]  /*273f0*/  ISETP.GE.AND P1, PT, R11, UR4, PT ;  /* 0x000000040b007c0c */ /* 0x000fe4000bf26270 */
[----:B------:R-:W-:Y:S01]  /*27400*/  @!P0 LEA.HI.X R7, R54, R49, R0, 0x2, P4 ;  /* 0x0000003136078211 */ /* 0x000fe200020f1400 */
[----:B------:R-:W-:-:S04]  /*27410*/  VIADD R0, R237, 0x68 ;  /* 0x00000068ed007836 */ /* 0x000fc80000000000 */
[----:B------:R2:W-:Y:S01]  /*27420*/  @!P0 ST.E.64 desc[UR54][R6.64], R100 ;  /* 0x0000006406008985 */ /* 0x0005e2000c101b36 */
[----:B------:R-:W-:Y:S01]  /*27430*/  ISETP.GE.AND P4, PT, R0, UR4, PT ;  /* 0x0000000400007c0c */ /* 0x000fe2000bf86270 */
[----:B-1----:R-:W-:Y:S01]  /*27440*/  @!P2 IMAD.MOV.U32 R4, RZ, RZ, R105 ;  /* 0x000000ffff04a224 */ /* 0x002fe200078e0069 */
[C---:B------:R-:W-:Y:S01]  /*27450*/  @!P2 LEA R2, P5, R53.reuse, R51, 0x2 ;  /* 0x000000333502a211 */ /* 0x040fe200078a10ff */
[----:B------:R-:W-:Y:S02]  /*27460*/  @!P2 IMAD.MOV.U32 R5, RZ, RZ, R103 ;  /* 0x000000ffff05a224 */ /* 0x000fe400078e0067 */
[----:B------:R-:W-:Y:S01]  /*27470*/  @!P3 IMAD.MOV.U32 R105, RZ, RZ, R104 ;  /* 0x000000ffff69b224 */ /* 0x000fe200078e0068 */
[----:B------:R-:W-:Y:S01]  /*27480*/  @!P2 LEA.HI.X R3, R53, R49, R12, 0x2, P5 ;  /* 0x000000313503a211 */ /* 0x000fe200028f140c */
[----:B------:R-:W-:Y:S02]  /*27490*/  VIADD R12, R237, 0x70 ;  /* 0x00000070ed0c7836 */ /* 0x000fe40000000000 */
[----:B------:R-:W-:-:S02]  /*274a0*/  @!P3 IMAD.MOV.U32 R104, RZ, RZ, R106 ;  /* 0x000000ffff68b224 */ /* 0x000fc400078e006a */
[----:B------:R1:W-:Y:S01]  /*274b0*/  @!P2 ST.E.64 desc[UR54][R2.64], R4 ;  /* 0x000000040200a985 */ /* 0x0003e2000c101b36 */
[----:B------:R-:W-:Y:S02]  /*274c0*/  ISETP.GE.AND P2, PT, R12, UR4, PT ;  /* 0x000000040c007c0c */ /* 0x000fe4000bf46270 */
[----:B--2---:R-:W-:-:S04]  /*274d0*/  @!P3 LEA R6, P0, R52, R51, 0x2 ;  /* 0x000000333406b211 */ /* 0x004fc800078010ff */
[----:B------:R-:W-:Y:S01]  /*274e0*/  @!P3 LEA.HI.X R7, R52, R49, R14, 0x2, P0 ;  /* 0x000000313407b211 */ /* 0x000fe200000f140e */
[----:B------:R-:W-:Y:S01]  /*274f0*/  VIADD R14, R237, 0x70 ;  /* 0x00000070ed0e7836 */ /* 0x000fe20000000000 */
[----:B------:R-:W-:-:S03]  /*27500*/  ISETP.GE.AND P0, PT, R15, UR4, PT ;  /* 0x000000040f007c0c */ /* 0x000fc6000bf06270 */
[----:B------:R2:W-:Y:S01]  /*27510*/  @!P3 ST.E.64 desc[UR54][R6.64], R104 ;  /* 0x000000680600b985 */ /* 0x0005e2000c101b36 */
[----:B------:R-:W-:Y:S02]  /*27520*/  SHF.R.S32.HI R14, RZ, 0x1f, R14 ;  /* 0x0000001fff0e7819 */ /* 0x000fe4000001140e */
[----:B-1----:R-:W-:-:S04]  /*27530*/  @!P1 LEA R2, P5, R11, R51, 0x2 ;  /* 0x000000330b029211 */ /* 0x002fc800078a10ff */
[----:B------:R-:W-:Y:S01]  /*27540*/  @!P1 LEA.HI.X R3, R11, R49, R13, 0x2, P5 ;  /* 0x000000310b039211 */ /* 0x000fe200028f140d */
[----:B------:R-:W-:Y:S01]  /*27550*/  VIADD R13, R237, 0x80 ;  /* 0x00000080ed0d7836 */ /* 0x000fe20000000000 */
[----:B------:R-:W-:Y:S01]  /*27560*/  @!P4 LEA R4, P5, R0, R51, 0x2 ;  /* 0x000000330004c211 */ /* 0x000fe200078a10ff */
[----:B------:R-:W-:-:S03]  /*27570*/  @!P1 IMAD.MOV.U32 R11, RZ, RZ, R8 ;  /* 0x000000ffff0b9224 */ /* 0x000fc600078e0008 */
[----:B------:R-:W-:Y:S01]  /*27580*/  ISETP.GE.AND P3, PT, R13, UR4, PT ;  /* 0x000000040d007c0c */ /* 0x000fe2000bf66270 */
[----:B--2---:R-:W-:Y:S01]  /*27590*/  @!P4 IMAD.MOV.U32 R6, RZ, RZ, R20 ;  /* 0x000000ffff06c224 */ /* 0x004fe200078e0014 */
[----:B------:R-:W-:Y:S01]  /*275a0*/  @!P4 LEA.HI.X R5, R0, R49, R44, 0x2, P5 ;  /* 0x000000310005c211 */ /* 0x000fe200028f142c */
[----:B------:R-:W-:Y:S01]  /*275b0*/  @!P4 IMAD.MOV.U32 R7, RZ, RZ, R9 ;  /* 0x000000ffff07c224 */ /* 0x000fe200078e0009 */
[----:B------:R1:W-:Y:S01]  /*275c0*/  @!P1 ST.E.64 desc[UR54][R2.64], R10 ;  /* 0x0000000a02009985 */ /* 0x0003e2000c101b36 */
[C---:B------:R-:W-:Y:S02]  /*275d0*/  VIADD R0, R237.reuse, 0x88 ;  /* 0x00000088ed007836 */ /* 0x040fe40000000000 */
[----:B------:R-:W-:Y:S01]  /*275e0*/  VIADD R44, R237, 0x78 ;  /* 0x00000078ed2c7836 */ /* 0x000fe20000000000 */
[----:B------:R2:W-:Y:S04]  /*275f0*/  @!P4 ST.E.64 desc[UR54][R4.64], R6 ;  /* 0x000000060400c985 */ /* 0x0005e8000c101b36 */
[----:B------:R-:W-:-:S02]  /*27600*/  SHF.R.S32.HI R44, RZ, 0x1f, R44 ;  /* 0x0000001fff2c7819 */ /* 0x000fc4000001142c */
[----:B-1----:R-:W-:Y:S01]  /*27610*/  @!P2 LEA R2, P1, R12, R51, 0x2 ;  /* 0x000000330c02a211 */ /* 0x002fe200078210ff */
[----:B------:R-:W-:-:S03]  /*27620*/  VIADD R11, R237, 0x98 ;  /* 0x00000098ed0b7836 */ /* 0x000fc60000000000 */
[----:B------:R-:W-:Y:S01]  /*27630*/  @!P2 LEA.HI.X R3, R12, R49, R14, 0x2, P1 ;  /* 0x000000310c03a211 */ /* 0x000fe200008f140e */
[----:B--2---:R-:W-:Y:S01]  /*27640*/  @!P2 IMAD.MOV.U32 R5, RZ, RZ, R21 ;  /* 0x000000ffff05a224 */ /* 0x004fe200078e0015 */
[----:B------:R-:W-:Y:S01]  /*27650*/  @!P2 MOV R4, R25 ;  /* 0x000000190004a202 */ /* 0x000fe20000000f00 */
[C---:B------:R-:W-:Y:S01]  /*27660*/  VIADD R14, R237.reuse, 0x80 ;  /* 0x00000080ed0e7836 */ /* 0x040fe20000000000 */
[----:B------:R-:W-:Y:S01]  /*27670*/  ISETP.GE.AND P1, PT, R0, UR4, PT ;  /* 0x0000000400007c0c */ /* 0x000fe2000bf26270 */
[----:B------:R-:W-:Y:S01]  /*27680*/  VIADD R12, R237, 0x90 ;  /* 0x00000090ed0c7836 */ /* 0x000fe20000000000 */
[C---:B------:R-:W-:Y:S01]  /*27690*/  @!P0 LEA R6, P4, R15.reuse, R51, 0x2 ;  /* 0x000000330f068211 */ /* 0x040fe200078810ff */
[----:B------:R1:W-:Y:S01]  /*276a0*/  @!P2 ST.E.64 desc[UR54][R2.64], R4 ;  /* 0x000000040200a985 */ /* 0x0003e2000c101b36 */
[----:B------:R-:W-:Y:S01]  /*276b0*/  SHF.R.S32.HI R14, RZ, 0x1f, R14 ;  /* 0x0000001fff0e7819 */ /* 0x000fe2000001140e */
[----:B------:R-:W-:Y:S01]  /*276c0*/  @!P0 IMAD.MOV.U32 R25, RZ, RZ, R24 ;  /* 0x000000ffff198224 */ /* 0x000fe200078e0018 */
[----:B------:R-:W-:Y:S01]  /*276d0*/  @!P0 LEA.HI.X R7, R15, R49, R44, 0x2, P4 ;  /* 0x000000310f078211 */ /* 0x000fe200020f142c */
[----:B------:R-:W-:Y:S01]  /*276e0*/  @!P0 IMAD.MOV.U32 R24, RZ, RZ, R26 ;  /* 0x000000ffff188224 */ /* 0x000fe200078e001a */
[----:B------:R-:W-:Y:S01]  /*276f0*/  ISETP.GE.AND P2, PT, R12, UR4, PT ;  /* 0x000000040c007c0c */ /* 0x000fe2000bf46270 */
[----:B------:R-:W-:Y:S01]  /*27700*/  VIADD R15, R237, 0x98 ;  /* 0x00000098ed0f7836 */ /* 0x000fe20000000000 */
[----:B------:R-:W-:-:S02]  /*27710*/  SHF.R.S32.HI R11, RZ, 0x1f, R11 ;  /* 0x0000001fff0b7819 */ /* 0x000fc4000001140b */
[----:B------:R2:W-:Y:S01]  /*27720*/  @!P0 ST.E.64 desc[UR54][R6.64], R24 ;  /* 0x0000001806008985 */ /* 0x0005e2000c101b36 */
[C---:B-1----:R-:W-:Y:S01]  /*27730*/  @!P3 LEA R2, P5, R13.reuse, R51, 0x2 ;  /* 0x000000330d02b211 */ /* 0x042fe200078a10ff */
[----:B------:R-:W-:Y:S02]  /*27740*/  @!P3 IMAD.MOV.U32 R4, RZ, RZ, R108 ;  /* 0x000000ffff04b224 */ /* 0x000fe400078e006c */
[----:B------:R-:W-:Y:S01]  /*27750*/  @!P3 IMAD.MOV.U32 R5, RZ, RZ, R27 ;  /* 0x000000ffff05b224 */ /* 0x000fe200078e001b */
[----:B------:R-:W-:Y:S01]  /*27760*/  @!P3 LEA.HI.X R3, R13, R49, R14, 0x2, P5 ;  /* 0x000000310d03b211 */ /* 0x000fe200028f140e */
[C---:B------:R-:W-:Y:S02]  /*27770*/  VIADD R14, R237.reuse, 0x88 ;  /* 0x00000088ed0e7836 */ /* 0x040fe40000000000 */
[----:B------:R-:W-:Y:S01]  /*27780*/  VIADD R13, R237, 0xa0 ;  /* 0x000000a0ed0d7836 */ /* 0x000fe20000000000 */
[----:B--2---:R-:W-:Y:S01]  /*27790*/  @!P1 LEA R6, P0, R0, R51, 0x2 ;  /* 0x0000003300069211 */ /* 0x004fe200078010ff */
[----:B------:R1:W-:Y:S01]  /*277a0*/  @!P3 ST.E.64 desc[UR54][R2.64], R4 ;  /* 0x000000040200b985 */ /* 0x0003e2000c101b36 */
[----:B------:R-:W-:-:S02]  /*277b0*/  SHF.R.S32.HI R14, RZ, 0x1f, R14 ;  /* 0x0000001fff0e7819 */ /* 0x000fc4000001140e */
[----:B------:R-:W-:Y:S02]  /*277c0*/  ISETP.GE.AND P3, PT, R15, UR4, PT ;  /* 0x000000040f007c0c */ /* 0x000fe4000bf66270 */
[----:B------:R-:W-:Y:S01]  /*277d0*/  @!P1 LEA.HI.X R7, R0, R49, R14, 0x2, P0 ;  /* 0x0000003100079211 */ /* 0x000fe200000f140e */
[----:B------:R-:W-:Y:S01]  /*277e0*/  VIADD R14, R237, 0x90 ;  /* 0x00000090ed0e7836 */ /* 0x000fe20000000000 */
[----:B------:R-:W-:Y:S02]  /*277f0*/  ISETP.GE.AND P0, PT, R13, UR4, PT ;  /* 0x000000040d007c0c */ /* 0x000fe4000bf06270 */
[----:B------:R-:W-:Y:S02]  /*27800*/  IADD3 R0, R237, 0xa8, RZ ;  /* 0x000000a8ed007810 */ /* 0x000fe40007ffe0ff */
[----:B------:R-:W-:Y:S02]  /*27810*/  SHF.R.S32.HI R14, RZ, 0x1f, R14 ;  /* 0x0000001fff0e7819 */ /* 0x000fe4000001140e */
[----:B------:R-:W-:Y:S01]  /*27820*/  SHF.R.S32.HI R10, RZ, 0x1f, R13 ;  /* 0x0000001fff0a7819 */ /* 0x000fe2000001140d */
[----:B-1----:R-:W-:Y:S01]  /*27830*/  @!P1 IMAD.MOV.U32 R4, RZ, RZ, R109 ;  /* 0x000000ffff049224 */ /* 0x002fe200078e006d */
[-C--:B------:R-:W-:Y:S01]  /*27840*/  @!P2 LEA R2, P4, R12, R51.reuse, 0x2 ;  /* 0x000000330c02a211 */ /* 0x080fe200078810ff */
[----:B------:R-:W-:Y:S01]  /*27850*/  @!P1 IMAD.MOV.U32 R5, RZ, RZ, R107 ;  /* 0x000000ffff059224 */ /* 0x000fe200078e006b */
[----:B------:R-:W-:-:S02]  /*27860*/  @!P3 LEA R8, P5, R15, R51, 0x2 ;  /* 0x000000330f08b211 */ /* 0x000fc400078a10ff */
[-C--:B------:R-:W-:Y:S01]  /*27870*/  @!P2 LEA.HI.X R3, R12, R49.reuse, R14, 0x2, P4 ;  /* 0x000000310c03a211 */ /* 0x080fe200020f140e */
[C---:B------:R-:W-:Y:S01]  /*27880*/  VIADD R12, R237.reuse, 0xb0 ;  /* 0x000000b0ed0c7836 */ /* 0x040fe20000000000 */
[----:B------:R1:W-:Y:S01]  /*27890*/  @!P1 ST.E.64 desc[UR54][R6.64], R4 ;  /* 0x0000000406009985 */ /* 0x0003e2000c101b36 */
[----:B------:R-:W-:Y:S01]  /*278a0*/  ISETP.GE.AND P1, PT, R0, UR4, PT ;  /* 0x0000000400007c0c */ /* 0x000fe2000bf26270 */
[----:B------:R-:W-:Y:S01]  /*278b0*/  VIADD R14, R237, 0xb8 ;  /* 0x000000b8ed0e7836 */ /* 0x000fe20000000000 */
[----:B------:R-:W-:Y:S02]  /*278c0*/  @!P3 LEA.HI.X R9, R15, R49, R11, 0x2, P5 ;  /* 0x000000310f09b211 */ /* 0x000fe400028f140b */
[----:B------:R-:W-:Y:S02]  /*278d0*/  SHF.R.S32.HI R11, RZ, 0x1f, R0 ;  /* 0x0000001fff0b7819 */ /* 0x000fe40000011400 */
[----:B------:R-:W-:Y:S01]  /*278e0*/  ISETP.GE.AND P5, PT, R14, UR4, PT ;  /* 0x000000040e007c0c */ /* 0x000fe2000bfa6270 */
[----:B-1----:R-:W-:Y:S01]  /*278f0*/  @!P2 IMAD.MOV.U32 R4, RZ, RZ, R112 ;  /* 0x000000ffff04a224 */ /* 0x002fe200078e0070 */
[----:B------:R-:W-:Y:S01]  /*27900*/  @!P0 LEA R6, P4, R13, R51, 0x2 ;  /* 0x000000330d068211 */ /* 0x000fe200078810ff */
[----:B------:R-:W-:-:S03]  /*27910*/  @!P2 IMAD.MOV.U32 R5, RZ, RZ, R110 ;  /* 0x000000ffff05a224 */ /* 0x000fc600078e006e */
[----:B------:R-:W-:Y:S01]  /*27920*/  @!P0 LEA.HI.X R7, R13, R49, R10, 0x2, P4 ;  /* 0x000000310d078211 */ /* 0x000fe200020f140a */
[----:B------:R-:W-:Y:S01]  /*27930*/  @!P3 IMAD.MOV.U32 R13, RZ, RZ, R111 ;  /* 0x000000ffff0db224 */ /* 0x000fe200078e006f */
[----:B------:R1:W-:Y:S01]  /*27940*/  @!P2 ST.E.64 desc[UR54][R2.64], R4 ;  /* 0x000000040200a985 */ /* 0x0003e2000c101b36 */
[----:B------:R-:W-:Y:S02]  /*27950*/  ISETP.GE.AND P2, PT, R12, UR4, PT ;  /* 0x000000040c007c0c */ /* 0x000fe4000bf46270 */
[----:B-1----:R-:W-:-:S04]  /*27960*/  @!P1 LEA R4, P4, R0, R51, 0x2 ;  /* 0x0000003300049211 */ /* 0x002fc800078810ff */
[----:B------:R-:W-:Y:S02]  /*27970*/  @!P1 LEA.HI.X R5, R0, R49, R11, 0x2, P4 ;  /* 0x0000003100059211 */ /* 0x000fe400020f140b */
[----:B------:R-:W-:-:S05]  /*27980*/  SHF.R.S32.HI R0, RZ, 0x1f, R12 ;  /* 0x0000001fff007819 */ /* 0x000fca000001140c */
[----:B------:R-:W-:-:S04]  /*27990*/  @!P2 LEA R2, P4, R12, R51, 0x2 ;  /* 0x000000330c02a211 */ /* 0x000fc800078810ff */
[----:B------:R-:W-:Y:S01]  /*279a0*/  @!P2 LEA.HI.X R3, R12, R49, R0, 0x2, P4 ;  /* 0x000000310c03a211 */ /* 0x000fe200020f1400 */
[----:B------:R-:W-:Y:S01]  /*279b0*/  @!P3 IMAD.MOV.U32 R12, RZ, RZ, R113 ;  /* 0x000000ffff0cb224 */ /* 0x000fe200078e0071 */
[----:B------:R-:W-:Y:S02]  /*279c0*/  SHF.R.S32.HI R0, RZ, 0x1f, R14 ;  /* 0x0000001fff007819 */ /* 0x000fe4000001140e */
[C---:B------:R-:W-:Y:S02]  /*279d0*/  @!P5 LEA R10, P4, R14.reuse, R51, 0x2 ;  /* 0x000000330e0ad211 */ /* 0x040fe400078810ff */
[----:B------:R1:W-:Y:S02]  /*279e0*/  @!P3 ST.E.64 desc[UR54][R8.64], R12 ;  /* 0x0000000c0800b985 */ /* 0x0003e4000c101b36 */
[----:B------:R-:W-:Y:S01]  /*279f0*/  @!P5 LEA.HI.X R11, R14, R49, R0, 0x2, P4 ;  /* 0x000000310e0bd211 */ /* 0x000fe200020f1400 */
[----:B-1----:R-:W-:Y:S02]  /*27a00*/  @!P0 IMAD.MOV.U32 R8, RZ, RZ, R116 ;  /* 0x000000ffff088224 */ /* 0x002fe400078e0074 */
[----:B------:R-:W-:-:S05]  /*27a10*/  @!P0 IMAD.MOV.U32 R9, RZ, RZ, R114 ;  /* 0x000000ffff098224 */ /* 0x000fca00078e0072 */
[----:B------:R1:W-:Y:S02]  /*27a20*/  @!P0 ST.E.64 desc[UR54][R6.64], R8 ;  /* 0x0000000806008985 */ /* 0x0003e4000c101b36 */
[----:B-1----:R-:W-:Y:S01]  /*27a30*/  @!P1 MOV R6, R117 ;  /* 0x0000007500069202 */ /* 0x002fe20000000f00 */
[----:B------:R-:W-:-:S05]  /*27a40*/  @!P1 IMAD.MOV.U32 R7, RZ, RZ, R115 ;  /* 0x000000ffff079224 */ /* 0x000fca00078e0073 */
[----:B------:R1:W-:Y:S02]  /*27a50*/  @!P1 ST.E.64 desc[UR54][R4.64], R6 ;  /* 0x0000000604009985 */ /* 0x0003e4000c101b36 */
[----:B-1----:R-:W-:Y:S02]  /*27a60*/  @!P2 IMAD.MOV.U32 R4, RZ, RZ, R122 ;  /* 0x000000ffff04a224 */ /* 0x002fe400078e007a */
[----:B------:R-:W-:Y:S02]  /*27a70*/  @!P2 IMAD.MOV.U32 R5, RZ, RZ, R118 ;  /* 0x000000ffff05a224 */ /* 0x000fe400078e0076 */
[----:B------:R-:W-:Y:S02]  /*27a80*/  @!P5 IMAD.MOV.U32 R6, RZ, RZ, R123 ;  /* 0x000000ffff06d224 */ /* 0x000fe400078e007b */
[----:B------:R-:W-:Y:S01]  /*27a90*/  @!P5 IMAD.MOV.U32 R7, RZ, RZ, R119 ;  /* 0x000000ffff07d224 */ /* 0x000fe200078e0077 */
[----:B------:R3:W-:Y:S04]  /*27aa0*/  @!P2 ST.E.64 desc[UR54][R2.64], R4 ;  /* 0x000000040200a985 */ /* 0x0007e8000c101b36 */
[----:B------:R3:W-:Y:S02]  /*27ab0*/  @!P5 ST.E.64 desc[UR54][R10.64], R6 ;  /* 0x000000060a00d985 */ /* 0x0007e4000c101b36 */
.L_x_2439:
[----:B------:R-:W-:Y:S05]  /*27ac0*/  BSYNC B1 ;  /* 0x0000000000017941 */ /* 0x000fea0003800000 */
.L_x_2438:
[----:B------:R-:W-:-:S03]  /*27ad0*/  UMOV UR4, 0xffffffff ;  /* 0xffffffff00047882 */ /* 0x000fc60000000000 */
[----:B------:R-:W-:Y:S05]  /*27ae0*/  BRA.DIV UR4, `(.L_x_2440) ;  /* 0x000000da04487947 */ /* 0x000fea000b800000 */
[----:B0-----:R-:W0:Y:S04]  /*27af0*/  SHFL.IDX PT, R50, R50, 0x1, 0x1c1f ;  /* 0x003c1f0032327f89 */ /* 0x001e2800000e0000 */
[----:B------:R4:W0:Y:S02]  /*27b00*/  SHFL.IDX PT, R14, R48, 0x1, 0x1c1f ;  /* 0x003c1f00300e7f89 */ /* 0x00082400000e0000 */
.L_x_2738:
[----:B------:R-:W-:-:S13]  /*27b10*/  ISETP.GE.AND P0, PT, R47, R46, PT ;  /* 0x0000002e2f00720c */ /* 0x000fda0003f06270 */
[----:B------:R-:W-:Y:S05]  /*27b20*/  @P0 BRA `(.L_x_2436) ;  /* 0x0000001800a00947 */ /* 0x000fea0003800000 */
[----:B------:R-:W-:Y:S01]  /*27b30*/  ULDC UR4, c[0x0][0xac8] ;  /* 0x0002b20000047ab9 */ /* 0x000fe20000000800 */
[C---:B------:R-:W-:Y:S01]  /*27b40*/  VIADD R8, R237.reuse, 0x8 ;  /* 0x00000008ed087836 */ /* 0x040fe20000000000 */
[C---:B------:R-:W-:Y:S01]  /*27b50*/  ISETP.GE.AND P4, PT, R237.reuse, UR4, PT ;  /* 0x00000004ed007c0c */ /* 0x040fe2000bf86270 */
[C---:B------:R-:W-:Y:S01]  /*27b60*/  VIADD R0, R237.reuse, 0x10 ;  /* 0x00000010ed007836 */ /* 0x040fe20000000000 */
[C---:B------:R-:W-:Y:S01]  /*27b70*/  IADD3 R20, R237.reuse, 0x20, RZ ;  /* 0x00000020ed147810 */ /* 0x040fe20007ffe0ff */
[C---:B---3--:R-:W-:Y:S01]  /*27b80*/  VIADD R10, R237.reuse, 0x18 ;  /* 0x00000018ed0a7836 */ /* 0x048fe20000000000 */
[----:B------:R-:W-:Y:S01]  /*27b90*/  ISETP.GE.AND P1, PT, R8, UR4, PT ;  /* 0x0000000408007c0c */ /* 0x000fe2000bf26270 */
[C---:B------:R-:W-:Y:S01]  /*27ba0*/  VIADD R9, R237.reuse, 0x8 ;  /* 0x00000008ed097836 */ /* 0x040fe20000000000 */
[----:B------:R-:W-:Y:S01]  /*27bb0*/  ISETP.GE.AND P2, PT, R0, UR4, PT ;  /* 0x0000000400007c0c */ /* 0x000fe2000bf46270 */
[C---:B------:R-:W-:Y:S01]  /*27bc0*/  VIADD R13, R237.reuse, 0x10 ;  /* 0x00000010ed0d7836 */ /* 0x040fe20000000000 */
[----:B------:R-:W-:Y:S01]  /*27bd0*/  ISETP.GE.AND P3, PT, R10, UR4, PT ;  /* 0x000000040a007c0c */ /* 0x000fe2000bf66270 */
[C---:B------:R-:W-:Y:S01]  /*27be0*/  VIADD R12, R237.reuse, 0x28 ;  /* 0x00000028ed0c7836 */ /* 0x040fe20000000000 */
[----:B------:R-:W-:Y:S01]  /*27bf0*/  SHF.R.S32.HI R9, RZ, 0x1f, R9 ;  /* 0x0000001fff097819 */ /* 0x000fe20000011409 */
[----:B------:R-:W-:Y:S01]  /*27c00*/  VIADD R11, R237, 0x18 ;  /* 0x00000018ed0b7836 */ /* 0x000fe20000000000 */
[----:B------:R-:W-:Y:S01]  /*27c10*/  SHF.R.S32.HI R13, RZ, 0x1f, R13 ;  /* 0x0000001fff0d7819 */ /* 0x000fe2000001140d */
[----:B0-----:R-:W-:-:S02]  /*27c20*/  @!P4 IMAD.MOV.U32 R4, RZ, RZ, R14 ;  /* 0x000000ffff04c224 */ /* 0x001fc400078e000e */
[----:B------:R-:W-:Y:S01]  /*27c30*/  @!P4 IMAD.MOV.U32 R5, RZ, RZ, R50 ;  /* 0x000000ffff05c224 */ /* 0x000fe200078e0032 */
[----:B------:R-:W-:Y:S01]  /*27c40*/  SHF.R.S32.HI R11, RZ, 0x1f, R11 ;  /* 0x0000001fff0b7819 */ /* 0x000fe2000001140b */
[----:B------:R-:W-:Y:S01]  /*27c50*/  @!P4 IMAD.MOV.U32 R6, RZ, RZ, R30 ;  /* 0x000000ffff06c224 */ /* 0x000fe200078e001e */
[----:B------:R-:W-:Y:S01]  /*27c60*/  @!P1 LEA R2, P0, R8, R14, 0x2 ;  /* 0x0000000e08029211 */ /* 0x000fe200078010ff */
[----:B------:R-:W-:-:S03]  /*27c70*/  @!P4 IMAD.WIDE R4, R237, 0x4, R4 ;  /* 0x00000004ed04c825 */ /* 0x000fc600078e0204 */
[----:B------:R-:W-:Y:S01]  /*27c80*/  @!P1 LEA.HI.X R3, R8, R50, R9, 0x2, P0 ;  /* 0x0000003208039211 */ /* 0x000fe200000f1409 */
[----:B------:R-:W-:Y:S01]  /*27c90*/  @!P4 IMAD.MOV.U32 R7, RZ, RZ, R28 ;  /* 0x000000ffff07c224 */ /* 0x000fe200078e001c */
[----:B------:R-:W-:Y:S01]  /*27ca0*/  ISETP.GE.AND P0, PT, R20, UR4, PT ;  /* 0x0000000414007c0c */ /* 0x000fe2000bf06270 */
[C---:B------:R-:W-:Y:S01]  /*27cb0*/  VIADD R21, R237.reuse, 0x20 ;  /* 0x00000020ed157836 */ /* 0x040fe20000000000 */
[C---:B------:R-:W-:Y:S01]  /*27cc0*/  @!P3 LEA R8, P5, R10.reuse, R14, 0x2 ;  /* 0x0000000e0a08b211 */ /* 0x040fe200078a10ff */
[C---:B------:R-:W-:Y:S01]  /*27cd0*/  VIADD R15, R237.reuse, 0x28 ;  /* 0x00000028ed0f7836 */ /* 0x040fe20000000000 */
[----:B------:R0:W-:Y:S01]  /*27ce0*/  @!P4 ST.E.64 desc[UR54][R4.64], R6 ;  /* 0x000000060400c985 */ /* 0x0001e2000c101b36 */
[----:B------:R-:W-:Y:S01]  /*27cf0*/  VIADD R24, R237, 0x60 ;  /* 0x00000060ed187836 */ /* 0x000fe20000000000 */
[----:B------:R-:W-:Y:S02]  /*27d00*/  @!P3 LEA.HI.X R9, R10, R50, R11, 0x2, P5 ;  /* 0x000000320a09b211 */ /* 0x000fe400028f140b */
[----:B------:R-:W-:-:S02]  /*27d10*/  SHF.R.S32.HI R21, RZ, 0x1f, R21 ;  /* 0x0000001fff157819 */ /* 0x000fc40000011415 */
[----:B------:R-:W-:Y:S02]  /*27d20*/  SHF.R.S32.HI R15, RZ, 0x1f, R15 ;  /* 0x0000001fff0f7819 */ /* 0x000fe4000001140f */
[----:B------:R-:W-:Y:S01]  /*27d30*/  SHF.R.S32.HI R24, RZ, 0x1f, R24 ;  /* 0x0000001fff187819 */ /* 0x000fe20000011418 */
[----:B0-----:R-:W-:Y:S01]  /*27d40*/  @!P1 IMAD.MOV.U32 R4, RZ, RZ, R31 ;  /* 0x000000ffff049224 */ /* 0x001fe200078e001f */
[----:B------:R-:W-:Y:S01]  /*27d50*/  @!P2 LEA R6, P4, R0, R14, 0x2 ;  /* 0x0000000e0006a211 */ /* 0x000fe200078810ff */
[----:B------:R-:W-:-:S03]  /*27d60*/  @!P1 IMAD.MOV.U32 R5, RZ, RZ, R29 ;  /* 0x000000ffff059224 */ /* 0x000fc600078e001d */
[----:B------:R-:W-:Y:S01]  /*27d70*/  @!P2 LEA.HI.X R7, R0, R50, R13, 0x2, P4 ;  /* 0x000000320007a211 */ /* 0x000fe200020f140d */
[C---:B------:R-:W-:Y:S01]  /*27d80*/  VIADD R0, R237.reuse, 0x30 ;  /* 0x00000030ed007836 */ /* 0x040fe20000000000 */
[----:B------:R0:W-:Y:S01]  /*27d90*/  @!P1 ST.E.64 desc[UR54][R2.64], R4 ;  /* 0x0000000402009985 */ /* 0x0001e2000c101b36 */
[----:B------:R-:W-:Y:S01]  /*27da0*/  ISETP.GE.AND P1, PT, R12, UR4, PT ;  /* 0x000000040c007c0c */ /* 0x000fe2000bf26270 */
[----:B------:R-:W-:Y:S01]  /*27db0*/  VIADD R13, R237, 0x38 ;  /* 0x00000038ed0d7836 */ /* 0x000fe20000000000 */
[----:B------:R-:W-:-:S04]  /*27dc0*/  @!P0 LEA R10, P4, R20, R14, 0x2 ;  /* 0x0000000e140a8211 */ /* 0x000fc800078810ff */
[----:B------:R-:W-:Y:S01]  /*27dd0*/  @!P0 LEA.HI.X R11, R20, R50, R21, 0x2, P4 ;  /* 0x00000032140b8211 */ /* 0x000fe200020f1415 */
[C---:B------:R-:W-:Y:S02]  /*27de0*/  VIADD R20, R237.reuse, 0x40 ;  /* 0x00000040ed147836 */ /* 0x040fe40000000000 */
[C---:B------:R-:W-:Y:S02]  /*27df0*/  VIADD R21, R237.reuse, 0x30 ;  /* 0x00000030ed157836 */ /* 0x040fe40000000000 */
[----:B0-----:R-:W-:Y:S02]  /*27e00*/  @!P2 IMAD.MOV.U32 R2, RZ, RZ, R34 ;  /* 0x000000ffff02a224 */ /* 0x001fe400078e0022 */
[C---:B------:R-:W-:Y:S01]  /*27e10*/  @!P1 LEA R4, P5, R12.reuse, R14, 0x2 ;  /* 0x0000000e0c049211 */ /* 0x040fe200078a10ff */
[----:B------:R-:W-:Y:S01]  /*27e20*/  @!P2 IMAD.MOV.U32 R3, RZ, RZ, R32 ;  /* 0x000000ffff03a224 */ /* 0x000fe200078e0020 */
[----:B------:R-:W-:Y:S02]  /*27e30*/  @!P3 MOV R32, R35 ;  /* 0x000000230020b202 */ /* 0x000fe40000000f00 */
[----:B------:R-:W-:Y:S01]  /*27e40*/  @!P1 LEA.HI.X R5, R12, R50, R15, 0x2, P5 ;  /* 0x000000320c059211 */ /* 0x000fe200028f140f */
[C---:B------:R-:W-:Y:S01]  /*27e50*/  VIADD R12, R237.reuse, 0x48 ;  /* 0x00000048ed0c7836 */ /* 0x040fe20000000000 */
[----:B------:R0:W-:Y:S01]  /*27e60*/  @!P2 ST.E.64 desc[UR54][R6.64], R2 ;  /* 0x000000020600a985 */ /* 0x0001e2000c101b36 */
[----:B------:R-:W-:Y:S01]  /*27e70*/  ISETP.GE.AND P2, PT, R0, UR4, PT ;  /* 0x0000000400007c0c */ /* 0x000fe2000bf46270 */
[----:B------:R-:W-:Y:S01]  /*27e80*/  VIADD R15, R237, 0x38 ;  /* 0x00000038ed0f7836 */ /* 0x000fe20000000000 */
[----:B------:R-:W-:Y:S01]  /*27e90*/  SHF.R.S32.HI R21, RZ, 0x1f, R21 ;  /* 0x0000001fff157819 */ /* 0x000fe20000011415 */
[----:B------:R3:W-:Y:S01]  /*27ea0*/  @!P3 ST.E.64 desc[UR54][R8.64], R32 ;  /* 0x000000200800b985 */ /* 0x0007e2000c101b36 */
[----:B------:R-:W-:-:S02]  /*27eb0*/  ISETP.GE.AND P3, PT, R13, UR4, PT ;  /* 0x000000040d007c0c */ /* 0x000fc4000bf66270 */
[----:B------:R-:W-:Y:S01]  /*27ec0*/  SHF.R.S32.HI R15, RZ, 0x1f, R15 ;  /* 0x0000001fff0f7819 */ /* 0x000fe2000001140f */
[----:B0-----:R-:W-:-:S06]  /*27ed0*/  @!P0 IMAD.MOV.U32 R2, RZ, RZ, R38 ;  /* 0x000000ffff028224 */ /* 0x001fcc00078e0026 */
[-C--:B------:R-:W-:Y:S01]  /*27ee0*/  @!P2 LEA R6, P4, R0, R14.reuse, 0x2 ;  /* 0x0000000e0006a211 */ /* 0x080fe200078810ff */
[----:B------:R-:W-:Y:S02]  /*27ef0*/  @!P0 IMAD.MOV.U32 R3, RZ, RZ, R36 ;  /* 0x000000ffff038224 */ /* 0x000fe400078e0024 */
[----:B------:R-:W-:Y:S01]  /*27f00*/  @!P1 IMAD.MOV.U32 R36, RZ, RZ, R39 ;  /* 0x000000ffff249224 */ /* 0x000fe200078e0027 */
[----:B---3--:R-:W-:Y:S02]  /*27f10*/  @!P3 LEA R8, P5, R13, R14, 0x2 ;  /* 0x0000000e0d08b211 */ /* 0x008fe400078a10ff */
[----:B------:R0:W-:Y:S01]  /*27f20*/  @!P0 ST.E.64 desc[UR54][R10.64], R2 ;  /* 0x000000020a008985 */ /* 0x0001e2000c101b36 */
[----:B------:R-:W-:Y:S02]  /*27f30*/  ISETP.GE.AND P0, PT, R20, UR4, PT ;  /* 0x0000000414007c0c */ /* 0x000fe4000bf06270 */
[-C--:B------:R-:W-:Y:S01]  /*27f40*/  @!P2 LEA.HI.X R7, R0, R50.reuse, R21, 0x2, P4 ;  /* 0x000000320007a211 */ /* 0x080fe200020f1415 */
[----:B------:R3:W-:Y:S01]  /*27f50*/  @!P1 ST.E.64 desc[UR54][R4.64], R36 ;  /* 0x0000002404009985 */ /* 0x0007e2000c101b36 */
[----:B------:R-:W-:Y:S01]  /*27f60*/  ISETP.GE.AND P1, PT, R12, UR4, PT ;  /* 0x000000040c007c0c */ /* 0x000fe2000bf26270 */
[----:B------:R-:W-:Y:S01]  /*27f70*/  VIADD R0, R237, 0x50 ;  /* 0x00000050ed007836 */ /* 0x000fe20000000000 */
[----:B------:R-:W-:Y:S01]  /*27f80*/  @!P3 LEA.HI.X R9, R13, R50, R15, 0x2, P5 ;  /* 0x000000320d09b211 */ /* 0x000fe200028f140f */
[----:B------:R-:W-:-:S02]  /*27f90*/  VIADD R21, R237, 0x40 ;  /* 0x00000040ed157836 */ /* 0x000fc40000000000 */
[C---:B------:R-:W-:Y:S02]  /*27fa0*/  VIADD R13, R237.reuse, 0x58 ;  /* 0x00000058ed0d7836 */ /* 0x040fe40000000000 */
[----:B------:R-:W-:Y:S01]  /*27fb0*/  VIADD R15, R237, 0x48 ;  /* 0x00000048ed0f7836 */ /* 0x000fe20000000000 */
[----:B------:R-:W-:Y:S01]  /*27fc0*/  SHF.R.S32.HI R21, RZ, 0x1f, R21 ;  /* 0x0000001fff157819 */ /* 0x000fe20000011415 */
[----:B0-----:R-:W-:Y:S01]  /*27fd0*/  @!P2 IMAD.MOV.U32 R2, RZ, RZ, R69 ;  /* 0x000000ffff02a224 */ /* 0x001fe200078e0045 */
[----:B------:R-:W-:Y:S01]  /*27fe0*/  @!P2 MOV R3, R40 ;  /* 0x000000280003a202 */ /* 0x000fe20000000f00 */
[----:B------:R-:W-:Y:S01]  /*27ff0*/  @!P3 IMAD.MOV.U32 R69, RZ, RZ, R68 ;  /* 0x000000ffff45b224 */ /* 0x000fe200078e0044 */
[-C--:B------:R-:W-:Y:S01]  /*28000*/  @!P0 LEA R10, P5, R20, R14.reuse, 0x2 ;  /* 0x0000000e140a8211 */ /* 0x080fe200078a10ff */
[----:B------:R-:W-:Y:S01]  /*28010*/  @!P3 IMAD.MOV.U32 R68, RZ, RZ, R124 ;  /* 0x000000ffff44b224 */ /* 0x000fe200078e007c */
[----:B------:R-:W-:Y:S01]  /*28020*/  ISETP.GE.AND P4, PT, R13, UR4, PT ;  /* 0x000000040d007c0c */ /* 0x000fe2000bf86270 */
[----:B------:R0:W-:Y:S01]  /*28030*/  @!P2 ST.E.64 desc[UR54][R6.64], R2 ;  /* 0x000000020600a985 */ /* 0x0001e2000c101b36 */
[----:B------:R-:W-:Y:S01]  /*28040*/  ISETP.GE.AND P2, PT, R0, UR4, PT ;  /* 0x0000000400007c0c */ /* 0x000fe2000bf46270 */
[----:B------:R-:W-:Y:S01]  /*28050*/  @!P0 IMAD.MOV.U32 R124, RZ, RZ, R127 ;  /* 0x000000ffff7c8224 */ /* 0x000fe200078e007f */
[----:B------:R-:W-:Y:S01]  /*28060*/  SHF.R.S32.HI R15, RZ, 0x1f, R15 ;  /* 0x0000001fff0f7819 */ /* 0x000fe2000001140f */
[----:B------:R5:W-:Y:S01]  /*28070*/  @!P3 ST.E.64 desc[UR54][R8.64], R68 ;  /* 0x000000440800b985 */ /* 0x000be2000c101b36 */
[----:B---3--:R-:W-:Y:S01]  /*28080*/  @!P1 LEA R4, P3, R12, R14, 0x2 ;  /* 0x0000000e0c049211 */ /* 0x008fe200078610ff */
[----:B------:R-:W-:Y:S01]  /*28090*/  @!P1 IMAD.MOV.U32 R127, RZ, RZ, R126 ;  /* 0x000000ffff7f9224 */ /* 0x000fe200078e007e */
[-C--:B------:R-:W-:Y:S01]  /*280a0*/  @!P0 LEA.HI.X R11, R20, R50.reuse, R21, 0x2, P5 ;  /* 0x00000032140b8211 */ /* 0x080fe200028f1415 */
[C---:B------:R-:W-:Y:S01]  /*280b0*/  VIADD R20, R237.reuse, 0x60 ;  /* 0x00000060ed147836 */ /* 0x040fe20000000000 */
[----:B------:R-:W-:Y:S01]  /*280c0*/  @!P1 LEA.HI.X R5, R12, R50, R15, 0x2, P3 ;  /* 0x000000320c059211 */ /* 0x000fe200018f140f */
[----:B------:R-:W-:Y:S01]  /*280d0*/  @!P1 IMAD.MOV.U32 R126, RZ, RZ, R128 ;  /* 0x000000ffff7e9224 */ /* 0x000fe200078e0080 */
[C---:B------:R-:W-:Y:S01]  /*280e0*/  IADD3 R15, R237.reuse, 0x58, RZ ;  /* 0x00000058ed0f7810 */ /* 0x040fe20007ffe0ff */
[C---:B------:R-:W-:Y:S01]  /*280f0*/  VIADD R21, R237.reuse, 0x50 ;  /* 0x00000050ed157836 */ /* 0x040fe20000000000 */
[----:B------:R-:W-:Y:S01]  /*28100*/  @!P0 ST.E.64 desc[UR54][R10.64], R124 ;  /* 0x0000007c0a008985 */ /* 0x000fe2000c101b36 */
[----:B------:R-:W-:Y:S01]  /*28110*/  VIADD R12, R237, 0x68 ;  /* 0x00000068ed0c7836 */ /* 0x000fe20000000000 */
[----:B------:R-:W-:Y:S01]  /*28120*/  ISETP.GE.AND P0, PT, R20, UR4, PT ;  /* 0x0000000414007c0c */ /* 0x000fe2000bf06270 */
[----:B------:R-:W-:Y:S01]  /*28130*/  @!P2 IMAD.MOV.U32 R128, RZ, RZ, R70 ;  /* 0x000000ffff80a224 */ /* 0x000fe200078e0046 */
[----:B0-----:R-:W-:Y:S01]  /*28140*/  @!P2 LEA R2, P3, R0, R14, 0x2 ;  /* 0x0000000e0002a211 */ /* 0x001fe200078610ff */
[----:B------:R0:W-:Y:S01]  /*28150*/  @!P1 ST.E.64 desc[UR54][R4.64], R126 ;  /* 0x0000007e04009985 */ /* 0x0001e2000c101b36 */
[----:B------:R-:W-:-:S02]  /*28160*/  SHF.R.S32.HI R21, RZ, 0x1f, R21 ;  /* 0x0000001fff157819 */ /* 0x000fc40000011415 */
[----:B------:R-:W-:Y:S02]  /*28170*/  ISETP.GE.AND P1, PT, R12, UR4, PT ;  /* 0x000000040c007c0c */ /* 0x000fe4000bf26270 */
[----:B------:R-:W-:Y:S02]  /*28180*/  @!P4 LEA R6, P5, R13, R14, 0x2 ;  /* 0x0000000e0d06c211 */ /* 0x000fe400078a10ff */
[----:B------:R-:W-:Y:S02]  /*28190*/  SHF.R.S32.HI R15, RZ, 0x1f, R15 ;  /* 0x0000001fff0f7819 */ /* 0x000fe4000001140f */
[-C--:B------:R-:W-:Y:S01]  /*281a0*/  @!P2 LEA.HI.X R3, R0, R50.reuse, R21, 0x2, P3 ;  /* 0x000000320003a211 */ /* 0x080fe200018f1415 */
[----:B------:R-:W-:Y:S01]  /*281b0*/  VIADD R0, R237, 0x70 ;  /* 0x00000070ed007836 */ /* 0x000fe20000000000 */
[----:B------:R-:W-:Y:S01]  /*281c0*/  @!P4 LEA.HI.X R7, R13, R50, R15, 0x2, P5 ;  /* 0x000000320d07c211 */ /* 0x000fe200028f140f */
[C---:B------:R-:W-:Y:S01]  /*281d0*/  VIADD R13, R237.reuse, 0x68 ;  /* 0x00000068ed0d7836 */ /* 0x040fe20000000000 */
[-C--:B-----5:R-:W-:Y:S01]  /*281e0*/  @!P0 LEA R8, P3, R20, R14.reuse, 0x2 ;  /* 0x0000000e14088211 */ /* 0x0a0fe200078610ff */
[----:B------:R3:W-:Y:S01]  /*281f0*/  @!P2 ST.E.64 desc[UR54][R2.64], R128 ;  /* 0x000000800200a985 */ /* 0x0007e2000c101b36 */
[----:B------:R-:W-:Y:S01]  /*28200*/  ISETP.GE.AND P2, PT, R0, UR4, PT ;  /* 0x0000000400007c0c */ /* 0x000fe2000bf46270 */
[C---:B------:R-:W-:Y:S01]  /*28210*/  VIADD R21, R237.reuse, 0x78 ;  /* 0x00000078ed157836 */ /* 0x040fe20000000000 */
[----:B0-----:R-:W-:Y:S01]  /*28220*/  @!P1 LEA R4, P5, R12, R14, 0x2 ;  /* 0x0000000e0c049211 */ /* 0x001fe200078a10ff */
[----:B------:R-:W-:Y:S01]  /*28230*/  VIADD R15, R237, 0x80 ;  /* 0x00000080ed0f7836 */ /* 0x000fe20000000000 */
[----:B------:R-:W-:-:S02]  /*28240*/  SHF.R.S32.HI R13, RZ, 0x1f, R13 ;  /* 0x0000001fff0d7819 */ /* 0x000fc4000001140d */
[-C--:B------:R-:W-:Y:S01]  /*28250*/  @!P0 LEA.HI.X R9, R20, R50.reuse, R24, 0x2, P3 ;  /* 0x0000003214098211 */ /* 0x080fe200018f1418 */
[C---:B------:R-:W-:Y:S01]  /*28260*/  VIADD R20, R237.reuse, 0x88 ;  /* 0x00000088ed147836 */ /* 0x040fe20000000000 */
[----:B------:R-:W-:Y:S01]  /*28270*/  @!P1 LEA.HI.X R5, R12, R50, R13, 0x2, P5 ;  /* 0x000000320c059211 */ /* 0x000fe200028f140d */
[C---:B------:R-:W-:Y:S01]  /*28280*/  VIADD R24, R237.reuse, 0x78 ;  /* 0x00000078ed187836 */ /* 0x040fe20000000000 */
[----:B------:R-:W-:Y:S02]  /*28290*/  IADD3 R12, R237, 0x70, RZ ;  /* 0x00000070ed0c7810 */ /* 0x000fe40007ffe0ff */
[----:B------:R-:W-:Y:S01]  /*282a0*/  ISETP.GE.AND P3, PT, R15, UR4, PT ;  /* 0x000000040f007c0c */ /* 0x000fe2000bf66270 */
[----:B---3--:R-:W-:Y:S01]  /*282b0*/  @!P4 IMAD.MOV.U32 R2, RZ, RZ, R71 ;  /* 0x000000ffff02c224 */ /* 0x008fe200078e0047 */
[----:B------:R-:W-:Y:S01]  /*282c0*/  SHF.R.S32.HI R12, RZ, 0x1f, R12 ;  /* 0x0000001fff0c7819 */ /* 0x000fe2000001140c */
[----:B------:R-:W-:Y:S01]  /*282d0*/  @!P4 IMAD.MOV.U32 R3, RZ, RZ, R130 ;  /* 0x000000ffff03c224 */ /* 0x000fe200078e0082 */
[----:B------:R-:W-:-:S04]  /*282e0*/  SHF.R.S32.HI R24, RZ, 0x1f, R24 ;  /* 0x0000001fff187819 */ /* 0x000fc80000011418 */
[----:B------:R0:W-:Y:S01]  /*282f0*/  @!P4 ST.E.64 desc[UR54][R6.64], R2 ;  /* 0x000000020600c985 */ /* 0x0001e2000c101b36 */
[----:B------:R-:W-:Y:S01]  /*28300*/  ISETP.GE.AND P4, PT, R21, UR4, PT ;  /* 0x0000000415007c0c */ /* 0x000fe2000bf86270 */
[----:B0-----:R-:W-:Y:S02]  /*28310*/  @!P0 IMAD.MOV.U32 R2, RZ, RZ, R74 ;  /* 0x000000ffff028224 */ /* 0x001fe400078e004a */
[----:B------:R-:W-:Y:S02]  /*28320*/  @!P0 IMAD.MOV.U32 R3, RZ, RZ, R72 ;  /* 0x000000ffff038224 */ /* 0x000fe400078e0048 */
[----:B------:R-:W-:-:S03]  /*28330*/  @!P1 IMAD.MOV.U32 R72, RZ, RZ, R75 ;  /* 0x000000ffff489224 */ /* 0x000fc600078e004b */
[----:B------:R0:W-:Y:S01]  /*28340*/  @!P0 ST.E.64 desc[UR54][R8.64], R2 ;  /* 0x0000000208008985 */ /* 0x0001e2000c101b36 */
[----:B------:R-:W-:-:S03]  /*28350*/  @!P2 LEA R10, P0, R0, R14, 0x2 ;  /* 0x0000000e000aa211 */ /* 0x000fc600078010ff */
[----:B------:R3:W-:Y:S01]  /*28360*/  @!P1 ST.E.64 desc[UR54][R4.64], R72 ;  /* 0x0000004804009985 */ /* 0x0007e2000c101b36 */
[----:B------:R-:W-:Y:S01]  /*28370*/  @!P2 LEA.HI.X R11, R0, R50, R12, 0x2, P0 ;  /* 0x00000032000ba211 */ /* 0x000fe200000f140c */
[----:B------:R-:W-:Y:S01]  /*28380*/  VIADD R0, R237, 0x90 ;  /* 0x00000090ed007836 */ /* 0x000fe20000000000 */
[----:B------:R-:W-:Y:S02]  /*28390*/  ISETP.GE.AND P0, PT, R20, UR4, PT ;  /* 0x0000000414007c0c */ /* 0x000fe4000bf06270 */
[-C--:B------:R-:W-:Y:S02]  /*283a0*/  @!P4 LEA R6, P1, R21, R14.reuse, 0x2 ;  /* 0x0000000e1506c211 */ /* 0x080fe400078210ff */
[----:B------:R-:W-:Y:S02]  /*283b0*/  @!P3 LEA R12, P5, R15, R14, 0x2 ;  /* 0x0000000e0f0cb211 */ /* 0x000fe400078a10ff */
[----:B------:R-:W-:Y:S01]  /*283c0*/  @!P4 LEA.HI.X R7, R21, R50, R24, 0x2, P1 ;  /* 0x000000321507c211 */ /* 0x000fe200008f1418 */
[----:B------:R-:W-:Y:S01]  /*283d0*/  VIADD R21, R237, 0x80 ;  /* 0x00000080ed157836 */ /* 0x000fe20000000000 */
[----:B------:R-:W-:Y:S01]  /*283e0*/  ISETP.GE.AND P1, PT, R0, UR4, PT ;  /* 0x0000000400007c0c */ /* 0x000fe2000bf26270 */
[----:B0-----:R-:W-:-:S02]  /*283f0*/  @!P2 IMAD.MOV.U32 R2, RZ, RZ, R78 ;  /* 0x000000ffff02a224 */ /* 0x001fc400078e004e */
[----:B------:R-:W-:Y:S01]  /*28400*/  @!P2 IMAD.MOV.U32 R3, RZ, RZ, R76 ;  /* 0x000000ffff03a224 */ /* 0x000fe200078e004c */
[----:B------:R-:W-:Y:S01]  /*28410*/  SHF.R.S32.HI R21, RZ, 0x1f, R21 ;  /* 0x0000001fff157819 */ /* 0x000fe20000011415 */
[----:B------:R-:W-:Y:S02]  /*28420*/  VIADD R24, R237, 0x88 ;  /* 0x00000088ed187836 */ /* 0x000fe40000000000 */
[----:B------:R-:W-:Y:S01]  /*28430*/  @!P4 IMAD.MOV.U32 R76, RZ, RZ, R79 ;  /* 0x000000ffff4cc224 */ /* 0x000fe200078e004f */
[----:B------:R0:W-:Y:S01]  /*28440*/  @!P2 ST.E.64 desc[UR54][R10.64], R2 ;  /* 0x000000020a00a985 */ /* 0x0001e2000c101b36 */
[C---:B---3--:R-:W-:Y:S02]  /*28450*/  @!P0 LEA R4, P2, R20.reuse, R14, 0x2 ;  /* 0x0000000e14048211 */ /* 0x048fe400078410ff */
[----:B------:R-:W-:Y:S01]  /*28460*/  SHF.R.S32.HI R24, RZ, 0x1f, R24 ;  /* 0x0000001fff187819 */ /* 0x000fe20000011418 */
[----:B------:R-:W-:Y:S01]  /*28470*/  @!P4 ST.E.64 desc[UR54][R6.64], R76 ;  /* 0x0000004c0600c985 */ /* 0x000fe2000c101b36 */
[-C--:B------:R-:W-:Y:S01]  /*28480*/  @!P3 LEA.HI.X R13, R15, R50.reuse, R21, 0x2, P5 ;  /* 0x000000320f0db211 */ /* 0x080fe200028f1415 */
[C---:B------:R-:W-:Y:S01]  /*28490*/  VIADD R15, R237.reuse, 0xa8 ;  /* 0x000000a8ed0f7836 */ /* 0x040fe20000000000 */
[C---:B------:R-:W-:Y:S01]  /*284a0*/  IADD3 R21, R237.reuse, 0x98, RZ ;  /* 0x00000098ed157810 */ /* 0x040fe20007ffe0ff */
[----:B------:R-:W-:Y:S01]  /*284b0*/  @!P1 IMAD.MOV.U32 R85, RZ, RZ, R84 ;  /* 0x000000ffff559224 */ /* 0x000fe200078e0054 */
[----:B------:R-:W-:Y:S01]  /*284c0*/  @!P0 LEA.HI.X R5, R20, R50, R24, 0x2, P2 ;  /* 0x0000003214058211 */ /* 0x000fe200010f1418 */
[----:B------:R-:W-:Y:S01]  /*284d0*/  VIADD R24, R237, 0x90 ;  /* 0x00000090ed187836 */ /* 0x000fe20000000000 */
[----:B------:R-:W-:Y:S01]  /*284e0*/  ISETP.GE.AND P4, PT, R21, UR4, PT ;  /* 0x0000000415007c0c */ /* 0x000fe2000bf86270 */
[C---:B------:R-:W-:Y:S01]  /*284f0*/  VIADD R20, R237.reuse, 0xa0 ;  /* 0x000000a0ed147836 */ /* 0x040fe20000000000 */
[----:B------:R-:W-:Y:S01]  /*28500*/  @!P1 LEA R8, P2, R0, R14, 0x2 ;  /* 0x0000000e00089211 */ /* 0x000fe200078410ff */
[----:B0-----:R-:W-:Y:S01]  /*28510*/  @!P3 IMAD.MOV.U32 R2, RZ, RZ, R82 ;  /* 0x000000ffff02b224 */ /* 0x001fe200078e0052 */
[----:B------:R-:W-:Y:S01]  /*28520*/  SHF.R.S32.HI R24, RZ, 0x1f, R24 ;  /* 0x0000001fff187819 */ /* 0x000fe20000011418 */
[----:B------:R-:W-:Y:S01]  /*28530*/  @!P3 IMAD.MOV.U32 R3, RZ, RZ, R80 ;  /* 0x000000ffff03b224 */ /* 0x000fe200078e0050 */
[----:B------:R-:W-:Y:S01]  /*28540*/  ISETP.GE.AND P5, PT, R20, UR4, PT ;  /* 0x0000000414007c0c */ /* 0x000fe2000bfa6270 */
[----:B------:R-:W-:Y:S01]  /*28550*/  @!P0 IMAD.MOV.U32 R80, RZ, RZ, R83 ;  /* 0x000000ffff508224 */ /* 0x000fe200078e0053 */
[----:B------:R-:W-:Y:S01]  /*28560*/  @!P1 LEA.HI.X R9, R0, R50, R24, 0x2, P2 ;  /* 0x0000003200099211 */ /* 0x000fe200010f1418 */
[----:B------:R-:W-:Y:S01]  /*28570*/  VIADD R11, R237, 0xb0 ;  /* 0x000000b0ed0b7836 */ /* 0x000fe20000000000 */
[----:B------:R0:W-:Y:S01]  /*28580*/  @!P3 ST.E.64 desc[UR54][R12.64], R2 ;  /* 0x000000020c00b985 */ /* 0x0001e2000c101b36 */
[----:B------:R-:W-:Y:S01]  /*28590*/  ISETP.GE.AND P3, PT, R15, UR4, PT ;  /* 0x000000040f007c0c */ /* 0x000fe2000bf66270 */
[----:B------:R-:W-:Y:S01]  /*285a0*/  @!P1 IMAD.MOV.U32 R84, RZ, RZ, R132 ;  /* 0x000000ffff549224 */ /* 0x000fe200078e0084 */
[----:B------:R-:W-:Y:S01]  /*285b0*/  SHF.R.S32.HI R0, RZ, 0x1f, R15 ;  /* 0x0000001fff007819 */ /* 0x000fe2000001140f */
[----:B------:R3:W-:Y:S01]  /*285c0*/  @!P0 ST.E.64 desc[UR54][R4.64], R80 ;  /* 0x0000005004008985 */ /* 0x0007e2000c101b36 */
[----:B------:R-:W-:Y:S01]  /*285d0*/  ISETP.GE.AND P0, PT, R11, UR4, PT ;  /* 0x000000040b007c0c */ /* 0x000fe2000bf06270 */
[----:B------:R-:W-:-:S02]  /*285e0*/  VIADD R24, R237, 0x98 ;  /* 0x00000098ed187836 */ /* 0x000fc40000000000 */
[----:B------:R5:W-:Y:S01]  /*285f0*/  @!P1 ST.E.64 desc[UR54][R8.64], R84 ;  /* 0x0000005408009985 */ /* 0x000be2000c101b36 */
[----:B------:R-:W-:Y:S02]  /*28600*/  @!P4 IMAD.MOV.U32 R130, RZ, RZ, R133 ;  /* 0x000000ffff82c224 */ /* 0x000fe400078e0085 */
[----:B------:R-:W-:Y:S02]  /*28610*/  SHF.R.S32.HI R24, RZ, 0x1f, R24 ;  /* 0x0000001fff187819 */ /* 0x000fe40000011418 */
[-C--:B0-----:R-:W-:Y:S02]  /*28620*/  @!P4 LEA R2, P1, R21, R14.reuse, 0x2 ;  /* 0x0000000e1502c211 */ /* 0x081fe400078210ff */
[----:B------:R-:W-:Y:S02]  /*28630*/  @!P3 LEA R6, P2, R15, R14, 0x2 ;  /* 0x0000000e0f06b211 */ /* 0x000fe400078410ff */
[----:B------:R-:W-:Y:S02]  /*28640*/  @!P4 LEA.HI.X R3, R21, R50, R24, 0x2, P1 ;  /* 0x000000321503c211 */ /* 0x000fe400008f1418 */
[----:B------:R-:W-:-:S02]  /*28650*/  SHF.R.S32.HI R13, RZ, 0x1f, R20 ;  /* 0x0000001fff0d7819 */ /* 0x000fc40000011414 */
[C---:B---3--:R-:W-:Y:S01]  /*28660*/  @!P5 LEA R4, P1, R20.reuse, R14, 0x2 ;  /* 0x0000000e1404d211 */ /* 0x048fe200078210ff */
[----:B------:R0:W-:Y:S01]  /*28670*/  @!P4 ST.E.64 desc[UR54][R2.64], R130 ;  /* 0x000000820200c985 */ /* 0x0001e2000c101b36 */
[----:B------:R-:W-:Y:S02]  /*28680*/  @!P3 LEA.HI.X R7, R15, R50, R0, 0x2, P2 ;  /* 0x000000320f07b211 */ /* 0x000fe400010f1400 */
[----:B------:R-:W-:Y:S02]  /*28690*/  SHF.R.S32.HI R0, RZ, 0x1f, R11 ;  /* 0x0000001fff007819 */ /* 0x000fe4000001140b */
[C---:B------:R-:W-:Y:S02]  /*286a0*/  @!P0 LEA R10, P2, R11.reuse, R14, 0x2 ;  /* 0x0000000e0b0a8211 */ /* 0x040fe400078410ff */
[-C--:B------:R-:W-:Y:S02]  /*286b0*/  @!P5 LEA.HI.X R5, R20, R50.reuse, R13, 0x2, P1 ;  /* 0x000000321405d211 */ /* 0x080fe400008f140d */
[----:B------:R-:W-:-:S02]  /*286c0*/  @!P0 LEA.HI.X R11, R11, R50, R0, 0x2, P2 ;  /* 0x000000320b0b8211 */ /* 0x000fc400010f1400 */
[----:B-----5:R-:W-:Y:S01]  /*286d0*/  IADD3 R9, R237, 0xb8, RZ ;  /* 0x000000b8ed097810 */ /* 0x020fe20007ffe0ff */
[----:B0-----:R-:W-:Y:S02]  /*286e0*/  @!P5 IMAD.MOV.U32 R2, RZ, RZ, R136 ;  /* 0x000000ffff02d224 */ /* 0x001fe400078e0088 */
[----:B------:R-:W-:Y:S02]  /*286f0*/  @!P5 IMAD.MOV.U32 R3, RZ, RZ, R134 ;  /* 0x000000ffff03d224 */ /* 0x000fe400078e0086 */
[----:B------:R-:W-:-:S03]  /*28700*/  @!P3 IMAD.MOV.U32 R134, RZ, RZ, R137 ;  /* 0x000000ffff86b224 */ /* 0x000fc600078e0089 */
        /* <DEDUP_REMOVED lines=10> */
.L_x_2422:
        /* <DEDUP_REMOVED lines=26> */
.L_x_2441:
[----:B--2---:R-:W2:Y:S04]  /*28950*/  LDL.LU R2, [R1+0x18] ;  /* 0x0000180001027983 */ /* 0x004ea80000300800 */
[----:B------:R-:W3:Y:S01]  /*28960*/  LDL.LU R0, [R1+0x28] ;  /* 0x0000280001007983 */ /* 0x000ee20000300800 */
[----:B------:R-:W-:Y:S01]  /*28970*/  BSSY B1, `(.L_x_2442) ;  /* 0x0000037000017945 */ /* 0x000fe20003800000 */
[----:B-----5:R-:W-:Y:S02]  /*28980*/  SHF.R.S32.HI R12, RZ, 0x1f, R13 ;  /* 0x0000001fff0c7819 */ /* 0x020fe4000001140d */
[----:B--2---:R-:W-:Y:S02]  /*28990*/  SEL R21, R2, RZ, !P0 ;  /* 0x000000ff02157207 */ /* 0x004fe40004000000 */
[----:B---3--:R-:W-:Y:S01]  /*289a0*/  SEL R14, R0, RZ, !P0 ;  /* 0x000000ff000e7207 */ /* 0x008fe20004000000 */
[----:B------:R-:W-:Y:S06]  /*289b0*/  @P3 BRA `(.L_x_2443) ;  /* 0x0000000000c83947 */ /* 0x000fec0003800000 */
[----:B------:R-:W1:Y:S01]  /*289c0*/  LDC R27, c[0x0][0xbe8] ;  /* 0x0002fa00ff1b7b82 */ /* 0x000e620000000800 */
[----:B------:R-:W-:Y:S01]  /*289d0*/  IADD3 R25, R236, -0x80, R26 ;  /* 0xffffff80ec197810 */ /* 0x000fe20007ffe01a */
[----:B-1----:R-:W-:-:S05]  /*289e0*/  IMAD R0, R20, R27, RZ ;  /* 0x0000001b14007224 */ /* 0x002fca00078e02ff */
[----:B------:R-:W-:-:S13]  /*289f0*/  ISETP.GE.AND P0, PT, R25, R0, PT ;  /* 0x000000001900720c */ /* 0x000fda0003f06270 */
[----:B------:R-:W-:Y:S05]  /*28a00*/  @P0 BRA `(.L_x_2443) ;  /* 0x0000000000b40947 */ /* 0x000fea0003800000 */
[----:B------:R-:W2:Y:S01]  /*28a10*/  LDL R10, [R1+0x8] ;  /* 0x00000800010a7983 */ /* 0x000ea20000100800 */
[----:B------:R-:W-:Y:S01]  /*28a20*/  IMAD.MOV.U32 R0, RZ, RZ, 0x9b8 ;  /* 0x000009b8ff007424 */ /* 0x000fe200078e00ff */
[----:B------:R-:W-:Y:S01]  /*28a30*/  ISETP.GT.AND P3, PT, R164, 0x1, PT ;  /* 0x00000001a400780c */ /* 0x000fe20003f64270 */
[----:B------:R-:W1:Y:S01]  /*28a40*/  LDC.64 R28, c[0x0][0xba8] ;  /* 0x0002ea00ff1c7b82 */ /* 0x000e620000000a00 */
[----:B------:R-:W3:Y:S01]  /*28a50*/  LDL.LU R30, [R1+0x34] ;  /* 0x00003400011e7983 */ /* 0x000ee20000300800 */
[----:B------:R-:W-:Y:S01]  /*28a60*/  ISETP.NE.AND P0, PT, R27, 0x1, PT ;  /* 0x000000011b00780c */ /* 0x000fe20003f05270 */
[----:B------:R-:W-:Y:S01]  /*28a70*/  IMAD.MOV.U32 R15, RZ, RZ, R25 ;  /* 0x000000ffff0f7224 */ /* 0x000fe200078e0019 */
[----:B------:R-:W-:-:S04]  /*28a80*/  SEL R24, R0, 0x978, P3 ;  /* 0x0000097800187807 */ /* 0x000fc80001800000 */
[----:B------:R-:W4:Y:S08]  /*28a90*/  LDC.64 R6, c[0x0][R24+0x220] ;  /* 0x0000880018067b82 */ /* 0x000f300000000a00 */
[----:B------:R-:W2:Y:S08]  /*28aa0*/  LDC.64 R2, c[0x0][R24+0x218] ;  /* 0x0000860018027b82 */ /* 0x000eb00000000a00 */
[----:B------:R-:W5:Y:S08]  /*28ab0*/  LDC.64 R8, c[0x0][R24+0x228] ;  /* 0x00008a0018087b82 */ /* 0x000f700000000a00 */
[----:B------:R-:W0:Y:S08]  /*28ac0*/  LDC.64 R4, c[0x0][R24+0x210] ;  /* 0x0000840018047b82 */ /* 0x000e300000000a00 */
[----:B------:R-:W5:Y:S08]  /*28ad0*/  @P0 LDC R0, c[0x0][0xbec] ;  /* 0x0002fb00ff000b82 */ /* 0x000f700000000800 */
[----:B------:R-:W0:Y:S01]  /*28ae0*/  @P0 LDC R33, c[0x0][0xbf0] ;  /* 0x0002fc00ff210b82 */ /* 0x000e220000000800 */
[----:B----4-:R-:W-:-:S07]  /*28af0*/  IMAD R7, R7, R21, RZ ;  /* 0x0000001507077224 */ /* 0x010fce00078e02ff */
[----:B-1----:R-:W1:Y:S01]  /*28b00*/  @!P3 LDC R28, c[0x0][0xb50] ;  /* 0x0002d400ff1cbb82 */ /* 0x002e620000000800 */
[----:B------:R-:W-:Y:S02]  /*28b10*/  IMAD R7, R6, R14, R7 ;  /* 0x0000000e06077224 */ /* 0x000fe400078e0207 */
[----:B-----5:R-:W-:-:S05]  /*28b20*/  @P0 IMAD.HI.U32 R0, R25, R0, RZ ;  /* 0x0000000019000227 */ /* 0x020fca00078e00ff */
[----:B------:R-:W4:Y:S01]  /*28b30*/  @!P3 LDC R29, c[0x0][0xb54] ;  /* 0x0002d500ff1dbb82 */ /* 0x000f220000000800 */
[----:B0-----:R-:W-:-:S05]  /*28b40*/  @P0 SHF.R.U32.HI R15, RZ, R33, R0 ;  /* 0x00000021ff0f0219 */ /* 0x001fca0000011600 */
[----:B------:R-:W-:Y:S02]  /*28b50*/  IMAD.MOV R0, RZ, RZ, -R15 ;  /* 0x000000ffff007224 */ /* 0x000fe400078e0a0f */
[-C--:B--2---:R-:W-:Y:S02]  /*28b60*/  IMAD R31, R3, R10.reuse, RZ ;  /* 0x0000000a031f7224 */ /* 0x084fe400078e02ff */
[----:B------:R-:W-:Y:S01]  /*28b70*/  IMAD.WIDE.U32 R10, R2, R10, RZ ;  /* 0x0000000a020a7225 */ /* 0x000fe200078e00ff */
[----:B---3--:R-:W-:-:S03]  /*28b80*/  SEL R33, R30, RZ, P3 ;  /* 0x000000ff1e217207 */ /* 0x008fc60001800000 */
[----:B------:R-:W-:-:S04]  /*28b90*/  IMAD.WIDE.U32 R2, R6, R21, RZ ;  /* 0x0000001506027225 */ /* 0x000fc800078e00ff */
[----:B------:R-:W-:Y:S01]  /*28ba0*/  IMAD.IADD R11, R31, 0x1, R11 ;  /* 0x000000011f0b7824 */ /* 0x000fe200078e020b */
[----:B------:R-:W-:Y:S01]  /*28bb0*/  IADD3 R10, P0, P1, R2, R10, R13 ;  /* 0x0000000a020a7210 */ /* 0x000fe2000791e00d */
[----:B------:R-:W-:Y:S02]  /*28bc0*/  IMAD.IADD R6, R3, 0x1, R7 ;  /* 0x0000000103067824 */ /* 0x000fe400078e0207 */
[----:B------:R-:W-:-:S04]  /*28bd0*/  IMAD.WIDE.U32 R2, R8, R33, RZ ;  /* 0x0000002108027225 */ /* 0x000fc800078e00ff */
[----:B------:R-:W-:Y:S02]  /*28be0*/  IMAD R9, R9, R33, RZ ;  /* 0x0000002109097224 */ /* 0x000fe400078e02ff */
[----:B------:R-:W-:Y:S01]  /*28bf0*/  IMAD R7, R27, R0, R25 ;  /* 0x000000001b077224 */ /* 0x000fe200078e0219 */
[----:B------:R-:W-:Y:S01]  /*28c00*/  IADD3.X R0, R6, R11, R12, P0, P1 ;  /* 0x0000000b06007210 */ /* 0x000fe200007e240c */
[----:B------:R-:W-:Y:S01]  /*28c10*/  IMAD.IADD R3, R9, 0x1, R3 ;  /* 0x0000000109037824 */ /* 0x000fe200078e0203 */
[----:B------:R-:W-:Y:S02]  /*28c20*/  IADD3 R2, P0, P1, R15, R10, R2 ;  /* 0x0000000a0f027210 */ /* 0x000fe4000791e002 */
[----:B------:R-:W-:Y:S02]  /*28c30*/  SHF.R.S32.HI R15, RZ, 0x1f, R15 ;  /* 0x0000001fff0f7819 */ /* 0x000fe4000001140f */
[----:B------:R-:W-:Y:S02]  /*28c40*/  SHF.R.S32.HI R9, RZ, 0x1f, R7 ;  /* 0x0000001fff097819 */ /* 0x000fe40000011407 */
[----:B------:R-:W-:Y:S01]  /*28c50*/  IADD3.X R3, R15, R0, R3, P0, P1 ;  /* 0x000000000f037210 */ /* 0x000fe200007e2403 */
[----:B------:R-:W-:-:S04]  /*28c60*/  IMAD R0, R5, R7, RZ ;  /* 0x0000000705007224 */ /* 0x000fc800078e02ff */
[C---:B------:R-:W-:Y:S02]  /*28c70*/  IMAD R9, R4.reuse, R9, R0 ;  /* 0x0000000904097224 */ /* 0x040fe400078e0200 */
[----:B------:R-:W-:-:S04]  /*28c80*/  IMAD.WIDE.U32 R2, R4, R7, R2 ;  /* 0x0000000704027225 */ /* 0x000fc800078e0002 */
[----:B------:R-:W-:Y:S01]  /*28c90*/  IMAD.IADD R0, R3, 0x1, R9 ;  /* 0x0000000103007824 */ /* 0x000fe200078e0209 */
[C---:B-1----:R-:W-:Y:S02]  /*28ca0*/  LEA R4, P0, R2.reuse, R28, 0x2 ;  /* 0x0000001c02047211 */ /* 0x042fe400078010ff */
[----:B------:R-:W-:Y:S02]  /*28cb0*/  MOV R3, 0xff800000 ;  /* 0xff80000000037802 */ /* 0x000fe40000000f00 */
[----:B----4-:R-:W-:-:S05]  /*28cc0*/  LEA.HI.X R5, R2, R29, R0, 0x2, P0 ;  /* 0x0000001d02057211 */ /* 0x010fca00000f1400 */
[----:B------:R1:W-:Y:S04]  /*28cd0*/  STG.E desc[UR54][R4.64], R3 ;  /* 0x0000000304007986 */ /* 0x0003e8000c101936 */
.L_x_2443:
[----:B------:R-:W-:Y:S05]  /*28ce0*/  BSYNC B1 ;  /* 0x0000000000017941 */ /* 0x000fea0003800000 */
.L_x_2442:
[----:B------:R-:W-:Y:S05]  /*28cf0*/  @P2 BRA `(.L_x_2436) ;  /* 0x00000008002c2947 */ /* 0x000fea0003800000 */
[----:B------:R-:W2:Y:S01]  /*28d00*/  LDL.LU R10, [R1+0x8] ;  /* 0x00000800010a7983 */ /* 0x000ea20000300800 */
[----:B------:R-:W3:Y:S01]  /*28d10*/  LDC R25, c[0x0][0xbe8] ;  /* 0x0002fa00ff197b82 */ /* 0x000ee20000000800 */
[----:B-1----:R-:W-:Y:S01]  /*28d20*/  VIADD R4, R26, 0xffffff80 ;  /* 0xffffff801a047836 */ /* 0x002fe20000000000 */
[----:B------:R-:W-:Y:S01]  /*28d30*/  ULDC.64 UR4, c[0x0][0xaa0] ;  /* 0x0002a80000047ab9 */ /* 0x000fe20000000a00 */
[----:B------:R-:W-:Y:S01]  /*28d40*/  ULDC.64 UR6, c[0x0][0xaf0] ;  /* 0x0002bc0000067ab9 */ /* 0x000fe20000000a00 */
[----:B------:R-:W-:Y:S02]  /*28d50*/  IMAD R0, R12, UR4, RZ ;  /* 0x000000040c007c24 */ /* 0x000fe4000f8e02ff */
[----:B------:R-:W-:Y:S02]  /*28d60*/  SHF.R.S32.HI R3, RZ, 0x1f, R4 ;  /* 0x0000001fff037819 */ /* 0x000fe40000011404 */
[----:B------:R-:W-:Y:S02]  /*28d70*/  IMAD R5, R13, UR5, R0 ;  /* 0x000000050d057c24 */ /* 0x000fe4000f8e0200 */
[----:B------:R-:W-:Y:S01]  /*28d80*/  LEA.HI R7, R3, R4, RZ, 0x3 ;  /* 0x0000000403077211 */ /* 0x000fe200078f18ff */
[----:B------:R-:W-:Y:S01]  /*28d90*/  IMAD.WIDE.U32 R2, R13, UR4, RZ ;  /* 0x000000040d027c25 */ /* 0x000fe2000f8e00ff */
[----:B------:R-:W-:-:S02]  /*28da0*/  ULDC.64 UR4, c[0x0][0xae8] ;  /* 0x0002ba0000047ab9 */ /* 0x000fc40000000a00 */
[----:B------:R-:W-:Y:S01]  /*28db0*/  LOP3.LUT R9, R7, 0xfffffff8, RZ, 0xc0, !PT ;  /* 0xfffffff807097812 */ /* 0x000fe200078ec0ff */
[----:B------:R-:W-:Y:S01]  /*28dc0*/  IMAD.IADD R3, R3, 0x1, R5 ;  /* 0x0000000103037824 */ /* 0x000fe200078e0205 */
[----:B------:R-:W-:-:S03]  /*28dd0*/  SHF.R.S32.HI R27, RZ, 0x3, R7 ;  /* 0x00000003ff1b7819 */ /* 0x000fc60000011407 */
[----:B------:R-:W-:Y:S02]  /*28de0*/  IMAD.IADD R8, R4, 0x1, -R9 ;  /* 0x0000000104087824 */ /* 0x000fe400078e0a09 */
[----:B------:R-:W-:Y:S02]  /*28df0*/  IMAD R4, R14, UR6, RZ ;  /* 0x000000060e047c24 */ /* 0x000fe4000f8e02ff */
[----:B------:R-:W-:Y:S01]  /*28e00*/  IMAD R5, R8, 0x20, R27 ;  /* 0x0000002008057824 */ /* 0x000fe200078e021b */
[----:B---3--:R-:W-:Y:S01]  /*28e10*/  ISETP.NE.AND P0, PT, R25, 0x1, PT ;  /* 0x000000011900780c */ /* 0x008fe20003f05270 */
[----:B------:R-:W-:Y:S02]  /*28e20*/  IMAD R7, R21, UR7, R4 ;  /* 0x0000000715077c24 */ /* 0x000fe4000f8e0204 */
[----:B------:R-:W-:-:S04]  /*28e30*/  IMAD.IADD R9, R236, 0x1, R5 ;  /* 0x00000001ec097824 */ /* 0x000fc800078e0205 */
[----:B------:R-:W-:-:S06]  /*28e40*/  IMAD.MOV.U32 R5, RZ, RZ, R9 ;  /* 0x000000ffff057224 */ /* 0x000fcc00078e0009 */
[----:B------:R-:W1:Y:S08]  /*28e50*/  @P0 LDC R6, c[0x0][0xbec] ;  /* 0x0002fb00ff060b82 */ /* 0x000e700000000800 */
[----:B------:R-:W3:Y:S01]  /*28e60*/  @P0 LDC R11, c[0x0][0xbf0] ;  /* 0x0002fc00ff0b0b82 */ /* 0x000ee20000000800 */
[----:B-1----:R-:W-:-:S05]  /*28e70*/  @P0 IMAD.HI.U32 R0, R9, R6, RZ ;  /* 0x0000000609000227 */ /* 0x002fca00078e00ff */
[----:B---3--:R-:W-:-:S04]  /*28e80*/  @P0 SHF.R.U32.HI R5, RZ, R11, R0 ;  /* 0x0000000bff050219 */ /* 0x008fc80000011600 */
[--C-:B------:R-:W-:Y:S01]  /*28e90*/  SHF.R.S32.HI R0, RZ, 0x1f, R5.reuse ;  /* 0x0000001fff007819 */ /* 0x100fe20000011405 */
[----:B------:R-:W-:Y:S02]  /*28ea0*/  IMAD.MOV R4, RZ, RZ, -R5 ;  /* 0x000000ffff047224 */ /* 0x000fe400078e0a05 */
[----:B--2---:R-:W-:-:S04]  /*28eb0*/  IMAD.WIDE.U32 R2, R10, UR4, R2 ;  /* 0x000000040a027c25 */ /* 0x004fc8000f8e0002 */
[----:B------:R-:W-:Y:S01]  /*28ec0*/  IMAD R3, R10, UR5, R3 ;  /* 0x000000050a037c24 */ /* 0x000fe2000f8e0203 */
[----:B------:R-:W-:Y:S02]  /*28ed0*/  ULDC.64 UR4, c[0x0][0xae0] ;  /* 0x0002b80000047ab9 */ /* 0x000fe40000000a00 */
[----:B------:R-:W-:Y:S02]  /*28ee0*/  IMAD R0, R0, UR4, RZ ;  /* 0x0000000400007c24 */ /* 0x000fe4000f8e02ff */
[----:B------:R-:W-:-:S04]  /*28ef0*/  IMAD.WIDE.U32 R2, R21, UR6, R2 ;  /* 0x0000000615027c25 */ /* 0x000fc8000f8e0002 */
[----:B------:R-:W-:Y:S02]  /*28f00*/  IMAD.IADD R3, R3, 0x1, R7 ;  /* 0x0000000103037824 */ /* 0x000fe400078e0207 */
[----:B------:R-:W-:Y:S02]  /*28f10*/  IMAD R7, R25, R4, R9 ;  /* 0x0000000419077224 */ /* 0x000fe400078e0209 */
        /* <DEDUP_REMOVED lines=14> */
[----:B------:R-:W-:Y:S02]  /*29000*/  IADD3 R9, R7, 0x80, RZ ;  /* 0x0000008007097810 */ /* 0x000fe40007ffe0ff */
[----:B------:R-:W-:Y:S02]  /*29010*/  LEA.HI.X R3, R4, UR5, R3, 0x1, P0 ;  /* 0x0000000504037c11 */ /* 0x000fe400080f0c03 */
[----:B------:R-:W-:-:S02]  /*29020*/  SHF.R.S32.HI R5, RZ, 0x1f, R7 ;  /* 0x0000001fff057819 */ /* 0x000fc40000011407 */
[----:B------:R-:W-:Y:S02]  /*29030*/  SHF.R.S32.HI R6, RZ, 0x1f, R9 ;  /* 0x0000001fff067819 */ /* 0x000fe40000011409 */
[----:B------:R-:W-:Y:S01]  /*29040*/  SHF.R.S32.HI R8, RZ, 0x1f, R21 ;  /* 0x0000001fff087819 */ /* 0x000fe20000011415 */
[----:B------:R-:W-:Y:S06]  /*29050*/  BRA.DIV UR4, `(.L_x_2444) ;  /* 0x000000c604347947 */ /* 0x000fec000b800000 */
[----:B------:R1:W2:Y:S04]  /*29060*/  SHFL.IDX PT, R0, R3, RZ, 0x181f ;  /* 0x00181fff03007589 */ /* 0x0002a800000e0000 */
[----:B------:R1:W3:Y:S02]  /*29070*/  SHFL.IDX PT, R14, R2, RZ, 0x181f ;  /* 0x00181fff020e7589 */ /* 0x0002e400000e0000 */
.L_x_2741:
[----:B------:R-:W-:Y:S01]  /*29080*/  IMAD R25, R20, R25, RZ ;  /* 0x0000001914197224 */ /* 0x000fe200078e02ff */
[----:B------:R-:W-:Y:S01]  /*29090*/  BSSY B1, `(.L_x_2445) ;  /* 0x0000011000017945 */ /* 0x000fe20003800000 */
[----:B------:R-:W-:-:S05]  /*290a0*/  IMAD.IADD R236, R27, 0x1, R236 ;  /* 0x000000011bec7824 */ /* 0x000fca00078e02ec */
        /* <DEDUP_REMOVED lines=15> */
.L_x_2446:
[----:B------:R-:W-:Y:S05]  /*291a0*/  BSYNC B1 ;  /* 0x0000000000017941 */ /* 0x000fea0003800000 */
.L_x_2445:
[----:B------:R-:W-:-:S03]  /*291b0*/  UMOV UR4, 0xffffffff ;  /* 0xffffffff00047882 */ /* 0x000fc60000000000 */
[----:B------:R-:W-:Y:S05]  /*291c0*/  BRA.DIV UR4, `(.L_x_2447) ;  /* 0x000000c6040c7947 */ /* 0x000fea000b800000 */
[----:B--2---:R2:W0:Y:S04]  /*291d0*/  SHFL.IDX PT, R0, R3, 0x1, 0x181f ;  /* 0x00381f0003007f89 */ /* 0x00442800000e0000 */
[----:B---34-:R2:W3:Y:S02]  /*291e0*/  SHFL.IDX PT, R14, R2, 0x1, 0x181f ;  /* 0x00381f00020e7f89 */ /* 0x0184e400000e0000 */
.L_x_2745:
        /* <DEDUP_REMOVED lines=17> */
.L_x_2449:
[----:B------:R-:W-:Y:S05]  /*29300*/  BSYNC B1 ;  /* 0x0000000000017941 */ /* 0x000fea0003800000 */
.L_x_2448:
[----:B------:R-:W-:-:S03]  /*29310*/  UMOV UR4, 0xffffffff ;  /* 0xffffffff00047882 */ /* 0x000fc60000000000 */
[----:B------:R-:W-:Y:S05]  /*29320*/  BRA.DIV UR4, `(.L_x_2450) ;  /* 0x000000c204fc7947 */ /* 0x000fea000b800000 */
[----:B0-----:R0:W0:Y:S04]  /*29330*/  SHFL.IDX PT, R0, R3, 0x2, 0x181f ;  /* 0x00581f0003007f89 */ /* 0x00102800000e0000 */
[----:B---34-:R3:W4:Y:S02]  /*29340*/  SHFL.IDX PT, R14, R2, 0x2, 0x181f ;  /* 0x00581f00020e7f89 */ /* 0x01872400000e0000 */
.L_x_2749:
        /* <DEDUP_REMOVED lines=17> */
.L_x_2452:
[----:B------:R-:W-:Y:S05]  /*29460*/  BSYNC B1 ;  /* 0x0000000000017941 */ /* 0x000fea0003800000 */
.L_x_2451:
[----:B------:R-:W-:-:S03]  /*29470*/  UMOV UR4, 0xffffffff ;  /* 0xffffffff00047882 */ /* 0x000fc60000000000 */
[----:B------:R-:W-:Y:S05]  /*29480*/  BRA.DIV UR4, `(.L_x_2453) ;  /* 0x000000c204ec7947 */ /* 0x000fea000b800000 */
[----:B0-----:R0:W0:Y:S04]  /*29490*/  SHFL.IDX PT, R0, R3, 0x3, 0x181f ;  /* 0x00781f0003007f89 */ /* 0x00102800000e0000 */
[----:B----4-:R4:W0:Y:S02]  /*294a0*/  SHFL.IDX PT, R14, R2, 0x3, 0x181f ;  /* 0x00781f00020e7f89 */ /* 0x01082400000e0000 */
.L_x_2753:
[----:B-1234-:R-:W-:-:S05]  /*294b0*/  VIADD R2, R236, 0x60 ;  /* 0x00000060ec027836 */ /* 0x01efca0000000000 */
        /* <DEDUP_REMOVED lines=15> */
.L_x_2436:
[----:B------:R-:W-:Y:S05]  /*295b0*/  BSYNC B0 ;  /* 0x0000000000007941 */ /* 0x000fea0003800000 */
.L_x_2421:
[----:B------:R-:W-:Y:S02]  /*295c0*/  ULDC UR4, c[0x0][0xc3c] ;  /* 0x00030f0000047ab9 */ /* 0x000fe40000000800 */
[----:B------:R-:W-:-:S13]  /*295d0*/  ISETP.GE.AND P0, PT, R43, UR4, PT ;  /* 0x000000042b007c0c */ /* 0x000fda000bf06270 */
[----:B------:R-:W-:Y:S05]  /*295e0*/  @!P0 BRA `(.L_x_2454) ;  /* 0xfffffd7c00d88947 */ /* 0x000fea000383ffff */
[----:B------:R-:W-:Y:S05]  /*295f0*/  BRA `(.L_x_2238) ;  /* 0x0000008400147947 */ /* 0x000fea0003800000 */
.L_x_2236:
        /* <DEDUP_REMOVED lines=20> */
.L_x_2455:
[----:B------:R-:W1:Y:S01]  /*29740*/  S2R R0, SR_TID.X ;  /* 0x0000000000007919 */ /* 0x000e620000002100 */
[----:B------:R-:W-:Y:S01]  /*29750*/  ULDC UR4, c[0x0][0xc3c] ;  /* 0x00030f0000047ab9 */ /* 0x000fe20000000800 */
        /* <DEDUP_REMOVED lines=9> */
[----:B-1----:R-:W-:-:S04]  /*297f0*/  @!P1 IMAD.WIDE.U32 R2, R0, 0x4, R4 ;  /* 0x0000000400029825 */ /* 0x002fc800078e0004 */
        /* <DEDUP_REMOVED lines=24> */
[----:B------:R-:W0:Y:S02]  /*29980*/  SHFL.IDX PT, R7, R3, 0x1f, 0x1f ;  /* 0x03e01f0003077f89 */ /* 0x000e2400000e0000 */
[----:B0-----:R-:W-:-:S04]  /*29990*/  IMAD R7, R7, UR5, RZ ;  /* 0x0000000507077c24 */ /* 0x001fc8000f8e02ff */
[----:B------:R-:W-:Y:S01]  /*299a0*/  IMAD.MOV.U32 R4, RZ, RZ, R7 ;  /* 0x000000ffff047224 */ /* 0x000fe200078e0007 */
[----:B--2---:R-:W-:-:S13]  /*299b0*/  ISETP.GT.AND P6, PT, R7, UR6, PT ;  /* 0x0000000607007c0c */ /* 0x004fda000bfc4270 */
[----:B------:R-:W-:Y:S05]  /*299c0*/  @P6 BRA `(.L_x_2457) ;  /* 0x0000000000a86947 */ /* 0x000fea0003800000 */
[----:B------:R-:W-:Y:S01]  /*299d0*/  IMAD.MOV.U32 R7, RZ, RZ, R4 ;  /* 0x000000ffff077224 */ /* 0x000fe200078e0004 */
[----:B------:R-:W-:Y:S01]  /*299e0*/  UMOV UR4, URZ ;  /* 0x0000003f00047c82 */ /* 0x000fe20008000000 */
[----:B------:R-:W-:-:S05]  /*299f0*/  ULDC UR5, c[0x0][0xc38] ;  /* 0x00030e0000057ab9 */ /* 0x000fca0000000800 */
.L_x_2459:
        /* <DEDUP_REMOVED lines=35> */
[----:B------:R-:W-:-:S04]  /*29c30*/  IADD3 R7, R4, R7, RZ ;  /* 0x0000000704077210 */ /* 0x000fc80007ffe0ff */
[----:B------:R-:W-:-:S13]  /*29c40*/  ISETP.GT.AND P6, PT, R7, UR6, PT ;  /* 0x0000000607007c0c */ /* 0x000fda000bfc4270 */
[----:B------:R-:W-:Y:S05]  /*29c50*/  @!P6 BRA `(.L_x_2459) ;  /* 0xfffffffc0068e947 */ /* 0x000fea000383ffff */
[----:B------:R-:W-:-:S07]  /*29c60*/  IMAD.MOV.U32 R3, RZ, RZ, R2 ;  /* 0x000000ffff037224 */ /* 0x000fce00078e0002 */
.L_x_2457:
        /* <DEDUP_REMOVED lines=12> */
.L_x_2460:
[----:B----4-:R-:W-:Y:S01]  /*29d30*/  IMAD R2, R8, UR5, R9 ;  /* 0x0000000508027c24 */ /* 0x010fe2000f8e0209 */
[----:B-1----:R-:W-:Y:S01]  /*29d40*/  ISETP.NE.AND P0, PT, R7, 0x1, PT ;  /* 0x000000010700780c */ /* 0x002fe20003f05270 */
[----:B------:R-:W-:-:S03]  /*29d50*/  VIADD R12, R10, UR4 ;  /* 0x000000040a0c7c36 */ /* 0x000fc60008000000 */
[----:B------:R1:W-:Y:S01]  /*29d60*/  STL [R1], R2 ;  /* 0x0000000201007387 */ /* 0x0003e20000100800 */
        /* <DEDUP_REMOVED lines=27> */
[----:B------:R-:W-:Y:S02]  /*29f20*/  ISETP.GE.U32.AND P0, PT, R11, R6, PT ;  /* 0x000000060b00720c */ /* 0x000fe40003f06070 */
[----:B0-----:R-:W-:-:S05]  /*29f30*/  IADD3 R11, RZ, -R3, RZ ;  /* 0x80000003ff0b7210 */ /* 0x001fca0007ffe0ff */
        /* <DEDUP_REMOVED lines=24> */
[----:B------:R-:W-:Y:S01]  /*2a0c0*/  IMAD R7, R7, R2, R9 ;  /* 0x0000000207077224 */ /* 0x000fe200078e0209 */
[----:B------:R-:W-:-:S03]  /*2a0d0*/  IADD3 R2, -R9, RZ, RZ ;  /* 0x000000ff09027210 */ /* 0x000fc60007ffe1ff */
[----:B------:R-:W-:Y:S02]  /*2a0e0*/  IMAD R3, R7, 0x10000, R6 ;  /* 0x0001000007037824 */ /* 0x000fe400078e0206 */
[----:B------:R-:W-:-:S03]  /*2a0f0*/  IMAD R2, R4, R2, R5 ;  /* 0x0000000204027224 */ /* 0x000fc600078e0205 */
[----:B------:R1:W-:Y:S01]  /*2a100*/  STL [R1+0x8], R3 ;  /* 0x0000080301007387 */ /* 0x0003e20000100800 */
[----:B------:R-:W-:Y:S05]  /*2a110*/  BRA `(.L_x_2462) ;  /* 0x0000000000f47947 */ /* 0x000fea0003800000 */
.L_x_2461:
        /* <DEDUP_REMOVED lines=28> */
[----:B------:R-:W-:Y:S01]  /*2a2e0*/  IMAD R8, R7, R2, RZ ;  /* 0x0000000207087224 */ /* 0x000fe200078e02ff */
[----:B------:R-:W-:-:S03]  /*2a2f0*/  IADD3 R2, -R2, RZ, RZ ;  /* 0x000000ff02027210 */ /* 0x000fc60007ffe1ff */
        /* <DEDUP_REMOVED lines=31> */
.L_x_2462:
[----:B01----:R-:W-:-:S05]  /*2a4f0*/  LOP3.LUT R3, RZ, R2, RZ, 0x33, !PT ;  /* 0x00000002ff037212 */ /* 0x003fca00078e33ff */
[----:B------:R-:W-:-:S05]  /*2a500*/  IMAD.IADD R2, R4, 0x1, R3 ;  /* 0x0000000104027824 */ /* 0x000fca00078e0203 */
[----:B------:R1:W-:Y:S01]  /*2a510*/  STL [R1+0x4], R2 ;  /* 0x0000040201007387 */ /* 0x0003e20000100800 */
[----:B------:R-:W-:Y:S05]  /*2a520*/  BRA `(.L_x_2463) ;  /* 0x0000000000107947 */ /* 0x000fea0003800000 */
.L_x_2458:
[----:B------:R-:W-:Y:S01]  /*2a530*/  IMAD.U32 R2, RZ, RZ, UR6 ;  /* 0x00000006ff027e24 */ /* 0x000fe2000f8e00ff */
[----:B------:R0:W-:Y:S04]  /*2a540*/  STL [R1+0x4], RZ ;  /* 0x000004ff01007387 */ /* 0x0001e80000100800 */
[----:B------:R0:W-:Y:S04]  /*2a550*/  STL [R1+0x8], RZ ;  /* 0x000008ff01007387 */ /* 0x0001e80000100800 */
[----:B------:R0:W-:Y:S02]  /*2a560*/  STL [R1], R2 ;  /* 0x0000000201007387 */ /* 0x0001e40000100800 */
.L_x_2463:
[----:B------:R-:W2:Y:S04]  /*2a570*/  LDL R4, [R1] ;  /* 0x0000000001047983 */ /* 0x000ea80000100800 */
        /* <DEDUP_REMOVED lines=9> */
.L_x_2456:
[----:B--2---:R-:W2:Y:S01]  /*2a610*/  LDL R0, [R1+0xc] ;  /* 0x00000c0001007983 */ /* 0x004ea20000100800 */
[----:B------:R-:W-:Y:S01]  /*2a620*/  ULDC UR4, c[0x0][0xc3c] ;  /* 0x00030f0000047ab9 */ /* 0x000fe20000000800 */
[----:B------:R-:W-:Y:S02]  /*2a630*/  MOV R19, RZ ;  /* 0x000000ff00137202 */ /* 0x000fe40000000f00 */
[----:B--2---:R-:W-:Y:S01]  /*2a640*/  ISETP.GE.AND P0, PT, R0, UR4, PT ;  /* 0x0000000400007c0c */ /* 0x004fe2000bf06270 */
        /* <DEDUP_REMOVED lines=16> */
[C---:B-1----:R-:W-:Y:S01]  /*2a750*/  IMAD.SHL.U32 R4, R9.reuse, 0x40, RZ ;  /* 0x0000004009047824 */ /* 0x042fe200078e00ff */
[C---:B------:R-:W-:Y:S01]  /*2a760*/  LOP3.LUT R8, R9.reuse, 0x7f, RZ, 0xc0, !PT ;  /* 0x0000007f09087812 */ /* 0x040fe200078ec0ff */
[----:B------:R-:W-:-:S03]  /*2a770*/  IMAD.SHL.U32 R5, R9, 0x2, RZ ;  /* 0x0000000209057824 */ /* 0x000fc600078e00ff */
[----:B--2---:R-:W-:-:S04]  /*2a780*/  LOP3.LUT R0, R4, 0x180, RZ, 0xc0, !PT ;  /* 0x0000018004007812 */ /* 0x004fc800078ec0ff */
[----:B------:R-:W-:Y:S01]  /*2a790*/  LOP3.LUT R3, R0, 0x30, R3, 0xf8, !PT ;  /* 0x0000003000037812 */ /* 0x000fe200078ef803 */
[----:B------:R-:W-:-:S05]  /*2a7a0*/  IMAD.SHL.U32 R0, R9, 0x10, RZ ;  /* 0x0000001009007824 */ /* 0x000fca00078e00ff */
        /* <DEDUP_REMOVED lines=25> */
[----:B------:R-:W-:Y:S01]  /*2a940*/  IMAD.MOV.U32 R2, RZ, RZ, 0x1 ;  /* 0x00000001ff027424 */ /* 0x000fe200078e00ff */
[----:B-1----:R-:W-:-:S04]  /*2a950*/  MOV R3, 0x1 ;  /* 0x0000000100037802 */ /* 0x002fc80000000f00 */
[----:B------:R0:W-:Y:S04]  /*2a960*/  STL [R1+0x1c], R2 ;  /* 0x00001c0201007387 */ /* 0x0001e80000100800 */
[----:B------:R1:W-:Y:S04]  /*2a970*/  STL [R1+0x14], RZ ;  /* 0x000014ff01007387 */ /* 0x0003e80000100800 */
[----:B------:R1:W-:Y:S01]  /*2a980*/  STL [R1+0x18], R3 ;  /* 0x0000180301007387 */ /* 0x0003e20000100800 */
[C---:B0-----:R-:W-:Y:S02]  /*2a990*/  LOP3.LUT R2, R0.reuse, 0x40, RZ, 0xfc, !PT ;  /* 0x0000004000027812 */ /* 0x041fe400078efcff */
[----:B------:R-:W-:-:S07]  /*2a9a0*/  LOP3.LUT R0, R0, 0x80, RZ, 0xfc, !PT ;  /* 0x0000008000007812 */ /* 0x000fce00078efcff */
.L_x_2584:
[----:B--2---:R-:W2:Y:S01]  /*2a9b0*/  LDL R0, [R1+0xc] ;  /* 0x00000c0001007983 */ /* 0x004ea20000100800 */
        /* <DEDUP_REMOVED lines=11> */
[----:B--23--:R-:W-:Y:S01]  /*2aa70*/  SHF.R.S32.HI R4, RZ, 0x1f, R0 ;  /* 0x0000001fff047819 */ /* 0x00cfe20000011400 */
[----:B------:R-:W-:-:S10]  /*2aa80*/  IMAD.SHL.U32 R15, R0, 0x4, RZ ;  /* 0x00000004000f7824 */ /* 0x000fd400078e00ff */
[C---:B------:R-:W-:Y:S01]  /*2aa90*/  @P0 LEA R2, P1, R0.reuse, UR4, 0x2 ;  /* 0x0000000400020c11 */ /* 0x040fe2000f8210ff */
[----:B0-----:R0:W-:Y:S03]  /*2aaa0*/  STL [R1+0x34], R0 ;  /* 0x0000340001007387 */ /* 0x0011e60000100800 */
[C-C-:B------:R-:W-:Y:S01]  /*2aab0*/  @P0 LEA.HI.X R3, R0.reuse, UR5, R4.reuse, 0x2, P1 ;  /* 0x0000000500030c11 */ /* 0x140fe200088f1404 */
[----:B------:R-:W-:Y:S01]  /*2aac0*/  ULDC.64 UR4, c[0x0][0xa00] ;  /* 0x0002800000047ab9 */ /* 0x000fe20000000a00 */
[----:B------:R-:W-:Y:S01]  /*2aad0*/  SHF.L.U64.HI R14, R0, 0x2, R4 ;  /* 0x00000002000e7819 */ /* 0x000fe20000010204 */
[----:B------:R1:W-:Y:S01]  /*2aae0*/  STL [R1+0x4c], R4 ;  /* 0x00004c0401007387 */ /* 0x0003e20000100800 */
        /* <DEDUP_REMOVED lines=11> */
[----:B--2---:R-:W-:-:S02]  /*2aba0*/  IADD3 R2, P4, R15, UR4, RZ ;  /* 0x000000040f027c10 */ /* 0x004fc4000ff9e0ff */
[----:B------:R-:W-:Y:S02]  /*2abb0*/  ISETP.NE.AND.EX P3, PT, RZ, UR11, PT, P3 ;  /* 0x0000000bff007c0c */ /* 0x000fe4000bf65330 */
[C---:B------:R-:W-:Y:S02]  /*2abc0*/  IADD3.X R3, R14.reuse, UR5, RZ, P4, !PT ;  /* 0x000000050e037c10 */ /* 0x040fe4000a7fe4ff */
[----:B-1----:R-:W-:Y:S02]  /*2abd0*/  IADD3 R4, P4, R15, UR8, RZ ;  /* 0x000000080f047c10 */ /* 0x002fe4000ff9e0ff */
        /* <DEDUP_REMOVED lines=8> */
[----:B------:R0:W5:Y:S04]  /*2ac60*/  @P0 LDG.E R12, desc[UR54][R6.64] ;  /* 0x00000036060c0981 */ /* 0x000168000c1e1900 */
[----:B------:R0:W5:Y:S04]  /*2ac70*/  @P1 LDG.E R0, desc[UR54][R4.64] ;  /* 0x0000003604001981 */ /* 0x000168000c1e1900 */
[----:B--2---:R1:W-:Y:S02]  /*2ac80*/  STL [R1+0x40], R8 ;  /* 0x0000400801007387 */ /* 0x0043e40000100800 */
[----:B-1----:R-:W-:Y:S01]  /*2ac90*/  IMAD.U32 R8, RZ, RZ, UR4 ;  /* 0x00000004ff087e24 */ /* 0x002fe2000f8e00ff */
[----:B------:R-:W-:-:S05]  /*2aca0*/  ULDC.64 UR4, c[0x0][0x418] ;  /* 0x0001060000047ab9 */ /* 0x000fca0000000a00 */
[----:B------:R-:W2:Y:S01]  /*2acb0*/  @P3 LDG.E R8, desc[UR54][R10.64] ;  /* 0x000000360a083981 */ /* 0x000ea2000c1e1900 */
[----:B------:R-:W-:-:S03]  /*2acc0*/  UISETP.NE.U32.AND UP0, UPT, UR4, URZ, UPT ;  /* 0x0000003f0400728c */ /* 0x000fc6000bf05070 */
[----:B------:R-:W-:Y:S01]  /*2acd0*/  ULDC UR4, c[0x0][0x424] ;  /* 0x0001090000047ab9 */ /* 0x000fe20000000800 */
[----:B------:R-:W-:-:S03]  /*2ace0*/  UISETP.NE.AND.EX UP0, UPT, UR5, URZ, UPT, UP0 ;  /* 0x0000003f0500728c */ /* 0x000fc6000bf05300 */
[----:B------:R-:W-:Y:S01]  /*2acf0*/  ULDC UR5, c[0x0][0x2f0] ;  /* 0x0000bc0000057ab9 */ /* 0x000fe20000000800 */
[----:B------:R-:W-:Y:S01]  /*2ad00*/  USEL UR4, UR4, 0x1, UP0 ;  /* 0x0000000104047887 */ /* 0x000fe20008000000 */
[----:B--2---:R1:W-:Y:S04]  /*2ad10*/  STL [R1+0x44], R8 ;  /* 0x0000440801007387 */ /* 0x0043e80000100800 */
[----:B------:R0:W5:Y:S01]  /*2ad20*/  LDL R13, [R1+0x44] ;  /* 0x00004400010d7983 */ /* 0x0001620000100800 */
[----:B------:R-:W-:-:S03]  /*2ad30*/  UIMAD UR4, UR4, UR5, URZ ;  /* 0x00000005040472a4 */ /* 0x000fc6000f8e023f */
[----:B------:R-:W-:Y:S02]  /*2ad40*/  ULDC UR5, c[0x0][0x348] ;  /* 0x0000d20000057ab9 */ /* 0x000fe40000000800 */
[----:B------:R-:W-:Y:S02]  /*2ad50*/  IMAD.U32 R10, RZ, RZ, UR5 ;  /* 0x00000005ff0a7e24 */ /* 0x000fe4000f8e00ff */
[----:B-1----:R-:W-:Y:S01]  /*2ad60*/  IMAD.U32 R8, RZ, RZ, UR4 ;  /* 0x00000004ff087e24 */ /* 0x002fe2000f8e00ff */
[----:B0-----:R-:W-:Y:S06]  /*2ad70*/  @P3 BRA `(.L_x_2465) ;  /* 0x0000000000143947 */ /* 0x001fec0003800000 */
[----:B------:R-:W-:Y:S05]  /*2ad80*/  @!P2 BRA `(.L_x_2465) ;  /* 0x000000000010a947 */ /* 0x000fea0003800000 */
[----:B------:R-:W2:Y:S04]  /*2ad90*/  LDG.E R11, desc[UR54][R2.64] ;  /* 0x00000036020b7981 */ /* 0x000ea8000c1e1900 */
[----:B------:R-:W2:Y:S02]  /*2ada0*/  LDG.E R2, desc[UR54][R2.64+0x4] ;  /* 0x0000043602027981 */ /* 0x000ea4000c1e1900 */
[----:B--2--5:R-:W-:-:S05]  /*2adb0*/  IMAD.IADD R13, R2, 0x1, -R11 ;  /* 0x00000001020d7824 */ /* 0x024fca00078e0a0b */
[----:B------:R0:W-:Y:S02]  /*2adc0*/  STL [R1+0x44], R13 ;  /* 0x0000440d01007387 */ /* 0x0001e40000100800 */
.L_x_2465:
[----:B------:R-:W2:Y:S01]  /*2add0*/  LDL.LU R3, [R1+0x8] ;  /* 0x0000080001037983 */ /* 0x000ea20000300800 */
[----:B------:R-:W-:Y:S02]  /*2ade0*/  ULDC.64 UR4, c[0x0][0xa20] ;  /* 0x0002880000047ab9 */ /* 0x000fe40000000a00 */
[----:B------:R-:W-:Y:S01]  /*2adf0*/  ISETP.NE.U32.AND P2, PT, RZ, UR4, PT ;  /* 0x00000004ff007c0c */ /* 0x000fe2000bf45070 */
[----:B------:R-:W3:Y:S03]  /*2ae00*/  LDL R11, [R1+0x34] ;  /* 0x00003400010b7983 */ /* 0x000ee60000100800 */
[----:B------:R-:W-:Y:S02]  /*2ae10*/  ISETP.NE.AND.EX P2, PT, RZ, UR5, PT, P2 ;  /* 0x00000005ff007c0c */ /* 0x000fe4000bf45320 */
[C---:B--2---:R-:W-:Y:S02]  /*2ae20*/  LOP3.LUT R17, R3.reuse, 0xff000000, RZ, 0xc0, !PT ;  /* 0xff00000003117812 */ /* 0x044fe400078ec0ff */
[----:B------:R-:W-:-:S02]  /*2ae30*/  LOP3.LUT R2, R3, 0xff0000, RZ, 0xc0, !PT ;  /* 0x00ff000003027812 */ /* 0x000fc400078ec0ff */
[----:B------:R-:W-:Y:S02]  /*2ae40*/  SHF.R.U32.HI R17, RZ, 0x8, R17 ;  /* 0x00000008ff117819 */ /* 0x000fe40000011611 */
[----:B------:R-:W-:Y:S02]  /*2ae50*/  LOP3.LUT R16, R3, 0xffff, RZ, 0xc0, !PT ;  /* 0x0000ffff03107812 */ /* 0x000fe400078ec0ff */
[----:B------:R-:W-:Y:S01]  /*2ae60*/  LEA.HI R17, R2, R17, RZ, 0x10 ;  /* 0x0000001102117211 */ /* 0x000fe200078f80ff */
[----:B-----5:R-:W-:-:S05]  /*2ae70*/  IMAD.IADD R2, R12, 0x1, R9 ;  /* 0x000000010c027824 */ /* 0x020fca00078e0209 */
[----:B------:R1:W-:Y:S04]  /*2ae80*/  STL [R1+0x28], R2 ;  /* 0x0000280201007387 */ /* 0x0003e80000100800 */
[----:B---3--:R1:W-:Y:S01]  /*2ae90*/  STL [R1+0x8], R11 ;  /* 0x0000080b01007387 */ /* 0x0083e20000100800 */
[----:B------:R-:W-:Y:S05]  /*2aea0*/  @!P2 BRA `(.L_x_2466) ;  /* 0x000000000010a947 */ /* 0x000fea0003800000 */
[----:B-1----:R-:W-:-:S04]  /*2aeb0*/  IADD3 R2, P0, R15, UR4, RZ ;  /* 0x000000040f027c10 */ /* 0x002fc8000ff1e0ff */
[----:B------:R-:W-:-:S05]  /*2aec0*/  IADD3.X R3, R14, UR5, RZ, P0, !PT ;  /* 0x000000050e037c10 */ /* 0x000fca00087fe4ff */
[----:B------:R2:W5:Y:S01]  /*2aed0*/  LDG.E R8, desc[UR54][R2.64] ;  /* 0x0000003602087981 */ /* 0x000562000c1e1900 */
[----:B------:R-:W-:Y:S05]  /*2aee0*/  BRA `(.L_x_2467) ;  /* 0x0000000000107947 */ /* 0x000fea0003800000 */
.L_x_2466:
[----:B------:R-:W-:Y:S05]  /*2aef0*/  @!P0 BRA `(.L_x_2467) ;  /* 0x00000000000c8947 */ /* 0x000fea0003800000 */
[----:B------:R-:W2:Y:S04]  /*2af00*/  LDG.E R8, desc[UR54][R6.64] ;  /* 0x0000003606087981 */ /* 0x000ea8000c1e1900 */
[----:B------:R-:W2:Y:S02]  /*2af10*/  LDG.E R6, desc[UR54][R6.64+0x4] ;  /* 0x0000043606067981 */ /* 0x000ea4000c1e1900 */
[----:B--2---:R-:W-:-:S07]  /*2af20*/  IMAD.IADD R8, R6, 0x1, -R8 ;  /* 0x0000000106087824 */ /* 0x004fce00078e0a08 */
.L_x_2467:
[----:B------:R-:W3:Y:S01]  /*2af30*/  LDL R7, [R1+0x4] ;  /* 0x0000040001077983 */ /* 0x000ee20000100800 */
[----:B--2---:R-:W2:Y:S03]  /*2af40*/  LDC R3, c[0x0][0x448] ;  /* 0x00011200ff037b82 */ /* 0x004ea60000000800 */
[----:B-1----:R-:W4:Y:S04]  /*2af50*/  @P1 LDG.E R2, desc[UR54][R4.64] ;  /* 0x0000003604021981 */ /* 0x002f28000c1e1900 */
[----:B------:R1:W4:Y:S01]  /*2af60*/  @P1 LDG.E R4, desc[UR54][R4.64+0x4] ;  /* 0x0000043604041981 */ /* 0x000322000c1e1900 */
[----:B-----5:R-:W-:Y:S01]  /*2af70*/  IMAD.IADD R9, R8, 0x1, -R9 ;  /* 0x0000000108097824 */ /* 0x020fe200078e0a09 */
[----:B------:R-:W-:Y:S01]  /*2af80*/  LOP3.LUT R12, R17, 0xff, RZ, 0xc0, !PT ;  /* 0x000000ff110c7812 */ /* 0x000fe200078ec0ff */
[----:B------:R-:W-:Y:S01]  /*2af90*/  BSSY B0, `(.L_x_2468) ;  /* 0x0000036000007945 */ /* 0x000fe20003800000 */
[----:B------:R-:W-:-:S03]  /*2afa0*/  SHF.R.U32.HI R17, RZ, 0x10, R17 ;  /* 0x00000010ff117819 */ /* 0x000fc60000011611 */
[----:B------:R0:W-:Y:S01]  /*2afb0*/  STL [R1+0x20], R12 ;  /* 0x0000200c01007387 */ /* 0x0001e20000100800 */
[----:B--2---:R-:W-:-:S13]  /*2afc0*/  ISETP.NE.AND P0, PT, R3, 0x1, PT ;  /* 0x000000010300780c */ /* 0x004fda0003f05270 */
[----:B-1----:R-:W1:Y:S08]  /*2afd0*/  @P0 LDC R5, c[0x0][0x44c] ;  /* 0x00011300ff050b82 */ /* 0x002e700000000800 */
[----:B------:R-:W2:Y:S01]  /*2afe0*/  @P0 LDC R6, c[0x0][0x450] ;  /* 0x00011400ff060b82 */ /* 0x000ea20000000800 */
[----:B---3--:R-:W-:-:S05]  /*2aff0*/  IMAD.SHL.U32 R3, R7, 0x80, RZ ;  /* 0x0000008007037824 */ /* 0x008fca00078e00ff */
[----:B------:R-:W-:Y:S01]  /*2b000*/  IADD3 R3, R3, 0x7f, RZ ;  /* 0x0000007f03037810 */ /* 0x000fe20007ffe0ff */
[----:B----4-:R-:W-:-:S04]  /*2b010*/  @P1 IMAD.IADD R10, R4, 0x1, -R2 ;  /* 0x00000001040a1824 */ /* 0x010fc800078e0a02 */
[----:B-1----:R-:W-:-:S05]  /*2b020*/  @P0 IMAD.HI.U32 R2, R3, R5, RZ ;  /* 0x0000000503020227 */ /* 0x002fca00078e00ff */
[----:B--2---:R-:W-:Y:S01]  /*2b030*/  @P0 SHF.R.U32.HI R3, RZ, R6, R2 ;  /* 0x00000006ff030219 */ /* 0x004fe20000011602 */
[----:B------:R-:W-:-:S04]  /*2b040*/  IMAD.IADD R2, R9, 0x1, R10 ;  /* 0x0000000109027824 */ /* 0x000fc800078e020a */
[C---:B------:R-:W-:Y:S01]  /*2b050*/  VIADD R4, R2.reuse, 0x9f ;  /* 0x0000009f02047836 */ /* 0x040fe20000000000 */
[----:B------:R-:W-:-:S03]  /*2b060*/  IADD3 R21, R2, 0xa0, -R13 ;  /* 0x000000a002157810 */ /* 0x000fc60007ffe80d */
[----:B------:R-:W-:-:S04]  /*2b070*/  IMAD.HI R2, R4, 0x66666667, RZ ;  /* 0x6666666704027827 */ /* 0x000fc800078e02ff */
[----:B------:R-:W-:Y:S01]  /*2b080*/  IMAD.IADD R3, R21, 0x1, R3 ;  /* 0x0000000115037824 */ /* 0x000fe200078e0203 */
[----:B------:R-:W-:-:S03]  /*2b090*/  SHF.R.U32.HI R20, RZ, 0x1f, R2 ;  /* 0x0000001fff147819 */ /* 0x000fc60000011602 */
[----:B------:R-:W-:Y:S01]  /*2b0a0*/  IMAD.HI R3, R3, 0x66666667, RZ ;  /* 0x6666666703037827 */ /* 0x000fe200078e02ff */
[----:B------:R-:W-:-:S03]  /*2b0b0*/  LEA.HI.SX32 R20, R2, R20, 0x1a ;  /* 0x0000001402147211 */ /* 0x000fc600078fd2ff */
[----:B------:R-:W-:Y:S01]  /*2b0c0*/  IMAD.MOV.U32 R2, RZ, RZ, RZ ;  /* 0x000000ffff027224 */ /* 0x000fe200078e00ff */
[----:B------:R-:W-:-:S04]  /*2b0d0*/  SHF.R.U32.HI R8, RZ, 0x1f, R3 ;  /* 0x0000001fff087819 */ /* 0x000fc80000011603 */
[----:B------:R-:W-:-:S04]  /*2b0e0*/  LEA.HI.SX32 R8, R3, R8, 0x1a ;  /* 0x0000000803087211 */ /* 0x000fc800078fd2ff */
[----:B------:R-:W-:-:S04]  /*2b0f0*/  VIMNMX R8, R20, R8, PT ;  /* 0x0000000814087248 */ /* 0x000fc80003fe0100 */
[----:B------:R-:W-:-:S13]  /*2b100*/  ISETP.GE.AND P0, PT, R8, 0x1, PT ;  /* 0x000000010800780c */ /* 0x000fda0003f06270 */
[----:B0-----:R-:W-:Y:S05]  /*2b110*/  @!P0 BRA `(.L_x_2469) ;  /* 0x0000000000748947 */ /* 0x001fea0003800000 */
        /* <DEDUP_REMOVED lines=29> */
.L_x_2469:
[----:B------:R-:W-:Y:S05]  /*2b2f0*/  BSYNC B0 ;  /* 0x0000000000007941 */ /* 0x000fea0003800000 */
.L_x_2468:
[-C--:B------:R-:W-:Y:S01]  /*2b300*/  IMAD R3, R12, R2.reuse, RZ ;  /* 0x000000020c037224 */ /* 0x080fe200078e02ff */
[----:B------:R-:W-:Y:S04]  /*2b310*/  BSSY B0, `(.L_x_2470) ;  /* 0x000015f000007945 */ /* 0x000fe80003800000 */
[----:B------:R-:W-:-:S05]  /*2b320*/  VIADDMNMX R2, R3, R2, R8, PT ;  /* 0x0000000203027246 */ /* 0x000fca0003800108 */
[--C-:B------:R-:W-:Y:S02]  /*2b330*/  IMAD R4, R2, 0xa0, -R9.reuse ;  /* 0x000000a002047824 */ /* 0x100fe400078e0a09 */
[----:B------:R-:W-:-:S03]  /*2b340*/  IMAD R2, R3, 0xa0, -R9 ;  /* 0x000000a003027824 */ /* 0x000fc600078e0a09 */
[----:B------:R-:W-:Y:S02]  /*2b350*/  VIMNMX R10, R4, R10, PT ;  /* 0x0000000a040a7248 */ /* 0x000fe40003fe0100 */
[----:B------:R-:W-:-:S04]  /*2b360*/  VIMNMX R2, RZ, R2, !PT ;  /* 0x00000002ff027248 */ /* 0x000fc80007fe0100 */
        /* <DEDUP_REMOVED lines=18> */
.L_x_2756:
[----:B-1----:R-:W-:Y:S02]  /*2b490*/  ISETP.NE.AND P0, PT, R14, RZ, PT ;  /* 0x000000ff0e00720c */ /* 0x002fe40003f05270 */
[----:B------:R-:W-:-:S11]  /*2b4a0*/  PLOP3.LUT P6, PT, PT, PT, PT, 0x8, 0x0 ;  /* 0x000000000000781c */ /* 0x000fd60003fce170 */
[----:B------:R-:W-:Y:S05]  /*2b4b0*/  @P0 BRA `(.L_x_2473) ;  /* 0x00000000000c0947 */ /* 0x000fea0003800000 */
[----:B------:R-:W-:-:S03]  /*2b4c0*/  UMOV UR4, 0xffffffff ;  /* 0xffffffff00047882 */ /* 0x000fc60000000000 */
[----:B------:R-:W-:Y:S05]  /*2b4d0*/  BRA.DIV UR4, `(.L_x_2474) ;  /* 0x000000a604547947 */ /* 0x000fea000b800000 */
[----:B------:R-:W-:-:S13]  /*2b4e0*/  ELECT P6, URZ, PT ;  /* 0x00000000003f782f */ /* 0x000fda00038c0000 */
.L_x_2473:
        /* <DEDUP_REMOVED lines=9> */
.L_x_2759:
[----:B------:R-:W-:Y:S05]  /*2b580*/  BSYNC B1 ;  /* 0x0000000000017941 */ /* 0x000fea0003800000 */
.L_x_2475:
        /* <DEDUP_REMOVED lines=12> */
.L_x_2760:
[----:B------:R-:W-:Y:S05]  /*2b650*/  BSYNC B2 ;  /* 0x0000000000027941 */ /* 0x000fea0003800000 */
.L_x_2479:
[----:B------:R-:W-:Y:S04]  /*2b660*/  BSSY B2, `(.L_x_2481) ;  /* 0x0000009000027945 */ /* 0x000fe80003800000 */
[----:B------:R-:W-:Y:S05]  /*2b670*/  @P1 BRA `(.L_x_2482) ;  /* 0x00000000001c1947 */ /* 0x000fea0003800000 */
[----:B0-----:R-:W0:Y:S02]  /*2b680*/  S2R R4, SR_TID.X ;  /* 0x0000000000047919 */ /* 0x001e240000002100 */
[----:B0-----:R-:W-:Y:S01]  /*2b690*/  LOP3.LUT R5, R4, 0x1f, RZ, 0xc0, !PT ;  /* 0x0000001f04057812 */ /* 0x001fe200078ec0ff */
[----:B------:R-:W-:-:S03]  /*2b6a0*/  IMAD.MOV.U32 R4, RZ, RZ, 0x7800 ;  /* 0x00007800ff047424 */ /* 0x000fc600078e00ff */
[----:B------:R-:W-:Y:S01]  /*2b6b0*/  ISETP.NE.AND P0, PT, R5, RZ, PT ;  /* 0x000000ff0500720c */ /* 0x000fe20003f05270 */
[----:B------:R2:W-:-:S12]  /*2b6c0*/  SYNCS.ARRIVE.TRANS64 RZ, [R7+URZ+0x33490], R4 ;  /* 0x0334900407ff79a7 */ /* 0x0005d8000800003f */
[----:B--2---:R-:W-:Y:S05]  /*2b6d0*/  @!P0 BRA `(.L_x_2482) ;  /* 0x0000000000048947 */ /* 0x004fea0003800000 */
[----:B------:R-:W-:Y:S01]  /*2b6e0*/  BPT.TRAP 0x1 ;  /* 0x000000040000795c */ /* 0x000fe20000300000 */
.L_x_2482:
[----:B------:R-:W-:Y:S05]  /*2b6f0*/  BSYNC B2 ;  /* 0x0000000000027941 */ /* 0x000fea0003800000 */
.L_x_2481:
        /* <DEDUP_REMOVED lines=11> */
[----:B------:R-:W-:-:S03]  /*2b7b0*/  VIADD R4, R7, 0x33490 ;  /* 0x0003349007047836 */ /* 0x000fc60000000000 */
[----:B------:R-:W-:-:S07]  /*2b7c0*/  IADD3 R6, R8, 0x24200, RZ ;  /* 0x0002420008067810 */ /* 0x000fce0007ffe0ff */
.L_x_2483:
        /* <DEDUP_REMOVED lines=16> */
.L_x_2484:
        /* <DEDUP_REMOVED lines=16> */
.L_x_2485:
        /* <DEDUP_REMOVED lines=13> */
.L_x_2761:
[----:B------:R-:W-:Y:S05]  /*2baa0*/  BSYNC B2 ;  /* 0x0000000000027941 */ /* 0x000fea0003800000 */
.L_x_2486:
        /* <DEDUP_REMOVED lines=11> */
.L_x_2489:
[----:B------:R-:W-:Y:S05]  /*2bb60*/  BSYNC B2 ;  /* 0x0000000000027941 */ /* 0x000fea0003800000 */
.L_x_2488:
        /* <DEDUP_REMOVED lines=8> */
.L_x_2490:
        /* <DEDUP_REMOVED lines=15> */
.L_x_2491:
        /* <DEDUP_REMOVED lines=15> */
.L_x_2492:
        /* <DEDUP_REMOVED lines=10> */
.L_x_2478:
[----:B------:R-:W-:Y:S05]  /*2be70*/  BSYNC B1 ;  /* 0x0000000000017941 */ /* 0x000fea0003800000 */
.L_x_2477:
        /* <DEDUP_REMOVED lines=13> */
.L_x_2509:
        /* <DEDUP_REMOVED lines=13> */
.L_x_2762:
[----:B------:R-:W-:Y:S05]  /*2c020*/  BSYNC B2 ;  /* 0x0000000000027941 */ /* 0x000fea0003800000 */
.L_x_2495:
        /* <DEDUP_REMOVED lines=9> */
.L_x_2498:
[----:B------:R-:W-:Y:S05]  /*2c0c0*/  BSYNC B2 ;  /* 0x0000000000027941 */ /* 0x000fea0003800000 */
.L_x_2497:
        /* <DEDUP_REMOVED lines=12> */
.L_x_2499:
        /* <DEDUP_REMOVED lines=16> */
.L_x_2500:
        /* <DEDUP_REMOVED lines=16> */
.L_x_2501:
        /* <DEDUP_REMOVED lines=13> */
.L_x_2763:
[----:B------:R-:W-:Y:S05]  /*2c460*/  BSYNC B2 ;  /* 0x0000000000027941 */ /* 0x000fea0003800000 */
.L_x_2502:
[----:B------:R-:W-:Y:S01]  /*2c470*/  BSSY B2, `(.L_x_2504) ;  /* 0x000000b000027945 */ /* 0x000fe20003800000 */
[----:B------:R-:W-:Y:S01]  /*2c480*/  IMAD.MOV.U32 R10, RZ, RZ, 0x0 ;  /* 0x00000000ff0a7424 */ /* 0x000fe200078e00ff */
[----:B------:R-:W-:Y:S02]  /*2c490*/  MOV R11, 0x12f00000 ;  /* 0x12f00000000b7802 */ /* 0x000fe40000000f00 */
        /* <DEDUP_REMOVED lines=8> */
.L_x_2505:
[----:B------:R-:W-:Y:S05]  /*2c520*/  BSYNC B2 ;  /* 0x0000000000027941 */ /* 0x000fea0003800000 */
.L_x_2504:
        /* <DEDUP_REMOVED lines=8> */
.L_x_2506:
        /* <DEDUP_REMOVED lines=15> */
.L_x_2507:
        /* <DEDUP_REMOVED lines=15> */
.L_x_2508:
        /* <DEDUP_REMOVED lines=10> */
.L_x_2494:
[----:B------:R-:W-:Y:S05]  /*2c830*/  BSYNC B1 ;  /* 0x0000000000017941 */ /* 0x000fea0003800000 */
.L_x_2493:
        /* <DEDUP_REMOVED lines=12> */
.L_x_2471:
[----:B------:R-:W-:Y:S05]  /*2c900*/  BSYNC B0 ;  /* 0x0000000000007941 */ /* 0x000fea0003800000 */
.L_x_2470:
[----:B01----:R-:W2:Y:S01]  /*2c910*/  LDL R4, [R1+0x4] ;  /* 0x0000040001047983 */ /* 0x003ea20000100800 */
[----:B------:R-:W0:Y:S01]  /*2c920*/  LDC R0, c[0x0][0x448] ;  /* 0x00011200ff007b82 */ /* 0x000e220000000800 */
[----:B------:R-:W-:Y:S01]  /*2c930*/  ISETP.NE.AND P2, PT, R17, RZ, PT ;  /* 0x000000ff1100720c */ /* 0x000fe20003f45270 */
[----:B------:R-:W-:Y:S05]  /*2c940*/  @!P0 WARPSYNC.ALL ;  /* 0x0000000000008948 */ /* 0x000fea0003800000 */
[----:B------:R-:W-:Y:S07]  /*2c950*/  BSSY B0, `(.L_x_2510) ;  /* 0x000002c000007945 */ /* 0x000fee0003800000 */
[----:B------:R-:W1:Y:S08]  /*2c960*/  @!P2 LDC R17, c[0x0][0x9f0] ;  /* 0x00027c00ff11ab82 */ /* 0x000e700000000800 */
[----:B------:R-:W-:Y:S01]  /*2c970*/  @!P0 BAR.SYNC.DEFER_BLOCKING 0xc, 0x180 ;  /* 0x0306000000008b1d */ /* 0x000fe20000010000 */
[----:B0-----:R-:W-:-:S13]  /*2c980*/  ISETP.NE.AND P1, PT, R0, 0x1, PT ;  /* 0x000000010000780c */ /* 0x001fda0003f25270 */
[----:B------:R-:W0:Y:S08]  /*2c990*/  @P1 LDC R2, c[0x0][0x44c] ;  /* 0x00011300ff021b82 */ /* 0x000e300000000800 */
[----:B------:R-:W3:Y:S01]  /*2c9a0*/  @P1 LDC R3, c[0x0][0x450] ;  /* 0x00011400ff031b82 */ /* 0x000ee20000000800 */
[----:B--2---:R-:W-:-:S05]  /*2c9b0*/  LEA R0, R4, 0x7f, 0x7 ;  /* 0x0000007f04007811 */ /* 0x004fca00078e38ff */
[----:B0-----:R-:W-:-:S05]  /*2c9c0*/  @P1 IMAD.HI.U32 R2, R0, R2, RZ ;  /* 0x0000000200021227 */ /* 0x001fca00078e00ff */
[----:B---3--:R-:W-:-:S05]  /*2c9d0*/  @P1 SHF.R.U32.HI R0, RZ, R3, R2 ;  /* 0x00000003ff001219 */ /* 0x008fca0000011602 */
[----:B------:R-:W-:-:S04]  /*2c9e0*/  IMAD.IADD R0, R21, 0x1, R0 ;  /* 0x0000000115007824 */ /* 0x000fc800078e0200 */
[----:B------:R-:W-:-:S05]  /*2c9f0*/  IMAD.HI R0, R0, 0x66666667, RZ ;  /* 0x6666666700007827 */ /* 0x000fca00078e02ff */
[----:B------:R-:W-:-:S04]  /*2ca00*/  SHF.R.U32.HI R4, RZ, 0x1f, R0 ;  /* 0x0000001fff047819 */ /* 0x000fc80000011600 */
[----:B------:R-:W-:Y:S01]  /*2ca10*/  LEA.HI.SX32 R4, R0, R4, 0x1a ;  /* 0x0000000400047211 */ /* 0x000fe200078fd2ff */
[----:B------:R-:W-:-:S03]  /*2ca20*/  IMAD.MOV.U32 R0, RZ, RZ, RZ ;  /* 0x000000ffff007224 */ /* 0x000fc600078e00ff */
[----:B------:R-:W-:-:S04]  /*2ca30*/  VIMNMX R4, R20, R4, PT ;  /* 0x0000000414047248 */ /* 0x000fc80003fe0100 */
[----:B------:R-:W-:-:S13]  /*2ca40*/  ISETP.GE.AND P1, PT, R4, 0x1, PT ;  /* 0x000000010400780c */ /* 0x000fda0003f26270 */
[----:B-1----:R-:W-:Y:S05]  /*2ca50*/  @!P1 BRA `(.L_x_2511) ;  /* 0x00000000006c9947 */ /* 0x002fea0003800000 */
[----:B------:R-:W-:-:S04]  /*2ca60*/  IABS R0, R17 ;  /* 0x0000001100007213 */ /* 0x000fc80000000000 */
[----:B------:R-:W0:Y:S08]  /*2ca70*/  I2F.RP R2, R0 ;  /* 0x0000000000027306 */ /* 0x000e300000209400 */
[----:B0-----:R-:W0:Y:S02]  /*2ca80*/  MUFU.RCP R2, R2 ;  /* 0x0000000200027308 */ /* 0x001e240000001000 */
[----:B0-----:R-:W-:-:S06]  /*2ca90*/  VIADD R2, R2, 0xffffffe ;  /* 0x0ffffffe02027836 */ /* 0x001fcc0000000000 */
[----:B------:R-:W0:Y:S02]  /*2caa0*/  F2I.FTZ.U32.TRUNC.NTZ R3, R2 ;  /* 0x0000000200037305 */ /* 0x000e24000021f000 */
[----:B0-----:R-:W-:-:S04]  /*2cab0*/  IMAD.MOV R2, RZ, RZ, -R3 ;  /* 0x000000ffff027224 */ /* 0x001fc800078e0a03 */
[----:B------:R-:W-:Y:S01]  /*2cac0*/  IMAD R5, R2, R0, RZ ;  /* 0x0000000002057224 */ /* 0x000fe200078e02ff */
[----:B------:R-:W-:-:S05]  /*2cad0*/  MOV R2, RZ ;  /* 0x000000ff00027202 */ /* 0x000fca0000000f00 */
[----:B------:R-:W-:Y:S01]  /*2cae0*/  IMAD.HI.U32 R7, R3, R5, R2 ;  /* 0x0000000503077227 */ /* 0x000fe200078e0002 */
[----:B------:R-:W-:Y:S02]  /*2caf0*/  IABS R2, R17 ;  /* 0x0000001100027213 */ /* 0x000fe40000000000 */
[----:B------:R-:W-:-:S03]  /*2cb00*/  IADD3 R5, R17, -0x1, R4 ;  /* 0xffffffff11057810 */ /* 0x000fc60007ffe004 */
[----:B------:R-:W-:Y:S01]  /*2cb10*/  IMAD.MOV R2, RZ, RZ, -R2 ;  /* 0x000000ffff027224 */ /* 0x000fe200078e0a02 */
[----:B------:R-:W-:Y:S02]  /*2cb20*/  IABS R3, R5 ;  /* 0x0000000500037213 */ /* 0x000fe40000000000 */
[----:B------:R-:W-:Y:S01]  /*2cb30*/  LOP3.LUT R5, R5, R17, RZ, 0x3c, !PT ;  /* 0x0000001105057212 */ /* 0x000fe200078e3cff */
[----:B------:R-:W-:Y:S02]  /*2cb40*/  IMAD.MOV.U32 R6, RZ, RZ, R2 ;  /* 0x000000ffff067224 */ /* 0x000fe400078e0002 */
        /* <DEDUP_REMOVED lines=12> */
.L_x_2511:
[----:B------:R-:W-:Y:S05]  /*2cc10*/  BSYNC B0 ;  /* 0x0000000000007941 */ /* 0x000fea0003800000 */
.L_x_2510:
[----:B------:R-:W2:Y:S02]  /*2cc20*/  LDL.LU R2, [R1+0x20] ;  /* 0x0000200001027983 */ /* 0x000ea40000300800 */
[----:B--2---:R-:W-:-:S05]  /*2cc30*/  IMAD R3, R2, R0, RZ ;  /* 0x0000000002037224 */ /* 0x004fca00078e02ff */
        /* <DEDUP_REMOVED lines=10> */
[----:B------:R-:W-:Y:S01]  /*2cce0*/  VOTEU.ANY UR4, UPT, PT ;  /* 0x0000000000047886 */ /* 0x000fe200038e0100 */
[----:B------:R-:W1:Y:S01]  /*2ccf0*/  LDC.64 R4, c[0x0][0xc60] ;  /* 0x00031800ff047b82 */ /* 0x000e620000000a00 */
[----:B------:R-:W0:Y:S08]  /*2cd00*/  FLO.U32 R0, UR4 ;  /* 0x0000000400007d00 */ /* 0x000e3000080e0000 */
[----:B------:R-:W1:Y:S01]  /*2cd10*/  POPC R2, UR4 ;  /* 0x0000000400027d09 */ /* 0x000e620008000000 */
[----:B0-----:R-:W-:-:S13]  /*2cd20*/  ISETP.EQ.U32.AND P0, PT, R0, R3, PT ;  /* 0x000000030000720c */ /* 0x001fda0003f02070 */
[----:B-1----:R-:W2:Y:S01]  /*2cd30*/  @P0 ATOMG.E.ADD.STRONG.GPU PT, R5, desc[UR54][R4.64], R2 ;  /* 0x00000002040509a8 */ /* 0x002ea200081ee1f6 */
[----:B------:R-:W0:Y:S02]  /*2cd40*/  S2R R3, SR_LTMASK ;  /* 0x0000000000037919 */ /* 0x000e240000003900 */
[----:B0-----:R-:W-:-:S06]  /*2cd50*/  LOP3.LUT R3, R3, UR4, RZ, 0xc0, !PT ;  /* 0x0000000403037c12 */ /* 0x001fcc000f8ec0ff */
[----:B------:R-:W0:Y:S01]  /*2cd60*/  POPC R3, R3 ;  /* 0x0000000300037309 */ /* 0x000e220000000000 */
[----:B--2---:R-:W0:Y:S02]  /*2cd70*/  SHFL.IDX PT, R0, R5, R0, 0x1f ;  /* 0x00001f0005007589 */ /* 0x004e2400000e0000 */
[----:B0-----:R-:W-:-:S05]  /*2cd80*/  IADD3 R0, R0, UR38, R3 ;  /* 0x0000002600007c10 */ /* 0x001fca000fffe003 */
[----:B------:R2:W-:Y:S01]  /*2cd90*/  STL [R1], R0 ;  /* 0x0000000001007387 */ /* 0x0005e20000100800 */
[----:B------:R-:W-:Y:S05]  /*2cda0*/  BRA `(.L_x_2513) ;  /* 0x0000003400a87947 */ /* 0x000fea0003800000 */
.L_x_2512:
        /* <DEDUP_REMOVED lines=19> */
[----:B0-----:R-:W-:Y:S05]  /*2cee0*/  CALL.ABS.NOINC R2 ;  /* 0x0000000002007343 */ /* 0x001fea0003c00000 */
.L_x_2515:
[----:B------:R-:W-:Y:S05]  /*2cef0*/  BSYNC B6 ;  /* 0x0000000000067941 */ /* 0x000fea0003800000 */
.L_x_2514:
        /* <DEDUP_REMOVED lines=12> */
[----:B------:R-:W-:Y:S01]  /*2cfc0*/  IMAD.U32 R4, RZ, RZ, UR6 ;  /* 0x00000006ff047e24 */ /* 0x000fe2000f8e00ff */
[----:B------:R-:W-:Y:S01]  /*2cfd0*/  MOV R11, UR5 ;  /* 0x00000005000b7c02 */ /* 0x000fe20008000f00 */
[----:B------:R-:W1:Y:S01]  /*2cfe0*/  LDC.64 R2, c[0x4][R2] ;  /* 0x0100000002027b82 */ /* 0x000e620000000a00 */
        /* <DEDUP_REMOVED lines=8> */
[----:B01----:R-:W-:Y:S05]  /*2d070*/  CALL.ABS.NOINC R2 ;  /* 0x0000000002007343 */ /* 0x003fea0003c00000 */
.L_x_2517:
[----:B------:R-:W-:Y:S05]  /*2d080*/  BSYNC B6 ;  /* 0x0000000000067941 */ /* 0x000fea0003800000 */
.L_x_2516:
        /* <DEDUP_REMOVED lines=9> */
[----:B------:R-:W-:Y:S01]  /*2d120*/  MOV R12, 0x1 ;  /* 0x00000001000c7802 */ /* 0x000fe20000000f00 */
[----:B------:R-:W1:Y:S01]  /*2d130*/  LDC.64 R2, c[0x4][R2] ;  /* 0x0100000002027b82 */ /* 0x000e620000000a00 */
        /* <DEDUP_REMOVED lines=8> */
[----:B01----:R-:W-:Y:S05]  /*2d1c0*/  CALL.ABS.NOINC R2 ;  /* 0x0000000002007343 */ /* 0x003fea0003c00000 */
.L_x_2519:
[----:B------:R-:W-:Y:S05]  /*2d1d0*/  BSYNC B6 ;  /* 0x0000000000067941 */ /* 0x000fea0003800000 */
.L_x_2518:
        /* <DEDUP_REMOVED lines=19> */
.L_x_2521:
[----:B------:R-:W-:Y:S05]  /*2d310*/  BSYNC B6 ;  /* 0x0000000000067941 */ /* 0x000fea0003800000 */
.L_x_2520:
[----:B------:R-:W2:Y:S01]  /*2d320*/  LDL.LU R2, [R1+0x24] ;  /* 0x0000240001027983 */ /* 0x000ea20000300800 */
[----:B------:R-:W-:-:S03]  /*2d330*/  ULDC.64 UR4, c[0x0][0x9f8] ;  /* 0x00027e0000047ab9 */ /* 0x000fc60000000a00 */
[----:B0-----:R-:W3:Y:S04]  /*2d340*/  LDL.LU R17, [R1+0x38] ;  /* 0x0000380001117983 */ /* 0x001ee80000300800 */
[----:B------:R-:W4:Y:S01]  /*2d350*/  LDL R8, [R1+0x8] ;  /* 0x0000080001087983 */ /* 0x000f220000100800 */
[----:B------:R-:W-:-:S04]  /*2d360*/  ISETP.NE.U32.AND P0, PT, RZ, UR4, PT ;  /* 0x00000004ff007c0c */ /* 0x000fc8000bf05070 */
[----:B------:R-:W-:-:S13]  /*2d370*/  ISETP.NE.AND.EX P0, PT, RZ, UR5, PT, P0 ;  /* 0x00000005ff007c0c */ /* 0x000fda000bf05300 */
[----:B--2---:R-:W-:-:S04]  /*2d380*/  @P0 IADD3 R2, P1, R2, UR4, RZ ;  /* 0x0000000402020c10 */ /* 0x004fc8000ff3e0ff */
[----:B---3--:R-:W-:Y:S01]  /*2d390*/  @P0 IADD3.X R3, R17, UR5, RZ, P1, !PT ;  /* 0x0000000511030c10 */ /* 0x008fe20008ffe4ff */
[----:B------:R-:W-:-:S04]  /*2d3a0*/  ULDC.64 UR4, c[0x0][0xa08] ;  /* 0x0002820000047ab9 */ /* 0x000fc80000000a00 */
[----:B----4-:R0:W2:Y:S02]  /*2d3b0*/  @P0 LDG.E R8, desc[UR54][R2.64] ;  /* 0x0000003602080981 */ /* 0x0100a4000c1e1900 */
[----:B0-----:R-:W0:Y:S01]  /*2d3c0*/  LDC.64 R2, c[0x0][0x418] ;  /* 0x00010600ff027b82 */ /* 0x001e220000000a00 */
[----:B--2---:R-:W-:Y:S01]  /*2d3d0*/  SHF.R.S32.HI R9, RZ, 0x1f, R8 ;  /* 0x0000001fff097819 */ /* 0x004fe20000011408 */
[----:B------:R1:W-:Y:S01]  /*2d3e0*/  @P0 STL [R1+0x8], R8 ;  /* 0x0000080801000387 */ /* 0x0003e20000100800 */
[----:B0-----:R-:W-:Y:S01]  /*2d3f0*/  LOP3.LUT P0, RZ, R2, UR4, RZ, 0xfc, !PT ;  /* 0x0000000402ff7c12 */ /* 0x001fe2000f80fcff */
[----:B------:R-:W-:Y:S02]  /*2d400*/  UMOV UR4, 0xffffffff ;  /* 0xffffffff00047882 */ /* 0x000fe40000000000 */
[----:B------:R1:W-:Y:S01]  /*2d410*/  STL [R1+0x24], R9 ;  /* 0x0000240901007387 */ /* 0x0003e20000100800 */
[----:B------:R-:W-:-:S04]  /*2d420*/  LOP3.LUT P0, RZ, R3, UR5, RZ, 0xfc, P0 ;  /* 0x0000000503ff7c12 */ /* 0x000fc8000800fcff */
[----:B------:R-:W-:Y:S01]  /*2d430*/  SEL R17, R8, RZ, !P0 ;  /* 0x000000ff08117207 */ /* 0x000fe20004000000 */
[----:B------:R-:W-:Y:S08]  /*2d440*/  BRA.DIV UR4, `(.L_x_2522) ;  /* 0x0000008604fc7947 */ /* 0x000ff0000b800000 */
[----:B------:R-:W0:Y:S02]  /*2d450*/  S2R R0, SR_TID.X ;  /* 0x0000000000007919 */ /* 0x000e240000002100 */
[----:B0-----:R-:W-:-:S04]  /*2d460*/  SHF.R.U32.HI R0, RZ, 0x5, R0 ;  /* 0x00000005ff007819 */ /* 0x001fc80000011600 */
[----:B------:R-:W-:-:S05]  /*2d470*/  LOP3.LUT R0, R0, 0x3, RZ, 0xc0, !PT ;  /* 0x0000000300007812 */ /* 0x000fca00078ec0ff */
[----:B------:R0:W2:Y:S02]  /*2d480*/  SHFL.IDX PT, R14, R0, RZ, 0x1f ;  /* 0x00001fff000e7589 */ /* 0x0000a400000e0000 */
.L_x_2766:
[----:B0-----:R-:W3:Y:S01]  /*2d490*/  LDL.LU R0, [R1+0x10] ;  /* 0x0000100001007983 */ /* 0x001ee20000300800 */
[----:B------:R-:W-:Y:S02]  /*2d4a0*/  PLOP3.LUT P1, PT, PT, PT, PT, 0x8, 0x0 ;  /* 0x000000000000781c */ /* 0x000fe40003f2e170 */
[----:B--2---:R-:W-:Y:S02]  /*2d4b0*/  ISETP.NE.AND P0, PT, R14, RZ, PT ;  /* 0x000000ff0e00720c */ /* 0x004fe40003f05270 */
[----:B---3--:R-:W-:-:S09]  /*2d4c0*/  LOP3.LUT R0, R0, 0xfffffffe, RZ, 0xc0, !PT ;  /* 0xfffffffe00007812 */ /* 0x008fd200078ec0ff */
[----:B------:R-:W-:-:S05]  /*2d4d0*/  @P1 LOP3.LUT R0, R0, 0x1, RZ, 0xfc, !PT ;  /* 0x0000000100001812 */ /* 0x000fca00078efcff */
[----:B------:R0:W-:Y:S01]  /*2d4e0*/  STL [R1+0x10], R0 ;  /* 0x0000100001007387 */ /* 0x0001e20000100800 */
[----:B------:R-:W-:Y:S05]  /*2d4f0*/  @P0 BRA `(.L_x_2523) ;  /* 0x0000000400ac0947 */ /* 0x000fea0003800000 */
[----:B------:R-:W-:-:S03]  /*2d500*/  UMOV UR4, 0xffffffff ;  /* 0xffffffff00047882 */ /* 0x000fc60000000000 */
[----:B------:R-:W-:Y:S05]  /*2d510*/  BRA.DIV UR4, `(.L_x_2524) ;  /* 0x0000008604fc7947 */ /* 0x000fea000b800000 */
[----:B------:R-:W-:-:S13]  /*2d520*/  ELECT P6, URZ, PT ;  /* 0x00000000003f782f */ /* 0x000fda00038c0000 */
.L_x_2769:
[----:B------:R-:W-:Y:S05]  /*2d530*/  @!P6 BRA `(.L_x_2523) ;  /* 0x00000004009ce947 */ /* 0x000fea0003800000 */
[----:B0-----:R-:W2:Y:S01]  /*2d540*/  LDL R0, [R1+0x48] ;  /* 0x0000480001007983 */ /* 0x001ea20000100800 */
[----:B------:R-:W-:-:S04]  /*2d550*/  ISETP.NE.U32.AND P0, PT, R2, RZ, PT ;  /* 0x000000ff0200720c */ /* 0x000fc80003f05070 */
[----:B------:R-:W-:Y:S01]  /*2d560*/  ISETP.NE.AND.EX P0, PT, R3, RZ, PT, P0 ;  /* 0x000000ff0300720c */ /* 0x000fe20003f05300 */
[----:B--2---:R-:W-:-:S12]  /*2d570*/  VIADD R0, R0, 0xffffffff ;  /* 0xffffffff00007836 */ /* 0x004fd80000000000 */
[----:B------:R-:W-:Y:S05]  /*2d580*/  @!P0 BRA `(.L_x_2525) ;  /* 0x0000000000448947 */ /* 0x000fea0003800000 */
[----:B------:R-:W0:Y:S01]  /*2d590*/  LDC R7, c[0x0][0x43c] ;  /* 0x00010f00ff077b82 */ /* 0x000e220000000800 */
[----:B------:R-:W-:Y:S01]  /*2d5a0*/  ULDC.64 UR4, c[0x0][0x428] ;  /* 0x00010a0000047ab9 */ /* 0x000fe20000000a00 */
[----:B0-----:R-:W-:-:S13]  /*2d5b0*/  ISETP.NE.AND P0, PT, R7, 0x1, PT ;  /* 0x000000010700780c */ /* 0x001fda0003f05270 */
[----:B------:R-:W0:Y:S02]  /*2d5c0*/  @P0 LDC.64 R4, c[0x0][0x440] ;  /* 0x00011000ff040b82 */ /* 0x000e240000000a00 */
[----:B0-----:R-:W-:Y:S01]  /*2d5d0*/  @P0 IMAD.HI.U32 R6, R0, R4, RZ ;  /* 0x0000000400060227 */ /* 0x001fe200078e00ff */
[----:B------:R-:W-:-:S04]  /*2d5e0*/  MOV R4, R0 ;  /* 0x0000000000047202 */ /* 0x000fc80000000f00 */
        /* <DEDUP_REMOVED lines=11> */
.L_x_2525:
[----:B0-----:R-:W2:Y:S01]  /*2d6a0*/  LDL R3, [R1+0x18] ;  /* 0x0000180001037983 */ /* 0x001ea20000100800 */
[----:B------:R-:W-:Y:S01]  /*2d6b0*/  IMAD R2, R19, 0x8, R18 ;  /* 0x0000000813027824 */ /* 0x000fe200078e0212 */
[----:B-1----:R-:W0:Y:S02]  /*2d6c0*/  S2R R8, SR_TID.X ;  /* 0x0000000000087919 */ /* 0x002e240000002100 */
[----:B0-----:R-:W-:-:S04]  /*2d6d0*/  LOP3.LUT R8, R8, 0x7f, RZ, 0xc0, !PT ;  /* 0x0000007f08087812 */ /* 0x001fc800078ec0ff */
[----:B------:R-:W-:Y:S02]  /*2d6e0*/  ISETP.NE.AND P1, PT, R8, RZ, PT ;  /* 0x000000ff0800720c */ /* 0x000fe40003f25270 */
[----:B--2---:R-:W-:-:S04]  /*2d6f0*/  SHF.L.U32 R4, R3, 0x1f, RZ ;  /* 0x0000001f03047819 */ /* 0x004fc800000006ff */
[----:B------:R-:W0:Y:S02]  /*2d700*/  SYNCS.PHASECHK.TRANS64.TRYWAIT P0, [R2+URZ+0x33480], R4 ;  /* 0x03348004020075a7 */ /* 0x000e24000800017f */
[----:B0-----:R-:W-:Y:S05]  /*2d710*/  @!P0 BRA `(.L_x_2526) ;  /* 0x00000084009c8947 */ /* 0x001fea0003800000 */
.L_x_2770:
        /* <DEDUP_REMOVED lines=8> */
.L_x_2527:
        /* <DEDUP_REMOVED lines=28> */
.L_x_2771:
        /* <DEDUP_REMOVED lines=8> */
.L_x_2529:
        /* <DEDUP_REMOVED lines=29> */
.L_x_2523:
[----:B------:R-:W0:Y:S04]  /*2dbb0*/  LDL.LU R3, [R1+0x40] ;  /* 0x0000400001037983 */ /* 0x000e280000300800 */
[----:B------:R-:W2:Y:S04]  /*2dbc0*/  LDL.LU R5, [R1+0x34] ;  /* 0x0000340001057983 */ /* 0x000ea80000300800 */
[----:B---3--:R-:W3:Y:S01]  /*2dbd0*/  LDL.LU R4, [R1+0x4c] ;  /* 0x00004c0001047983 */ /* 0x008ee20000300800 */
        /* <DEDUP_REMOVED lines=9> */
[----:B0-----:R-:W-:Y:S02]  /*2dc70*/  SHF.R.S32.HI R0, RZ, 0x1f, R3 ;  /* 0x0000001fff007819 */ /* 0x001fe40000011403 */
[----:B--2---:R-:W-:-:S03]  /*2dc80*/  SEL R5, R5, RZ, !P0 ;  /* 0x000000ff05057207 */ /* 0x004fc60004000000 */
[----:B------:R-:W-:Y:S01]  /*2dc90*/  IMAD R0, R0, UR4, RZ ;  /* 0x0000000400007c24 */ /* 0x000fe2000f8e02ff */
[----:B---3--:R-:W-:-:S03]  /*2dca0*/  SEL R4, R4, RZ, !P0 ;  /* 0x000000ff04047207 */ /* 0x008fc60004000000 */
        /* <DEDUP_REMOVED lines=19> */
[----:B-1----:R-:W-:Y:S02]  /*2dde0*/  IMAD.MOV.U32 R8, RZ, RZ, 0x70 ;  /* 0x00000070ff087424 */ /* 0x002fe400078e00ff */
[----:B------:R-:W-:Y:S02]  /*2ddf0*/  IMAD.MOV.U32 R12, RZ, RZ, 0x1 ;  /* 0x00000001ff0c7424 */ /* 0x000fe400078e00ff */
[----:B------:R-:W-:-:S07]  /*2de00*/  IMAD.MOV.U32 R13, RZ, RZ, RZ ;  /* 0x000000ffff0d7224 */ /* 0x000fce00078e00ff */
[----:B------:R-:W-:-:S07]  /*2de10*/  LEPC R20, `(.L_x_2531) ;  /* 0x000000001014794e */ /* 0x000fce0000000000 */
[----:B0-----:R-:W-:Y:S05]  /*2de20*/  CALL.ABS.NOINC R2 ;  /* 0x0000000002007343 */ /* 0x001fea0003c00000 */
.L_x_2531:
[----:B------:R-:W-:Y:S05]  /*2de30*/  BSYNC B6 ;  /* 0x0000000000067941 */ /* 0x000fea0003800000 */
.L_x_2530:
[----:B0-----:R-:W2:Y:S01]  /*2de40*/  LDL.LU R0, [R1+0x40] ;  /* 0x0000400001007983 */ /* 0x001ea20000300800 */
[----:B------:R-:W-:Y:S01]  /*2de50*/  ULDC.64 UR4, c[0x0][0x2d8] ;  /* 0x0000b60000047ab9 */ /* 0x000fe20000000a00 */
[----:B------:R-:W0:Y:S01]  /*2de60*/  LDC R7, c[0x0][0x448] ;  /* 0x00011200ff077b82 */ /* 0x000e220000000800 */
[----:B------:R-:W-:Y:S01]  /*2de70*/  ULDC.64 UR6, c[0x0][0x280] ;  /* 0x0000a00000067ab9 */ /* 0x000fe20000000a00 */
[----:B------:R-:W3:Y:S04]  /*2de80*/  LDL.LU R5, [R1+0x38] ;  /* 0x0000380001057983 */ /* 0x000ee80000300800 */
[----:B------:R-:W3:Y:S04]  /*2de90*/  LDL.LU.64 R2, [R1+0x50] ;  /* 0x0000500001027983 */ /* 0x000ee80000300a00 */
[----:B------:R-:W4:Y:S04]  /*2dea0*/  LDL.LU R4, [R1+0x34] ;  /* 0x0000340001047983 */ /* 0x000f280000300800 */
[----:B------:R-:W4:Y:S01]  /*2deb0*/  LDL R10, [R1+0x4] ;  /* 0x00000400010a7983 */ /* 0x000f220000100800 */
[----:B-1----:R-:W1:Y:S01]  /*2dec0*/  S2R R8, SR_TID.X ;  /* 0x0000000000087919 */ /* 0x002e620000002100 */
[----:B0-----:R-:W-:-:S13]  /*2ded0*/  ISETP.NE.AND P0, PT, R7, 0x1, PT ;  /* 0x000000010700780c */ /* 0x001fda0003f05270 */
[----:B------:R-:W0:Y:S01]  /*2dee0*/  @P0 LDC R6, c[0x0][0x450] ;  /* 0x00011400ff060b82 */ /* 0x000e220000000800 */
[----:B-1----:R-:W-:-:S05]  /*2def0*/  IMAD.SHL.U32 R8, R8, 0x10, RZ ;  /* 0x0000001008087824 */ /* 0x002fca00078e00ff */
[----:B------:R-:W-:-:S04]  /*2df00*/  LOP3.LUT R8, R8, 0x30, RZ, 0xc0, !PT ;  /* 0x0000003008087812 */ /* 0x000fc800078ec0ff */
[C---:B------:R-:W-:Y:S02]  /*2df10*/  LOP3.LUT R11, R8.reuse, 0x40, RZ, 0xfc, !PT ;  /* 0x00000040080b7812 */ /* 0x040fe400078efcff */
[----:B------:R-:W-:Y:S01]  /*2df20*/  LOP3.LUT R8, R8, 0x80, RZ, 0xfc, !PT ;  /* 0x0000008008087812 */ /* 0x000fe200078efcff */
[----:B---3--:R-:W-:Y:S02]  /*2df30*/  IMAD.MOV.U32 R3, RZ, RZ, R5 ;  /* 0x000000ffff037224 */ /* 0x008fe400078e0005 */
[----:B------:R-:W1:Y:S01]  /*2df40*/  S2R R5, SR_TID.X ;  /* 0x0000000000057919 */ /* 0x000e620000002100 */
[----:B------:R-:W-:-:S04]  /*2df50*/  IMAD.WIDE.U32 R2, R16, UR4, R2 ;  /* 0x0000000410027c25 */ /* 0x000fc8000f8e0002 */
[----:B------:R-:W-:Y:S01]  /*2df60*/  IMAD R3, R16, UR5, R3 ;  /* 0x0000000510037c24 */ /* 0x000fe2000f8e0203 */
[----:B------:R-:W-:Y:S02]  /*2df70*/  ULDC.64 UR4, c[0x0][0x2e0] ;  /* 0x0000b80000047ab9 */ /* 0x000fe40000000a00 */
[----:B--2---:R-:W-:Y:S02]  /*2df80*/  IMAD R0, R0, UR4, RZ ;  /* 0x0000000400007c24 */ /* 0x004fe4000f8e02ff */
[----:B----4-:R-:W-:-:S04]  /*2df90*/  IMAD.WIDE.U32 R2, R4, UR4, R2 ;  /* 0x0000000404027c25 */ /* 0x010fc8000f8e0002 */
[----:B------:R-:W-:Y:S01]  /*2dfa0*/  IMAD R0, R4, UR5, R0 ;  /* 0x0000000504007c24 */ /* 0x000fe2000f8e0200 */
[----:B------:R-:W-:Y:S01]  /*2dfb0*/  ULDC.64 UR4, c[0x0][0x2d0] ;  /* 0x0000b40000047ab9 */ /* 0x000fe20000000a00 */
[----:B------:R-:W2:Y:S02]  /*2dfc0*/  S2R R4, SR_TID.X ;  /* 0x0000000000047919 */ /* 0x000ea40000002100 */
[----:B------:R-:W-:Y:S01]  /*2dfd0*/  IMAD.IADD R3, R3, 0x1, R0 ;  /* 0x0000000103037824 */ /* 0x000fe200078e0200 */
[----:B-1----:R-:W-:-:S04]  /*2dfe0*/  LOP3.LUT R5, R5, 0x7f, RZ, 0xc0, !PT ;  /* 0x0000007f05057812 */ /* 0x002fc800078ec0ff */
[----:B------:R-:W-:Y:S01]  /*2dff0*/  SHF.R.U32.HI R5, RZ, 0x2, R5 ;  /* 0x00000002ff057819 */ /* 0x000fe20000011605 */
[----:B--2---:R-:W-:-:S05]  /*2e000*/  IMAD.SHL.U32 R4, R4, 0x20, RZ ;  /* 0x0000002004047824 */ /* 0x004fca00078e00ff */
[----:B------:R-:W-:Y:S02]  /*2e010*/  LOP3.LUT R4, R5, 0x60, R4, 0xf8, !PT ;  /* 0x0000006005047812 */ /* 0x000fe400078ef804 */
[----:B------:R-:W1:Y:S03]  /*2e020*/  @P0 LDC R5, c[0x0][0x44c] ;  /* 0x00011300ff050b82 */ /* 0x000e660000000800 */
[----:B------:R-:W-:-:S04]  /*2e030*/  IMAD R4, R10, 0x80, R4 ;  /* 0x000000800a047824 */ /* 0x000fc800078e0204 */
[----:B------:R-:W-:Y:S02]  /*2e040*/  IMAD.MOV.U32 R0, RZ, RZ, R4 ;  /* 0x000000ffff007224 */ /* 0x000fe400078e0004 */
[----:B-1----:R-:W-:-:S05]  /*2e050*/  @P0 IMAD.HI.U32 R5, R4, R5, RZ ;  /* 0x0000000504050227 */ /* 0x002fca00078e00ff */
[----:B0-----:R-:W-:-:S05]  /*2e060*/  @P0 SHF.R.U32.HI R0, RZ, R6, R5 ;  /* 0x00000006ff000219 */ /* 0x001fca0000011605 */
[----:B------:R-:W-:Y:S02]  /*2e070*/  IMAD.MOV R5, RZ, RZ, -R0 ;  /* 0x000000ffff057224 */ /* 0x000fe400078e0a00 */
[----:B------:R-:W-:-:S04]  /*2e080*/  IMAD.WIDE.U32 R2, R0, UR4, R2 ;  /* 0x0000000400027c25 */ /* 0x000fc8000f8e0002 */
[----:B------:R-:W-:Y:S01]  /*2e090*/  IMAD R4, R7, R5, R4 ;  /* 0x0000000507047224 */ /* 0x000fe200078e0204 */
[----:B------:R-:W-:-:S05]  /*2e0a0*/  SHF.R.S32.HI R5, RZ, 0x1f, R0 ;  /* 0x0000001fff057819 */ /* 0x000fca0000011400 */
[----:B------:R-:W-:-:S04]  /*2e0b0*/  IMAD R5, R5, UR4, RZ ;  /* 0x0000000405057c24 */ /* 0x000fc8000f8e02ff */
[----:B------:R-:W-:Y:S01]  /*2e0c0*/  IMAD R0, R0, UR5, R5 ;  /* 0x0000000500007c24 */ /* 0x000fe2000f8e0205 */
[----:B------:R-:W-:Y:S01]  /*2e0d0*/  ULDC.64 UR4, c[0x0][0x2c8] ;  /* 0x0000b20000047ab9 */ /* 0x000fe20000000a00 */
[----:B------:R-:W0:Y:S02]  /*2e0e0*/  S2R R5, SR_TID.X ;  /* 0x0000000000057919 */ /* 0x000e240000002100 */
[----:B------:R-:W-:Y:S01]  /*2e0f0*/  IMAD.IADD R3, R3, 0x1, R0 ;  /* 0x0000000103037824 */ /* 0x000fe200078e0200 */
[----:B------:R-:W-:Y:S01]  /*2e100*/  SHF.R.S32.HI R0, RZ, 0x1f, R4 ;  /* 0x0000001fff007819 */ /* 0x000fe20000011404 */
[----:B------:R-:W-:-:S04]  /*2e110*/  IMAD.WIDE.U32 R2, R4, UR4, R2 ;  /* 0x0000000404027c25 */ /* 0x000fc8000f8e0002 */
[----:B------:R-:W-:Y:S01]  /*2e120*/  IMAD R0, R0, UR4, RZ ;  /* 0x0000000400007c24 */ /* 0x000fe2000f8e02ff */
[----:B------:R-:W-:Y:S02]  /*2e130*/  ULDC UR4, c[0x0][0x2b8] ;  /* 0x0000ae0000047ab9 */ /* 0x000fe40000000800 */
[----:B------:R-:W-:Y:S01]  /*2e140*/  ISETP.GE.AND P2, PT, R8, UR4, PT ;  /* 0x0000000408007c0c */ /* 0x000fe2000bf46270 */
[----:B------:R-:W-:Y:S01]  /*2e150*/  IMAD R0, R4, UR5, R0 ;  /* 0x0000000504007c24 */ /* 0x000fe2000f8e0200 */
[----:B------:R1:W5:Y:S01]  /*2e160*/  LDL R8, [R1+0x3c] ;  /* 0x00003c0001087983 */ /* 0x0003620000100800 */
[----:B------:R-:W-:Y:S02]  /*2e170*/  IADD3 R4, P3, R2, UR6, RZ ;  /* 0x0000000602047c10 */ /* 0x000fe4000ff7e0ff */
[----:B------:R-:W-:Y:S02]  /*2e180*/  ISETP.GE.AND P1, PT, R11, UR4, PT ;  /* 0x000000040b007c0c */ /* 0x000fe4000bf26270 */
[----:B------:R-:W-:-:S02]  /*2e190*/  IADD3.X R3, R3, UR7, R0, P3, !PT ;  /* 0x0000000703037c10 */ /* 0x000fc40009ffe400 */
[----:B0-----:R-:W-:-:S04]  /*2e1a0*/  SHF.L.U32 R9, R5, 0x4, RZ ;  /* 0x0000000405097819 */ /* 0x001fc800000006ff */
[----:B------:R-:W-:-:S04]  /*2e1b0*/  LOP3.LUT R9, R9, 0x30, RZ, 0xc0, !PT ;  /* 0x0000003009097812 */ /* 0x000fc800078ec0ff */
[----:B------:R-:W-:Y:S01]  /*2e1c0*/  ISETP.GE.AND P0, PT, R9, UR4, PT ;  /* 0x0000000409007c0c */ /* 0x000fe2000bf06270 */
[----:B------:R-:W-:-:S03]  /*2e1d0*/  UMOV UR4, 0xffffffff ;  /* 0xffffffff00047882 */ /* 0x000fc60000000000 */
[----:B-1----:R-:W-:Y:S09]  /*2e1e0*/  BRA.DIV UR4, `(.L_x_2532) ;  /* 0x0000007e04107947 */ /* 0x002ff2000b800000 */
[----:B------:R-:W0:Y:S02]  /*2e1f0*/  S2R R6, SR_TID.X ;  /* 0x0000000000067919 */ /* 0x000e240000002100 */
[----:B0-----:R-:W-:Y:S02]  /*2e200*/  LOP3.LUT R11, R6, 0x7f, RZ, 0xc0, !PT ;  /* 0x0000007f060b7812 */ /* 0x001fe400078ec0ff */
[----:B------:R-:W2:Y:S02]  /*2e210*/  LDL.LU R6, [R1+0x44] ;  /* 0x0000440001067983 */ /* 0x000ea40000300800 */
[----:B------:R-:W-:-:S05]  /*2e220*/  SHF.R.U32.HI R11, RZ, 0x2, R11 ;  /* 0x00000002ff0b7819 */ /* 0x000fca000001160b */
[----:B------:R-:W-:-:S04]  /*2e230*/  IMAD R0, R10, 0x80, R11 ;  /* 0x000000800a007824 */ /* 0x000fc800078e020b */
[----:B------:R-:W-:Y:S02]  /*2e240*/  VIADD R5, R0, 0x20 ;  /* 0x0000002000057836 */ /* 0x000fe40000000000 */
[----:B--2---:R-:W-:Y:S02]  /*2e250*/  IMAD R2, R6, R7, RZ ;  /* 0x0000000706027224 */ /* 0x004fe400078e02ff */
[----:B------:R-:W0:Y:S03]  /*2e260*/  SHFL.IDX PT, R7, R4, RZ, 0x1c1f ;  /* 0x001c1fff04077589 */ /* 0x000e2600000e0000 */
[----:B------:R-:W-:Y:S01]  /*2e270*/  ISETP.GE.AND P4, PT, R0, R2, PT ;  /* 0x000000020000720c */ /* 0x000fe20003f86270 */
[----:B------:R-:W1:-:S12]  /*2e280*/  SHFL.IDX PT, R6, R3, RZ, 0x1c1f ;  /* 0x001c1fff03067589 */ /* 0x000e5800000e0000 */
        /* <DEDUP_REMOVED lines=31> */
.L_x_2780:
[----:B------:R-:W-:Y:S01]  /*2e480*/  IADD3 R0, R0, 0x60, RZ ;  /* 0x0000006000007810 */ /* 0x000fe20007ffe0ff */
[----:B------:R-:W-:Y:S03]  /*2e490*/  BSSY B0, `(.L_x_2533) ;  /* 0x000000b000007945 */ /* 0x000fe60003800000 */
        /* <DEDUP_REMOVED lines=10> */
.L_x_2534:
[----:B------:R-:W-:Y:S05]  /*2e540*/  BSYNC B0 ;  /* 0x0000000000007941 */ /* 0x000fea0003800000 */
.L_x_2533:
[----:B------:R-:W-:Y:S01]  /*2e550*/  NOP ;  /* 0x0000000000007918 */ /* 0x000fe20000000000 */
[----:B------:R-:W-:-:S13]  /*2e560*/  PLOP3.LUT P0, PT, PT, PT, PT, 0x80, 0x0 ;  /* 0x000000000000781c */ /* 0x000fda0003f0f070 */
.L_x_2535:
        /* <DEDUP_REMOVED lines=18> */
.L_x_2781:
[----:B------:R-:W-:Y:S05]  /*2e690*/  BSYNC B0 ;  /* 0x0000000000007941 */ /* 0x000fea0003800000 */
.L_x_2536:
[----:B------:R-:W5:Y:S04]  /*2e6a0*/  LDL.LU R2, [R1+0x48] ;  /* 0x0000480001027983 */ /* 0x000f680000300800 */
[----:B0-2---:R-:W2:Y:S01]  /*2e6b0*/  LDL R3, [R1+0x20] ;  /* 0x0000200001037983 */ /* 0x005ea20000100800 */
[----:B-----5:R-:W-:-:S05]  /*2e6c0*/  VIADD R2, R2, 0xfffffffe ;  /* 0xfffffffe02027836 */ /* 0x020fca0000000000 */
[----:B--2---:R-:W-:-:S13]  /*2e6d0*/  ISETP.GE.AND P0, PT, R2, R3, PT ;  /* 0x000000030200720c */ /* 0x004fda0003f06270 */
[----:B------:R-:W-:Y:S05]  /*2e6e0*/  @!P0 BRA `(.L_x_2538) ;  /* 0x0000001000e48947 */ /* 0x000fea0003800000 */
[----:B---3--:R0:W5:Y:S01]  /*2e6f0*/  LDL.LU R8, [R1+0x18] ;  /* 0x0000180001087983 */ /* 0x0081620000300800 */
[----:B----4-:R-:W-:-:S07]  /*2e700*/  IMAD.MOV.U32 R0, RZ, RZ, R19 ;  /* 0x000000ffff007224 */ /* 0x010fce00078e0013 */
.L_x_2562:
        /* <DEDUP_REMOVED lines=8> */
[----:B-----5:R-:W-:-:S05]  /*2e790*/  LOP3.LUT R9, R8, R3, RZ, 0x3c, !PT ;  /* 0x0000000308097212 */ /* 0x020fca00078e3cff */
        /* <DEDUP_REMOVED lines=26> */
.L_x_2541:
        /* <DEDUP_REMOVED lines=8> */
.L_x_2782:
[----:B------:R-:W-:Y:S05]  /*2e9c0*/  BSYNC B1 ;  /* 0x0000000000017941 */ /* 0x000fea0003800000 */
.L_x_2542:
[----:B------:R-:W-:Y:S04]  /*2e9d0*/  BSSY B1, `(.L_x_2544) ;  /* 0x0000009000017945 */ /* 0x000fe80003800000 */
[----:B------:R-:W-:Y:S05]  /*2e9e0*/  @P1 BRA `(.L_x_2545) ;  /* 0x00000000001c1947 */ /* 0x000fea0003800000 */
[----:B------:R-:W3:Y:S02]  /*2e9f0*/  S2R R4, SR_TID.X ;  /* 0x0000000000047919 */ /* 0x000ee40000002100 */
[----:B---3--:R-:W-:Y:S02]  /*2ea00*/  LOP3.LUT R7, R4, 0x1f, RZ, 0xc0, !PT ;  /* 0x0000001f04077812 */ /* 0x008fe400078ec0ff */
[----:B------:R-:W-:Y:S02]  /*2ea10*/  MOV R4, 0x7800 ;  /* 0x0000780000047802 */ /* 0x000fe40000000f00 */
[----:B------:R-:W-:Y:S02]  /*2ea20*/  ISETP.NE.AND P0, PT, R7, RZ, PT ;  /* 0x000000ff0700720c */ /* 0x000fe40003f05270 */
[----:B------:R3:W-:Y:S11]  /*2ea30*/  SYNCS.ARRIVE.TRANS64 RZ, [R6+URZ+0x33470], R4 ;  /* 0x0334700406ff79a7 */ /* 0x0007f6000800003f */
[----:B---3--:R-:W-:Y:S05]  /*2ea40*/  @!P0 BRA `(.L_x_2545) ;  /* 0x0000000000048947 */ /* 0x008fea0003800000 */
[----:B------:R-:W-:Y:S01]  /*2ea50*/  BPT.TRAP 0x1 ;  /* 0x000000040000795c */ /* 0x000fe20000300000 */
.L_x_2545:
[----:B------:R-:W-:Y:S05]  /*2ea60*/  BSYNC B1 ;  /* 0x0000000000017941 */ /* 0x000fea0003800000 */
.L_x_2544:
[----:B------:R-:W3:Y:S01]  /*2ea70*/  LDL R7, [R1+0x28] ;  /* 0x0000280001077983 */ /* 0x000ee20000100800 */
[----:B------:R-:W-:Y:S01]  /*2ea80*/  IMAD.MOV.U32 R14, RZ, RZ, RZ ;  /* 0x000000ffff0e7224 */ /* 0x000fe200078e00ff */
[----:B------:R-:W-:Y:S01]  /*2ea90*/  UIADD3 UR4, UP0, UR40, 0x470, URZ ;  /* 0x0000047028047890 */ /* 0x000fe2000ff1e03f */
[----:B------:R-:W-:Y:S01]  /*2eaa0*/  IMAD R4, R19, 0x7800, R18 ;  /* 0x0000780013047824 */ /* 0x000fe200078e0212 */
        /* <DEDUP_REMOVED lines=8> */
.L_x_2546:
        /* <DEDUP_REMOVED lines=16> */
.L_x_2547:
        /* <DEDUP_REMOVED lines=16> */
.L_x_2548:
        /* <DEDUP_REMOVED lines=13> */
.L_x_2783:
[----:B------:R-:W-:Y:S05]  /*2ee00*/  BSYNC B1 ;  /* 0x0000000000017941 */ /* 0x000fea0003800000 */
.L_x_2549:
        /* <DEDUP_REMOVED lines=11> */
.L_x_2552:
[----:B------:R-:W-:Y:S05]  /*2eec0*/  BSYNC B1 ;  /* 0x0000000000017941 */ /* 0x000fea0003800000 */
.L_x_2551:
[----:B------:R-:W-:Y:S01]  /*2eed0*/  R2UR UR10, R14 ;  /* 0x000000000e0a72ca */ /* 0x000fe200000e0000 */
[----:B------:R-:W-:Y:S01]  /*2eee0*/  UIADD3 UR4, UP0, UR40, 0x370, URZ ;  /* 0x0000037028047890 */ /* 0x000fe2000ff1e03f */
[----:B------:R-:W-:Y:S01]  /*2eef0*/  R2UR UR6, R10 ;  /* 0x000000000a0672ca */ /* 0x000fe200000e0000 */
[----:B-12---:R-:W-:Y:S01]  /*2ef00*/  VIADD R6, R6, 0x33430 ;  /* 0x0003343006067836 */ /* 0x006fe20000000000 */
[----:B------:R-:W-:Y:S01]  /*2ef10*/  R2UR UR7, R11 ;  /* 0x000000000b0772ca */ /* 0x000fe200000e0000 */
[----:B------:R-:W-:Y:S01]  /*2ef20*/  UIADD3.X UR5, URZ, UR41, URZ, UP0, !UPT ;  /* 0x000000293f057290 */ /* 0x000fe200087fe43f */
[----:B------:R-:W-:Y:S02]  /*2ef30*/  PLOP3.LUT P0, PT, PT, PT, PT, 0x80, 0x0 ;  /* 0x000000000000781c */ /* 0x000fe40003f0f070 */
[----:B------:R-:W-:-:S11]  /*2ef40*/  IADD3 R3, R4, 0x24200, RZ ;  /* 0x0002420004037810 */ /* 0x000fd60007ffe0ff */
.L_x_2553:
        /* <DEDUP_REMOVED lines=15> */
.L_x_2554:
        /* <DEDUP_REMOVED lines=15> */
.L_x_2555:
        /* <DEDUP_REMOVED lines=10> */
.L_x_2540:
[----:B------:R-:W-:Y:S05]  /*2f1d0*/  BSYNC B0 ;  /* 0x0000000000007941 */ /* 0x000fea0003800000 */
.L_x_2539:
[----:B------:R-:W-:-:S06]  /*2f1e0*/  UISETP.NE.AND UP0, UPT, UR37, 0x3, UPT ;  /* 0x000000032500788c */ /* 0x000fcc000bf05270 */
[----:B------:R-:W-:-:S13]  /*2f1f0*/  PLOP3.LUT P0, PT, PT, PT, UP0, 0x80, 0x0 ;  /* 0x000000000000781c */ /* 0x000fda0003f0f008 */
[----:B------:R-:W-:Y:S05]  /*2f200*/  @!P0 BRA `(.L_x_2556) ;  /* 0x0000000000048947 */ /* 0x000fea0003800000 */
[----:B------:R-:W-:Y:S01]  /*2f210*/  BPT.TRAP 0x1 ;  /* 0x000000040000795c */ /* 0x000fe20000300000 */
.L_x_2556:
        /* <DEDUP_REMOVED lines=8> */
.L_x_2784:
[----:B------:R-:W-:Y:S05]  /*2f2a0*/  BSYNC B0 ;  /* 0x0000000000007941 */ /* 0x000fea0003800000 */
.L_x_2557:
[----:B------:R-:W-:Y:S05]  /*2f2b0*/  @!P1 BRA `(.L_x_2559) ;  /* 0x0000000000049947 */ /* 0x000fea0003800000 */
[----:B------:R-:W-:Y:S01]  /*2f2c0*/  BPT.TRAP 0x1 ;  /* 0x000000040000795c */ /* 0x000fe20000300000 */
.L_x_2559:
[----:B---3--:R-:W-:Y:S01]  /*2f2d0*/  SHF.L.U32 R4, R8, 0x1f, RZ ;  /* 0x0000001f08047819 */ /* 0x008fe200000006ff */
[----:B------:R-:W-:-:S03]  /*2f2e0*/  IMAD R10, R0, 0x7800, RZ ;  /* 0x00007800000a7824 */ /* 0x000fc600078e02ff */
[----:B------:R-:W3:Y:S02]  /*2f2f0*/  SYNCS.PHASECHK.TRANS64.TRYWAIT P0, [R3+URZ+0x33460], R4 ;  /* 0x03346004030075a7 */ /* 0x000ee4000800017f */
[----:B---3--:R-:W-:Y:S05]  /*2f300*/  @!P0 BRA `(.L_x_2560) ;  /* 0x0000007000848947 */ /* 0x008fea0003800000 */
.L_x_2785:
[----:B------:R-:W4:Y:S04]  /*2f310*/  LDL R0, [R1+0x30] ;  /* 0x0000300001007983 */ /* 0x000f280000100800 */
[----:B------:R-:W5:Y:S01]  /*2f320*/  LDL R11, [R1+0x2c] ;  /* 0x00002c00010b7983 */ /* 0x000f620000100800 */
[----:B------:R-:W-:Y:S05]  /*2f330*/  WARPSYNC.ALL ;  /* 0x0000000000007948 */ /* 0x000fea0003800000 */
[----:B----4-:R-:W-:-:S02]  /*2f340*/  LOP3.LUT R0, R10, R0, RZ, 0xfc, !PT ;  /* 0x000000000a007212 */ /* 0x010fc400078efcff */
[----:B-----5:R-:W-:-:S03]  /*2f350*/  LOP3.LUT R12, R10, R11, RZ, 0xfc, !PT ;  /* 0x0000000b0a0c7212 */ /* 0x020fc600078efcff */
[C---:B------:R-:W-:Y:S02]  /*2f360*/  IMAD.IADD R0, R18.reuse, 0x1, R0 ;  /* 0x0000000112007824 */ /* 0x040fe400078e0200 */
[----:B------:R-:W-:-:S03]  /*2f370*/  IMAD.IADD R12, R18, 0x1, R12 ;  /* 0x00000001120c7824 */ /* 0x000fc600078e020c */
[----:B-1-3--:R-:W1:Y:S02]  /*2f380*/  LDSM.16.MT88.4 R4, [R0+0xf200] ;  /* 0x00f200000004783b */ /* 0x00ae640000004200 */
        /* <DEDUP_REMOVED lines=97> */
.L_x_2561:
        /* <DEDUP_REMOVED lines=14> */
.L_x_2538:
        /* <DEDUP_REMOVED lines=18> */
.L_x_2564:
[----:B------:R-:W-:Y:S05]  /*2fba0*/  BSYNC B0 ;  /* 0x0000000000007941 */ /* 0x000fea0003800000 */
.L_x_2563:
[----:B------:R-:W-:-:S06]  /*2fbb0*/  UISETP.NE.AND UP0, UPT, UR37, 0x3, UPT ;  /* 0x000000032500788c */ /* 0x000fcc000bf05270 */
[----:B------:R-:W-:-:S13]  /*2fbc0*/  PLOP3.LUT P1, PT, PT, PT, UP0, 0x80, 0x0 ;  /* 0x000000000000781c */ /* 0x000fda0003f2f008 */
[----:B------:R-:W-:Y:S05]  /*2fbd0*/  @!P1 BRA `(.L_x_2565) ;  /* 0x0000000000049947 */ /* 0x000fea0003800000 */
[----:B------:R-:W-:Y:S01]  /*2fbe0*/  BPT.TRAP 0x1 ;  /* 0x000000040000795c */ /* 0x000fe20000300000 */
.L_x_2565:
        /* <DEDUP_REMOVED lines=9> */
.L_x_2786:
[----:B------:R-:W-:Y:S05]  /*2fc80*/  BSYNC B0 ;  /* 0x0000000000007941 */ /* 0x000fea0003800000 */
.L_x_2566:
[----:B------:R-:W-:Y:S05]  /*2fc90*/  @!P2 BRA `(.L_x_2568) ;  /* 0x000000000004a947 */ /* 0x000fea0003800000 */
[----:B------:R-:W-:Y:S01]  /*2fca0*/  BPT.TRAP 0x1 ;  /* 0x000000040000795c */ /* 0x000fe20000300000 */
.L_x_2568:
[----:B--2---:R-:W2:Y:S02]  /*2fcb0*/  LDL R0, [R1+0x18] ;  /* 0x0000180001007983 */ /* 0x004ea40000100800 */
[----:B--2---:R-:W-:-:S04]  /*2fcc0*/  SHF.L.U32 R0, R0, 0x1f, RZ ;  /* 0x0000001f00007819 */ /* 0x004fc800000006ff */
[----:B------:R-:W2:Y:S02]  /*2fcd0*/  SYNCS.PHASECHK.TRANS64.TRYWAIT P1, [R3+URZ+0x33460], R0 ;  /* 0x03346000030075a7 */ /* 0x000ea4000802017f */
[----:B--2---:R-:W-:Y:S05]  /*2fce0*/  @!P1 BRA `(.L_x_2569) ;  /* 0x0000006800349947 */ /* 0x004fea0003800000 */
.L_x_2787:
[----:B------:R-:W2:Y:S04]  /*2fcf0*/  LDL R4, [R1+0x30] ;  /* 0x0000300001047983 */ /* 0x000ea80000100800 */
[----:B------:R-:W3:Y:S01]  /*2fd00*/  LDL R10, [R1+0x2c] ;  /* 0x00002c00010a7983 */ /* 0x000ee20000100800 */
[----:B------:R-:W-:Y:S01]  /*2fd10*/  IMAD R2, R19, 0x7800, RZ ;  /* 0x0000780013027824 */ /* 0x000fe200078e02ff */
[----:B------:R-:W-:Y:S05]  /*2fd20*/  WARPSYNC.ALL ;  /* 0x0000000000007948 */ /* 0x000fea0003800000 */
[----:B--2---:R-:W-:-:S04]  /*2fd30*/  LOP3.LUT R0, R2, R4, RZ, 0xfc, !PT ;  /* 0x0000000402007212 */ /* 0x004fc800078efcff */
[----:B------:R-:W-:Y:S02]  /*2fd40*/  IADD3 R0, R18, R0, RZ ;  /* 0x0000000012007210 */ /* 0x000fe40007ffe0ff */
[----:B---3--:R-:W-:-:S03]  /*2fd50*/  LOP3.LUT R2, R2, R10, RZ, 0xfc, !PT ;  /* 0x0000000a02027212 */ /* 0x008fc600078efcff */
[----:B-1----:R-:W1:Y:S02]  /*2fd60*/  LDSM.16.MT88.4 R4, [R0+0xf200] ;  /* 0x00f200000004783b */ /* 0x002e640000004200 */
[----:B------:R-:W-:Y:S01]  /*2fd70*/  IMAD.IADD R2, R18, 0x1, R2 ;  /* 0x0000000112027824 */ /* 0x000fe200078e0202 */
        /* <DEDUP_REMOVED lines=97> */
.L_x_2570:
        /* <DEDUP_REMOVED lines=12> */
.L_x_2513:
        /* <DEDUP_REMOVED lines=9> */
[----:B------:R-:W2:Y:S04]  /*304e0*/  LDS.128 R4, [R18+0x334d0] ;  /* 0x0334d00012047984 */ /* 0x000ea80000000c00 */
[----:B--2---:R2:W-:Y:S04]  /*304f0*/  STL.64 [R1], R4 ;  /* 0x0000000401007387 */ /* 0x0045e80000100a00 */
[----:B------:R2:W-:Y:S01]  /*30500*/  STL.64 [R1+0x8], R6 ;  /* 0x0000080601007387 */ /* 0x0005e20000100a00 */
[----:B------:R-:W-:Y:S06]  /*30510*/  BAR.ARV 0x4, 0x180 ;  /* 0x0106000000007b1d */ /* 0x000fec0000002000 */
[----:B------:R-:W-:Y:S05]  /*30520*/  BRA `(.L_x_2572) ;  /* 0x0000001000387947 */ /* 0x000fea0003800000 */
.L_x_2571:
        /* <DEDUP_REMOVED lines=12> */
[----:B------:R-:W2:Y:S01]  /*305f0*/  @!P1 LDC.64 R6, c[0x0][0xc78] ;  /* 0x00031e00ff069b82 */ /* 0x000ea20000000a00 */
[----:B-1----:R-:W-:-:S05]  /*30600*/  @!P1 IMAD.WIDE R2, R0, 0x4, R2 ;  /* 0x0000000400029825 */ /* 0x002fca00078e0202 */
[----:B------:R2:W3:Y:S02]  /*30610*/  @!P1 LDG.E R8, desc[UR54][R2.64] ;  /* 0x0000003602089981 */ /* 0x0004e4000c1e1900 */
[----:B--2---:R-:W-:-:S06]  /*30620*/  @!P1 IMAD.WIDE R2, R0, 0x4, R6 ;  /* 0x0000000400029825 */ /* 0x004fcc00078e0206 */
[----:B------:R-:W2:Y:S01]  /*30630*/  @!P1 LDG.E R2, desc[UR54][R2.64] ;  /* 0x0000003602029981 */ /* 0x000ea2000c1e1900 */
[----:B------:R-:W-:Y:S01]  /*30640*/  IMAD.MOV.U32 R4, RZ, RZ, RZ ;  /* 0x000000ffff047224 */ /* 0x000fe200078e00ff */
[C---:B------:R-:W-:Y:S01]  /*30650*/  ISETP.GE.U32.AND P2, PT, R16.reuse, 0x2, PT ;  /* 0x000000021000780c */ /* 0x040fe20003f46070 */
[----:B------:R-:W-:Y:S01]  /*30660*/  IMAD.MOV.U32 R6, RZ, RZ, RZ ;  /* 0x000000ffff067224 */ /* 0x000fe200078e00ff */
[C---:B------:R-:W-:Y:S01]  /*30670*/  ISETP.GE.U32.AND P3, PT, R16.reuse, 0x4, PT ;  /* 0x000000041000780c */ /* 0x040fe20003f66070 */
[----:B------:R-:W-:Y:S01]  /*30680*/  SHFL.IDX PT, R5, R10, RZ, 0x1f ;  /* 0x00001fff0a057589 */ /* 0x000fe200000e0000 */
[C---:B------:R-:W-:Y:S02]  /*30690*/  ISETP.GE.U32.AND P4, PT, R16.reuse, 0x8, PT ;  /* 0x000000081000780c */ /* 0x040fe40003f86070 */
[----:B------:R-:W-:Y:S01]  /*306a0*/  ISETP.GE.U32.AND P5, PT, R16, 0x10, PT ;  /* 0x000000101000780c */ /* 0x000fe20003fa6070 */
[----:B------:R-:W-:Y:S01]  /*306b0*/  SHFL.IDX PT, R0, R10, 0x1, 0x1f ;  /* 0x00201f000a007f89 */ /* 0x000fe200000e0000 */
[----:B---3--:R-:W-:-:S02]  /*306c0*/  @!P1 IMAD.MOV.U32 R4, RZ, RZ, R8 ;  /* 0x000000ffff049224 */ /* 0x008fc400078e0008 */
[----:B------:R-:W-:Y:S02]  /*306d0*/  IMAD.MOV.U32 R8, RZ, RZ, RZ ;  /* 0x000000ffff087224 */ /* 0x000fe400078e00ff */
[----:B--2---:R-:W-:Y:S01]  /*306e0*/  @!P1 IMAD.MOV.U32 R6, RZ, RZ, R2 ;  /* 0x000000ffff069224 */ /* 0x004fe200078e0002 */
[----:B------:R-:W-:-:S03]  /*306f0*/  ISETP.NE.AND P1, PT, R16, RZ, PT ;  /* 0x000000ff1000720c */ /* 0x000fc60003f25270 */
[----:B------:R-:W-:-:S05]  /*30700*/  IMAD R2, R6, R4, RZ ;  /* 0x0000000406027224 */ /* 0x000fca00078e02ff */
        /* <DEDUP_REMOVED lines=15> */
[----:B------:R1:W2:Y:S02]  /*30800*/  SHFL.IDX PT, R9, R7, 0x1f, 0x1f ;  /* 0x03e01f0007097f89 */ /* 0x0002a400000e0000 */
.L_x_2797:
[----:B------:R-:W-:Y:S02]  /*30810*/  ULDC UR4, c[0x0][0xc38] ;  /* 0x00030e0000047ab9 */ /* 0x000fe40000000800 */
[----:B------:R-:W-:-:S04]  /*30820*/  IMAD.U32 R2, RZ, RZ, UR4 ;  /* 0x00000004ff027e24 */ /* 0x000fc8000f8e00ff */
[----:B--2---:R-:W-:-:S04]  /*30830*/  IMAD R9, R9, R2, RZ ;  /* 0x0000000209097224 */ /* 0x004fc800078e02ff */
[----:B------:R-:W-:-:S05]  /*30840*/  IMAD.IADD R0, R0, 0x1, R9 ;  /* 0x0000000100007824 */ /* 0x000fca00078e0209 */
[----:B------:R-:W-:-:S13]  /*30850*/  ISETP.GT.AND P6, PT, R0, R5, PT ;  /* 0x000000050000720c */ /* 0x000fda0003fc4270 */
[----:B------:R-:W-:Y:S05]  /*30860*/  @P6 BRA `(.L_x_2574) ;  /* 0x0000000000ac6947 */ /* 0x000fea0003800000 */
.L_x_2577:
        /* <DEDUP_REMOVED lines=25> */
[----:B--2---:R-:W-:-:S04]  /*30a00*/  SEL R3, R3, RZ, P2 ;  /* 0x000000ff03037207 */ /* 0x004fc80001000000 */
[----:B------:R-:W-:-:S05]  /*30a10*/  IADD3 R2, R2, R3, RZ ;  /* 0x0000000302027210 */ /* 0x000fca0007ffe0ff */
        /* <DEDUP_REMOVED lines=10> */
.L_x_2805:
[----:B------:R-:W-:Y:S02]  /*30ac0*/  ULDC UR4, c[0x0][0xc38] ;  /* 0x00030e0000047ab9 */ /* 0x000fe40000000800 */
[----:B------:R-:W-:-:S04]  /*30ad0*/  IMAD.U32 R2, RZ, RZ, UR4 ;  /* 0x00000004ff027e24 */ /* 0x000fc8000f8e00ff */
[----:B--2---:R-:W-:-:S04]  /*30ae0*/  IMAD R9, R9, R2, RZ ;  /* 0x0000000209097224 */ /* 0x004fc800078e02ff */
[----:B------:R-:W-:-:S05]  /*30af0*/  IMAD.IADD R0, R9, 0x1, R0 ;  /* 0x0000000109007824 */ /* 0x000fca00078e0200 */
[----:B------:R-:W-:-:S13]  /*30b00*/  ISETP.GT.AND P6, PT, R0, R5, PT ;  /* 0x000000050000720c */ /* 0x000fda0003fc4270 */
[----:B------:R-:W-:Y:S05]  /*30b10*/  @!P6 BRA `(.L_x_2577) ;  /* 0xfffffffc0054e947 */ /* 0x000fea000383ffff */
.L_x_2574:
        /* <DEDUP_REMOVED lines=12> */
.L_x_2810:
[----:B------:R-:W-:-:S13]  /*30be0*/  ISETP.NE.AND P0, PT, R0, RZ, PT ;  /* 0x000000ff0000720c */ /* 0x000fda0003f05270 */
[----:B------:R-:W-:Y:S05]  /*30bf0*/  @!P0 BRA `(.L_x_2579) ;  /* 0x0000000000148947 */ /* 0x000fea0003800000 */
[----:B------:R-:W-:Y:S01]  /*30c00*/  UMOV UR4, 0xffffffff ;  /* 0xffffffff00047882 */ /* 0x000fe20000000000 */
[----:B---3--:R-:W-:Y:S02]  /*30c10*/  VIADD R3, R3, 0xffffffff ;  /* 0xffffffff03037836 */ /* 0x008fe40000000000 */
[----:B------:R-:W-:Y:S05]  /*30c20*/  BRA.DIV UR4, `(.L_x_2580) ;  /* 0x0000006604187947 */ /* 0x000fea000b800000 */
[----:B------:R2:W3:Y:S02]  /*30c30*/  SHFL.IDX PT, R3, R7, R3, 0x1f ;  /* 0x00001f0307037589 */ /* 0x0004e400000e0000 */
.L_x_2813:
[----:B---3--:R-:W-:-:S07]  /*30c40*/  IMAD.MOV.U32 R8, RZ, RZ, R3 ;  /* 0x000000ffff087224 */ /* 0x008fce00078e0003 */
.L_x_2579:
[----:B------:R-:W-:Y:S01]  /*30c50*/  ISETP.NE.AND P0, PT, R6, 0x1, PT ;  /* 0x000000010600780c */ /* 0x000fe20003f05270 */
[----:B------:R-:W-:-:S05]  /*30c60*/  IMAD R0, R8, R2, R9 ;  /* 0x0000000208007224 */ /* 0x000fca00078e0209 */
[----:B------:R4:W-:Y:S02]  /*30c70*/  STL [R1], R0 ;  /* 0x0000000001007387 */ /* 0x0009e40000100800 */
[----:B----4-:R-:W-:-:S05]  /*30c80*/  IMAD.IADD R0, R5, 0x1, -R0 ;  /* 0x0000000105007824 */ /* 0x010fca00078e0a00 */
[----:B------:R-:W-:Y:S05]  /*30c90*/  @!P0 BRA `(.L_x_2581) ;  /* 0x0000000000e48947 */ /* 0x000fea0003800000 */
[----:B------:R-:W-:-:S04]  /*30ca0*/  IABS R5, R4 ;  /* 0x0000000400057213 */ /* 0x000fc80000000000 */
[----:B------:R-:W4:Y:S08]  /*30cb0*/  I2F.RP R2, R5 ;  /* 0x0000000500027306 */ /* 0x000f300000209400 */
[----:B----4-:R-:W4:Y:S02]  /*30cc0*/  MUFU.RCP R2, R2 ;  /* 0x0000000200027308 */ /* 0x010f240000001000 */
[----:B----4-:R-:W-:-:S06]  /*30cd0*/  VIADD R2, R2, 0xffffffe ;  /* 0x0ffffffe02027836 */ /* 0x010fcc0000000000 */
[----:B---3--:R-:W3:Y:S02]  /*30ce0*/  F2I.FTZ.U32.TRUNC.NTZ R3, R2 ;  /* 0x0000000200037305 */ /* 0x008ee4000021f000 */
[----:B---3--:R-:W-:-:S05]  /*30cf0*/  IADD3 R2, RZ, -R3, RZ ;  /* 0x80000003ff027210 */ /* 0x008fca0007ffe0ff */
        /* <DEDUP_REMOVED lines=34> */
[-C--:B------:R-:W-:Y:S01]  /*30f20*/  @!P1 IADD3 R2, R2, -R5.reuse, RZ ;  /* 0x8000000502029210 */ /* 0x080fe20007ffe0ff */
        /* <DEDUP_REMOVED lines=16> */
.L_x_2581:
        /* <DEDUP_REMOVED lines=20> */
[-C--:B------:R-:W-:Y:S01]  /*31170*/  @!P1 IADD3 R6, R6, -R8.reuse, RZ ;  /* 0x8000000806069210 */ /* 0x080fe20007ffe0ff */
        /* <DEDUP_REMOVED lines=29> */
[----:B------:R-:W-:Y:S01]  /*31350*/  @!P1 IMAD.IADD R0, R0, 0x1, -R9 ;  /* 0x0000000100009824 */ /* 0x000fe200078e0a09 */
[----:B------:R-:W-:Y:S02]  /*31360*/  @!P1 IADD3 R2, R2, 0x1, RZ ;  /* 0x0000000102029810 */ /* 0x000fe40007ffe0ff */
        /* <DEDUP_REMOVED lines=12> */
.L_x_2582:
[----:B------:R-:W-:-:S05]  /*31430*/  LOP3.LUT R0, RZ, R0, RZ, 0x33, !PT ;  /* 0x00000000ff007212 */ /* 0x000fca00078e33ff */
[----:B------:R-:W-:-:S05]  /*31440*/  IMAD.IADD R0, R4, 0x1, R0 ;  /* 0x0000000104007824 */ /* 0x000fca00078e0200 */
[----:B------:R3:W-:Y:S01]  /*31450*/  STL [R1+0x4], R0 ;  /* 0x0000040001007387 */ /* 0x0007e20000100800 */
[----:B------:R-:W-:Y:S05]  /*31460*/  BRA `(.L_x_2583) ;  /* 0x0000000000287947 */ /* 0x000fea0003800000 */
.L_x_2575:
[----:B------:R-:W-:Y:S01]  /*31470*/  UMOV UR4, URZ ;  /* 0x0000003f00047c82 */ /* 0x000fe20008000000 */
[----:B------:R-:W-:Y:S01]  /*31480*/  ULDC UR6, c[0x0][0xc3c] ;  /* 0x00030f0000067ab9 */ /* 0x000fe20000000800 */
[----:B------:R-:W-:Y:S01]  /*31490*/  UMOV UR5, URZ ;  /* 0x0000003f00057c82 */ /* 0x000fe20008000000 */
[----:B------:R-:W-:Y:S01]  /*314a0*/  IMAD.U32 R3, RZ, RZ, UR4 ;  /* 0x00000004ff037e24 */ /* 0x000fe2000f8e00ff */
[----:B------:R4:W-:Y:S01]  /*314b0*/  STL [R1], R5 ;  /* 0x0000000501007387 */ /* 0x0009e20000100800 */
[----:B------:R-:W-:Y:S02]  /*314c0*/  IMAD.U32 R0, RZ, RZ, UR6 ;  /* 0x00000006ff007e24 */ /* 0x000fe4000f8e00ff */
[----:B------:R-:W-:Y:S01]  /*314d0*/  IMAD.U32 R2, RZ, RZ, UR5 ;  /* 0x00000005ff027e24 */ /* 0x000fe2000f8e00ff */
[----:B------:R4:W-:Y:S04]  /*314e0*/  STL [R1+0x4], R3 ;  /* 0x0000040301007387 */ /* 0x0009e80000100800 */
[----:B------:R4:W-:Y:S04]  /*314f0*/  STL [R1+0xc], R0 ;  /* 0x00000c0001007387 */ /* 0x0009e80000100800 */
[----:B------:R4:W-:Y:S02]  /*31500*/  STL [R1+0x8], R2 ;  /* 0x0000080201007387 */ /* 0x0009e40000100800 */
.L_x_2583:
[----:B-12-4-:R-:W2:Y:S04]  /*31510*/  LDL R2, [R1+0xc] ;  /* 0x00000c0001027983 */ /* 0x016ea80000100800 */
[----:B------:R-:W4:Y:S04]  /*31520*/  LDL R3, [R1+0x8] ;  /* 0x0000080001037983 */ /* 0x000f280000100800 */
[----:B------:R-:W5:Y:S04]  /*31530*/  LDL R4, [R1] ;  /* 0x0000000001047983 */ /* 0x000f680000100800 */
        /* <DEDUP_REMOVED lines=13> */
.L_x_2572:
[----:B------:R-:W4:Y:S01]  /*31610*/  LDL R0, [R1+0xc] ;  /* 0x00000c0001007983 */ /* 0x000f220000100800 */
[----:B------:R-:W-:Y:S02]  /*31620*/  ULDC UR4, c[0x0][0xc3c] ;  /* 0x00030f0000047ab9 */ /* 0x000fe40000000800 */
[----:B----4-:R-:W-:-:S13]  /*31630*/  ISETP.GE.AND P0, PT, R0, UR4, PT ;  /* 0x0000000400007c0c */ /* 0x010fda000bf06270 */
[----:B------:R-:W-:Y:S05]  /*31640*/  @!P0 BRA `(.L_x_2584) ;  /* 0xffffff9000d88947 */ /* 0x000fea000383ffff */
[----:B------:R-:W-:Y:S05]  /*31650*/  BSYNC B7 ;  /* 0x0000000000077941 */ /* 0x000fea0003800000 */
.L_x_2464:
[----:B--2---:R-:W2:Y:S01]  /*31660*/  LDL.LU R0, [R1+0x58] ;  /* 0x0000580001007983 */ /* 0x004ea20000300800 */
[----:B------:R-:W-:Y:S01]  /*31670*/  BSSY B0, `(.L_x_2585) ;  /* 0x000000b000007945 */ /* 0x000fe20003800000 */
[----:B-1-3--:R-:W1:Y:S01]  /*31680*/  S2R R5, SR_CgaCtaId ;  /* 0x0000000000057919 */ /* 0x00ae620000008800 */
[----:B--2---:R-:W-:-:S05]  /*31690*/  VIADD R0, R0, 0x1 ;  /* 0x0000000100007836 */ /* 0x004fca0000000000 */
[----:B0-----:R-:W-:-:S04]  /*316a0*/  LEA.HI R2, R0, R0, RZ, 0x1 ;  /* 0x0000000000027211 */ /* 0x001fc800078f08ff */
[----:B------:R-:W-:-:S04]  /*316b0*/  LOP3.LUT R3, R2, 0xfffffffe, RZ, 0xc0, !PT ;  /* 0xfffffffe02037812 */ /* 0x000fc800078ec0ff */
[----:B------:R-:W-:Y:S02]  /*316c0*/  IADD3 R3, R0, -R3, RZ ;  /* 0x8000000300037210 */ /* 0x000fe40007ffe0ff */
[----:B------:R-:W-:Y:S02]  /*316d0*/  MOV R0, 0x400 ;  /* 0x0000040000007802 */ /* 0x000fe40000000f00 */
[----:B------:R-:W-:Y:S02]  /*316e0*/  SHF.L.U32 R3, R3, 0x1f, RZ ;  /* 0x0000001f03037819 */ /* 0x000fe400000006ff */
[----:B-1----:R-:W-:-:S04]  /*316f0*/  LEA R0, R5, R0, 0x18 ;  /* 0x0000000005007211 */ /* 0x002fc800078ec0ff */
[----:B------:R-:W0:Y:S02]  /*31700*/  SYNCS.PHASECHK.TRANS64.TRYWAIT P0, [R0+URZ+0x33420], R3 ;  /* 0x03342003000075a7 */ /* 0x000e24000800017f */
[----:B0-----:R-:W-:Y:S05]  /*31710*/  @!P0 BRA `(.L_x_2586) ;  /* 0x0000005800888947 */ /* 0x001fea0003800000 */
.L_x_2814:
[----:B------:R-:W-:Y:S05]  /*31720*/  BSYNC B0 ;  /* 0x0000000000007941 */ /* 0x000fea0003800000 */
.L_x_2585:
[----:B------:R-:W-:-:S03]  /*31730*/  UMOV UR4, 0xffffffff ;  /* 0xffffffff00047882 */ /* 0x000fc60000000000 */
[----:B------:R-:W-:Y:S05]  /*31740*/  BRA.DIV UR4, `(.L_x_2587) ;  /* 0x0000005a04907947 */ /* 0x000fea000b800000 */
[----:B------:R-:W1:Y:S02]  /*31750*/  S2R R2, SR_TID.X ;  /* 0x0000000000027919 */ /* 0x000e640000002100 */
[----:B-1----:R-:W-:-:S04]  /*31760*/  SHF.R.U32.HI R2, RZ, 0x5, R2 ;  /* 0x00000005ff027819 */ /* 0x002fc80000011602 */
[----:B------:R-:W-:-:S05]  /*31770*/  LOP3.LUT R2, R2, 0x3, RZ, 0xc0, !PT ;  /* 0x0000000302027812 */ /* 0x000fca00078ec0ff */
[----:B------:R1:W2:Y:S02]  /*31780*/  SHFL.IDX PT, R14, R2, RZ, 0x1f ;  /* 0x00001fff020e7589 */ /* 0x0002a400000e0000 */
.L_x_2817:
[----:B--2---:R-:W-:-:S13]  /*31790*/  ISETP.NE.AND P0, PT, R14, RZ, PT ;  /* 0x000000ff0e00720c */ /* 0x004fda0003f05270 */
[----:B------:R-:W-:Y:S05]  /*317a0*/  @P0 BRA `(.L_x_2238) ;  /* 0x0000000000a80947 */ /* 0x000fea0003800000 */
[----:B------:R-:W-:-:S03]  /*317b0*/  UMOV UR4, 0xffffffff ;  /* 0xffffffff00047882 */ /* 0x000fc60000000000 */
[----:B------:R-:W-:Y:S05]  /*317c0*/  BRA.DIV UR4, `(.L_x_2588) ;  /* 0x0000005a04a47947 */ /* 0x000fea000b800000 */
[----:B------:R-:W-:-:S13]  /*317d0*/  ELECT P6, URZ, PT ;  /* 0x00000000003f782f */ /* 0x000fda00038c0000 */
.L_x_2820:
[----:B------:R-:W-:Y:S05]  /*317e0*/  @!P6 BRA `(.L_x_2238) ;  /* 0x000000000098e947 */ /* 0x000fea0003800000 */
[----:B------:R-:W-:-:S06]  /*317f0*/  ULOP3.LUT UR4, UR36, 0x2, URZ, 0xfc, !UPT ;  /* 0x0000000224047892 */ /* 0x000fcc000f8efc3f */
[----:B-1----:R-:W-:-:S05]  /*31800*/  IMAD.U32 R2, RZ, RZ, UR4 ;  /* 0x00000004ff027e24 */ /* 0x002fca000f8e00ff */
[----:B------:R-:W-:-:S13]  /*31810*/  ISETP.NE.AND P0, PT, R2, 0x3, PT ;  /* 0x000000030200780c */ /* 0x000fda0003f05270 */
[----:B------:R-:W-:Y:S05]  /*31820*/  @!P0 BRA `(.L_x_2589) ;  /* 0x0000000000048947 */ /* 0x000fea0003800000 */
[----:B------:R-:W-:Y:S01]  /*31830*/  BPT.TRAP 0x1 ;  /* 0x000000040000795c */ /* 0x000fe20000300000 */
.L_x_2589:
[----:B------:R-:W2:Y:S01]  /*31840*/  LDL.LU R7, [R1+0x18] ;  /* 0x0000180001077983 */ /* 0x000ea20000300800 */
[----:B------:R-:W-:Y:S02]  /*31850*/  VIADD R2, R0, 0x33440 ;  /* 0x0003344000027836 */ /* 0x000fe40000000000 */
[C---:B0-----:R-:W-:Y:S02]  /*31860*/  VIADD R3, R19.reuse, 0x1 ;  /* 0x0000000113037836 */ /* 0x041fe40000000000 */
[----:B------:R-:W-:-:S03]  /*31870*/  IMAD R6, R19, 0x8, R2 ;  /* 0x0000000813067824 */ /* 0x000fc600078e0202 */
        /* <DEDUP_REMOVED lines=9> */
.L_x_2821:
[----:B------:R-:W1:Y:S02]  /*31910*/  SYNCS.PHASECHK.TRANS64.TRYWAIT P1, [R7+URZ], R2 ;  /* 0x00000002070075a7 */ /* 0x000e64000802017f */
[----:B-1----:R-:W-:Y:S05]  /*31920*/  @!P1 BRA `(.L_x_2591) ;  /* 0x0000005800809947 */ /* 0x002fea0003800000 */
.L_x_2822:
[----:B------:R-:W-:Y:S05]  /*31930*/  @!P0 BRA `(.L_x_2592) ;  /* 0x0000000000048947 */ /* 0x000fea0003800000 */
[----:B------:R-:W-:Y:S01]  /*31940*/  BPT.TRAP 0x1 ;  /* 0x000000040000795c */ /* 0x000fe20000300000 */
.L_x_2592:
[----:B------:R-:W-:-:S04]  /*31950*/  IMAD R4, R19, 0x8, R0 ;  /* 0x0000000813047824 */ /* 0x000fc800078e0200 */
[----:B------:R-:W2:Y:S02]  /*31960*/  SYNCS.PHASECHK.TRANS64.TRYWAIT P1, [R4+URZ+0x33460], R5 ;  /* 0x03346005040075a7 */ /* 0x000ea4000802017f */
[----:B--2---:R-:W-:Y:S05]  /*31970*/  @!P1 BRA `(.L_x_2593) ;  /* 0x0000005800809947 */ /* 0x004fea0003800000 */
.L_x_2823:
[----:B------:R-:W-:Y:S05]  /*31980*/  @!P0 BRA `(.L_x_2594) ;  /* 0x0000000000048947 */ /* 0x000fea0003800000 */
[----:B------:R-:W-:Y:S01]  /*31990*/  BPT.TRAP 0x1 ;  /* 0x000000040000795c */ /* 0x000fe20000300000 */
.L_x_2594:
[----:B------:R-:W-:-:S04]  /*319a0*/  IMAD R3, R3, 0x8, R0 ;  /* 0x0000000803037824 */ /* 0x000fc800078e0200 */
[----:B------:R-:W3:Y:S02]  /*319b0*/  SYNCS.PHASECHK.TRANS64.TRYWAIT P1, [R3+URZ+0x33460], R2 ;  /* 0x03346002030075a7 */ /* 0x000ee4000802017f */
[----:B---3--:R-:W-:Y:S05]  /*319c0*/  @!P1 BRA `(.L_x_2595) ;  /* 0x0000005800809947 */ /* 0x008fea0003800000 */
.L_x_2824:
[----:B------:R-:W-:Y:S05]  /*319d0*/  @!P0 BRA `(.L_x_2596) ;  /* 0x0000000000048947 */ /* 0x000fea0003800000 */
[----:B------:R-:W-:Y:S01]  /*319e0*/  BPT.TRAP 0x1 ;  /* 0x000000040000795c */ /* 0x000fe20000300000 */
.L_x_2596:
[----:B------:R-:W4:Y:S02]  /*319f0*/  SYNCS.PHASECHK.TRANS64.TRYWAIT P0, [R4+URZ+0x33480], R5 ;  /* 0x03348005040075a7 */ /* 0x000f24000800017f */
[----:B----4-:R-:W-:Y:S05]  /*31a00*/  @!P0 BRA `(.L_x_2597) ;  /* 0x0000005800848947 */ /* 0x010fea0003800000 */
.L_x_2598:
[----:B------:R0:W0:Y:S02]  /*31a10*/  SYNCS.PHASECHK.TRANS64.TRYWAIT P0, [R3+URZ+0x33480], R2 ;  /* 0x03348002030075a7 */ /* 0x000024000800017f */
[----:B0-----:R-:W-:Y:S05]  /*31a20*/  @!P0 NANOSLEEP.SYNCS 0x989680 ;  /* 0x009896800000895d */ /* 0x001fea0003900000 */
[----:B------:R-:W0:Y:S02]  /*31a30*/  @!P0 SYNCS.PHASECHK.TRANS64 P0, [R3+URZ+0x33480], R2 ;  /* 0x03348002030085a7 */ /* 0x000e24000800007f */
[----:B0-----:R-:W-:Y:S05]  /*31a40*/  @!P0 BRA `(.L_x_2598) ;  /* 0xfffffffc00f08947 */ /* 0x001fea000383ffff */
.L_x_2238:
[----:B------:R-:W-:Y:S05]  /*31a50*/  BSYNC B8 ;  /* 0x0000000000087941 */ /* 0x000fea0003800000 */
.L_x_2235:
[----:B------:R-:W-:Y:S05]  /*31a60*/  EXIT ;  /* 0x000000000000794d */ /* 0x000fea0003800000 */
.L_x_2258:
[----:B-1----:R1:W2:Y:S02]  /*31a70*/  SYNCS.PHASECHK.TRANS64.TRYWAIT P5, [R100+URZ+0x33490], R101 ;  /* 0x03349065640075a7 */ /* 0x0022a400080a017f */
[----:B--2---:R-:W-:Y:S05]  /*31a80*/  @!P5 NANOSLEEP.SYNCS 0x989680 ;  /* 0x009896800000d95d */ /* 0x004fea0003900000 */
[----:B------:R-:W2:Y:S02]  /*31a90*/  @!P5 SYNCS.PHASECHK.TRANS64 P5, [R100+URZ+0x33490], R101 ;  /* 0x033490656400d5a7 */ /* 0x000ea400080a007f */
[----:B--2---:R-:W-:Y:S05]  /*31aa0*/  @!P5 BRA `(.L_x_2258) ;  /* 0xfffffffc00f0d947 */ /* 0x004fea000383ffff */
[----:B------:R-:W-:Y:S05]  /*31ab0*/  BRA `(.L_x_2599) ;  /* 0xfffffd1c00dc7947 */ /* 0x000fea000383ffff */
.L_x_2312:
[----:B--2---:R2:W3:Y:S02]  /*31ac0*/  SYNCS.PHASECHK.TRANS64.TRYWAIT P5, [R100+URZ+0x33490], R101 ;  /* 0x03349065640075a7 */ /* 0x0044e400080a017f */
[----:B---3--:R-:W-:Y:S05]  /*31ad0*/  @!P5 NANOSLEEP.SYNCS 0x989680 ;  /* 0x009896800000d95d */ /* 0x008fea0003900000 */
[----:B------:R-:W3:Y:S02]  /*31ae0*/  @!P5 SYNCS.PHASECHK.TRANS64 P5, [R100+URZ+0x33490], R101 ;  /* 0x033490656400d5a7 */ /* 0x000ee400080a007f */
[----:B---3--:R-:W-:Y:S05]  /*31af0*/  @!P5 BRA `(.L_x_2312) ;  /* 0xfffffffc00f0d947 */ /* 0x008fea000383ffff */
[----:B------:R-:W-:Y:S05]  /*31b00*/  BRA `(.L_x_2600) ;  /* 0xfffffd7c00307947 */ /* 0x000fea000383ffff */
.L_x_2337:
[----:B0-----:R0:W1:Y:S02]  /*31b10*/  SYNCS.PHASECHK.TRANS64.TRYWAIT P3, [R100+URZ+0x33490], R101 ;  /* 0x03349065640075a7 */ /* 0x001064000806017f */
[----:B-1----:R-:W-:Y:S05]  /*31b20*/  @!P3 NANOSLEEP.SYNCS 0x989680 ;  /* 0x009896800000b95d */ /* 0x002fea0003900000 */
[----:B------:R-:W1:Y:S02]  /*31b30*/  @!P3 SYNCS.PHASECHK.TRANS64 P3, [R100+URZ+0x33490], R101 ;  /* 0x033490656400b5a7 */ /* 0x000e64000806007f */
[----:B-1----:R-:W-:Y:S05]  /*31b40*/  @!P3 BRA `(.L_x_2337) ;  /* 0xfffffffc00f0b947 */ /* 0x002fea000383ffff */
[----:B------:R-:W-:Y:S05]  /*31b50*/  BRA `(.L_x_2601) ;  /* 0xfffffdd800f47947 */ /* 0x000fea000383ffff */
.L_x_2343:
[----:B-1----:R1:W2:Y:S02]  /*31b60*/  SYNCS.PHASECHK.TRANS64.TRYWAIT P2, [R100+URZ+0x334b0], R101 ;  /* 0x0334b065640075a7 */ /* 0x0022a4000804017f */
[----:B--2---:R-:W-:Y:S05]  /*31b70*/  @!P2 NANOSLEEP.SYNCS 0x989680 ;  /* 0x009896800000a95d */ /* 0x004fea0003900000 */
[----:B------:R-:W2:Y:S02]  /*31b80*/  @!P2 SYNCS.PHASECHK.TRANS64 P2, [R100+URZ+0x334b0], R101 ;  /* 0x0334b0656400a5a7 */ /* 0x000ea4000804007f */
[----:B--2---:R-:W-:Y:S05]  /*31b90*/  @!P2 BRA `(.L_x_2343) ;  /* 0xfffffffc00f0a947 */ /* 0x004fea000383ffff */
[----:B------:R-:W-:Y:S05]  /*31ba0*/  BRA `(.L_x_2602) ;  /* 0xfffffddc00f87947 */ /* 0x000fea000383ffff */
.L_x_2353:
[----:B------:R-:W-:Y:S01]  /*31bb0*/  BSSY B0, `(.L_x_2603) ;  /* 0x0000007000007945 */ /* 0x000fe20003800000 */
[----:B------:R-:W-:Y:S02]  /*31bc0*/  IMAD.MOV.U32 R12, RZ, RZ, RZ ;  /* 0x000000ffff0c7224 */ /* 0x000fe400078e00ff */
[----:B------:R-:W-:Y:S02]  /*31bd0*/  IMAD.MOV.U32 R11, RZ, RZ, 0x1f ;  /* 0x0000001fff0b7424 */ /* 0x000fe400078e00ff */
[----:B------:R-:W-:-:S07]  /*31be0*/  IMAD.MOV.U32 R15, RZ, RZ, -0x1 ;  /* 0xffffffffff0f7424 */ /* 0x000fce00078e00ff */
[----:B-----5:R-:W-:Y:S05]  /*31bf0*/  WARPSYNC.COLLECTIVE R15, `(.L_x_2604) ;  /* 0x000000000f087348 */ /* 0x020fea0003c00000 */
[----:B------:R0:W1:Y:S02]  /*31c00*/  SHFL.IDX P6, R14, R13, R12, R11 ;  /* 0x0000000c0d0e7389 */ /* 0x00006400000c000b */
[----:B01---5:R-:W-:Y:S01]  /*31c10*/  ENDCOLLECTIVE ;  /* 0x000000000000791b */ /* 0x023fe20003800000 */
.L_x_2604:
[----:B------:R-:W-:Y:S05]  /*31c20*/  BSYNC B0 ;  /* 0x0000000000007941 */ /* 0x000fea0003800000 */
.L_x_2603:
[----:B------:R-:W-:Y:S01]  /*31c30*/  IMAD.MOV.U32 R229, RZ, RZ, R14 ;  /* 0x000000ffffe57224 */ /* 0x000fe200078e000e */
[----:B------:R-:W-:Y:S06]  /*31c40*/  BRA `(.L_x_2605) ;  /* 0xfffffdec00947947 */ /* 0x000fec000383ffff */
.L_x_2363:
[----:B------:R-:W-:Y:S01]  /*31c50*/  BSSY B1, `(.L_x_2606) ;  /* 0x0000007000017945 */ /* 0x000fe20003800000 */
[----:B------:R-:W-:Y:S01]  /*31c60*/  MOV R12, RZ ;  /* 0x000000ff000c7202 */ /* 0x000fe20000000f00 */
[----:B------:R-:W-:Y:S02]  /*31c70*/  IMAD.MOV.U32 R11, RZ, RZ, 0x1e1f ;  /* 0x00001e1fff0b7424 */ /* 0x000fe400078e00ff */
[----:B------:R-:W-:-:S07]  /*31c80*/  IMAD.MOV.U32 R15, RZ, RZ, -0x1 ;  /* 0xffffffffff0f7424 */ /* 0x000fce00078e00ff */
[----:B------:R-:W-:Y:S05]  /*31c90*/  WARPSYNC.COLLECTIVE R15, `(.L_x_2607) ;  /* 0x000000000f087348 */ /* 0x000fea0003c00000 */
[----:B------:R0:W1:Y:S02]  /*31ca0*/  SHFL.IDX P6, R14, R13, R12, R11 ;  /* 0x0000000c0d0e7389 */ /* 0x00006400000c000b */
[----:B01----:R-:W-:Y:S01]  /*31cb0*/  ENDCOLLECTIVE ;  /* 0x000000000000791b */ /* 0x003fe20003800000 */
.L_x_2607:
[----:B------:R-:W-:Y:S05]  /*31cc0*/  BSYNC B1 ;  /* 0x0000000000017941 */ /* 0x000fea0003800000 */
.L_x_2606:
        /* <DEDUP_REMOVED lines=8> */
.L_x_2608:
[----:B------:R-:W-:Y:S02]  /*31d50*/  IMAD.MOV.U32 R13, RZ, RZ, R4 ;  /* 0x000000ffff0d7224 */ /* 0x000fe400078e0004 */
[----:B------:R-:W-:-:S07]  /*31d60*/  IMAD.MOV.U32 R3, RZ, RZ, R14 ;  /* 0x000000ffff037224 */ /* 0x000fce00078e000e */
[----:B------:R-:W-:Y:S05]  /*31d70*/  WARPSYNC.COLLECTIVE R15, `(.L_x_2609) ;  /* 0x000000000f087348 */ /* 0x000fea0003c00000 */
[----:B------:R0:W1:Y:S02]  /*31d80*/  SHFL.IDX P6, R14, R13, R12, R11 ;  /* 0x0000000c0d0e7389 */ /* 0x00006400000c000b */
[----:B01----:R-:W-:Y:S01]  /*31d90*/  ENDCOLLECTIVE ;  /* 0x000000000000791b */ /* 0x003fe20003800000 */
.L_x_2609:
[----:B------:R-:W-:Y:S02]  /*31da0*/  IMAD.MOV.U32 R13, RZ, RZ, R5 ;  /* 0x000000ffff0d7224 */ /* 0x000fe400078e0005 */
[----:B------:R-:W-:-:S07]  /*31db0*/  IMAD.MOV.U32 R4, RZ, RZ, R14 ;  /* 0x000000ffff047224 */ /* 0x000fce00078e000e */
[----:B------:R-:W-:Y:S05]  /*31dc0*/  WARPSYNC.COLLECTIVE R15, `(.L_x_2610) ;  /* 0x000000000f087348 */ /* 0x000fea0003c00000 */
[----:B------:R0:W1:Y:S02]  /*31dd0*/  SHFL.IDX P6, R14, R13, R12, R11 ;  /* 0x0000000c0d0e7389 */ /* 0x00006400000c000b */
[----:B01----:R-:W-:Y:S01]  /*31de0*/  ENDCOLLECTIVE ;  /* 0x000000000000791b */ /* 0x003fe20003800000 */
.L_x_2610:
[----:B------:R-:W-:Y:S05]  /*31df0*/  BRA `(.L_x_2611) ;  /* 0xfffffdf000e47947 */ /* 0x000fea000383ffff */
.L_x_2367:
[----:B--2---:R2:W0:Y:S02]  /*31e00*/  SYNCS.PHASECHK.TRANS64.TRYWAIT P0, [R16+URZ+0x33400], R5 ;  /* 0x03340005100075a7 */ /* 0x004424000800017f */
[----:B0-----:R-:W-:Y:S05]  /*31e10*/  @!P0 NANOSLEEP.SYNCS 0x989680 ;  /* 0x009896800000895d */ /* 0x001fea0003900000 */
[----:B------:R-:W0:Y:S02]  /*31e20*/  @!P0 SYNCS.PHASECHK.TRANS64 P0, [R16+URZ+0x33400], R5 ;  /* 0x03340005100085a7 */ /* 0x000e24000800007f */
[----:B0-----:R-:W-:Y:S05]  /*31e30*/  @!P0 BRA `(.L_x_2367) ;  /* 0xfffffffc00f08947 */ /* 0x001fea000383ffff */
[----:B------:R-:W-:Y:S05]  /*31e40*/  BRA `(.L_x_2612) ;  /* 0xfffffdf800347947 */ /* 0x000fea000383ffff */
.L_x_2379:
[----:B------:R-:W-:Y:S01]  /*31e50*/  BSSY B1, `(.L_x_2613) ;  /* 0x0000007000017945 */ /* 0x000fe20003800000 */
[----:B------:R-:W-:Y:S01]  /*31e60*/  MOV R12, RZ ;  /* 0x000000ff000c7202 */ /* 0x000fe20000000f00 */
[----:B------:R-:W-:Y:S02]  /*31e70*/  IMAD.MOV.U32 R11, RZ, RZ, 0x1e1f ;  /* 0x00001e1fff0b7424 */ /* 0x000fe400078e00ff */
[----:B------:R-:W-:-:S07]  /*31e80*/  IMAD.MOV.U32 R15, RZ, RZ, -0x1 ;  /* 0xffffffffff0f7424 */ /* 0x000fce00078e00ff */
[----:B------:R-:W-:Y:S05]  /*31e90*/  WARPSYNC.COLLECTIVE R15, `(.L_x_2614) ;  /* 0x000000000f087348 */ /* 0x000fea0003c00000 */
[----:B------:R0:W1:Y:S02]  /*31ea0*/  SHFL.IDX P6, R14, R13, R12, R11 ;  /* 0x0000000c0d0e7389 */ /* 0x00006400000c000b */
[----:B01----:R-:W-:Y:S01]  /*31eb0*/  ENDCOLLECTIVE ;  /* 0x000000000000791b */ /* 0x003fe20003800000 */
.L_x_2614:
[----:B------:R-:W-:Y:S05]  /*31ec0*/  BSYNC B1 ;  /* 0x0000000000017941 */ /* 0x000fea0003800000 */
.L_x_2613:
        /* <DEDUP_REMOVED lines=8> */
.L_x_2615:
[----:B------:R-:W-:Y:S02]  /*31f50*/  IMAD.MOV.U32 R13, RZ, RZ, R20 ;  /* 0x000000ffff0d7224 */ /* 0x000fe400078e0014 */
[----:B------:R-:W-:-:S07]  /*31f60*/  IMAD.MOV.U32 R3, RZ, RZ, R14 ;  /* 0x000000ffff037224 */ /* 0x000fce00078e000e */
[----:B------:R-:W-:Y:S05]  /*31f70*/  WARPSYNC.COLLECTIVE R15, `(.L_x_2616) ;  /* 0x000000000f087348 */ /* 0x000fea0003c00000 */
[----:B------:R0:W1:Y:S02]  /*31f80*/  SHFL.IDX P6, R14, R13, R12, R11 ;  /* 0x0000000c0d0e7389 */ /* 0x00006400000c000b */
[----:B01----:R-:W-:Y:S01]  /*31f90*/  ENDCOLLECTIVE ;  /* 0x000000000000791b */ /* 0x003fe20003800000 */
.L_x_2616:
[----:B------:R-:W-:Y:S02]  /*31fa0*/  IMAD.MOV.U32 R13, RZ, RZ, R21 ;  /* 0x000000ffff0d7224 */ /* 0x000fe400078e0015 */
[----:B------:R-:W-:-:S07]  /*31fb0*/  IMAD.MOV.U32 R20, RZ, RZ, R14 ;  /* 0x000000ffff147224 */ /* 0x000fce00078e000e */
[----:B------:R-:W-:Y:S05]  /*31fc0*/  WARPSYNC.COLLECTIVE R15, `(.L_x_2617) ;  /* 0x000000000f087348 */ /* 0x000fea0003c00000 */
[----:B------:R0:W1:Y:S02]  /*31fd0*/  SHFL.IDX P6, R14, R13, R12, R11 ;  /* 0x0000000c0d0e7389 */ /* 0x00006400000c000b */
[----:B01----:R-:W-:Y:S01]  /*31fe0*/  ENDCOLLECTIVE ;  /* 0x000000000000791b */ /* 0x003fe20003800000 */
.L_x_2617:
[----:B------:R-:W-:Y:S01]  /*31ff0*/  MOV R21, R14 ;  /* 0x0000000e00157202 */ /* 0x000fe20000000f00 */
[----:B------:R-:W-:Y:S06]  /*32000*/  BRA `(.L_x_2618) ;  /* 0xfffffe2800187947 */ /* 0x000fec000383ffff */
.L_x_2383:
[----:B--2---:R2:W4:Y:S02]  /*32010*/  SYNCS.PHASECHK.TRANS64.TRYWAIT P0, [R16+URZ+0x33400], R21 ;  /* 0x03340015100075a7 */ /* 0x004524000800017f */
[----:B----4-:R-:W-:Y:S05]  /*32020*/  @!P0 NANOSLEEP.SYNCS 0x989680 ;  /* 0x009896800000895d */ /* 0x010fea0003900000 */
[----:B------:R-:W4:Y:S02]  /*32030*/  @!P0 SYNCS.PHASECHK.TRANS64 P0, [R16+URZ+0x33400], R21 ;  /* 0x03340015100085a7 */ /* 0x000f24000800007f */
[----:B----4-:R-:W-:Y:S05]  /*32040*/  @!P0 BRA `(.L_x_2383) ;  /* 0xfffffffc00f08947 */ /* 0x010fea000383ffff */
[----:B------:R-:W-:Y:S05]  /*32050*/  BRA `(.L_x_2619) ;  /* 0xfffffe2c00387947 */ /* 0x000fea000383ffff */
.L_x_2391:
[----:B-1----:R1:W2:Y:S02]  /*32060*/  SYNCS.PHASECHK.TRANS64.TRYWAIT P0, [R3+URZ+0x33430], R0 ;  /* 0x03343000030075a7 */ /* 0x0022a4000800017f */
[----:B--2---:R-:W-:Y:S05]  /*32070*/  @!P0 NANOSLEEP.SYNCS 0x989680 ;  /* 0x009896800000895d */ /* 0x004fea0003900000 */
[----:B------:R-:W2:Y:S02]  /*32080*/  @!P0 SYNCS.PHASECHK.TRANS64 P0, [R3+URZ+0x33430], R0 ;  /* 0x03343000030085a7 */ /* 0x000ea4000800007f */
[----:B--2---:R-:W-:Y:S05]  /*32090*/  @!P0 BRA `(.L_x_2391) ;  /* 0xfffffffc00f08947 */ /* 0x004fea000383ffff */
[----:B------:R-:W-:Y:S05]  /*320a0*/  BRA `(.L_x_2390) ;  /* 0xfffffe5c00a07947 */ /* 0x000fea000383ffff */
.L_x_2397:
[----:B-1----:R1:W2:Y:S02]  /*320b0*/  SYNCS.PHASECHK.TRANS64.TRYWAIT P3, [R9+URZ+0x33430], R0 ;  /* 0x03343000090075a7 */ /* 0x0022a4000806017f */
[----:B--2---:R-:W-:Y:S05]  /*320c0*/  @!P3 NANOSLEEP.SYNCS 0x989680 ;  /* 0x009896800000b95d */ /* 0x004fea0003900000 */
[----:B------:R-:W2:Y:S02]  /*320d0*/  @!P3 SYNCS.PHASECHK.TRANS64 P3, [R9+URZ+0x33430], R0 ;  /* 0x033430000900b5a7 */ /* 0x000ea4000806007f */
[----:B--2---:R-:W-:Y:S05]  /*320e0*/  @!P3 BRA `(.L_x_2397) ;  /* 0xfffffffc00f0b947 */ /* 0x004fea000383ffff */
[----:B------:R-:W-:Y:S05]  /*320f0*/  BRA `(.L_x_2396) ;  /* 0xfffffe98002c7947 */ /* 0x000fea000383ffff */
.L_x_2401:
[----:B-1----:R1:W2:Y:S02]  /*32100*/  SYNCS.PHASECHK.TRANS64.TRYWAIT P2, [R8+URZ+0x33450], R0 ;  /* 0x03345000080075a7 */ /* 0x0022a4000804017f */
[----:B--2---:R-:W-:Y:S05]  /*32110*/  @!P2 NANOSLEEP.SYNCS 0x989680 ;  /* 0x009896800000a95d */ /* 0x004fea0003900000 */
[----:B------:R-:W2:Y:S02]  /*32120*/  @!P2 SYNCS.PHASECHK.TRANS64 P2, [R8+URZ+0x33450], R0 ;  /* 0x033450000800a5a7 */ /* 0x000ea4000804007f */
[----:B--2---:R-:W-:Y:S05]  /*32130*/  @!P2 BRA `(.L_x_2401) ;  /* 0xfffffffc00f0a947 */ /* 0x004fea000383ffff */
[----:B------:R-:W-:Y:S05]  /*32140*/  BRA `(.L_x_2398) ;  /* 0xfffffea800687947 */ /* 0x000fea000383ffff */
.L_x_2409:
[----:B-1----:R1:W2:Y:S02]  /*32150*/  SYNCS.PHASECHK.TRANS64.TRYWAIT P0, [R0+URZ+0x33430], R11 ;  /* 0x0334300b000075a7 */ /* 0x0022a4000800017f */
[----:B--2---:R-:W-:Y:S05]  /*32160*/  @!P0 NANOSLEEP.SYNCS 0x989680 ;  /* 0x009896800000895d */ /* 0x004fea0003900000 */
[----:B------:R-:W2:Y:S02]  /*32170*/  @!P0 SYNCS.PHASECHK.TRANS64 P0, [R0+URZ+0x33430], R11 ;  /* 0x0334300b000085a7 */ /* 0x000ea4000800007f */
[----:B--2---:R-:W-:Y:S05]  /*32180*/  @!P0 BRA `(.L_x_2409) ;  /* 0xfffffffc00f08947 */ /* 0x004fea000383ffff */
[----:B------:R-:W-:Y:S05]  /*32190*/  BRA `(.L_x_2408) ;  /* 0xfffffed800387947 */ /* 0x000fea000383ffff */
.L_x_2413:
[----:B-1----:R1:W2:Y:S02]  /*321a0*/  SYNCS.PHASECHK.TRANS64.TRYWAIT P0, [R8+URZ+0x33450], R0 ;  /* 0x03345000080075a7 */ /* 0x0022a4000800017f */
[----:B--2---:R-:W-:Y:S05]  /*321b0*/  @!P0 NANOSLEEP.SYNCS 0x989680 ;  /* 0x009896800000895d */ /* 0x004fea0003900000 */
[----:B------:R-:W2:Y:S02]  /*321c0*/  @!P0 SYNCS.PHASECHK.TRANS64 P0, [R8+URZ+0x33450], R0 ;  /* 0x03345000080085a7 */ /* 0x000ea4000800007f */
[----:B--2---:R-:W-:Y:S05]  /*321d0*/  @!P0 BRA `(.L_x_2413) ;  /* 0xfffffffc00f08947 */ /* 0x004fea000383ffff */
[----:B------:R-:W-:Y:S05]  /*321e0*/  BRA `(.L_x_2410) ;  /* 0xfffffee800687947 */ /* 0x000fea000383ffff */
.L_x_2419:
[----:B-1----:R1:W2:Y:S02]  /*321f0*/  SYNCS.PHASECHK.TRANS64.TRYWAIT P0, [R5+URZ+0x33450], R6 ;  /* 0x03345006050075a7 */ /* 0x0022a4000800017f */
[----:B--2---:R-:W-:Y:S05]  /*32200*/  @!P0 NANOSLEEP.SYNCS 0x989680 ;  /* 0x009896800000895d */ /* 0x004fea0003900000 */
[----:B------:R-:W2:Y:S02]  /*32210*/  @!P0 SYNCS.PHASECHK.TRANS64 P0, [R5+URZ+0x33450], R6 ;  /* 0x03345006050085a7 */ /* 0x000ea4000800007f */
[----:B--2---:R-:W-:Y:S05]  /*32220*/  @!P0 BRA `(.L_x_2419) ;  /* 0xfffffffc00f08947 */ /* 0x004fea000383ffff */
[----:B------:R-:W-:Y:S05]  /*32230*/  BRA `(.L_x_2418) ;  /* 0xffffff0c00307947 */ /* 0x000fea000383ffff */
.L_x_2423:
        /* <DEDUP_REMOVED lines=11> */
[----:B------:R-:W-:Y:S01]  /*322f0*/  IMAD.MOV.U32 R11, RZ, RZ, 0x1c1f ;  /* 0x00001c1fff0b7424 */ /* 0x000fe200078e00ff */
[----:B------:R-:W-:-:S02]  /*32300*/  SEL R126, R131, R15, P0 ;  /* 0x0000000f837e7207 */ /* 0x000fc40000000000 */
[----:B------:R-:W-:Y:S01]  /*32310*/  SEL R79, R15, R131, P0 ;  /* 0x000000830f4f7207 */ /* 0x000fe20000000000 */
[----:B------:R-:W-:Y:S01]  /*32320*/  IMAD.MOV.U32 R15, RZ, RZ, -0x1 ;  /* 0xffffffffff0f7424 */ /* 0x000fe200078e00ff */
[----:B------:R-:W-:Y:S01]  /*32330*/  SEL R46, R46, R12, P0 ;  /* 0x0000000c2e2e7207 */ /* 0x000fe20000000000 */
[----:B-----5:R-:W-:Y:S01]  /*32340*/  IMAD.MOV.U32 R12, RZ, RZ, R44 ;  /* 0x000000ffff0c7224 */ /* 0x020fe200078e002c */
        /* <DEDUP_REMOVED lines=13> */
[----:B------:R-:W-:-:S07]  /*32420*/  SEL R51, R62, R14, P0 ;  /* 0x0000000e3e337207 */ /* 0x000fce0000000000 */
[----:B0-----:R-:W-:Y:S05]  /*32430*/  WARPSYNC.COLLECTIVE R15, `(.L_x_2620) ;  /* 0x000000000f087348 */ /* 0x001fea0003c00000 */
[----:B------:R1:W2:Y:S02]  /*32440*/  SHFL.IDX P6, R14, R13, R12, R11 ;  /* 0x0000000c0d0e7389 */ /* 0x0002a400000c000b */
[----:B012---:R-:W-:Y:S01]  /*32450*/  ENDCOLLECTIVE ;  /* 0x000000000000791b */ /* 0x007fe20003800000 */
.L_x_2620:
[----:B------:R-:W-:Y:S02]  /*32460*/  SEL R61, R58, R99, P0 ;  /* 0x000000633a3d7207 */ /* 0x000fe40000000000 */
[----:B------:R-:W-:Y:S02]  /*32470*/  SEL R58, R99, R58, P0 ;  /* 0x0000003a633a7207 */ /* 0x000fe40000000000 */
[----:B------:R-:W-:Y:S02]  /*32480*/  LOP3.LUT R77, R44, 0x2, RZ, 0x3c, !PT ;  /* 0x000000022c4d7812 */ /* 0x000fe400078e3cff */
        /* <DEDUP_REMOVED lines=15> */
.L_x_2621:
        /* <DEDUP_REMOVED lines=19> */
.L_x_2622:
        /* <DEDUP_REMOVED lines=18> */
.L_x_2623:
        /* <DEDUP_REMOVED lines=8> */
[----:B------:R-:W-:Y:S02]  /*32850*/  MOV R13, R102 ;  /* 0x00000066000d7202 */ /* 0x000fe40000000f00 */
        /* <DEDUP_REMOVED lines=9> */
.L_x_2624:
        /* <DEDUP_REMOVED lines=18> */
.L_x_2625:
[----:B------:R-:W-:Y:S02]  /*32a10*/  SEL R33, R148, R33, P0 ;  /* 0x0000002194217207 */ /* 0x000fe40000000000 */
        /* <DEDUP_REMOVED lines=8> */
.L_x_2626:
[----:B------:R-:W-:Y:S02]  /*32aa0*/  IMAD.MOV.U32 R13, RZ, RZ, R4 ;  /* 0x000000ffff0d7224 */ /* 0x000fe400078e0004 */
[----:B------:R-:W-:-:S07]  /*32ab0*/  IMAD.MOV.U32 R103, RZ, RZ, R14 ;  /* 0x000000ffff677224 */ /* 0x000fce00078e000e */
[----:B------:R-:W-:Y:S05]  /*32ac0*/  WARPSYNC.COLLECTIVE R15, `(.L_x_2627) ;  /* 0x000000000f087348 */ /* 0x000fea0003c00000 */
[----:B------:R0:W1:Y:S02]  /*32ad0*/  SHFL.IDX P6, R14, R13, R12, R11 ;  /* 0x0000000c0d0e7389 */ /* 0x00006400000c000b */
[----:B01----:R-:W-:Y:S01]  /*32ae0*/  ENDCOLLECTIVE ;  /* 0x000000000000791b */ /* 0x003fe20003800000 */
.L_x_2627:
[----:B------:R-:W-:Y:S01]  /*32af0*/  SEL R4, R103, R97, P0 ;  /* 0x0000006167047207 */ /* 0x000fe20000000000 */
[----:B------:R-:W-:Y:S02]  /*32b00*/  IMAD.MOV.U32 R13, RZ, RZ, R132 ;  /* 0x000000ffff0d7224 */ /* 0x000fe400078e0084 */
[----:B------:R-:W-:Y:S02]  /*32b10*/  IMAD.MOV.U32 R12, RZ, RZ, R44 ;  /* 0x000000ffff0c7224 */ /* 0x000fe400078e002c */
[----:B------:R-:W-:-:S07]  /*32b20*/  IMAD.MOV.U32 R105, RZ, RZ, R14 ;  /* 0x000000ffff697224 */ /* 0x000fce00078e000e */
[----:B------:R-:W-:Y:S05]  /*32b30*/  WARPSYNC.COLLECTIVE R15, `(.L_x_2628) ;  /* 0x000000000f087348 */ /* 0x000fea0003c00000 */
[----:B------:R0:W1:Y:S02]  /*32b40*/  SHFL.IDX P6, R14, R13, R12, R11 ;  /* 0x0000000c0d0e7389 */ /* 0x00006400000c000b */
[----:B01----:R-:W-:Y:S01]  /*32b50*/  ENDCOLLECTIVE ;  /* 0x000000000000791b */ /* 0x003fe20003800000 */
.L_x_2628:
[----:B------:R-:W-:Y:S01]  /*32b60*/  SEL R5, R93, R105, P0 ;  /* 0x000000695d057207 */ /* 0x000fe20000000000 */
[----:B------:R-:W-:Y:S01]  /*32b70*/  IMAD.MOV.U32 R13, RZ, RZ, R92 ;  /* 0x000000ffff0d7224 */ /* 0x000fe200078e005c */
[----:B------:R-:W-:-:S07]  /*32b80*/  MOV R95, R14 ;  /* 0x0000000e005f7202 */ /* 0x000fce0000000f00 */
[----:B------:R-:W-:Y:S05]  /*32b90*/  WARPSYNC.COLLECTIVE R15, `(.L_x_2629) ;  /* 0x000000000f087348 */ /* 0x000fea0003c00000 */
[----:B------:R0:W1:Y:S02]  /*32ba0*/  SHFL.IDX P6, R14, R13, R12, R11 ;  /* 0x0000000c0d0e7389 */ /* 0x00006400000c000b */
[----:B01----:R-:W-:Y:S01]  /*32bb0*/  ENDCOLLECTIVE ;  /* 0x000000000000791b */ /* 0x003fe20003800000 */
.L_x_2629:
[----:B------:R-:W-:Y:S02]  /*32bc0*/  IMAD.MOV.U32 R13, RZ, RZ, R7 ;  /* 0x000000ffff0d7224 */ /* 0x000fe400078e0007 */
[----:B------:R-:W-:Y:S02]  /*32bd0*/  IMAD.MOV.U32 R12, RZ, RZ, R77 ;  /* 0x000000ffff0c7224 */ /* 0x000fe400078e004d */
[----:B------:R-:W-:-:S07]  /*32be0*/  IMAD.MOV.U32 R94, RZ, RZ, R14 ;  /* 0x000000ffff5e7224 */ /* 0x000fce00078e000e */
[----:B------:R-:W-:Y:S05]  /*32bf0*/  WARPSYNC.COLLECTIVE R15, `(.L_x_2630) ;  /* 0x000000000f087348 */ /* 0x000fea0003c00000 */
[----:B------:R0:W1:Y:S02]  /*32c00*/  SHFL.IDX P6, R14, R13, R12, R11 ;  /* 0x0000000c0d0e7389 */ /* 0x00006400000c000b */
[----:B01----:R-:W-:Y:S01]  /*32c10*/  ENDCOLLECTIVE ;  /* 0x000000000000791b */ /* 0x003fe20003800000 */
.L_x_2630:
[----:B------:R-:W-:Y:S01]  /*32c20*/  IMAD.MOV.U32 R13, RZ, RZ, R6 ;  /* 0x000000ffff0d7224 */ /* 0x000fe200078e0006 */
[----:B------:R-:W-:Y:S01]  /*32c30*/  SEL R6, R105, R93, P0 ;  /* 0x0000005d69067207 */ /* 0x000fe20000000000 */
[----:B------:R-:W-:-:S07]  /*32c40*/  IMAD.MOV.U32 R92, RZ, RZ, R14 ;  /* 0x000000ffff5c7224 */ /* 0x000fce00078e000e */
[----:B------:R-:W-:Y:S05]  /*32c50*/  WARPSYNC.COLLECTIVE R15, `(.L_x_2631) ;  /* 0x000000000f087348 */ /* 0x000fea0003c00000 */
[----:B------:R0:W1:Y:S02]  /*32c60*/  SHFL.IDX P6, R14, R13, R12, R11 ;  /* 0x0000000c0d0e7389 */ /* 0x00006400000c000b */
[----:B01----:R-:W-:Y:S01]  /*32c70*/  ENDCOLLECTIVE ;  /* 0x000000000000791b */ /* 0x003fe20003800000 */
.L_x_2631:
[----:B------:R-:W-:Y:S02]  /*32c80*/  SEL R7, R95, R92, P0 ;  /* 0x0000005c5f077207 */ /* 0x000fe40000000000 */
[----:B------:R-:W-:Y:S01]  /*32c90*/  SEL R92, R92, R95, P0 ;  /* 0x0000005f5c5c7207 */ /* 0x000fe20000000000 */
[----:B------:R-:W-:Y:S01]  /*32ca0*/  IMAD.MOV.U32 R13, RZ, RZ, R138 ;  /* 0x000000ffff0d7224 */ /* 0x000fe200078e008a */
        /* <DEDUP_REMOVED lines=8> */
.L_x_2632:
[----:B------:R-:W-:Y:S02]  /*32d30*/  SEL R93, R94, R140, P0 ;  /* 0x0000008c5e5d7207 */ /* 0x000fe40000000000 */
[----:B------:R-:W-:Y:S01]  /*32d40*/  SEL R94, R140, R94, P0 ;  /* 0x0000005e8c5e7207 */ /* 0x000fe20000000000 */
[----:B------:R-:W-:Y:S02]  /*32d50*/  IMAD.MOV.U32 R13, RZ, RZ, R128 ;  /* 0x000000ffff0d7224 */ /* 0x000fe400078e0080 */
[----:B------:R-:W-:-:S07]  /*32d60*/  IMAD.MOV.U32 R96, RZ, RZ, R14 ;  /* 0x000000ffff607224 */ /* 0x000fce00078e000e */
[----:B------:R-:W-:Y:S05]  /*32d70*/  WARPSYNC.COLLECTIVE R15, `(.L_x_2633) ;  /* 0x000000000f087348 */ /* 0x000fea0003c00000 */
[----:B------:R0:W1:Y:S02]  /*32d80*/  SHFL.IDX P6, R14, R13, R12, R11 ;  /* 0x0000000c0d0e7389 */ /* 0x00006400000c000b */
[----:B01----:R-:W-:Y:S01]  /*32d90*/  ENDCOLLECTIVE ;  /* 0x000000000000791b */ /* 0x003fe20003800000 */
.L_x_2633:
[----:B------:R-:W-:Y:S02]  /*32da0*/  IMAD.MOV.U32 R13, RZ, RZ, R60 ;  /* 0x000000ffff0d7224 */ /* 0x000fe400078e003c */
[----:B------:R-:W-:Y:S01]  /*32db0*/  IMAD.MOV.U32 R12, RZ, RZ, R77 ;  /* 0x000000ffff0c7224 */ /* 0x000fe200078e004d */
[----:B------:R-:W-:-:S07]  /*32dc0*/  MOV R98, R14 ;  /* 0x0000000e00627202 */ /* 0x000fce0000000f00 */
[----:B------:R-:W-:Y:S05]  /*32dd0*/  WARPSYNC.COLLECTIVE R15, `(.L_x_2634) ;  /* 0x000000000f087348 */ /* 0x000fea0003c00000 */
[----:B------:R0:W1:Y:S02]  /*32de0*/  SHFL.IDX P6, R14, R13, R12, R11 ;  /* 0x0000000c0d0e7389 */ /* 0x00006400000c000b */
[----:B01----:R-:W-:Y:S01]  /*32df0*/  ENDCOLLECTIVE ;  /* 0x000000000000791b */ /* 0x003fe20003800000 */
.L_x_2634:
[----:B------:R-:W-:Y:S02]  /*32e00*/  IMAD.MOV.U32 R13, RZ, RZ, R27 ;  /* 0x000000ffff0d7224 */ /* 0x000fe400078e001b */
[----:B------:R-:W-:-:S07]  /*32e10*/  IMAD.MOV.U32 R60, RZ, RZ, R14 ;  /* 0x000000ffff3c7224 */ /* 0x000fce00078e000e */
[----:B------:R-:W-:Y:S05]  /*32e20*/  WARPSYNC.COLLECTIVE R15, `(.L_x_2635) ;  /* 0x000000000f087348 */ /* 0x000fea0003c00000 */
[----:B------:R0:W1:Y:S02]  /*32e30*/  SHFL.IDX P6, R14, R13, R12, R11 ;  /* 0x0000000c0d0e7389 */ /* 0x00006400000c000b */
[----:B01----:R-:W-:Y:S01]  /*32e40*/  ENDCOLLECTIVE ;  /* 0x000000000000791b */ /* 0x003fe20003800000 */
.L_x_2635:
        /* <DEDUP_REMOVED lines=8> */
.L_x_2636:
[----:B------:R-:W-:Y:S02]  /*32ed0*/  SEL R97, R98, R27, P0 ;  /* 0x0000001b62617207 */ /* 0x000fe40000000000 */
[----:B------:R-:W-:Y:S01]  /*32ee0*/  SEL R98, R27, R98, P0 ;  /* 0x000000621b627207 */ /* 0x000fe20000000000 */
[----:B------:R-:W-:Y:S02]  /*32ef0*/  IMAD.MOV.U32 R13, RZ, RZ, R137 ;  /* 0x000000ffff0d7224 */ /* 0x000fe400078e0089 */
[----:B------:R-:W-:-:S07]  /*32f00*/  IMAD.MOV.U32 R100, RZ, RZ, R14 ;  /* 0x000000ffff647224 */ /* 0x000fce00078e000e */
[----:B------:R-:W-:Y:S05]  /*32f10*/  WARPSYNC.COLLECTIVE R15, `(.L_x_2637) ;  /* 0x000000000f087348 */ /* 0x000fea0003c00000 */
[----:B------:R0:W1:Y:S02]  /*32f20*/  SHFL.IDX P6, R14, R13, R12, R11 ;  /* 0x0000000c0d0e7389 */ /* 0x00006400000c000b */
[----:B01----:R-:W-:Y:S01]  /*32f30*/  ENDCOLLECTIVE ;  /* 0x000000000000791b */ /* 0x003fe20003800000 */
.L_x_2637:
[----:B------:R-:W-:Y:S01]  /*32f40*/  IMAD.MOV.U32 R13, RZ, RZ, R70 ;  /* 0x000000ffff0d7224 */ /* 0x000fe200078e0046 */
[----:B------:R-:W-:Y:S01]  /*32f50*/  MOV R12, R77 ;  /* 0x0000004d000c7202 */ /* 0x000fe20000000f00 */
[----:B------:R-:W-:-:S07]  /*32f60*/  IMAD.MOV.U32 R102, RZ, RZ, R14 ;  /* 0x000000ffff667224 */ /* 0x000fce00078e000e */
[----:B------:R-:W-:Y:S05]  /*32f70*/  WARPSYNC.COLLECTIVE R15, `(.L_x_2638) ;  /* 0x000000000f087348 */ /* 0x000fea0003c00000 */
[----:B------:R0:W1:Y:S02]  /*32f80*/  SHFL.IDX P6, R14, R13, R12, R11 ;  /* 0x0000000c0d0e7389 */ /* 0x00006400000c000b */
[----:B01----:R-:W-:Y:S01]  /*32f90*/  ENDCOLLECTIVE ;  /* 0x000000000000791b */ /* 0x003fe20003800000 */
.L_x_2638:
[----:B------:R-:W-:Y:S02]  /*32fa0*/  IMAD.MOV.U32 R13, RZ, RZ, R66 ;  /* 0x000000ffff0d7224 */ /* 0x000fe400078e0042 */
[----:B------:R-:W-:-:S07]  /*32fb0*/  IMAD.MOV.U32 R70, RZ, RZ, R14 ;  /* 0x000000ffff467224 */ /* 0x000fce00078e000e */
[----:B------:R-:W-:Y:S05]  /*32fc0*/  WARPSYNC.COLLECTIVE R15, `(.L_x_2639) ;  /* 0x000000000f087348 */ /* 0x000fea0003c00000 */
[----:B------:R0:W1:Y:S02]  /*32fd0*/  SHFL.IDX P6, R14, R13, R12, R11 ;  /* 0x0000000c0d0e7389 */ /* 0x00006400000c000b */
[----:B01----:R-:W-:Y:S01]  /*32fe0*/  ENDCOLLECTIVE ;  /* 0x000000000000791b */ /* 0x003fe20003800000 */
.L_x_2639:
        /* <DEDUP_REMOVED lines=8> */
.L_x_2640:
[----:B------:R-:W-:Y:S02]  /*33070*/  SEL R101, R102, R66, P0 ;  /* 0x0000004266657207 */ /* 0x000fe40000000000 */
[----:B------:R-:W-:Y:S01]  /*33080*/  SEL R102, R66, R102, P0 ;  /* 0x0000006642667207 */ /* 0x000fe20000000000 */
[----:B------:R-:W-:Y:S02]  /*33090*/  IMAD.MOV.U32 R13, RZ, RZ, R129 ;  /* 0x000000ffff0d7224 */ /* 0x000fe400078e0081 */
[----:B------:R-:W-:-:S07]  /*330a0*/  IMAD.MOV.U32 R104, RZ, RZ, R14 ;  /* 0x000000ffff687224 */ /* 0x000fce00078e000e */
[----:B------:R-:W-:Y:S05]  /*330b0*/  WARPSYNC.COLLECTIVE R15, `(.L_x_2641) ;  /* 0x000000000f087348 */ /* 0x000fea0003c00000 */
[----:B------:R0:W1:Y:S02]  /*330c0*/  SHFL.IDX P6, R14, R13, R12, R11 ;  /* 0x0000000c0d0e7389 */ /* 0x00006400000c000b */
[----:B01----:R-:W-:Y:S01]  /*330d0*/  ENDCOLLECTIVE ;  /* 0x000000000000791b */ /* 0x003fe20003800000 */
.L_x_2641:
[----:B------:R-:W-:Y:S02]  /*330e0*/  IMAD.MOV.U32 R13, RZ, RZ, R82 ;  /* 0x000000ffff0d7224 */ /* 0x000fe400078e0052 */
[----:B------:R-:W-:Y:S02]  /*330f0*/  IMAD.MOV.U32 R12, RZ, RZ, R77 ;  /* 0x000000ffff0c7224 */ /* 0x000fe400078e004d */
[----:B------:R-:W-:-:S07]  /*33100*/  IMAD.MOV.U32 R106, RZ, RZ, R14 ;  /* 0x000000ffff6a7224 */ /* 0x000fce00078e000e */
[----:B------:R-:W-:Y:S05]  /*33110*/  WARPSYNC.COLLECTIVE R15, `(.L_x_2642) ;  /* 0x000000000f087348 */ /* 0x000fea0003c00000 */
[----:B------:R0:W1:Y:S02]  /*33120*/  SHFL.IDX P6, R14, R13, R12, R11 ;  /* 0x0000000c0d0e7389 */ /* 0x00006400000c000b */
[----:B01----:R-:W-:Y:S01]  /*33130*/  ENDCOLLECTIVE ;  /* 0x000000000000791b */ /* 0x003fe20003800000 */
.L_x_2642:
[----:B------:R-:W-:Y:S01]  /*33140*/  MOV R13, R75 ;  /* 0x0000004b000d7202 */ /* 0x000fe20000000f00 */
[----:B------:R-:W-:-:S07]  /*33150*/  IMAD.MOV.U32 R82, RZ, RZ, R14 ;  /* 0x000000ffff527224 */ /* 0x000fce00078e000e */
[----:B------:R-:W-:Y:S05]  /*33160*/  WARPSYNC.COLLECTIVE R15, `(.L_x_2643) ;  /* 0x000000000f087348 */ /* 0x000fea0003c00000 */
[----:B------:R0:W1:Y:S02]  /*33170*/  SHFL.IDX P6, R14, R13, R12, R11 ;  /* 0x0000000c0d0e7389 */ /* 0x00006400000c000b */
[----:B01----:R-:W-:Y:S01]  /*33180*/  ENDCOLLECTIVE ;  /* 0x000000000000791b */ /* 0x003fe20003800000 */
.L_x_2643:
[----:B------:R-:W-:Y:S02]  /*33190*/  SEL R103, R104, R82, P0 ;  /* 0x0000005268677207 */ /* 0x000fe40000000000 */
[----:B------:R-:W-:Y:S01]  /*331a0*/  SEL R104, R82, R104, P0 ;  /* 0x0000006852687207 */ /* 0x000fe20000000000 */
[----:B------:R-:W-:Y:S02]  /*331b0*/  IMAD.MOV.U32 R13, RZ, RZ, R25 ;  /* 0x000000ffff0d7224 */ /* 0x000fe400078e0019 */
        /* <DEDUP_REMOVED lines=8> */
.L_x_2644:
[----:B------:R-:W-:Y:S02]  /*33240*/  IMAD.MOV.U32 R13, RZ, RZ, R20 ;  /* 0x000000ffff0d7224 */ /* 0x000fe400078e0014 */
[----:B------:R-:W-:-:S07]  /*33250*/  IMAD.MOV.U32 R25, RZ, RZ, R14 ;  /* 0x000000ffff197224 */ /* 0x000fce00078e000e */
[----:B------:R-:W-:Y:S05]  /*33260*/  WARPSYNC.COLLECTIVE R15, `(.L_x_2645) ;  /* 0x000000000f087348 */ /* 0x000fea0003c00000 */
[----:B------:R0:W1:Y:S02]  /*33270*/  SHFL.IDX P6, R14, R13, R12, R11 ;  /* 0x0000000c0d0e7389 */ /* 0x00006400000c000b */
[----:B01----:R-:W-:Y:S01]  /*33280*/  ENDCOLLECTIVE ;  /* 0x000000000000791b */ /* 0x003fe20003800000 */
.L_x_2645:
[----:B------:R-:W-:Y:S02]  /*33290*/  IMAD.MOV.U32 R13, RZ, RZ, R9 ;  /* 0x000000ffff0d7224 */ /* 0x000fe400078e0009 */
[----:B------:R-:W-:Y:S02]  /*332a0*/  IMAD.MOV.U32 R12, RZ, RZ, R77 ;  /* 0x000000ffff0c7224 */ /* 0x000fe400078e004d */
[----:B------:R-:W-:-:S07]  /*332b0*/  IMAD.MOV.U32 R20, RZ, RZ, R14 ;  /* 0x000000ffff147224 */ /* 0x000fce00078e000e */
[----:B------:R-:W-:Y:S05]  /*332c0*/  WARPSYNC.COLLECTIVE R15, `(.L_x_2646) ;  /* 0x000000000f087348 */ /* 0x000fea0003c00000 */
[----:B------:R0:W1:Y:S02]  /*332d0*/  SHFL.IDX P6, R14, R13, R12, R11 ;  /* 0x0000000c0d0e7389 */ /* 0x00006400000c000b */
[----:B01----:R-:W-:Y:S01]  /*332e0*/  ENDCOLLECTIVE ;  /* 0x000000000000791b */ /* 0x003fe20003800000 */
.L_x_2646:
[----:B------:R-:W-:Y:S02]  /*332f0*/  IMAD.MOV.U32 R13, RZ, RZ, R8 ;  /* 0x000000ffff0d7224 */ /* 0x000fe400078e0008 */
[----:B------:R-:W-:-:S07]  /*33300*/  IMAD.MOV.U32 R9, RZ, RZ, R14 ;  /* 0x000000ffff097224 */ /* 0x000fce00078e000e */
[----:B------:R-:W-:Y:S05]  /*33310*/  WARPSYNC.COLLECTIVE R15, `(.L_x_2647) ;  /* 0x000000000f087348 */ /* 0x000fea0003c00000 */
[----:B------:R0:W1:Y:S02]  /*33320*/  SHFL.IDX P6, R14, R13, R12, R11 ;  /* 0x0000000c0d0e7389 */ /* 0x00006400000c000b */
[----:B01----:R-:W-:Y:S01]  /*33330*/  ENDCOLLECTIVE ;  /* 0x000000000000791b */ /* 0x003fe20003800000 */
.L_x_2647:
        /* <DEDUP_REMOVED lines=8> */
.L_x_2648:
[----:B------:R-:W-:Y:S02]  /*333c0*/  IMAD.MOV.U32 R13, RZ, RZ, R107 ;  /* 0x000000ffff0d7224 */ /* 0x000fe400078e006b */
[----:B------:R-:W-:-:S07]  /*333d0*/  IMAD.MOV.U32 R136, RZ, RZ, R14 ;  /* 0x000000ffff887224 */ /* 0x000fce00078e000e */
[----:B------:R-:W-:Y:S05]  /*333e0*/  WARPSYNC.COLLECTIVE R15, `(.L_x_2649) ;  /* 0x000000000f087348 */ /* 0x000fea0003c00000 */
[----:B------:R0:W1:Y:S02]  /*333f0*/  SHFL.IDX P6, R14, R13, R12, R11 ;  /* 0x0000000c0d0e7389 */ /* 0x00006400000c000b */
[----:B01----:R-:W-:Y:S01]  /*33400*/  ENDCOLLECTIVE ;  /* 0x000000000000791b */ /* 0x003fe20003800000 */
.L_x_2649:
[----:B------:R-:W-:Y:S02]  /*33410*/  IMAD.MOV.U32 R13, RZ, RZ, R21 ;  /* 0x000000ffff0d7224 */ /* 0x000fe400078e0015 */
[----:B------:R-:W-:Y:S02]  /*33420*/  IMAD.MOV.U32 R12, RZ, RZ, R77 ;  /* 0x000000ffff0c7224 */ /* 0x000fe400078e004d */
[----:B------:R-:W-:-:S07]  /*33430*/  IMAD.MOV.U32 R122, RZ, RZ, R14 ;  /* 0x000000ffff7a7224 */ /* 0x000fce00078e000e */
[----:B------:R-:W-:Y:S05]  /*33440*/  WARPSYNC.COLLECTIVE R15, `(.L_x_2650) ;  /* 0x000000000f087348 */ /* 0x000fea0003c00000 */
[----:B------:R0:W1:Y:S02]  /*33450*/  SHFL.IDX P6, R14, R13, R12, R11 ;  /* 0x0000000c0d0e7389 */ /* 0x00006400000c000b */
[----:B01----:R-:W-:Y:S01]  /*33460*/  ENDCOLLECTIVE ;  /* 0x000000000000791b */ /* 0x003fe20003800000 */
.L_x_2650:
[----:B------:R-:W-:Y:S01]  /*33470*/  IMAD.MOV.U32 R13, RZ, RZ, R10 ;  /* 0x000000ffff0d7224 */ /* 0x000fe200078e000a */
[----:B------:R-:W-:Y:S02]  /*33480*/  SEL R10, R20, R75, P0 ;  /* 0x0000004b140a7207 */ /* 0x000fe40000000000 */
[----:B------:R-:W-:Y:S01]  /*33490*/  SEL R20, R75, R20, P0 ;  /* 0x000000144b147207 */ /* 0x000fe20000000000 */
[----:B------:R-:W-:-:S07]  /*334a0*/  IMAD.MOV.U32 R139, RZ, RZ, R14 ;  /* 0x000000ffff8b7224 */ /* 0x000fce00078e000e */
[----:B------:R-:W-:Y:S05]  /*334b0*/  WARPSYNC.COLLECTIVE R15, `(.L_x_2651) ;  /* 0x000000000f087348 */ /* 0x000fea0003c00000 */
[----:B------:R0:W1:Y:S02]  /*334c0*/  SHFL.IDX P6, R14, R13, R12, R11 ;  /* 0x0000000c0d0e7389 */ /* 0x00006400000c000b */
[----:B01----:R-:W-:Y:S01]  /*334d0*/  ENDCOLLECTIVE ;  /* 0x000000000000791b */ /* 0x003fe20003800000 */
.L_x_2651:
[----:B------:R-:W-:Y:S01]  /*334e0*/  SEL R21, R136, R139, P0 ;  /* 0x0000008b88157207 */ /* 0x000fe20000000000 */
[----:B------:R-:W-:Y:S01]  /*334f0*/  IMAD.MOV.U32 R13, RZ, RZ, R111 ;  /* 0x000000ffff0d7224 */ /* 0x000fe200078e006f */
[----:B------:R-:W-:Y:S01]  /*33500*/  MOV R12, R44 ;  /* 0x0000002c000c7202 */ /* 0x000fe20000000f00 */
[----:B------:R-:W-:-:S07]  /*33510*/  IMAD.MOV.U32 R141, RZ, RZ, R14 ;  /* 0x000000ffff8d7224 */ /* 0x000fce00078e000e */
[----:B------:R-:W-:Y:S05]  /*33520*/  WARPSYNC.COLLECTIVE R15, `(.L_x_2652) ;  /* 0x000000000f087348 */ /* 0x000fea0003c00000 */
[----:B------:R0:W1:Y:S02]  /*33530*/  SHFL.IDX P6, R14, R13, R12, R11 ;  /* 0x0000000c0d0e7389 */ /* 0x00006400000c000b */
[----:B01----:R-:W-:Y:S01]  /*33540*/  ENDCOLLECTIVE ;  /* 0x000000000000791b */ /* 0x003fe20003800000 */
.L_x_2652:
[----:B------:R-:W-:Y:S01]  /*33550*/  SEL R25, R122, R141, P0 ;  /* 0x0000008d7a197207 */ /* 0x000fe20000000000 */
[----:B------:R-:W-:Y:S02]  /*33560*/  IMAD.MOV.U32 R13, RZ, RZ, R108 ;  /* 0x000000ffff0d7224 */ /* 0x000fe400078e006c */
[----:B------:R-:W-:-:S07]  /*33570*/  IMAD.MOV.U32 R107, RZ, RZ, R14 ;  /* 0x000000ffff6b7224 */ /* 0x000fce00078e000e */
[----:B------:R-:W-:Y:S05]  /*33580*/  WARPSYNC.COLLECTIVE R15, `(.L_x_2653) ;  /* 0x000000000f087348 */ /* 0x000fea0003c00000 */
[----:B------:R0:W1:Y:S02]  /*33590*/  SHFL.IDX P6, R14, R13, R12, R11 ;  /* 0x0000000c0d0e7389 */ /* 0x00006400000c000b */
[----:B01----:R-:W-:Y:S01]  /*335a0*/  ENDCOLLECTIVE ;  /* 0x000000000000791b */ /* 0x003fe20003800000 */
.L_x_2653:
[----:B------:R-:W-:Y:S01]  /*335b0*/  IMAD.MOV.U32 R13, RZ, RZ, R26 ;  /* 0x000000ffff0d7224 */ /* 0x000fe200078e001a */
[----:B------:R-:W-:Y:S01]  /*335c0*/  SEL R26, R141, R122, P0 ;  /* 0x0000007a8d1a7207 */ /* 0x000fe20000000000 */
[----:B------:R-:W-:Y:S02]  /*335d0*/  IMAD.MOV.U32 R12, RZ, RZ, R77 ;  /* 0x000000ffff0c7224 */ /* 0x000fe400078e004d */
[----:B------:R-:W-:-:S07]  /*335e0*/  IMAD.MOV.U32 R109, RZ, RZ, R14 ;  /* 0x000000ffff6d7224 */ /* 0x000fce00078e000e */
[----:B------:R-:W-:Y:S05]  /*335f0*/  WARPSYNC.COLLECTIVE R15, `(.L_x_2654) ;  /* 0x000000000f087348 */ /* 0x000fea0003c00000 */
[----:B------:R0:W1:Y:S02]  /*33600*/  SHFL.IDX P6, R14, R13, R12, R11 ;  /* 0x0000000c0d0e7389 */ /* 0x00006400000c000b */
[----:B01----:R-:W-:Y:S01]  /*33610*/  ENDCOLLECTIVE ;  /* 0x000000000000791b */ /* 0x003fe20003800000 */
.L_x_2654:
[----:B------:R-:W-:Y:S01]  /*33620*/  IMAD.MOV.U32 R13, RZ, RZ, R24 ;  /* 0x000000ffff0d7224 */ /* 0x000fe200078e0018 */
[----:B------:R-:W-:Y:S01]  /*33630*/  SEL R24, R139, R136, P0 ;  /* 0x000000888b187207 */ /* 0x000fe20000000000 */
[----:B------:R-:W-:-:S07]  /*33640*/  IMAD.MOV.U32 R142, RZ, RZ, R14 ;  /* 0x000000ffff8e7224 */ /* 0x000fce00078e000e */
[----:B------:R-:W-:Y:S05]  /*33650*/  WARPSYNC.COLLECTIVE R15, `(.L_x_2655) ;  /* 0x000000000f087348 */ /* 0x000fea0003c00000 */
[----:B------:R0:W1:Y:S02]  /*33660*/  SHFL.IDX P6, R14, R13, R12, R11 ;  /* 0x0000000c0d0e7389 */ /* 0x00006400000c000b */
[----:B01----:R-:W-:Y:S01]  /*33670*/  ENDCOLLECTIVE ;  /* 0x000000000000791b */ /* 0x003fe20003800000 */
.L_x_2655:
        /* <DEDUP_REMOVED lines=8> */
.L_x_2656:
[----:B------:R-:W-:Y:S02]  /*33700*/  SEL R108, R109, R143, P0 ;  /* 0x0000008f6d6c7207 */ /* 0x000fe40000000000 */
[----:B------:R-:W-:Y:S02]  /*33710*/  SEL R109, R143, R109, P0 ;  /* 0x0000006d8f6d7207 */ /* 0x000fe40000000000 */
[----:B------:R-:W-:Y:S01]  /*33720*/  MOV R13, R110 ;  /* 0x0000006e000d7202 */ /* 0x000fe20000000f00 */
[----:B------:R-:W-:-:S07]  /*33730*/  IMAD.MOV.U32 R111, RZ, RZ, R14 ;  /* 0x000000ffff6f7224 */ /* 0x000fce00078e000e */
[----:B------:R-:W-:Y:S05]  /*33740*/  WARPSYNC.COLLECTIVE R15, `(.L_x_2657) ;  /* 0x000000000f087348 */ /* 0x000fea0003c00000 */
[----:B------:R0:W1:Y:S02]  /*33750*/  SHFL.IDX P6, R14, R13, R12, R11 ;  /* 0x0000000c0d0e7389 */ /* 0x00006400000c000b */
[----:B01----:R-:W-:Y:S01]  /*33760*/  ENDCOLLECTIVE ;  /* 0x000000000000791b */ /* 0x003fe20003800000 */
.L_x_2657:
[----:B------:R-:W-:Y:S02]  /*33770*/  IMAD.MOV.U32 R13, RZ, RZ, R40 ;  /* 0x000000ffff0d7224 */ /* 0x000fe400078e0028 */
[----:B------:R-:W-:Y:S02]  /*33780*/  IMAD.MOV.U32 R12, RZ, RZ, R77 ;  /* 0x000000ffff0c7224 */ /* 0x000fe400078e004d */
[----:B------:R-:W-:-:S07]  /*33790*/  IMAD.MOV.U32 R118, RZ, RZ, R14 ;  /* 0x000000ffff767224 */ /* 0x000fce00078e000e */
[----:B------:R-:W-:Y:S05]  /*337a0*/  WARPSYNC.COLLECTIVE R15, `(.L_x_2658) ;  /* 0x000000000f087348 */ /* 0x000fea0003c00000 */
[----:B------:R0:W1:Y:S02]  /*337b0*/  SHFL.IDX P6, R14, R13, R12, R11 ;  /* 0x0000000c0d0e7389 */ /* 0x00006400000c000b */
[----:B01----:R-:W-:Y:S01]  /*337c0*/  ENDCOLLECTIVE ;  /* 0x000000000000791b */ /* 0x003fe20003800000 */
.L_x_2658:
[----:B------:R-:W-:Y:S02]  /*337d0*/  IMAD.MOV.U32 R13, RZ, RZ, R36 ;  /* 0x000000ffff0d7224 */ /* 0x000fe400078e0024 */
[----:B------:R-:W-:-:S07]  /*337e0*/  IMAD.MOV.U32 R40, RZ, RZ, R14 ;  /* 0x000000ffff287224 */ /* 0x000fce00078e000e */
[----:B------:R-:W-:Y:S05]  /*337f0*/  WARPSYNC.COLLECTIVE R15, `(.L_x_2659) ;  /* 0x000000000f087348 */ /* 0x000fea0003c00000 */
[----:B------:R0:W1:Y:S02]  /*33800*/  SHFL.IDX P6, R14, R13, R12, R11 ;  /* 0x0000000c0d0e7389 */ /* 0x00006400000c000b */
[----:B01----:R-:W-:Y:S01]  /*33810*/  ENDCOLLECTIVE ;  /* 0x000000000000791b */ /* 0x003fe20003800000 */
.L_x_2659:
        /* <DEDUP_REMOVED lines=8> */
.L_x_2660:
[----:B------:R-:W-:Y:S01]  /*338a0*/  IMAD.MOV.U32 R13, RZ, RZ, R112 ;  /* 0x000000ffff0d7224 */ /* 0x000fe200078e0070 */
[----:B------:R-:W-:Y:S02]  /*338b0*/  SEL R112, R118, R113, P0 ;  /* 0x0000007176707207 */ /* 0x000fe40000000000 */
[----:B------:R-:W-:Y:S01]  /*338c0*/  SEL R113, R113, R118, P0 ;  /* 0x0000007671717207 */ /* 0x000fe20000000000 */
[----:B------:R-:W-:-:S07]  /*338d0*/  IMAD.MOV.U32 R115, RZ, RZ, R14 ;  /* 0x000000ffff737224 */ /* 0x000fce00078e000e */
[----:B------:R-:W-:Y:S05]  /*338e0*/  WARPSYNC.COLLECTIVE R15, `(.L_x_2661) ;  /* 0x000000000f087348 */ /* 0x000fea0003c00000 */
[----:B------:R0:W1:Y:S02]  /*338f0*/  SHFL.IDX P6, R14, R13, R12, R11 ;  /* 0x0000000c0d0e7389 */ /* 0x00006400000c000b */
[----:B01----:R-:W-:Y:S01]  /*33900*/  ENDCOLLECTIVE ;  /* 0x000000000000791b */ /* 0x003fe20003800000 */
.L_x_2661:
[----:B------:R-:W-:Y:S01]  /*33910*/  MOV R13, R69 ;  /* 0x00000045000d7202 */ /* 0x000fe20000000f00 */
[----:B------:R-:W-:Y:S02]  /*33920*/  IMAD.MOV.U32 R12, RZ, RZ, R77 ;  /* 0x000000ffff0c7224 */ /* 0x000fe400078e004d */
[----:B------:R-:W-:-:S07]  /*33930*/  IMAD.MOV.U32 R117, RZ, RZ, R14 ;  /* 0x000000ffff757224 */ /* 0x000fce00078e000e */
[----:B------:R-:W-:Y:S05]  /*33940*/  WARPSYNC.COLLECTIVE R15, `(.L_x_2662) ;  /* 0x000000000f087348 */ /* 0x000fea0003c00000 */
[----:B------:R0:W1:Y:S02]  /*33950*/  SHFL.IDX P6, R14, R13, R12, R11 ;  /* 0x0000000c0d0e7389 */ /* 0x00006400000c000b */
[----:B01----:R-:W-:Y:S01]  /*33960*/  ENDCOLLECTIVE ;  /* 0x000000000000791b */ /* 0x003fe20003800000 */
.L_x_2662:
[----:B------:R-:W-:Y:S02]  /*33970*/  IMAD.MOV.U32 R13, RZ, RZ, R65 ;  /* 0x000000ffff0d7224 */ /* 0x000fe400078e0041 */
[----:B------:R-:W-:-:S07]  /*33980*/  IMAD.MOV.U32 R69, RZ, RZ, R14 ;  /* 0x000000ffff457224 */ /* 0x000fce00078e000e */
[----:B------:R-:W-:Y:S05]  /*33990*/  WARPSYNC.COLLECTIVE R15, `(.L_x_2663) ;  /* 0x000000000f087348 */ /* 0x000fea0003c00000 */
[----:B------:R0:W1:Y:S02]  /*339a0*/  SHFL.IDX P6, R14, R13, R12, R11 ;  /* 0x0000000c0d0e7389 */ /* 0x00006400000c000b */
[----:B01----:R-:W-:Y:S01]  /*339b0*/  ENDCOLLECTIVE ;  /* 0x000000000000791b */ /* 0x003fe20003800000 */
.L_x_2663:
[----:B------:R-:W-:Y:S02]  /*339c0*/  IMAD.MOV.U32 R13, RZ, RZ, R116 ;  /* 0x000000ffff0d7224 */ /* 0x000fe400078e0074 */
[----:B------:R-:W-:Y:S02]  /*339d0*/  IMAD.MOV.U32 R12, RZ, RZ, R44 ;  /* 0x000000ffff0c7224 */ /* 0x000fe400078e002c */
[----:B------:R-:W-:-:S07]  /*339e0*/  IMAD.MOV.U32 R65, RZ, RZ, R14 ;  /* 0x000000ffff417224 */ /* 0x000fce00078e000e */
[----:B------:R-:W-:Y:S05]  /*339f0*/  WARPSYNC.COLLECTIVE R15, `(.L_x_2664) ;  /* 0x000000000f087348 */ /* 0x000fea0003c00000 */
[----:B------:R0:W1:Y:S02]  /*33a00*/  SHFL.IDX P6, R14, R13, R12, R11 ;  /* 0x0000000c0d0e7389 */ /* 0x00006400000c000b */
[----:B01----:R-:W-:Y:S01]  /*33a10*/  ENDCOLLECTIVE ;  /* 0x000000000000791b */ /* 0x003fe20003800000 */
.L_x_2664:
        /* <DEDUP_REMOVED lines=9> */
.L_x_2665:
[----:B------:R-:W-:Y:S02]  /*33ab0*/  IMAD.MOV.U32 R13, RZ, RZ, R81 ;  /* 0x000000ffff0d7224 */ /* 0x000fe400078e0051 */
[----:B------:R-:W-:Y:S02]  /*33ac0*/  IMAD.MOV.U32 R12, RZ, RZ, R77 ;  /* 0x000000ffff0c7224 */ /* 0x000fe400078e004d */
[----:B------:R-:W-:-:S07]  /*33ad0*/  IMAD.MOV.U32 R123, RZ, RZ, R14 ;  /* 0x000000ffff7b7224 */ /* 0x000fce00078e000e */
[----:B------:R-:W-:Y:S05]  /*33ae0*/  WARPSYNC.COLLECTIVE R15, `(.L_x_2666) ;  /* 0x000000000f087348 */ /* 0x000fea0003c00000 */
[----:B------:R0:W1:Y:S02]  /*33af0*/  SHFL.IDX P6, R14, R13, R12, R11 ;  /* 0x0000000c0d0e7389 */ /* 0x00006400000c000b */
[----:B01----:R-:W-:Y:S01]  /*33b00*/  ENDCOLLECTIVE ;  /* 0x000000000000791b */ /* 0x003fe20003800000 */
.L_x_2666:
[----:B------:R-:W-:Y:S01]  /*33b10*/  IMAD.MOV.U32 R13, RZ, RZ, R71 ;  /* 0x000000ffff0d7224 */ /* 0x000fe200078e0047 */
[----:B------:R-:W-:-:S07]  /*33b20*/  MOV R81, R14 ;  /* 0x0000000e00517202 */ /* 0x000fce0000000f00 */
[----:B------:R-:W-:Y:S05]  /*33b30*/  WARPSYNC.COLLECTIVE R15, `(.L_x_2667) ;  /* 0x000000000f087348 */ /* 0x000fea0003c00000 */
[----:B------:R0:W1:Y:S02]  /*33b40*/  SHFL.IDX P6, R14, R13, R12, R11 ;  /* 0x0000000c0d0e7389 */ /* 0x00006400000c000b */
[----:B01----:R-:W-:Y:S01]  /*33b50*/  ENDCOLLECTIVE ;  /* 0x000000000000791b */ /* 0x003fe20003800000 */
.L_x_2667:
        /* <DEDUP_REMOVED lines=10> */
.L_x_2668:
[----:B------:R-:W-:Y:S02]  /*33c00*/  IMAD.MOV.U32 R13, RZ, RZ, R31 ;  /* 0x000000ffff0d7224 */ /* 0x000fe400078e001f */
[----:B------:R-:W-:-:S07]  /*33c10*/  IMAD.MOV.U32 R34, RZ, RZ, R14 ;  /* 0x000000ffff227224 */ /* 0x000fce00078e000e */
[----:B------:R-:W-:Y:S05]  /*33c20*/  WARPSYNC.COLLECTIVE R15, `(.L_x_2669) ;  /* 0x000000000f087348 */ /* 0x000fea0003c00000 */
[----:B------:R0:W1:Y:S02]  /*33c30*/  SHFL.IDX P6, R14, R13, R12, R11 ;  /* 0x0000000c0d0e7389 */ /* 0x00006400000c000b */
[----:B01----:R-:W-:Y:S01]  /*33c40*/  ENDCOLLECTIVE ;  /* 0x000000000000791b */ /* 0x003fe20003800000 */
.L_x_2669:
[----:B------:R-:W-:Y:S02]  /*33c50*/  IMAD.MOV.U32 R13, RZ, RZ, R29 ;  /* 0x000000ffff0d7224 */ /* 0x000fe400078e001d */
[----:B------:R-:W-:Y:S02]  /*33c60*/  IMAD.MOV.U32 R12, RZ, RZ, R77 ;  /* 0x000000ffff0c7224 */ /* 0x000fe400078e004d */
[----:B------:R-:W-:-:S07]  /*33c70*/  IMAD.MOV.U32 R31, RZ, RZ, R14 ;  /* 0x000000ffff1f7224 */ /* 0x000fce00078e000e */
[----:B------:R-:W-:Y:S05]  /*33c80*/  WARPSYNC.COLLECTIVE R15, `(.L_x_2670) ;  /* 0x000000000f087348 */ /* 0x000fea0003c00000 */
[----:B------:R0:W1:Y:S02]  /*33c90*/  SHFL.IDX P6, R14, R13, R12, R11 ;  /* 0x0000000c0d0e7389 */ /* 0x00006400000c000b */
[----:B01----:R-:W-:Y:S01]  /*33ca0*/  ENDCOLLECTIVE ;  /* 0x000000000000791b */ /* 0x003fe20003800000 */
.L_x_2670:
[----:B------:R-:W-:Y:S02]  /*33cb0*/  IMAD.MOV.U32 R13, RZ, RZ, R28 ;  /* 0x000000ffff0d7224 */ /* 0x000fe400078e001c */
[----:B------:R-:W-:-:S07]  /*33cc0*/  IMAD.MOV.U32 R29, RZ, RZ, R14 ;  /* 0x000000ffff1d7224 */ /* 0x000fce00078e000e */
[----:B------:R-:W-:Y:S05]  /*33cd0*/  WARPSYNC.COLLECTIVE R15, `(.L_x_2671) ;  /* 0x000000000f087348 */ /* 0x000fea0003c00000 */
[----:B------:R0:W1:Y:S02]  /*33ce0*/  SHFL.IDX P6, R14, R13, R12, R11 ;  /* 0x0000000c0d0e7389 */ /* 0x00006400000c000b */
[----:B01----:R-:W-:Y:S01]  /*33cf0*/  ENDCOLLECTIVE ;  /* 0x000000000000791b */ /* 0x003fe20003800000 */
.L_x_2671:
        /* <DEDUP_REMOVED lines=8> */
.L_x_2672:
[----:B------:R-:W-:Y:S02]  /*33d80*/  IMAD.MOV.U32 R13, RZ, RZ, R80 ;  /* 0x000000ffff0d7224 */ /* 0x000fe400078e0050 */
[----:B------:R-:W-:-:S07]  /*33d90*/  IMAD.MOV.U32 R132, RZ, RZ, R14 ;  /* 0x000000ffff847224 */ /* 0x000fce00078e000e */
[----:B------:R-:W-:Y:S05]  /*33da0*/  WARPSYNC.COLLECTIVE R15, `(.L_x_2673) ;  /* 0x000000000f087348 */ /* 0x000fea0003c00000 */
[----:B------:R0:W1:Y:S02]  /*33db0*/  SHFL.IDX P6, R14, R13, R12, R11 ;  /* 0x0000000c0d0e7389 */ /* 0x00006400000c000b */
[----:B01----:R-:W-:Y:S01]  /*33dc0*/  ENDCOLLECTIVE ;  /* 0x000000000000791b */ /* 0x003fe20003800000 */
.L_x_2673:
[----:B------:R-:W-:Y:S02]  /*33dd0*/  IMAD.MOV.U32 R13, RZ, RZ, R32 ;  /* 0x000000ffff0d7224 */ /* 0x000fe400078e0020 */
[----:B------:R-:W-:Y:S02]  /*33de0*/  IMAD.MOV.U32 R12, RZ, RZ, R77 ;  /* 0x000000ffff0c7224 */ /* 0x000fe400078e004d */
[----:B------:R-:W-:-:S07]  /*33df0*/  IMAD.MOV.U32 R134, RZ, RZ, R14 ;  /* 0x000000ffff867224 */ /* 0x000fce00078e000e */
[----:B------:R-:W-:Y:S05]  /*33e00*/  WARPSYNC.COLLECTIVE R15, `(.L_x_2674) ;  /* 0x000000000f087348 */ /* 0x000fea0003c00000 */
[----:B------:R0:W1:Y:S02]  /*33e10*/  SHFL.IDX P6, R14, R13, R12, R11 ;  /* 0x0000000c0d0e7389 */ /* 0x00006400000c000b */
[----:B01----:R-:W-:Y:S01]  /*33e20*/  ENDCOLLECTIVE ;  /* 0x000000000000791b */ /* 0x003fe20003800000 */
.L_x_2674:
[----:B------:R-:W-:Y:S01]  /*33e30*/  IMAD.MOV.U32 R13, RZ, RZ, R30 ;  /* 0x000000ffff0d7224 */ /* 0x000fe200078e001e */
[----:B------:R-:W-:Y:S02]  /*33e40*/  SEL R30, R31, R36, P0 ;  /* 0x000000241f1e7207 */ /* 0x000fe40000000000 */
[----:B------:R-:W-:Y:S01]  /*33e50*/  SEL R31, R36, R31, P0 ;  /* 0x0000001f241f7207 */ /* 0x000fe20000000000 */
[----:B------:R-:W-:-:S07]  /*33e60*/  IMAD.MOV.U32 R71, RZ, RZ, R14 ;  /* 0x000000ffff477224 */ /* 0x000fce00078e000e */
[----:B------:R-:W-:Y:S05]  /*33e70*/  WARPSYNC.COLLECTIVE R15, `(.L_x_2675) ;  /* 0x000000000f087348 */ /* 0x000fea0003c00000 */
[----:B------:R0:W1:Y:S02]  /*33e80*/  SHFL.IDX P6, R14, R13, R12, R11 ;  /* 0x0000000c0d0e7389 */ /* 0x00006400000c000b */
[----:B01----:R-:W-:Y:S01]  /*33e90*/  ENDCOLLECTIVE ;  /* 0x000000000000791b */ /* 0x003fe20003800000 */
.L_x_2675:
[----:B------:R-:W-:Y:S01]  /*33ea0*/  SEL R32, R132, R71, P0 ;  /* 0x0000004784207207 */ /* 0x000fe20000000000 */
[----:B------:R-:W-:Y:S01]  /*33eb0*/  IMAD.MOV.U32 R13, RZ, RZ, R89 ;  /* 0x000000ffff0d7224 */ /* 0x000fe200078e0059 */
[----:B------:R-:W-:Y:S01]  /*33ec0*/  MOV R12, R44 ;  /* 0x0000002c000c7202 */ /* 0x000fe20000000f00 */
[----:B------:R-:W-:-:S07]  /*33ed0*/  IMAD.MOV.U32 R144, RZ, RZ, R14 ;  /* 0x000000ffff907224 */ /* 0x000fce00078e000e */
[----:B------:R-:W-:Y:S05]  /*33ee0*/  WARPSYNC.COLLECTIVE R15, `(.L_x_2676) ;  /* 0x000000000f087348 */ /* 0x000fea0003c00000 */
[----:B------:R0:W1:Y:S02]  /*33ef0*/  SHFL.IDX P6, R14, R13, R12, R11 ;  /* 0x0000000c0d0e7389 */ /* 0x00006400000c000b */
[----:B01----:R-:W-:Y:S01]  /*33f00*/  ENDCOLLECTIVE ;  /* 0x000000000000791b */ /* 0x003fe20003800000 */
.L_x_2676:
[----:B------:R-:W-:Y:S01]  /*33f10*/  SEL R34, R134, R144, P0 ;  /* 0x0000009086227207 */ /* 0x000fe20000000000 */
[----:B------:R-:W-:Y:S02]  /*33f20*/  IMAD.MOV.U32 R13, RZ, RZ, R83 ;  /* 0x000000ffff0d7224 */ /* 0x000fe400078e0053 */
[----:B------:R-:W-:-:S07]  /*33f30*/  IMAD.MOV.U32 R127, RZ, RZ, R14 ;  /* 0x000000ffff7f7224 */ /* 0x000fce00078e000e */
[----:B------:R-:W-:Y:S05]  /*33f40*/  WARPSYNC.COLLECTIVE R15, `(.L_x_2677) ;  /* 0x000000000f087348 */ /* 0x000fea0003c00000 */
[----:B------:R0:W1:Y:S02]  /*33f50*/  SHFL.IDX P6, R14, R13, R12, R11 ;  /* 0x0000000c0d0e7389 */ /* 0x00006400000c000b */
[----:B01----:R-:W-:Y:S01]  /*33f60*/  ENDCOLLECTIVE ;  /* 0x000000000000791b */ /* 0x003fe20003800000 */
.L_x_2677:
[----:B------:R-:W-:Y:S01]  /*33f70*/  IMAD.MOV.U32 R13, RZ, RZ, R35 ;  /* 0x000000ffff0d7224 */ /* 0x000fe200078e0023 */
[----:B------:R-:W-:Y:S01]  /*33f80*/  SEL R35, R144, R134, P0 ;  /* 0x0000008690237207 */ /* 0x000fe20000000000 */
[----:B------:R-:W-:Y:S02]  /*33f90*/  IMAD.MOV.U32 R12, RZ, RZ, R77 ;  /* 0x000000ffff0c7224 */ /* 0x000fe400078e004d */
[----:B------:R-:W-:-:S07]  /*33fa0*/  IMAD.MOV.U32 R129, RZ, RZ, R14 ;  /* 0x000000ffff817224 */ /* 0x000fce00078e000e */
[----:B------:R-:W-:Y:S05]  /*33fb0*/  WARPSYNC.COLLECTIVE R15, `(.L_x_2678) ;  /* 0x000000000f087348 */ /* 0x000fea0003c00000 */
[----:B------:R0:W1:Y:S02]  /*33fc0*/  SHFL.IDX P6, R14, R13, R12, R11 ;  /* 0x0000000c0d0e7389 */ /* 0x00006400000c000b */
[----:B01----:R-:W-:Y:S01]  /*33fd0*/  ENDCOLLECTIVE ;  /* 0x000000000000791b */ /* 0x003fe20003800000 */
.L_x_2678:
[----:B------:R-:W-:Y:S01]  /*33fe0*/  IMAD.MOV.U32 R13, RZ, RZ, R33 ;  /* 0x000000ffff0d7224 */ /* 0x000fe200078e0021 */
[----:B------:R-:W-:Y:S01]  /*33ff0*/  SEL R33, R71, R132, P0 ;  /* 0x0000008447217207 */ /* 0x000fe20000000000 */
[----:B------:R-:W-:-:S07]  /*34000*/  IMAD.MOV.U32 R145, RZ, RZ, R14 ;  /* 0x000000ffff917224 */ /* 0x000fce00078e000e */
[----:B------:R-:W-:Y:S05]  /*34010*/  WARPSYNC.COLLECTIVE R15, `(.L_x_2679) ;  /* 0x000000000f087348 */ /* 0x000fea0003c00000 */
[----:B------:R0:W1:Y:S02]  /*34020*/  SHFL.IDX P6, R14, R13, R12, R11 ;  /* 0x0000000c0d0e7389 */ /* 0x00006400000c000b */
[----:B01----:R-:W-:Y:S01]  /*34030*/  ENDCOLLECTIVE ;  /* 0x000000000000791b */ /* 0x003fe20003800000 */
.L_x_2679:
[----:B------:R-:W-:Y:S01]  /*34040*/  SEL R36, R127, R145, P0 ;  /* 0x000000917f247207 */ /* 0x000fe20000000000 */
[----:B------:R-:W-:Y:S02]  /*34050*/  IMAD.MOV.U32 R13, RZ, RZ, R91 ;  /* 0x000000ffff0d7224 */ /* 0x000fe400078e005b */
[----:B------:R-:W-:Y:S02]  /*34060*/  IMAD.MOV.U32 R12, RZ, RZ, R44 ;  /* 0x000000ffff0c7224 */ /* 0x000fe400078e002c */
[----:B------:R-:W-:-:S07]  /*34070*/  IMAD.MOV.U32 R146, RZ, RZ, R14 ;  /* 0x000000ffff927224 */ /* 0x000fce00078e000e */
[----:B------:R-:W-:Y:S05]  /*34080*/  WARPSYNC.COLLECTIVE R15, `(.L_x_2680) ;  /* 0x000000000f087348 */ /* 0x000fea0003c00000 */
[----:B------:R0:W1:Y:S02]  /*34090*/  SHFL.IDX P6, R14, R13, R12, R11 ;  /* 0x0000000c0d0e7389 */ /* 0x00006400000c000b */
[----:B01----:R-:W-:Y:S01]  /*340a0*/  ENDCOLLECTIVE ;  /* 0x000000000000791b */ /* 0x003fe20003800000 */
.L_x_2680:
[----:B------:R-:W-:Y:S01]  /*340b0*/  MOV R13, R88 ;  /* 0x00000058000d7202 */ /* 0x000fe20000000f00 */
[----:B------:R-:W-:-:S07]  /*340c0*/  IMAD.MOV.U32 R91, RZ, RZ, R14 ;  /* 0x000000ffff5b7224 */ /* 0x000fce00078e000e */
[----:B------:R-:W-:Y:S05]  /*340d0*/  WARPSYNC.COLLECTIVE R15, `(.L_x_2681) ;  /* 0x000000000f087348 */ /* 0x000fea0003c00000 */
[----:B------:R0:W1:Y:S02]  /*340e0*/  SHFL.IDX P6, R14, R13, R12, R11 ;  /* 0x0000000c0d0e7389 */ /* 0x00006400000c000b */
[----:B01----:R-:W-:Y:S01]  /*340f0*/  ENDCOLLECTIVE ;  /* 0x000000000000791b */ /* 0x003fe20003800000 */
.L_x_2681:
[----:B------:R-:W-:Y:S01]  /*34100*/  IMAD.MOV.U32 R13, RZ, RZ, R39 ;  /* 0x000000ffff0d7224 */ /* 0x000fe200078e0027 */
[----:B------:R-:W-:Y:S01]  /*34110*/  SEL R39, R146, R129, P0 ;  /* 0x0000008192277207 */ /* 0x000fe20000000000 */
[----:B------:R-:W-:Y:S02]  /*34120*/  IMAD.MOV.U32 R12, RZ, RZ, R77 ;  /* 0x000000ffff0c7224 */ /* 0x000fe400078e004d */
[----:B------:R-:W-:-:S07]  /*34130*/  IMAD.MOV.U32 R89, RZ, RZ, R14 ;  /* 0x000000ffff597224 */ /* 0x000fce00078e000e */
[----:B------:R-:W-:Y:S05]  /*34140*/  WARPSYNC.COLLECTIVE R15, `(.L_x_2682) ;  /* 0x000000000f087348 */ /* 0x000fea0003c00000 */
[----:B------:R0:W1:Y:S02]  /*34150*/  SHFL.IDX P6, R14, R13, R12, R11 ;  /* 0x0000000c0d0e7389 */ /* 0x00006400000c000b */
[----:B01----:R-:W-:Y:S01]  /*34160*/  ENDCOLLECTIVE ;  /* 0x000000000000791b */ /* 0x003fe20003800000 */
.L_x_2682:
[----:B------:R-:W-:Y:S01]  /*34170*/  IMAD.MOV.U32 R13, RZ, RZ, R37 ;  /* 0x000000ffff0d7224 */ /* 0x000fe200078e0025 */
[----:B------:R-:W-:Y:S01]  /*34180*/  SEL R37, R145, R127, P0 ;  /* 0x0000007f91257207 */ /* 0x000fe20000000000 */
[----:B------:R-:W-:-:S07]  /*34190*/  IMAD.MOV.U32 R147, RZ, RZ, R14 ;  /* 0x000000ffff937224 */ /* 0x000fce00078e000e */
[----:B------:R-:W-:Y:S05]  /*341a0*/  WARPSYNC.COLLECTIVE R15, `(.L_x_2683) ;  /* 0x000000000f087348 */ /* 0x000fea0003c00000 */
[----:B------:R0:W1:Y:S02]  /*341b0*/  SHFL.IDX P6, R14, R13, R12, R11 ;  /* 0x0000000c0d0e7389 */ /* 0x00006400000c000b */
[----:B01----:R-:W-:Y:S01]  /*341c0*/  ENDCOLLECTIVE ;  /* 0x000000000000791b */ /* 0x003fe20003800000 */
.L_x_2683:
[----:B------:R-:W-:Y:S01]  /*341d0*/  SEL R40, R91, R147, P0 ;  /* 0x000000935b287207 */ /* 0x000fe20000000000 */
[----:B------:R-:W-:Y:S02]  /*341e0*/  IMAD.MOV.U32 R13, RZ, RZ, R125 ;  /* 0x000000ffff0d7224 */ /* 0x000fe400078e007d */
[----:B------:R-:W-:Y:S02]  /*341f0*/  IMAD.MOV.U32 R12, RZ, RZ, R44 ;  /* 0x000000ffff0c7224 */ /* 0x000fe400078e002c */
[----:B------:R-:W-:-:S07]  /*34200*/  IMAD.MOV.U32 R148, RZ, RZ, R14 ;  /* 0x000000ffff947224 */ /* 0x000fce00078e000e */
[----:B------:R-:W-:Y:S05]  /*34210*/  WARPSYNC.COLLECTIVE R15, `(.L_x_2684) ;  /* 0x000000000f087348 */ /* 0x000fea0003c00000 */
[----:B------:R0:W1:Y:S02]  /*34220*/  SHFL.IDX P6, R14, R13, R12, R11 ;  /* 0x0000000c0d0e7389 */ /* 0x00006400000c000b */
[----:B01----:R-:W-:Y:S01]  /*34230*/  ENDCOLLECTIVE ;  /* 0x000000000000791b */ /* 0x003fe20003800000 */
.L_x_2684:
[----:B------:R-:W-:Y:S01]  /*34240*/  SEL R69, R89, R148, P0 ;  /* 0x0000009459457207 */ /* 0x000fe20000000000 */
[----:B------:R-:W-:Y:S02]  /*34250*/  IMAD.MOV.U32 R13, RZ, RZ, R90 ;  /* 0x000000ffff0d7224 */ /* 0x000fe400078e005a */
[----:B------:R-:W-:-:S07]  /*34260*/  IMAD.MOV.U32 R88, RZ, RZ, R14 ;  /* 0x000000ffff587224 */ /* 0x000fce00078e000e */
[----:B------:R-:W-:Y:S05]  /*34270*/  WARPSYNC.COLLECTIVE R15, `(.L_x_2685) ;  /* 0x000000000f087348 */ /* 0x000fea0003c00000 */
[----:B------:R0:W1:Y:S02]  /*34280*/  SHFL.IDX P6, R14, R13, R12, R11 ;  /* 0x0000000c0d0e7389 */ /* 0x00006400000c000b */
[----:B01----:R-:W-:Y:S01]  /*34290*/  ENDCOLLECTIVE ;  /* 0x000000000000791b */ /* 0x003fe20003800000 */
.L_x_2685:
[----:B------:R-:W-:Y:S01]  /*342a0*/  MOV R13, R68 ;  /* 0x00000044000d7202 */ /* 0x000fe20000000f00 */
[----:B------:R-:W-:Y:S01]  /*342b0*/  IMAD.MOV.U32 R12, RZ, RZ, R77 ;  /* 0x000000ffff0c7224 */ /* 0x000fe200078e004d */
[----:B------:R-:W-:Y:S01]  /*342c0*/  SEL R68, R147, R91, P0 ;  /* 0x0000005b93447207 */ /* 0x000fe20000000000 */
[----:B------:R-:W-:-:S07]  /*342d0*/  IMAD.MOV.U32 R128, RZ, RZ, R14 ;  /* 0x000000ffff807224 */ /* 0x000fce00078e000e */
[----:B------:R-:W-:Y:S05]  /*342e0*/  WARPSYNC.COLLECTIVE R15, `(.L_x_2686) ;  /* 0x000000000f087348 */ /* 0x000fea0003c00000 */
[----:B------:R0:W1:Y:S02]  /*342f0*/  SHFL.IDX P6, R14, R13, R12, R11 ;  /* 0x0000000c0d0e7389 */ /* 0x00006400000c000b */
[----:B01----:R-:W-:Y:S01]  /*34300*/  ENDCOLLECTIVE ;  /* 0x000000000000791b */ /* 0x003fe20003800000 */
.L_x_2686:
[----:B------:R-:W-:Y:S02]  /*34310*/  IMAD.MOV.U32 R13, RZ, RZ, R64 ;  /* 0x000000ffff0d7224 */ /* 0x000fe400078e0040 */
[----:B------:R-:W-:-:S07]  /*34320*/  IMAD.MOV.U32 R90, RZ, RZ, R14 ;  /* 0x000000ffff5a7224 */ /* 0x000fce00078e000e */
[----:B------:R-:W-:Y:S05]  /*34330*/  WARPSYNC.COLLECTIVE R15, `(.L_x_2687) ;  /* 0x000000000f087348 */ /* 0x000fea0003c00000 */
[----:B------:R0:W1:Y:S02]  /*34340*/  SHFL.IDX P6, R14, R13, R12, R11 ;  /* 0x0000000c0d0e7389 */ /* 0x00006400000c000b */
[----:B01----:R-:W-:Y:S01]  /*34350*/  ENDCOLLECTIVE ;  /* 0x000000000000791b */ /* 0x003fe20003800000 */
.L_x_2687:
        /* <DEDUP_REMOVED lines=8> */
.L_x_2688:
        /* <DEDUP_REMOVED lines=8> */
.L_x_2689:
[----:B------:R-:W-:Y:S02]  /*34460*/  IMAD.MOV.U32 R13, RZ, RZ, R79 ;  /* 0x000000ffff0d7224 */ /* 0x000fe400078e004f */
[----:B------:R-:W-:Y:S02]  /*34470*/  IMAD.MOV.U32 R12, RZ, RZ, R77 ;  /* 0x000000ffff0c7224 */ /* 0x000fe400078e004d */
[----:B------:R-:W-:-:S07]  /*34480*/  IMAD.MOV.U32 R84, RZ, RZ, R14 ;  /* 0x000000ffff547224 */ /* 0x000fce00078e000e */
[----:B------:R-:W-:Y:S05]  /*34490*/  WARPSYNC.COLLECTIVE R15, `(.L_x_2690) ;  /* 0x000000000f087348 */ /* 0x000fea0003c00000 */
[----:B------:R0:W1:Y:S02]  /*344a0*/  SHFL.IDX P6, R14, R13, R12, R11 ;  /* 0x0000000c0d0e7389 */ /* 0x00006400000c000b */
[----:B01----:R-:W-:Y:S01]  /*344b0*/  ENDCOLLECTIVE ;  /* 0x000000000000791b */ /* 0x003fe20003800000 */
.L_x_2690:
[----:B------:R-:W-:Y:S01]  /*344c0*/  IMAD.MOV.U32 R13, RZ, RZ, R38 ;  /* 0x000000ffff0d7224 */ /* 0x000fe200078e0026 */
[----:B------:R-:W-:Y:S02]  /*344d0*/  SEL R38, R129, R146, P0 ;  /* 0x0000009281267207 */ /* 0x000fe40000000000 */
[----:B------:R-:W-:-:S07]  /*344e0*/  MOV R79, R14 ;  /* 0x0000000e004f7202 */ /* 0x000fce0000000f00 */
[----:B------:R-:W-:Y:S05]  /*344f0*/  WARPSYNC.COLLECTIVE R15, `(.L_x_2691) ;  /* 0x000000000f087348 */ /* 0x000fea0003c00000 */
[----:B------:R0:W1:Y:S02]  /*34500*/  SHFL.IDX P6, R14, R13, R12, R11 ;  /* 0x0000000c0d0e7389 */ /* 0x00006400000c000b */
[----:B01----:R-:W-:Y:S01]  /*34510*/  ENDCOLLECTIVE ;  /* 0x000000000000791b */ /* 0x003fe20003800000 */
.L_x_2691:
        /* <DEDUP_REMOVED lines=8> */
.L_x_2692:
[----:B------:R-:W-:Y:S02]  /*345a0*/  SEL R70, R84, R149, P0 ;  /* 0x0000009554467207 */ /* 0x000fe40000000000 */
[----:B------:R-:W-:Y:S01]  /*345b0*/  SEL R71, R149, R84, P0 ;  /* 0x0000005495477207 */ /* 0x000fe20000000000 */
[----:B------:R-:W-:Y:S02]  /*345c0*/  IMAD.MOV.U32 R13, RZ, RZ, R52 ;  /* 0x000000ffff0d7224 */ /* 0x000fe400078e0034 */
[----:B------:R-:W-:-:S07]  /*345d0*/  IMAD.MOV.U32 R55, RZ, RZ, R14 ;  /* 0x000000ffff377224 */ /* 0x000fce00078e000e */
[----:B------:R-:W-:Y:S05]  /*345e0*/  WARPSYNC.COLLECTIVE R15, `(.L_x_2693) ;  /* 0x000000000f087348 */ /* 0x000fea0003c00000 */
[----:B------:R0:W1:Y:S02]  /*345f0*/  SHFL.IDX P6, R14, R13, R12, R11 ;  /* 0x0000000c0d0e7389 */ /* 0x00006400000c000b */
[----:B01----:R-:W-:Y:S01]  /*34600*/  ENDCOLLECTIVE ;  /* 0x000000000000791b */ /* 0x003fe20003800000 */
.L_x_2693:
[----:B------:R-:W-:Y:S02]  /*34610*/  IMAD.MOV.U32 R13, RZ, RZ, R48 ;  /* 0x000000ffff0d7224 */ /* 0x000fe400078e0030 */
[----:B------:R-:W-:Y:S02]  /*34620*/  IMAD.MOV.U32 R12, RZ, RZ, R77 ;  /* 0x000000ffff0c7224 */ /* 0x000fe400078e004d */
[----:B------:R-:W-:-:S07]  /*34630*/  IMAD.MOV.U32 R80, RZ, RZ, R14 ;  /* 0x000000ffff507224 */ /* 0x000fce00078e000e */
[----:B------:R-:W-:Y:S05]  /*34640*/  WARPSYNC.COLLECTIVE R15, `(.L_x_2694) ;  /* 0x000000000f087348 */ /* 0x000fea0003c00000 */
[----:B------:R0:W1:Y:S02]  /*34650*/  SHFL.IDX P6, R14, R13, R12, R11 ;  /* 0x0000000c0d0e7389 */ /* 0x00006400000c000b */
[----:B01----:R-:W-:Y:S01]  /*34660*/  ENDCOLLECTIVE ;  /* 0x000000000000791b */ /* 0x003fe20003800000 */
.L_x_2694:
[----:B------:R-:W-:Y:S02]  /*34670*/  IMAD.MOV.U32 R13, RZ, RZ, R47 ;  /* 0x000000ffff0d7224 */ /* 0x000fe400078e002f */
[----:B------:R-:W-:-:S07]  /*34680*/  IMAD.MOV.U32 R48, RZ, RZ, R14 ;  /* 0x000000ffff307224 */ /* 0x000fce00078e000e */
[----:B------:R-:W-:Y:S05]  /*34690*/  WARPSYNC.COLLECTIVE R15, `(.L_x_2695) ;  /* 0x000000000f087348 */ /* 0x000fea0003c00000 */
[----:B------:R0:W1:Y:S02]  /*346a0*/  SHFL.IDX P6, R14, R13, R12, R11 ;  /* 0x0000000c0d0e7389 */ /* 0x00006400000c000b */
[----:B01----:R-:W-:Y:S01]  /*346b0*/  ENDCOLLECTIVE ;  /* 0x000000000000791b */ /* 0x003fe20003800000 */
.L_x_2695:
[----:B------:R-:W-:Y:S02]  /*346c0*/  IMAD.MOV.U32 R13, RZ, RZ, R56 ;  /* 0x000000ffff0d7224 */ /* 0x000fe400078e0038 */
[----:B------:R-:W-:Y:S01]  /*346d0*/  IMAD.MOV.U32 R12, RZ, RZ, R44 ;  /* 0x000000ffff0c7224 */ /* 0x000fe200078e002c */
[----:B------:R-:W-:-:S07]  /*346e0*/  MOV R47, R14 ;  /* 0x0000000e002f7202 */ /* 0x000fce0000000f00 */
[----:B------:R-:W-:Y:S05]  /*346f0*/  WARPSYNC.COLLECTIVE R15, `(.L_x_2696) ;  /* 0x000000000f087348 */ /* 0x000fea0003c00000 */
[----:B------:R0:W1:Y:S02]  /*34700*/  SHFL.IDX P6, R14, R13, R12, R11 ;  /* 0x0000000c0d0e7389 */ /* 0x00006400000c000b */
[----:B01----:R-:W-:Y:S01]  /*34710*/  ENDCOLLECTIVE ;  /* 0x000000000000791b */ /* 0x003fe20003800000 */
.L_x_2696:
[----:B------:R-:W-:Y:S01]  /*34720*/  SEL R75, R47, R80, P0 ;  /* 0x000000502f4b7207 */ /* 0x000fe20000000000 */
[----:B------:R-:W-:Y:S02]  /*34730*/  IMAD.MOV.U32 R13, RZ, RZ, R54 ;  /* 0x000000ffff0d7224 */ /* 0x000fe400078e0036 */
[----:B------:R-:W-:-:S07]  /*34740*/  IMAD.MOV.U32 R56, RZ, RZ, R14 ;  /* 0x000000ffff387224 */ /* 0x000fce00078e000e */
[----:B------:R-:W-:Y:S05]  /*34750*/  WARPSYNC.COLLECTIVE R15, `(.L_x_2697) ;  /* 0x000000000f087348 */ /* 0x000fea0003c00000 */
[----:B------:R0:W1:Y:S02]  /*34760*/  SHFL.IDX P6, R14, R13, R12, R11 ;  /* 0x0000000c0d0e7389 */ /* 0x00006400000c000b */
[----:B01----:R-:W-:Y:S01]  /*34770*/  ENDCOLLECTIVE ;  /* 0x000000000000791b */ /* 0x003fe20003800000 */
.L_x_2697:
[----:B------:R-:W-:Y:S02]  /*34780*/  IMAD.MOV.U32 R13, RZ, RZ, R50 ;  /* 0x000000ffff0d7224 */ /* 0x000fe400078e0032 */
[----:B------:R-:W-:Y:S02]  /*34790*/  IMAD.MOV.U32 R12, RZ, RZ, R77 ;  /* 0x000000ffff0c7224 */ /* 0x000fe400078e004d */
[----:B------:R-:W-:-:S07]  /*347a0*/  IMAD.MOV.U32 R54, RZ, RZ, R14 ;  /* 0x000000ffff367224 */ /* 0x000fce00078e000e */
[----:B------:R-:W-:Y:S05]  /*347b0*/  WARPSYNC.COLLECTIVE R15, `(.L_x_2698) ;  /* 0x000000000f087348 */ /* 0x000fea0003c00000 */
[----:B------:R0:W1:Y:S02]  /*347c0*/  SHFL.IDX P6, R14, R13, R12, R11 ;  /* 0x0000000c0d0e7389 */ /* 0x00006400000c000b */
[----:B01----:R-:W-:Y:S01]  /*347d0*/  ENDCOLLECTIVE ;  /* 0x000000000000791b */ /* 0x003fe20003800000 */
.L_x_2698:
[----:B------:R-:W-:Y:S02]  /*347e0*/  IMAD.MOV.U32 R13, RZ, RZ, R49 ;  /* 0x000000ffff0d7224 */ /* 0x000fe400078e0031 */
[----:B------:R-:W-:-:S07]  /*347f0*/  IMAD.MOV.U32 R50, RZ, RZ, R14 ;  /* 0x000000ffff327224 */ /* 0x000fce00078e000e */
[----:B------:R-:W-:Y:S05]  /*34800*/  WARPSYNC.COLLECTIVE R15, `(.L_x_2699) ;  /* 0x000000000f087348 */ /* 0x000fea0003c00000 */
[----:B------:R0:W1:Y:S02]  /*34810*/  SHFL.IDX P6, R14, R13, R12, R11 ;  /* 0x0000000c0d0e7389 */ /* 0x00006400000c000b */
[----:B01----:R-:W-:Y:S01]  /*34820*/  ENDCOLLECTIVE ;  /* 0x000000000000791b */ /* 0x003fe20003800000 */
.L_x_2699:
[----:B------:R-:W-:Y:S01]  /*34830*/  IMAD.MOV.U32 R13, RZ, RZ, R62 ;  /* 0x000000ffff0d7224 */ /* 0x000fe200078e003e */
[----:B------:R-:W-:Y:S01]  /*34840*/  MOV R12, R44 ;  /* 0x0000002c000c7202 */ /* 0x000fe20000000f00 */
[----:B------:R-:W-:-:S07]  /*34850*/  IMAD.MOV.U32 R49, RZ, RZ, R14 ;  /* 0x000000ffff317224 */ /* 0x000fce00078e000e */
[----:B------:R-:W-:Y:S05]  /*34860*/  WARPSYNC.COLLECTIVE R15, `(.L_x_2700) ;  /* 0x000000000f087348 */ /* 0x000fea0003c00000 */
[----:B------:R0:W1:Y:S02]  /*34870*/  SHFL.IDX P6, R14, R13, R12, R11 ;  /* 0x0000000c0d0e7389 */ /* 0x00006400000c000b */
[----:B01----:R-:W-:Y:S01]  /*34880*/  ENDCOLLECTIVE ;  /* 0x000000000000791b */ /* 0x003fe20003800000 */
.L_x_2700:
[----:B------:R-:W-:Y:S01]  /*34890*/  SEL R79, R49, R54, P0 ;  /* 0x00000036314f7207 */ /* 0x000fe20000000000 */
[----:B------:R-:W-:Y:S02]  /*348a0*/  IMAD.MOV.U32 R13, RZ, RZ, R57 ;  /* 0x000000ffff0d7224 */ /* 0x000fe400078e0039 */
[----:B------:R-:W-:-:S07]  /*348b0*/  IMAD.MOV.U32 R62, RZ, RZ, R14 ;  /* 0x000000ffff3e7224 */ /* 0x000fce00078e000e */
[----:B------:R-:W-:Y:S05]  /*348c0*/  WARPSYNC.COLLECTIVE R15, `(.L_x_2701) ;  /* 0x000000000f087348 */ /* 0x000fea0003c00000 */
[----:B------:R0:W1:Y:S02]  /*348d0*/  SHFL.IDX P6, R14, R13, R12, R11 ;  /* 0x0000000c0d0e7389 */ /* 0x00006400000c000b */
[----:B01----:R-:W-:Y:S01]  /*348e0*/  ENDCOLLECTIVE ;  /* 0x000000000000791b */ /* 0x003fe20003800000 */
.L_x_2701:
[----:B------:R-:W-:Y:S02]  /*348f0*/  IMAD.MOV.U32 R13, RZ, RZ, R53 ;  /* 0x000000ffff0d7224 */ /* 0x000fe400078e0035 */
[----:B------:R-:W-:Y:S02]  /*34900*/  IMAD.MOV.U32 R12, RZ, RZ, R77 ;  /* 0x000000ffff0c7224 */ /* 0x000fe400078e004d */
[----:B------:R-:W-:-:S07]  /*34910*/  IMAD.MOV.U32 R83, RZ, RZ, R14 ;  /* 0x000000ffff537224 */ /* 0x000fce00078e000e */
[----:B------:R-:W-:Y:S05]  /*34920*/  WARPSYNC.COLLECTIVE R15, `(.L_x_2702) ;  /* 0x000000000f087348 */ /* 0x000fea0003c00000 */
[----:B------:R0:W1:Y:S02]  /*34930*/  SHFL.IDX P6, R14, R13, R12, R11 ;  /* 0x0000000c0d0e7389 */ /* 0x00006400000c000b */
[----:B01----:R-:W-:Y:S01]  /*34940*/  ENDCOLLECTIVE ;  /* 0x000000000000791b */ /* 0x003fe20003800000 */
.L_x_2702:
[----:B------:R-:W-:Y:S02]  /*34950*/  IMAD.MOV.U32 R13, RZ, RZ, R51 ;  /* 0x000000ffff0d7224 */ /* 0x000fe400078e0033 */
[----:B------:R-:W-:-:S07]  /*34960*/  IMAD.MOV.U32 R53, RZ, RZ, R14 ;  /* 0x000000ffff357224 */ /* 0x000fce00078e000e */
[----:B------:R-:W-:Y:S05]  /*34970*/  WARPSYNC.COLLECTIVE R15, `(.L_x_2703) ;  /* 0x000000000f087348 */ /* 0x000fea0003c00000 */
[----:B------:R0:W1:Y:S02]  /*34980*/  SHFL.IDX P6, R14, R13, R12, R11 ;  /* 0x0000000c0d0e7389 */ /* 0x00006400000c000b */
[----:B01----:R-:W-:Y:S01]  /*34990*/  ENDCOLLECTIVE ;  /* 0x000000000000791b */ /* 0x003fe20003800000 */
.L_x_2703:
        /* <DEDUP_REMOVED lines=8> */
.L_x_2704:
[----:B------:R-:W-:Y:S02]  /*34a20*/  SEL R82, R83, R51, P0 ;  /* 0x0000003353527207 */ /* 0x000fe40000000000 */
[----:B------:R-:W-:Y:S02]  /*34a30*/  SEL R83, R51, R83, P0 ;  /* 0x0000005333537207 */ /* 0x000fe40000000000 */
[----:B------:R-:W-:Y:S01]  /*34a40*/  MOV R13, R61 ;  /* 0x0000003d000d7202 */ /* 0x000fe20000000f00 */
[----:B------:R-:W-:-:S07]  /*34a50*/  IMAD.MOV.U32 R131, RZ, RZ, R14 ;  /* 0x000000ffff837224 */ /* 0x000fce00078e000e */
[----:B------:R-:W-:Y:S05]  /*34a60*/  WARPSYNC.COLLECTIVE R15, `(.L_x_2705) ;  /* 0x000000000f087348 */ /* 0x000fea0003c00000 */
[----:B------:R0:W1:Y:S02]  /*34a70*/  SHFL.IDX P6, R14, R13, R12, R11 ;  /* 0x0000000c0d0e7389 */ /* 0x00006400000c000b */
[----:B01----:R-:W-:Y:S01]  /*34a80*/  ENDCOLLECTIVE ;  /* 0x000000000000791b */ /* 0x003fe20003800000 */
.L_x_2705:
[----:B------:R-:W-:Y:S02]  /*34a90*/  IMAD.MOV.U32 R13, RZ, RZ, R59 ;  /* 0x000000ffff0d7224 */ /* 0x000fe400078e003b */
[----:B------:R-:W-:Y:S02]  /*34aa0*/  IMAD.MOV.U32 R12, RZ, RZ, R77 ;  /* 0x000000ffff0c7224 */ /* 0x000fe400078e004d */
[----:B------:R-:W-:-:S07]  /*34ab0*/  IMAD.MOV.U32 R133, RZ, RZ, R14 ;  /* 0x000000ffff857224 */ /* 0x000fce00078e000e */
[----:B------:R-:W-:Y:S05]  /*34ac0*/  WARPSYNC.COLLECTIVE R15, `(.L_x_2706) ;  /* 0x000000000f087348 */ /* 0x000fea0003c00000 */
[----:B------:R0:W1:Y:S02]  /*34ad0*/  SHFL.IDX P6, R14, R13, R12, R11 ;  /* 0x0000000c0d0e7389 */ /* 0x00006400000c000b */
[----:B01----:R-:W-:Y:S01]  /*34ae0*/  ENDCOLLECTIVE ;  /* 0x000000000000791b */ /* 0x003fe20003800000 */
.L_x_2706:
[----:B------:R-:W-:Y:S02]  /*34af0*/  IMAD.MOV.U32 R13, RZ, RZ, R58 ;  /* 0x000000ffff0d7224 */ /* 0x000fe400078e003a */
[----:B------:R-:W-:-:S07]  /*34b00*/  IMAD.MOV.U32 R59, RZ, RZ, R14 ;  /* 0x000000ffff3b7224 */ /* 0x000fce00078e000e */
[----:B------:R-:W-:Y:S05]  /*34b10*/  WARPSYNC.COLLECTIVE R15, `(.L_x_2707) ;  /* 0x000000000f087348 */ /* 0x000fea0003c00000 */
[----:B------:R0:W1:Y:S02]  /*34b20*/  SHFL.IDX P6, R14, R13, R12, R11 ;  /* 0x0000000c0d0e7389 */ /* 0x00006400000c000b */
[----:B01----:R-:W-:Y:S01]  /*34b30*/  ENDCOLLECTIVE ;  /* 0x000000000000791b */ /* 0x003fe20003800000 */
.L_x_2707:
[----:B------:R-:W-:Y:S02]  /*34b40*/  SEL R84, R131, R59, P0 ;  /* 0x0000003b83547207 */ /* 0x000fe40000000000 */
[----:B------:R-:W-:Y:S01]  /*34b50*/  SEL R131, R59, R131, P0 ;  /* 0x000000833b837207 */ /* 0x000fe20000000000 */
[----:B------:R-:W-:Y:S01]  /*34b60*/  IMAD.MOV.U32 R13, RZ, RZ, R74 ;  /* 0x000000ffff0d7224 */ /* 0x000fe200078e004a */
[----:B------:R-:W-:Y:S01]  /*34b70*/  SEL R74, R80, R47, P0 ;  /* 0x0000002f504a7207 */ /* 0x000fe20000000000 */
[----:B------:R-:W-:Y:S01]  /*34b80*/  IMAD.MOV.U32 R12, RZ, RZ, R44 ;  /* 0x000000ffff0c7224 */ /* 0x000fe200078e002c */
[----:B------:R-:W-:Y:S01]  /*34b90*/  SEL R80, R62, R53, P0 ;  /* 0x000000353e507207 */ /* 0x000fe20000000000 */
[----:B------:R-:W-:-:S07]  /*34ba0*/  IMAD.MOV.U32 R58, RZ, RZ, R14 ;  /* 0x000000ffff3a7224 */ /* 0x000fce00078e000e */
[----:B------:R-:W-:Y:S05]  /*34bb0*/  WARPSYNC.COLLECTIVE R15, `(.L_x_2708) ;  /* 0x000000000f087348 */ /* 0x000fea0003c00000 */
[----:B------:R0:W1:Y:S02]  /*34bc0*/  SHFL.IDX P6, R14, R13, R12, R11 ;  /* 0x0000000c0d0e7389 */ /* 0x00006400000c000b */
[----:B01----:R-:W-:Y:S01]  /*34bd0*/  ENDCOLLECTIVE ;  /* 0x000000000000791b */ /* 0x003fe20003800000 */
.L_x_2708:
[----:B------:R-:W-:Y:S02]  /*34be0*/  SEL R132, R133, R58, P0 ;  /* 0x0000003a85847207 */ /* 0x000fe40000000000 */
[----:B------:R-:W-:Y:S01]  /*34bf0*/  SEL R133, R58, R133, P0 ;  /* 0x000000853a857207 */ /* 0x000fe20000000000 */
[----:B------:R-:W-:Y:S02]  /*34c00*/  IMAD.MOV.U32 R13, RZ, RZ, R67 ;  /* 0x000000ffff0d7224 */ /* 0x000fe400078e0043 */
[----:B------:R-:W-:-:S07]  /*34c10*/  IMAD.MOV.U32 R135, RZ, RZ, R14 ;  /* 0x000000ffff877224 */ /* 0x000fce00078e000e */
[----:B------:R-:W-:Y:S05]  /*34c20*/  WARPSYNC.COLLECTIVE R15, `(.L_x_2709) ;  /* 0x000000000f087348 */ /* 0x000fea0003c00000 */
[----:B------:R0:W1:Y:S02]  /*34c30*/  SHFL.IDX P6, R14, R13, R12, R11 ;  /* 0x0000000c0d0e7389 */ /* 0x00006400000c000b */
[----:B01----:R-:W-:Y:S01]  /*34c40*/  ENDCOLLECTIVE ;  /* 0x000000000000791b */ /* 0x003fe20003800000 */
.L_x_2709:
[----:B------:R-:W-:Y:S01]  /*34c50*/  MOV R13, R73 ;  /* 0x00000049000d7202 */ /* 0x000fe20000000f00 */
[----:B------:R-:W-:Y:S01]  /*34c60*/  IMAD.MOV.U32 R12, RZ, RZ, R77 ;  /* 0x000000ffff0c7224 */ /* 0x000fe200078e004d */
[----:B------:R-:W-:Y:S01]  /*34c70*/  SEL R73, R48, R55, P0 ;  /* 0x0000003730497207 */ /* 0x000fe20000000000 */
[----:B------:R-:W-:-:S07]  /*34c80*/  IMAD.MOV.U32 R137, RZ, RZ, R14 ;  /* 0x000000ffff897224 */ /* 0x000fce00078e000e */
[----:B------:R-:W-:Y:S05]  /*34c90*/  WARPSYNC.COLLECTIVE R15, `(.L_x_2710) ;  /* 0x000000000f087348 */ /* 0x000fea0003c00000 */
[----:B------:R0:W1:Y:S02]  /*34ca0*/  SHFL.IDX P6, R14, R13, R12, R11 ;  /* 0x0000000c0d0e7389 */ /* 0x00006400000c000b */
[----:B01----:R-:W-:Y:S01]  /*34cb0*/  ENDCOLLECTIVE ;  /* 0x000000000000791b */ /* 0x003fe20003800000 */
.L_x_2710:
[----:B------:R-:W-:Y:S02]  /*34cc0*/  IMAD.MOV.U32 R13, RZ, RZ, R63 ;  /* 0x000000ffff0d7224 */ /* 0x000fe400078e003f */
[----:B------:R-:W-:-:S07]  /*34cd0*/  IMAD.MOV.U32 R57, RZ, RZ, R14 ;  /* 0x000000ffff397224 */ /* 0x000fce00078e000e */
[----:B------:R-:W-:Y:S05]  /*34ce0*/  WARPSYNC.COLLECTIVE R15, `(.L_x_2711) ;  /* 0x000000000f087348 */ /* 0x000fea0003c00000 */
[----:B------:R0:W1:Y:S02]  /*34cf0*/  SHFL.IDX P6, R14, R13, R12, R11 ;  /* 0x0000000c0d0e7389 */ /* 0x00006400000c000b */
[----:B01----:R-:W-:Y:S01]  /*34d00*/  ENDCOLLECTIVE ;  /* 0x000000000000791b */ /* 0x003fe20003800000 */
.L_x_2711:
        /* <DEDUP_REMOVED lines=9> */
.L_x_2712:
[----:B------:R-:W-:Y:S02]  /*34da0*/  SEL R136, R137, R63, P0 ;  /* 0x0000003f89887207 */ /* 0x000fe40000000000 */
[----:B------:R-:W-:Y:S01]  /*34db0*/  SEL R137, R63, R137, P0 ;  /* 0x000000893f897207 */ /* 0x000fe20000000000 */
[----:B------:R-:W-:Y:S02]  /*34dc0*/  IMAD.MOV.U32 R13, RZ, RZ, R45 ;  /* 0x000000ffff0d7224 */ /* 0x000fe400078e002d */
[----:B------:R-:W-:-:S07]  /*34dd0*/  IMAD.MOV.U32 R52, RZ, RZ, R14 ;  /* 0x000000ffff347224 */ /* 0x000fce00078e000e */
[----:B------:R-:W-:Y:S05]  /*34de0*/  WARPSYNC.COLLECTIVE R15, `(.L_x_2713) ;  /* 0x000000000f087348 */ /* 0x000fea0003c00000 */
[----:B------:R0:W1:Y:S02]  /*34df0*/  SHFL.IDX P6, R14, R13, R12, R11 ;  /* 0x0000000c0d0e7389 */ /* 0x00006400000c000b */
[----:B01----:R-:W-:Y:S01]  /*34e00*/  ENDCOLLECTIVE ;  /* 0x000000000000791b */ /* 0x003fe20003800000 */
.L_x_2713:
        /* <DEDUP_REMOVED lines=8> */
.L_x_2714:
[----:B------:R-:W-:Y:S01]  /*34e90*/  IMAD.MOV.U32 R13, RZ, RZ, R46 ;  /* 0x000000ffff0d7224 */ /* 0x000fe200078e002e */
[----:B------:R-:W-:-:S07]  /*34ea0*/  MOV R44, R14 ;  /* 0x0000000e002c7202 */ /* 0x000fce0000000f00 */
[----:B------:R-:W-:Y:S05]  /*34eb0*/  WARPSYNC.COLLECTIVE R15, `(.L_x_2715) ;  /* 0x000000000f087348 */ /* 0x000fea0003c00000 */
[----:B------:R0:W1:Y:S02]  /*34ec0*/  SHFL.IDX P6, R14, R13, R12, R11 ;  /* 0x0000000c0d0e7389 */ /* 0x00006400000c000b */
[----:B01----:R-:W-:Y:S01]  /*34ed0*/  ENDCOLLECTIVE ;  /* 0x000000000000791b */ /* 0x003fe20003800000 */
.L_x_2715:
[----:B------:R-:W-:Y:S01]  /*34ee0*/  IMAD.MOV.U32 R11, RZ, RZ, RZ ;  /* 0x000000ffff0b7224 */ /* 0x000fe200078e00ff */
[----:B------:R-:W-:Y:S06]  /*34ef0*/  BRA `(.L_x_2716) ;  /* 0xffffff04000c7947 */ /* 0x000fec000383ffff */
.L_x_2426:
[----:B------:R-:W-:Y:S02]  /*34f00*/  IMAD.MOV.U32 R13, RZ, RZ, R3 ;  /* 0x000000ffff0d7224 */ /* 0x000fe400078e0003 */
[----:B------:R-:W-:Y:S02]  /*34f10*/  IMAD.MOV.U32 R12, RZ, RZ, RZ ;  /* 0x000000ffff0c7224 */ /* 0x000fe400078e00ff */
[----:B------:R-:W-:Y:S02]  /*34f20*/  IMAD.MOV.U32 R11, RZ, RZ, 0x181f ;  /* 0x0000181fff0b7424 */ /* 0x000fe400078e00ff */
[----:B------:R-:W-:-:S07]  /*34f30*/  IMAD.MOV.U32 R15, RZ, RZ, -0x1 ;  /* 0xffffffffff0f7424 */ /* 0x000fce00078e00ff */
[----:B-----5:R-:W-:Y:S05]  /*34f40*/  WARPSYNC.COLLECTIVE R15, `(.L_x_2717) ;  /* 0x000000000f087348 */ /* 0x020fea0003c00000 */
[----:B------:R0:W1:Y:S02]  /*34f50*/  SHFL.IDX P6, R14, R13, R12, R11 ;  /* 0x0000000c0d0e7389 */ /* 0x00006400000c000b */
[----:B01---5:R-:W-:Y:S01]  /*34f60*/  ENDCOLLECTIVE ;  /* 0x000000000000791b */ /* 0x023fe20003800000 */
.L_x_2717:
[----:B------:R-:W-:Y:S02]  /*34f70*/  IMAD.MOV.U32 R13, RZ, RZ, R2 ;  /* 0x000000ffff0d7224 */ /* 0x000fe400078e0002 */
[----:B------:R-:W-:-:S07]  /*34f80*/  IMAD.MOV.U32 R0, RZ, RZ, R14 ;  /* 0x000000ffff007224 */ /* 0x000fce00078e000e */
[----:B------:R-:W-:Y:S05]  /*34f90*/  WARPSYNC.COLLECTIVE R15, `(.L_x_2718) ;  /* 0x000000000f087348 */ /* 0x000fea0003c00000 */
[----:B------:R0:W1:Y:S02]  /*34fa0*/  SHFL.IDX P6, R14, R13, R12, R11 ;  /* 0x0000000c0d0e7389 */ /* 0x00006400000c000b */
[----:B01----:R-:W-:Y:S01]  /*34fb0*/  ENDCOLLECTIVE ;  /* 0x000000000000791b */ /* 0x003fe20003800000 */
.L_x_2718:
[----:B------:R-:W-:Y:S05]  /*34fc0*/  BRA `(.L_x_2719) ;  /* 0xffffff1400647947 */ /* 0x000fea000383ffff */
.L_x_2429:
[----:B------:R-:W-:Y:S01]  /*34fd0*/  BSSY B1, `(.L_x_2720) ;  /* 0x0000008000017945 */ /* 0x000fe20003800000 */
[----:B---3--:R-:W-:Y:S01]  /*34fe0*/  IMAD.MOV.U32 R13, RZ, RZ, R3 ;  /* 0x000000ffff0d7224 */ /* 0x008fe200078e0003 */
[----:B------:R-:W-:Y:S01]  /*34ff0*/  MOV R15, 0xffffffff ;  /* 0xffffffff000f7802 */ /* 0x000fe20000000f00 */
[----:B------:R-:W-:Y:S02]  /*35000*/  IMAD.MOV.U32 R12, RZ, RZ, 0x1 ;  /* 0x00000001ff0c7424 */ /* 0x000fe400078e00ff */
[----:B------:R-:W-:-:S07]  /*35010*/  IMAD.MOV.U32 R11, RZ, RZ, 0x181f ;  /* 0x0000181fff0b7424 */ /* 0x000fce00078e00ff */
[----:B012--5:R-:W-:Y:S05]  /*35020*/  WARPSYNC.COLLECTIVE R15, `(.L_x_2721) ;  /* 0x000000000f087348 */ /* 0x027fea0003c00000 */
[----:B--2---:R2:W3:Y:S02]  /*35030*/  SHFL.IDX P6, R14, R13, R12, R11 ;  /* 0x0000000c0d0e7389 */ /* 0x0044e400000c000b */
[----:B0123-5:R-:W-:Y:S01]  /*35040*/  ENDCOLLECTIVE ;  /* 0x000000000000791b */ /* 0x02ffe20003800000 */
.L_x_2721:
[----:B------:R-:W-:Y:S05]  /*35050*/  BSYNC B1 ;  /* 0x0000000000017941 */ /* 0x000fea0003800000 */
.L_x_2720:
        /* <DEDUP_REMOVED lines=8> */
.L_x_2722:
[----:B------:R-:W-:Y:S05]  /*350e0*/  BRA `(.L_x_2723) ;  /* 0xffffff1400747947 */ /* 0x000fea000383ffff */
.L_x_2432:
        /* <DEDUP_REMOVED lines=8> */
.L_x_2725:
[----:B------:R-:W-:Y:S05]  /*35170*/  BSYNC B1 ;  /* 0x0000000000017941 */ /* 0x000fea0003800000 */
.L_x_2724:
[----:B------:R-:W-:Y:S01]  /*35180*/  IMAD.MOV.U32 R13, RZ, RZ, R2 ;  /* 0x000000ffff0d7224 */ /* 0x000fe200078e0002 */
[----:B------:R-:W-:Y:S01]  /*35190*/  MOV R12, 0x2 ;  /* 0x00000002000c7802 */ /* 0x000fe20000000f00 */
[----:B------:R-:W-:Y:S02]  /*351a0*/  IMAD.MOV.U32 R11, RZ, RZ, 0x181f ;  /* 0x0000181fff0b7424 */ /* 0x000fe400078e00ff */
[----:B------:R-:W-:Y:S02]  /*351b0*/  IMAD.MOV.U32 R15, RZ, RZ, -0x1 ;  /* 0xffffffffff0f7424 */ /* 0x000fe400078e00ff */
[----:B------:R-:W-:-:S07]  /*351c0*/  IMAD.MOV.U32 R0, RZ, RZ, R14 ;  /* 0x000000ffff007224 */ /* 0x000fce00078e000e */
[----:B------:R-:W-:Y:S05]  /*351d0*/  WARPSYNC.COLLECTIVE R15, `(.L_x_2726) ;  /* 0x000000000f087348 */ /* 0x000fea0003c00000 */
[----:B------:R0:W1:Y:S02]  /*351e0*/  SHFL.IDX P6, R14, R13, R12, R11 ;  /* 0x0000000c0d0e7389 */ /* 0x00006400000c000b */
[----:B01----:R-:W-:Y:S01]  /*351f0*/  ENDCOLLECTIVE ;  /* 0x000000000000791b */ /* 0x003fe20003800000 */
.L_x_2726:
[----:B------:R-:W-:Y:S05]  /*35200*/  BRA `(.L_x_2727) ;  /* 0xffffff1400847947 */ /* 0x000fea000383ffff */
.L_x_2435:
        /* <DEDUP_REMOVED lines=8> */
.L_x_2729:
[----:B------:R-:W-:Y:S05]  /*35290*/  BSYNC B1 ;  /* 0x0000000000017941 */ /* 0x000fea0003800000 */
.L_x_2728:
        /* <DEDUP_REMOVED lines=8> */
.L_x_2730:
[----:B------:R-:W-:Y:S05]  /*35320*/  BRA `(.L_x_2731) ;  /* 0xffffff1400947947 */ /* 0x000fea000383ffff */
.L_x_2437:
[----:B------:R-:W-:Y:S01]  /*35330*/  MOV R13, R50 ;  /* 0x00000032000d7202 */ /* 0x000fe20000000f00 */
[----:B------:R-:W-:Y:S02]  /*35340*/  IMAD.MOV.U32 R12, RZ, RZ, RZ ;  /* 0x000000ffff0c7224 */ /* 0x000fe400078e00ff */
[----:B------:R-:W-:Y:S02]  /*35350*/  IMAD.MOV.U32 R11, RZ, RZ, 0x1c1f ;  /* 0x00001c1fff0b7424 */ /* 0x000fe400078e00ff */
[----:B------:R-:W-:-:S07]  /*35360*/  IMAD.MOV.U32 R15, RZ, RZ, -0x1 ;  /* 0xffffffffff0f7424 */ /* 0x000fce00078e00ff */
[----:B------:R-:W-:Y:S05]  /*35370*/  WARPSYNC.COLLECTIVE R15, `(.L_x_2732) ;  /* 0x000000000f087348 */ /* 0x000fea0003c00000 */
[----:B------:R0:W1:Y:S02]  /*35380*/  SHFL.IDX P6, R14, R13, R12, R11 ;  /* 0x0000000c0d0e7389 */ /* 0x00006400000c000b */
[----:B01----:R-:W-:Y:S01]  /*35390*/  ENDCOLLECTIVE ;  /* 0x000000000000791b */ /* 0x003fe20003800000 */
.L_x_2732:
[----:B------:R-:W-:Y:S02]  /*353a0*/  IMAD.MOV.U32 R13, RZ, RZ, R48 ;  /* 0x000000ffff0d7224 */ /* 0x000fe400078e0030 */
[----:B------:R-:W-:-:S07]  /*353b0*/  IMAD.MOV.U32 R49, RZ, RZ, R14 ;  /* 0x000000ffff317224 */ /* 0x000fce00078e000e */
[----:B------:R-:W-:Y:S05]  /*353c0*/  WARPSYNC.COLLECTIVE R15, `(.L_x_2733) ;  /* 0x000000000f087348 */ /* 0x000fea0003c00000 */
[----:B------:R0:W1:Y:S02]  /*353d0*/  SHFL.IDX P6, R14, R13, R12, R11 ;  /* 0x0000000c0d0e7389 */ /* 0x00006400000c000b */
[----:B01----:R-:W-:Y:S01]  /*353e0*/  ENDCOLLECTIVE ;  /* 0x000000000000791b */ /* 0x003fe20003800000 */
.L_x_2733:
[----:B------:R-:W-:Y:S01]  /*353f0*/  IMAD.MOV.U32 R51, RZ, RZ, R14 ;  /* 0x000000ffff337224 */ /* 0x000fe200078e000e */
[----:B------:R-:W-:Y:S06]  /*35400*/  BRA `(.L_x_2734) ;  /* 0xffffff18005c7947 */ /* 0x000fec000383ffff */
.L_x_2440:
[----:B------:R-:W-:Y:S01]  /*35410*/  BSSY B1, `(.L_x_2735) ;  /* 0x0000008000017945 */ /* 0x000fe20003800000 */
[----:B------:R-:W-:Y:S02]  /*35420*/  IMAD.MOV.U32 R13, RZ, RZ, R50 ;  /* 0x000000ffff0d7224 */ /* 0x000fe400078e0032 */
[----:B------:R-:W-:Y:S02]  /*35430*/  IMAD.MOV.U32 R12, RZ, RZ, 0x1 ;  /* 0x00000001ff0c7424 */ /* 0x000fe400078e00ff */
[----:B---3--:R-:W-:Y:S02]  /*35440*/  IMAD.MOV.U32 R11, RZ, RZ, 0x1c1f ;  /* 0x00001c1fff0b7424 */ /* 0x008fe400078e00ff */
[----:B------:R-:W-:-:S07]  /*35450*/  IMAD.MOV.U32 R15, RZ, RZ, -0x1 ;  /* 0xffffffffff0f7424 */ /* 0x000fce00078e00ff */
[----:B012---:R-:W-:Y:S05]  /*35460*/  WARPSYNC.COLLECTIVE R15, `(.L_x_2736) ;  /* 0x000000000f087348 */ /* 0x007fea0003c00000 */
[----:B------:R3:W4:Y:S02]  /*35470*/  SHFL.IDX P6, R14, R13, R12, R11 ;  /* 0x0000000c0d0e7389 */ /* 0x00072400000c000b */
[----:B01234-:R-:W-:Y:S01]  /*35480*/  ENDCOLLECTIVE ;  /* 0x000000000000791b */ /* 0x01ffe20003800000 */
.L_x_2736:
[----:B------:R-:W-:Y:S05]  /*35490*/  BSYNC B1 ;  /* 0x0000000000017941 */ /* 0x000fea0003800000 */
.L_x_2735:
        /* <DEDUP_REMOVED lines=8> */
.L_x_2737:
[----:B------:R-:W-:Y:S05]  /*35520*/  BRA `(.L_x_2738) ;  /* 0xffffff2400787947 */ /* 0x000fea000383ffff */
.L_x_2444:
[----:B------:R-:W-:Y:S02]  /*35530*/  IMAD.MOV.U32 R13, RZ, RZ, R3 ;  /* 0x000000ffff0d7224 */ /* 0x000fe400078e0003 */
[----:B------:R-:W-:Y:S02]  /*35540*/  IMAD.MOV.U32 R12, RZ, RZ, RZ ;  /* 0x000000ffff0c7224 */ /* 0x000fe400078e00ff */
[----:B------:R-:W-:Y:S02]  /*35550*/  IMAD.MOV.U32 R11, RZ, RZ, 0x181f ;  /* 0x0000181fff0b7424 */ /* 0x000fe400078e00ff */
[----:B------:R-:W-:-:S07]  /*35560*/  IMAD.MOV.U32 R15, RZ, RZ, -0x1 ;  /* 0xffffffffff0f7424 */ /* 0x000fce00078e00ff */
[----:B0-----:R-:W-:Y:S05]  /*35570*/  WARPSYNC.COLLECTIVE R15, `(.L_x_2739) ;  /* 0x000000000f087348 */ /* 0x001fea0003c00000 */
[----:B------:R1:W2:Y:S02]  /*35580*/  SHFL.IDX P6, R14, R13, R12, R11 ;  /* 0x0000000c0d0e7389 */ /* 0x0002a400000c000b */
[----:B012---:R-:W-:Y:S01]  /*35590*/  ENDCOLLECTIVE ;  /* 0x000000000000791b */ /* 0x007fe20003800000 */
.L_x_2739:
[----:B------:R-:W-:Y:S02]  /*355a0*/  IMAD.MOV.U32 R13, RZ, RZ, R2 ;  /* 0x000000ffff0d7224 */ /* 0x000fe400078e0002 */
[----:B------:R-:W-:-:S07]  /*355b0*/  IMAD.MOV.U32 R0, RZ, RZ, R14 ;  /* 0x000000ffff007224 */ /* 0x000fce00078e000e */
[----:B------:R-:W-:Y:S05]  /*355c0*/  WARPSYNC.COLLECTIVE R15, `(.L_x_2740) ;  /* 0x000000000f087348 */ /* 0x000fea0003c00000 */
[----:B------:R0:W1:Y:S02]  /*355d0*/  SHFL.IDX P6, R14, R13, R12, R11 ;  /* 0x0000000c0d0e7389 */ /* 0x00006400000c000b */
[----:B01----:R-:W-:Y:S01]  /*355e0*/  ENDCOLLECTIVE ;  /* 0x000000000000791b */ /* 0x003fe20003800000 */
.L_x_2740:
[----:B------:R-:W-:Y:S05]  /*355f0*/  BRA `(.L_x_2741) ;  /* 0xffffff3800a07947 */ /* 0x000fea000383ffff */
.L_x_2447:
[----:B------:R-:W-:Y:S01]  /*35600*/  BSSY B1, `(.L_x_2742) ;  /* 0x0000008000017945 */ /* 0x000fe20003800000 */
[----:B----4-:R-:W-:Y:S01]  /*35610*/  IMAD.MOV.U32 R13, RZ, RZ, R3 ;  /* 0x000000ffff0d7224 */ /* 0x010fe200078e0003 */
[----:B------:R-:W-:Y:S01]  /*35620*/  MOV R11, 0x181f ;  /* 0x0000181f000b7802 */ /* 0x000fe20000000f00 */
[----:B------:R-:W-:Y:S02]  /*35630*/  IMAD.MOV.U32 R12, RZ, RZ, 0x1 ;  /* 0x00000001ff0c7424 */ /* 0x000fe400078e00ff */
[----:B------:R-:W-:-:S07]  /*35640*/  IMAD.MOV.U32 R15, RZ, RZ, -0x1 ;  /* 0xffffffffff0f7424 */ /* 0x000fce00078e00ff */
[----:B0123--:R-:W-:Y:S05]  /*35650*/  WARPSYNC.COLLECTIVE R15, `(.L_x_2743) ;  /* 0x000000000f087348 */ /* 0x00ffea0003c00000 */
[----:B---3--:R3:W4:Y:S02]  /*35660*/  SHFL.IDX P6, R14, R13, R12, R11 ;  /* 0x0000000c0d0e7389 */ /* 0x00872400000c000b */
[----:B01234-:R-:W-:Y:S01]  /*35670*/  ENDCOLLECTIVE ;  /* 0x000000000000791b */ /* 0x01ffe20003800000 */
.L_x_2743:
[----:B------:R-:W-:Y:S05]  /*35680*/  BSYNC B1 ;  /* 0x0000000000017941 */ /* 0x000fea0003800000 */
.L_x_2742:
        /* <DEDUP_REMOVED lines=8> */
.L_x_2744:
[----:B------:R-:W-:Y:S05]  /*35710*/  BRA `(.L_x_2745) ;  /* 0xffffff3800b47947 */ /* 0x000fea000383ffff */
.L_x_2450:
        /* <DEDUP_REMOVED lines=8> */
.L_x_2747:
[----:B------:R-:W-:Y:S05]  /*357a0*/  BSYNC B1 ;  /* 0x0000000000017941 */ /* 0x000fea0003800000 */
.L_x_2746:
        /* <DEDUP_REMOVED lines=8> */
.L_x_2748:
[----:B------:R-:W-:Y:S05]  /*35830*/  BRA `(.L_x_2749) ;  /* 0xffffff3800c47947 */ /* 0x000fea000383ffff */
.L_x_2453:
[----:B------:R-:W-:Y:S01]  /*35840*/  BSSY B1, `(.L_x_2750) ;  /* 0x0000008000017945 */ /* 0x000fe20003800000 */
[----:B0-----:R-:W-:Y:S02]  /*35850*/  IMAD.MOV.U32 R13, RZ, RZ, R3 ;  /* 0x000000ffff0d7224 */ /* 0x001fe400078e0003 */
[----:B------:R-:W-:Y:S02]  /*35860*/  IMAD.MOV.U32 R12, RZ, RZ, 0x3 ;  /* 0x00000003ff0c7424 */ /* 0x000fe400078e00ff */
[----:B------:R-:W-:Y:S02]  /*35870*/  IMAD.MOV.U32 R11, RZ, RZ, 0x181f ;  /* 0x0000181fff0b7424 */ /* 0x000fe400078e00ff */
[----:B------:R-:W-:-:S07]  /*35880*/  IMAD.MOV.U32 R15, RZ, RZ, -0x1 ;  /* 0xffffffffff0f7424 */ /* 0x000fce00078e00ff */
[----:B-1234-:R-:W-:Y:S05]  /*35890*/  WARPSYNC.COLLECTIVE R15, `(.L_x_2751) ;  /* 0x000000000f087348 */ /* 0x01efea0003c00000 */
[----:B----4-:R0:W4:Y:S02]  /*358a0*/  SHFL.IDX P6, R14, R13, R12, R11 ;  /* 0x0000000c0d0e7389 */ /* 0x01012400000c000b */
[----:B01234-:R-:W-:Y:S01]  /*358b0*/  ENDCOLLECTIVE ;  /* 0x000000000000791b */ /* 0x01ffe20003800000 */
.L_x_2751:
[----:B------:R-:W-:Y:S05]  /*358c0*/  BSYNC B1 ;  /* 0x0000000000017941 */ /* 0x000fea0003800000 */
.L_x_2750:
[----:B------:R-:W-:Y:S01]  /*358d0*/  IMAD.MOV.U32 R13, RZ, RZ, R2 ;  /* 0x000000ffff0d7224 */ /* 0x000fe200078e0002 */
[----:B------:R-:W-:Y:S01]  /*358e0*/  MOV R15, 0xffffffff ;  /* 0xffffffff000f7802 */ /* 0x000fe20000000f00 */
[----:B------:R-:W-:Y:S02]  /*358f0*/  IMAD.MOV.U32 R12, RZ, RZ, 0x3 ;  /* 0x00000003ff0c7424 */ /* 0x000fe400078e00ff */
[----:B------:R-:W-:Y:S02]  /*35900*/  IMAD.MOV.U32 R11, RZ, RZ, 0x181f ;  /* 0x0000181fff0b7424 */ /* 0x000fe400078e00ff */
[----:B------:R-:W-:-:S07]  /*35910*/  IMAD.MOV.U32 R0, RZ, RZ, R14 ;  /* 0x000000ffff007224 */ /* 0x000fce00078e000e */
[----:B------:R-:W-:Y:S05]  /*35920*/  WARPSYNC.COLLECTIVE R15, `(.L_x_2752) ;  /* 0x000000000f087348 */ /* 0x000fea0003c00000 */
[----:B------:R0:W1:Y:S02]  /*35930*/  SHFL.IDX P6, R14, R13, R12, R11 ;  /* 0x0000000c0d0e7389 */ /* 0x00006400000c000b */
[----:B01----:R-:W-:Y:S01]  /*35940*/  ENDCOLLECTIVE ;  /* 0x000000000000791b */ /* 0x003fe20003800000 */
.L_x_2752:
[----:B------:R-:W-:Y:S05]  /*35950*/  BRA `(.L_x_2753) ;  /* 0xffffff3800d47947 */ /* 0x000fea000383ffff */
.L_x_2472:
[----:B------:R-:W0:Y:S01]  /*35960*/  S2R R5, SR_TID.X ;  /* 0x0000000000057919 */ /* 0x000e220000002100 */
[----:B------:R-:W-:Y:S01]  /*35970*/  BSSY B1, `(.L_x_2754) ;  /* 0x000000a000017945 */ /* 0x000fe20003800000 */
[----:B------:R-:W-:Y:S02]  /*35980*/  IMAD.MOV.U32 R12, RZ, RZ, RZ ;  /* 0x000000ffff0c7224 */ /* 0x000fe400078e00ff */
        /* <DEDUP_REMOVED lines=8> */
.L_x_2755:
[----:B------:R-:W-:Y:S05]  /*35a10*/  BSYNC B1 ;  /* 0x0000000000017941 */ /* 0x000fea0003800000 */
.L_x_2754:
[----:B------:R-:W-:Y:S05]  /*35a20*/  BRA `(.L_x_2756) ;  /* 0xffffff5800987947 */ /* 0x000fea000383ffff */
.L_x_2474:
[----:B------:R-:W-:Y:S01]  /*35a30*/  BSSY B1, `(.L_x_2757) ;  /* 0x0000006000017945 */ /* 0x000fe20003800000 */
[----:B------:R-:W-:-:S07]  /*35a40*/  IMAD.MOV.U32 R15, RZ, RZ, -0x1 ;  /* 0xffffffffff0f7424 */ /* 0x000fce00078e00ff */
[----:B0-----:R-:W-:Y:S05]  /*35a50*/  WARPSYNC.COLLECTIVE R15, `(.L_x_2758) ;  /* 0x000000000f0c7348 */ /* 0x001fea0003c00000 */
[----:B------:R-:W-:Y:S02]  /*35a60*/  ELECT P6, UR62, PT ;  /* 0x00000000003e782f */ /* 0x000fe400038c0000 */
[----:B------:R-:W-:Y:S01]  /*35a70*/  MOV R14, UR62 ;  /* 0x0000003e000e7c02 */ /* 0x000fe20008000f00 */
[----:B0-----:R-:W-:Y:S10]  /*35a80*/  ENDCOLLECTIVE ;  /* 0x000000000000791b */ /* 0x001ff40003800000 */
.L_x_2758:
[----:B------:R-:W-:Y:S05]  /*35a90*/  BSYNC B1 ;  /* 0x0000000000017941 */ /* 0x000fea0003800000 */
.L_x_2757:
[----:B------:R-:W-:Y:S05]  /*35aa0*/  BRA `(.L_x_2473) ;  /* 0xffffff5800907947 */ /* 0x000fea000383ffff */
.L_x_2476:
[----:B0-----:R0:W1:Y:S02]  /*35ab0*/  SYNCS.PHASECHK.TRANS64.TRYWAIT P0, [R18+URZ+0x33420], R4 ;  /* 0x03342004120075a7 */ /* 0x001064000800017f */
[----:B-1----:R-:W-:Y:S05]  /*35ac0*/  @!P0 NANOSLEEP.SYNCS 0x989680 ;  /* 0x009896800000895d */ /* 0x002fea0003900000 */
[----:B------:R-:W1:Y:S02]  /*35ad0*/  @!P0 SYNCS.PHASECHK.TRANS64 P0, [R18+URZ+0x33420], R4 ;  /* 0x03342004120085a7 */ /* 0x000e64000800007f */
[----:B-1----:R-:W-:Y:S05]  /*35ae0*/  @!P0 BRA `(.L_x_2476) ;  /* 0xfffffffc00f08947 */ /* 0x002fea000383ffff */
[----:B------:R-:W-:Y:S05]  /*35af0*/  BRA `(.L_x_2759) ;  /* 0xffffff5800a07947 */ /* 0x000fea000383ffff */
.L_x_2480:
[----:B-1----:R1:W2:Y:S02]  /*35b00*/  SYNCS.PHASECHK.TRANS64.TRYWAIT P0, [R7+URZ+0x334a0], R10 ;  /* 0x0334a00a070075a7 */ /* 0x0022a4000800017f */
[----:B--2---:R-:W-:Y:S05]  /*35b10*/  @!P0 NANOSLEEP.SYNCS 0x989680 ;  /* 0x009896800000895d */ /* 0x004fea0003900000 */
[----:B------:R-:W2:Y:S02]  /*35b20*/  @!P0 SYNCS.PHASECHK.TRANS64 P0, [R7+URZ+0x334a0], R10 ;  /* 0x0334a00a070085a7 */ /* 0x000ea4000800007f */
[----:B--2---:R-:W-:Y:S05]  /*35b30*/  @!P0 BRA `(.L_x_2480) ;  /* 0xfffffffc00f08947 */ /* 0x004fea000383ffff */
[----:B------:R-:W-:Y:S05]  /*35b40*/  BRA `(.L_x_2760) ;  /* 0xffffff5800c07947 */ /* 0x000fea000383ffff */
.L_x_2487:
[----:B0-----:R0:W2:Y:S02]  /*35b50*/  SYNCS.PHASECHK.TRANS64.TRYWAIT P0, [R7+URZ+0x334c0], R10 ;  /* 0x0334c00a070075a7 */ /* 0x0010a4000800017f */
[----:B--2---:R-:W-:Y:S05]  /*35b60*/  @!P0 NANOSLEEP.SYNCS 0x989680 ;  /* 0x009896800000895d */ /* 0x004fea0003900000 */
[----:B------:R-:W2:Y:S02]  /*35b70*/  @!P0 SYNCS.PHASECHK.TRANS64 P0, [R7+URZ+0x334c0], R10 ;  /* 0x0334c00a070085a7 */ /* 0x000ea4000800007f */
[----:B--2---:R-:W-:Y:S05]  /*35b80*/  @!P0 BRA `(.L_x_2487) ;  /* 0xfffffffc00f08947 */ /* 0x004fea000383ffff */
[----:B------:R-:W-:Y:S05]  /*35b90*/  BRA `(.L_x_2761) ;  /* 0xffffff5c00c07947 */ /* 0x000fea000383ffff */
.L_x_2496:
[----:B0-----:R0:W1:Y:S02]  /*35ba0*/  SYNCS.PHASECHK.TRANS64.TRYWAIT P1, [R8+URZ+0x334a0], R7 ;  /* 0x0334a007080075a7 */ /* 0x001064000802017f */
[----:B-1----:R-:W-:Y:S05]  /*35bb0*/  @!P1 NANOSLEEP.SYNCS 0x989680 ;  /* 0x009896800000995d */ /* 0x002fea0003900000 */
[----:B------:R-:W1:Y:S02]  /*35bc0*/  @!P1 SYNCS.PHASECHK.TRANS64 P1, [R8+URZ+0x334a0], R7 ;  /* 0x0334a007080095a7 */ /* 0x000e64000802007f */
[----:B-1----:R-:W-:Y:S05]  /*35bd0*/  @!P1 BRA `(.L_x_2496) ;  /* 0xfffffffc00f09947 */ /* 0x002fea000383ffff */
[----:B------:R-:W-:Y:S05]  /*35be0*/  BRA `(.L_x_2762) ;  /* 0xffffff64000c7947 */ /* 0x000fea000383ffff */
.L_x_2503:
[----:B-1----:R1:W2:Y:S02]  /*35bf0*/  SYNCS.PHASECHK.TRANS64.TRYWAIT P1, [R8+URZ+0x334c0], R7 ;  /* 0x0334c007080075a7 */ /* 0x0022a4000802017f */
[----:B--2---:R-:W-:Y:S05]  /*35c00*/  @!P1 NANOSLEEP.SYNCS 0x989680 ;  /* 0x009896800000995d */ /* 0x004fea0003900000 */
[----:B------:R-:W2:Y:S02]  /*35c10*/  @!P1 SYNCS.PHASECHK.TRANS64 P1, [R8+URZ+0x334c0], R7 ;  /* 0x0334c007080095a7 */ /* 0x000ea4000802007f */
[----:B--2---:R-:W-:Y:S05]  /*35c20*/  @!P1 BRA `(.L_x_2503) ;  /* 0xfffffffc00f09947 */ /* 0x004fea000383ffff */
[----:B------:R-:W-:Y:S05]  /*35c30*/  BRA `(.L_x_2763) ;  /* 0xffffff6800087947 */ /* 0x000fea000383ffff */
.L_x_2522:
        /* <DEDUP_REMOVED lines=8> */
[----:B-1----:R-:W-:Y:S05]  /*35cc0*/  WARPSYNC.COLLECTIVE R15, `(.L_x_2765) ;  /* 0x000000000f087348 */ /* 0x002fea0003c00000 */
[----:B------:R0:W2:Y:S02]  /*35cd0*/  SHFL.IDX P6, R14, R13, R12, R11 ;  /* 0x0000000c0d0e7389 */ /* 0x0000a400000c000b */
[----:B012---:R-:W-:Y:S01]  /*35ce0*/  ENDCOLLECTIVE ;  /* 0x000000000000791b */ /* 0x007fe20003800000 */
.L_x_2765:
[----:B------:R-:W-:Y:S05]  /*35cf0*/  BSYNC B0 ;  /* 0x0000000000007941 */ /* 0x000fea0003800000 */
.L_x_2764:
[----:B------:R-:W-:Y:S05]  /*35d00*/  BRA `(.L_x_2766) ;  /* 0xffffff7400e07947 */ /* 0x000fea000383ffff */
.L_x_2524:
[----:B------:R-:W-:Y:S01]  /*35d10*/  BSSY B0, `(.L_x_2767) ;  /* 0x0000006000007945 */ /* 0x000fe20003800000 */
[----:B------:R-:W-:-:S07]  /*35d20*/  IMAD.MOV.U32 R15, RZ, RZ, -0x1 ;  /* 0xffffffffff0f7424 */ /* 0x000fce00078e00ff */
[----:B01----:R-:W-:Y:S05]  /*35d30*/  WARPSYNC.COLLECTIVE R15, `(.L_x_2768) ;  /* 0x000000000f0c7348 */ /* 0x003fea0003c00000 */
[----:B------:R-:W-:Y:S02]  /*35d40*/  ELECT P6, UR62, PT ;  /* 0x00000000003e782f */ /* 0x000fe400038c0000 */
[----:B------:R-:W-:Y:S01]  /*35d50*/  MOV R14, UR62 ;  /* 0x0000003e000e7c02 */ /* 0x000fe20008000f00 */
[----:B01----:R-:W-:Y:S10]  /*35d60*/  ENDCOLLECTIVE ;  /* 0x000000000000791b */ /* 0x003ff40003800000 */
.L_x_2768:
[----:B------:R-:W-:Y:S05]  /*35d70*/  BSYNC B0 ;  /* 0x0000000000007941 */ /* 0x000fea0003800000 */
.L_x_2767:
[----:B------:R-:W-:Y:S05]  /*35d80*/  BRA `(.L_x_2769) ;  /* 0xffffff7400e87947 */ /* 0x000fea000383ffff */
.L_x_2526:
[----:B0-----:R0:W1:Y:S02]  /*35d90*/  SYNCS.PHASECHK.TRANS64.TRYWAIT P0, [R2+URZ+0x33480], R4 ;  /* 0x03348004020075a7 */ /* 0x001064000800017f */
[----:B-1----:R-:W-:Y:S05]  /*35da0*/  @!P0 NANOSLEEP.SYNCS 0x989680 ;  /* 0x009896800000895d */ /* 0x002fea0003900000 */
[----:B------:R-:W1:Y:S02]  /*35db0*/  @!P0 SYNCS.PHASECHK.TRANS64 P0, [R2+URZ+0x33480], R4 ;  /* 0x03348004020085a7 */ /* 0x000e64000800007f */
[----:B-1----:R-:W-:Y:S05]  /*35dc0*/  @!P0 BRA `(.L_x_2526) ;  /* 0xfffffffc00f08947 */ /* 0x002fea000383ffff */
[----:B------:R-:W-:Y:S05]  /*35dd0*/  BRA `(.L_x_2770) ;  /* 0xffffff7800507947 */ /* 0x000fea000383ffff */
.L_x_2528:
[----:B-1----:R1:W2:Y:S02]  /*35de0*/  SYNCS.PHASECHK.TRANS64.TRYWAIT P0, [R2+URZ+0x33440], R4 ;  /* 0x03344004020075a7 */ /* 0x0022a4000800017f */
[----:B--2---:R-:W-:Y:S05]  /*35df0*/  @!P0 NANOSLEEP.SYNCS 0x989680 ;  /* 0x009896800000895d */ /* 0x004fea0003900000 */
[----:B------:R-:W2:Y:S02]  /*35e00*/  @!P0 SYNCS.PHASECHK.TRANS64 P0, [R2+URZ+0x33440], R4 ;  /* 0x03344004020085a7 */ /* 0x000ea4000800007f */
[----:B--2---:R-:W-:Y:S05]  /*35e10*/  @!P0 BRA `(.L_x_2528) ;  /* 0xfffffffc00f08947 */ /* 0x004fea000383ffff */
[----:B------:R-:W-:Y:S05]  /*35e20*/  BRA `(.L_x_2771) ;  /* 0xffffff7800cc7947 */ /* 0x000fea000383ffff */
.L_x_2532:
[----:B------:R-:W2:Y:S01]  /*35e30*/  LDL.LU R11, [R1+0x44] ;  /* 0x00004400010b7983 */ /* 0x000ea20000300800 */
[----:B------:R-:W-:Y:S01]  /*35e40*/  IMAD.MOV.U32 R13, RZ, RZ, R3 ;  /* 0x000000ffff0d7224 */ /* 0x000fe200078e0003 */
[----:B------:R-:W-:Y:S01]  /*35e50*/  MOV R12, RZ ;  /* 0x000000ff000c7202 */ /* 0x000fe20000000f00 */
[----:B------:R-:W-:Y:S01]  /*35e60*/  IMAD.MOV.U32 R15, RZ, RZ, -0x1 ;  /* 0xffffffffff0f7424 */ /* 0x000fe200078e00ff */
[----:B------:R-:W-:-:S04]  /*35e70*/  LOP3.LUT R5, R5, 0x7f, RZ, 0xc0, !PT ;  /* 0x0000007f05057812 */ /* 0x000fc800078ec0ff */
[----:B------:R-:W-:-:S05]  /*35e80*/  SHF.R.U32.HI R5, RZ, 0x2, R5 ;  /* 0x00000002ff057819 */ /* 0x000fca0000011605 */
[----:B------:R-:W-:-:S04]  /*35e90*/  IMAD R0, R10, 0x80, R5 ;  /* 0x000000800a007824 */ /* 0x000fc800078e0205 */
[----:B------:R-:W-:Y:S02]  /*35ea0*/  VIADD R5, R0, 0x20 ;  /* 0x0000002000057836 */ /* 0x000fe40000000000 */
[----:B--2---:R-:W-:Y:S02]  /*35eb0*/  IMAD R2, R11, R7, RZ ;  /* 0x000000070b027224 */ /* 0x004fe400078e02ff */
[----:B------:R-:W-:-:S03]  /*35ec0*/  IMAD.MOV.U32 R11, RZ, RZ, 0x1c1f ;  /* 0x00001c1fff0b7424 */ /* 0x000fc600078e00ff */
[----:B------:R-:W-:-:S13]  /*35ed0*/  ISETP.GE.AND P4, PT, R0, R2, PT ;  /* 0x000000020000720c */ /* 0x000fda0003f86270 */
[----:B-----5:R-:W-:Y:S05]  /*35ee0*/  WARPSYNC.COLLECTIVE R15, `(.L_x_2772) ;  /* 0x000000000f087348 */ /* 0x020fea0003c00000 */
[----:B------:R0:W1:Y:S02]  /*35ef0*/  SHFL.IDX P6, R14, R13, R12, R11 ;  /* 0x0000000c0d0e7389 */ /* 0x00006400000c000b */
[----:B01---5:R-:W-:Y:S01]  /*35f00*/  ENDCOLLECTIVE ;  /* 0x000000000000791b */ /* 0x023fe20003800000 */
.L_x_2772:
[----:B------:R-:W-:Y:S02]  /*35f10*/  IMAD.MOV.U32 R13, RZ, RZ, R4 ;  /* 0x000000ffff0d7224 */ /* 0x000fe400078e0004 */
[----:B------:R-:W-:-:S07]  /*35f20*/  IMAD.MOV.U32 R6, RZ, RZ, R14 ;  /* 0x000000ffff067224 */ /* 0x000fce00078e000e */
[----:B------:R-:W-:Y:S05]  /*35f30*/  WARPSYNC.COLLECTIVE R15, `(.L_x_2773) ;  /* 0x000000000f087348 */ /* 0x000fea0003c00000 */
[----:B------:R0:W1:Y:S02]  /*35f40*/  SHFL.IDX P6, R14, R13, R12, R11 ;  /* 0x0000000c0d0e7389 */ /* 0x00006400000c000b */
[----:B01----:R-:W-:Y:S01]  /*35f50*/  ENDCOLLECTIVE ;  /* 0x000000000000791b */ /* 0x003fe20003800000 */
.L_x_2773:
[----:B------:R-:W-:Y:S02]  /*35f60*/  IMAD.MOV.U32 R13, RZ, RZ, R3 ;  /* 0x000000ffff0d7224 */ /* 0x000fe400078e0003 */
[----:B------:R-:W-:Y:S02]  /*35f70*/  IMAD.MOV.U32 R12, RZ, RZ, 0x1 ;  /* 0x00000001ff0c7424 */ /* 0x000fe400078e00ff */
[----:B------:R-:W-:-:S07]  /*35f80*/  IMAD.MOV.U32 R7, RZ, RZ, R14 ;  /* 0x000000ffff077224 */ /* 0x000fce00078e000e */
[----:B------:R-:W-:Y:S05]  /*35f90*/  WARPSYNC.COLLECTIVE R15, `(.L_x_2774) ;  /* 0x000000000f087348 */ /* 0x000fea0003c00000 */
[----:B------:R0:W1:Y:S02]  /*35fa0*/  SHFL.IDX P6, R14, R13, R12, R11 ;  /* 0x0000000c0d0e7389 */ /* 0x00006400000c000b */
[----:B01----:R-:W-:Y:S01]  /*35fb0*/  ENDCOLLECTIVE ;  /* 0x000000000000791b */ /* 0x003fe20003800000 */
.L_x_2774:
[----:B------:R-:W-:-:S05]  /*35fc0*/  @!P4 IADD3 R7, P3, R9, R7, RZ ;  /* 0x000000070907c210 */ /* 0x000fca0007f7e0ff */
[----:B------:R-:W-:Y:S01]  /*35fd0*/  @!P4 IMAD.X R6, RZ, RZ, R6, P3 ;  /* 0x000000ffff06c224 */ /* 0x000fe200018e0606 */
[----:B------:R-:W-:-:S04]  /*35fe0*/  ISETP.GE.AND P3, PT, R5, R2, PT ;  /* 0x000000020500720c */ /* 0x000fc80003f66270 */
[----:B------:R-:W-:Y:S02]  /*35ff0*/  @!P4 LOP3.LUT R7, R7, R6, RZ, 0x3c, !PT ;  /* 0x000000060707c212 */ /* 0x000fe400078e3cff */
[----:B------:R-:W-:Y:S02]  /*36000*/  MOV R13, R4 ;  /* 0x00000004000d7202 */ /* 0x000fe40000000f00 */
        /* <DEDUP_REMOVED lines=12> */
.L_x_2775:
[----:B------:R-:W-:Y:S02]  /*360d0*/  IMAD.MOV.U32 R13, RZ, RZ, R3 ;  /* 0x000000ffff0d7224 */ /* 0x000fe400078e0003 */
[----:B------:R-:W-:Y:S02]  /*360e0*/  IMAD.MOV.U32 R12, RZ, RZ, 0x2 ;  /* 0x00000002ff0c7424 */ /* 0x000fe400078e00ff */
[----:B------:R-:W-:-:S07]  /*360f0*/  IMAD.MOV.U32 R5, RZ, RZ, R14 ;  /* 0x000000ffff057224 */ /* 0x000fce00078e000e */
[----:B------:R-:W-:Y:S05]  /*36100*/  WARPSYNC.COLLECTIVE R15, `(.L_x_2776) ;  /* 0x000000000f087348 */ /* 0x000fea0003c00000 */
[----:B------:R0:W1:Y:S02]  /*36110*/  SHFL.IDX P6, R14, R13, R12, R11 ;  /* 0x0000000c0d0e7389 */ /* 0x00006400000c000b */
[----:B01----:R-:W-:Y:S01]  /*36120*/  ENDCOLLECTIVE ;  /* 0x000000000000791b */ /* 0x003fe20003800000 */
.L_x_2776:
        /* <DEDUP_REMOVED lines=17> */
.L_x_2777:
[----:B------:R-:W-:Y:S02]  /*36240*/  IMAD.MOV.U32 R13, RZ, RZ, R3 ;  /* 0x000000ffff0d7224 */ /* 0x000fe400078e0003 */
[----:B------:R-:W-:Y:S02]  /*36250*/  IMAD.MOV.U32 R12, RZ, RZ, 0x3 ;  /* 0x00000003ff0c7424 */ /* 0x000fe400078e00ff */
[----:B------:R-:W-:-:S07]  /*36260*/  IMAD.MOV.U32 R5, RZ, RZ, R14 ;  /* 0x000000ffff057224 */ /* 0x000fce00078e000e */
[----:B------:R-:W-:Y:S05]  /*36270*/  WARPSYNC.COLLECTIVE R15, `(.L_x_2778) ;  /* 0x000000000f087348 */ /* 0x000fea0003c00000 */
[----:B------:R0:W1:Y:S02]  /*36280*/  SHFL.IDX P6, R14, R13, R12, R11 ;  /* 0x0000000c0d0e7389 */ /* 0x00006400000c000b */
[----:B01----:R-:W-:Y:S01]  /*36290*/  ENDCOLLECTIVE ;  /* 0x000000000000791b */ /* 0x003fe20003800000 */
.L_x_2778:
[----:B------:R-:W-:-:S05]  /*362a0*/  @!P3 IADD3 R5, P4, R9, R5, RZ ;  /* 0x000000050905b210 */ /* 0x000fca0007f9e0ff */
[----:B------:R-:W-:-:S05]  /*362b0*/  @!P3 IMAD.X R6, RZ, RZ, R6, P4 ;  /* 0x000000ffff06b224 */ /* 0x000fca00020e0606 */
[----:B------:R-:W-:Y:S01]  /*362c0*/  @!P3 MOV R7, R6 ;  /* 0x000000060007b202 */ /* 0x000fe20000000f00 */
        /* <DEDUP_REMOVED lines=11> */
.L_x_2779:
[----:B------:R-:W-:Y:S01]  /*36380*/  @!PT LDS RZ, [RZ] ;  /* 0x00000000fffff984 */ /* 0x000fe20000000800 */
[----:B------:R-:W-:Y:S01]  /*36390*/  @!PT LDS RZ, [RZ] ;  /* 0x00000000fffff984 */ /* 0x000fe20000000800 */
[----:B------:R-:W-:Y:S01]  /*363a0*/  @!PT LDS RZ, [RZ] ;  /* 0x00000000fffff984 */ /* 0x000fe20000000800 */
[----:B------:R3:W-:Y:S01]  /*363b0*/  @!P3 LDGSTS.E.BYPASS.LTC128B.128 [R8+0x23200], desc[UR54][R6.64+0x80], !P2 ;  /* 0x232000800608bfae */ /* 0x0007e2000d101d76 */
[----:B------:R-:W-:Y:S01]  /*363c0*/  IMAD.MOV.U32 R3, RZ, RZ, R14 ;  /* 0x000000ffff037224 */ /* 0x000fe200078e000e */
[----:B------:R-:W-:Y:S06]  /*363d0*/  BRA `(.L_x_2780) ;  /* 0xffffff8000287947 */ /* 0x000fec000383ffff */
.L_x_2537:
[----:B----4-:R4:W0:Y:S02]  /*363e0*/  SYNCS.PHASECHK.TRANS64.TRYWAIT P0, [R18+URZ+0x33420], R0 ;  /* 0x03342000120075a7 */ /* 0x010824000800017f */
[----:B0-----:R-:W-:Y:S05]  /*363f0*/  @!P0 NANOSLEEP.SYNCS 0x989680 ;  /* 0x009896800000895d */ /* 0x001fea0003900000 */
[----:B------:R-:W0:Y:S02]  /*36400*/  @!P0 SYNCS.PHASECHK.TRANS64 P0, [R18+URZ+0x33420], R0 ;  /* 0x03342000120085a7 */ /* 0x000e24000800007f */
[----:B0-----:R-:W-:Y:S05]  /*36410*/  @!P0 BRA `(.L_x_2537) ;  /* 0xfffffffc00f08947 */ /* 0x001fea000383ffff */
[----:B------:R-:W-:Y:S05]  /*36420*/  BRA `(.L_x_2781) ;  /* 0xffffff8000987947 */ /* 0x000fea000383ffff */
.L_x_2543:
[----:B-1----:R1:W3:Y:S02]  /*36430*/  SYNCS.PHASECHK.TRANS64.TRYWAIT P0, [R6+URZ+0x33480], R5 ;  /* 0x03348005060075a7 */ /* 0x0022e4000800017f */
[----:B---3--:R-:W-:Y:S05]  /*36440*/  @!P0 NANOSLEEP.SYNCS 0x989680 ;  /* 0x009896800000895d */ /* 0x008fea0003900000 */
[----:B------:R-:W3:Y:S02]  /*36450*/  @!P0 SYNCS.PHASECHK.TRANS64 P0, [R6+URZ+0x33480], R5 ;  /* 0x03348005060085a7 */ /* 0x000ee4000800007f */
[----:B---3--:R-:W-:Y:S05]  /*36460*/  @!P0 BRA `(.L_x_2543) ;  /* 0xfffffffc00f08947 */ /* 0x008fea000383ffff */
[----:B------:R-:W-:Y:S05]  /*36470*/  BRA `(.L_x_2782) ;  /* 0xffffff8400507947 */ /* 0x000fea000383ffff */
.L_x_2550:
[----:B--2---:R2:W3:Y:S02]  /*36480*/  SYNCS.PHASECHK.TRANS64.TRYWAIT P0, [R6+URZ+0x33440], R5 ;  /* 0x03344005060075a7 */ /* 0x0044e4000800017f */
[----:B---3--:R-:W-:Y:S05]  /*36490*/  @!P0 NANOSLEEP.SYNCS 0x989680 ;  /* 0x009896800000895d */ /* 0x008fea0003900000 */
[----:B------:R-:W3:Y:S02]  /*364a0*/  @!P0 SYNCS.PHASECHK.TRANS64 P0, [R6+URZ+0x33440], R5 ;  /* 0x03344005060085a7 */ /* 0x000ee4000800007f */
[----:B---3--:R-:W-:Y:S05]  /*364b0*/  @!P0 BRA `(.L_x_2550) ;  /* 0xfffffffc00f08947 */ /* 0x008fea000383ffff */
[----:B------:R-:W-:Y:S05]  /*364c0*/  BRA `(.L_x_2783) ;  /* 0xffffff88004c7947 */ /* 0x000fea000383ffff */
.L_x_2558:
[----:B---3--:R3:W4:Y:S02]  /*364d0*/  SYNCS.PHASECHK.TRANS64.TRYWAIT P0, [R3+URZ+0x33470], R4 ;  /* 0x03347004030075a7 */ /* 0x008724000800017f */
[----:B----4-:R-:W-:Y:S05]  /*364e0*/  @!P0 NANOSLEEP.SYNCS 0x989680 ;  /* 0x009896800000895d */ /* 0x010fea0003900000 */
[----:B------:R-:W4:Y:S02]  /*364f0*/  @!P0 SYNCS.PHASECHK.TRANS64 P0, [R3+URZ+0x33470], R4 ;  /* 0x03347004030085a7 */ /* 0x000f24000800007f */
[----:B----4-:R-:W-:Y:S05]  /*36500*/  @!P0 BRA `(.L_x_2558) ;  /* 0xfffffffc00f08947 */ /* 0x010fea000383ffff */
[----:B------:R-:W-:Y:S05]  /*36510*/  BRA `(.L_x_2784) ;  /* 0xffffff8c00607947 */ /* 0x000fea000383ffff */
.L_x_2560:
[----:B---3--:R3:W4:Y:S02]  /*36520*/  SYNCS.PHASECHK.TRANS64.TRYWAIT P0, [R3+URZ+0x33460], R4 ;  /* 0x03346004030075a7 */ /* 0x008724000800017f */
[----:B----4-:R-:W-:Y:S05]  /*36530*/  @!P0 NANOSLEEP.SYNCS 0x989680 ;  /* 0x009896800000895d */ /* 0x010fea0003900000 */
[----:B------:R-:W4:Y:S02]  /*36540*/  @!P0 SYNCS.PHASECHK.TRANS64 P0, [R3+URZ+0x33460], R4 ;  /* 0x03346004030085a7 */ /* 0x000f24000800007f */
[----:B----4-:R-:W-:Y:S05]  /*36550*/  @!P0 BRA `(.L_x_2560) ;  /* 0xfffffffc00f08947 */ /* 0x010fea000383ffff */
[----:B------:R-:W-:Y:S05]  /*36560*/  BRA `(.L_x_2785) ;  /* 0xffffff8c00687947 */ /* 0x000fea000383ffff */
.L_x_2567:
[----:B--2---:R2:W3:Y:S02]  /*36570*/  SYNCS.PHASECHK.TRANS64.TRYWAIT P1, [R3+URZ+0x33470], R0 ;  /* 0x03347000030075a7 */ /* 0x0044e4000802017f */
[----:B---3--:R-:W-:Y:S05]  /*36580*/  @!P1 NANOSLEEP.SYNCS 0x989680 ;  /* 0x009896800000995d */ /* 0x008fea0003900000 */
[----:B------:R-:W3:Y:S02]  /*36590*/  @!P1 SYNCS.PHASECHK.TRANS64 P1, [R3+URZ+0x33470], R0 ;  /* 0x03347000030095a7 */ /* 0x000ee4000802007f */
[----:B---3--:R-:W-:Y:S05]  /*365a0*/  @!P1 BRA `(.L_x_2567) ;  /* 0xfffffffc00f09947 */ /* 0x008fea000383ffff */
[----:B------:R-:W-:Y:S05]  /*365b0*/  BRA `(.L_x_2786) ;  /* 0xffffff9400b07947 */ /* 0x000fea000383ffff */
.L_x_2569:
[----:B--2---:R2:W3:Y:S02]  /*365c0*/  SYNCS.PHASECHK.TRANS64.TRYWAIT P1, [R3+URZ+0x33460], R0 ;  /* 0x03346000030075a7 */ /* 0x0044e4000802017f */
[----:B---3--:R-:W-:Y:S05]  /*365d0*/  @!P1 NANOSLEEP.SYNCS 0x989680 ;  /* 0x009896800000995d */ /* 0x008fea0003900000 */
[----:B------:R-:W3:Y:S02]  /*365e0*/  @!P1 SYNCS.PHASECHK.TRANS64 P1, [R3+URZ+0x33460], R0 ;  /* 0x03346000030095a7 */ /* 0x000ee4000802007f */
[----:B---3--:R-:W-:Y:S05]  /*365f0*/  @!P1 BRA `(.L_x_2569) ;  /* 0xfffffffc00f09947 */ /* 0x008fea000383ffff */
[----:B------:R-:W-:Y:S05]  /*36600*/  BRA `(.L_x_2787) ;  /* 0xffffff9400b87947 */ /* 0x000fea000383ffff */
.L_x_2573:
        /* <DEDUP_REMOVED lines=9> */
.L_x_2789:
[----:B------:R-:W-:Y:S05]  /*366a0*/  BSYNC B0 ;  /* 0x0000000000007941 */ /* 0x000fea0003800000 */
.L_x_2788:
[----:B------:R0:W5:Y:S01]  /*366b0*/  LDL R2, [R1+0xc] ;  /* 0x00000c0001027983 */ /* 0x0001620000100800 */
[----:B------:R-:W-:Y:S01]  /*366c0*/  MOV R13, R0 ;  /* 0x00000000000d7202 */ /* 0x000fe20000000f00 */
[----:B------:R-:W-:Y:S02]  /*366d0*/  IMAD.MOV.U32 R12, RZ, RZ, 0x1 ;  /* 0x00000001ff0c7424 */ /* 0x000fe400078e00ff */
[----:B------:R-:W-:Y:S02]  /*366e0*/  IMAD.MOV.U32 R11, RZ, RZ, 0x1f ;  /* 0x0000001fff0b7424 */ /* 0x000fe400078e00ff */
[----:B------:R-:W-:Y:S02]  /*366f0*/  IMAD.MOV.U32 R15, RZ, RZ, -0x1 ;  /* 0xffffffffff0f7424 */ /* 0x000fe400078e00ff */
[----:B0-----:R-:W-:-:S07]  /*36700*/  IMAD.MOV.U32 R5, RZ, RZ, R14 ;  /* 0x000000ffff057224 */ /* 0x001fce00078e000e */
[----:B-----5:R-:W-:Y:S05]  /*36710*/  WARPSYNC.COLLECTIVE R15, `(.L_x_2790) ;  /* 0x000000000f087348 */ /* 0x020fea0003c00000 */
[----:B------:R0:W1:Y:S02]  /*36720*/  SHFL.IDX P6, R14, R13, R12, R11 ;  /* 0x0000000c0d0e7389 */ /* 0x00006400000c000b */
[----:B01---5:R-:W-:Y:S01]  /*36730*/  ENDCOLLECTIVE ;  /* 0x000000000000791b */ /* 0x023fe20003800000 */
.L_x_2790:
        /* <DEDUP_REMOVED lines=26> */
.L_x_2791:
[----:B------:R-:W-:Y:S01]  /*368e0*/  IMAD.MOV.U32 R12, RZ, RZ, 0x2 ;  /* 0x00000002ff0c7424 */ /* 0x000fe200078e00ff */
[----:B------:R-:W-:-:S04]  /*368f0*/  MOV R3, R14 ;  /* 0x0000000e00037202 */ /* 0x000fc80000000f00 */
[----:B------:R-:W-:-:S05]  /*36900*/  SEL R3, R3, RZ, P1 ;  /* 0x000000ff03037207 */ /* 0x000fca0000800000 */
[----:B------:R-:W-:-:S04]  /*36910*/  IMAD.IADD R2, R2, 0x1, R3 ;  /* 0x0000000102027824 */ /* 0x000fc800078e0203 */
[----:B------:R-:W-:-:S07]  /*36920*/  IMAD.MOV.U32 R13, RZ, RZ, R2 ;  /* 0x000000ffff0d7224 */ /* 0x000fce00078e0002 */
[----:B------:R-:W-:Y:S05]  /*36930*/  WARPSYNC.COLLECTIVE R15, `(.L_x_2792) ;  /* 0x000000000f087348 */ /* 0x000fea0003c00000 */
[----:B------:R0:W1:Y:S02]  /*36940*/  SHFL.UP P6, R14, R13, R12, R11 ;  /* 0x0400000c0d0e7389 */ /* 0x00006400000c000b */
[----:B01----:R-:W-:Y:S01]  /*36950*/  ENDCOLLECTIVE ;  /* 0x000000000000791b */ /* 0x003fe20003800000 */
.L_x_2792:
        /* <DEDUP_REMOVED lines=8> */
.L_x_2793:
        /* <DEDUP_REMOVED lines=8> */
.L_x_2794:
        /* <DEDUP_REMOVED lines=8> */
.L_x_2795:
        /* <DEDUP_REMOVED lines=9> */
.L_x_2796:
[----:B------:R-:W-:Y:S01]  /*36b70*/  IMAD.MOV.U32 R9, RZ, RZ, R14 ;  /* 0x000000ffff097224 */ /* 0x000fe200078e000e */
[----:B------:R-:W-:Y:S06]  /*36b80*/  BRA `(.L_x_2797) ;  /* 0xffffff9c00207947 */ /* 0x000fec000383ffff */
.L_x_2576:
[----:B------:R-:W-:Y:S01]  /*36b90*/  BSSY B0, `(.L_x_2798) ;  /* 0x0000008000007945 */ /* 0x000fe20003800000 */
[----:B------:R-:W-:Y:S01]  /*36ba0*/  IMAD.MOV.U32 R13, RZ, RZ, R2 ;  /* 0x000000ffff0d7224 */ /* 0x000fe200078e0002 */
[----:B------:R-:W-:Y:S01]  /*36bb0*/  MOV R12, 0x1 ;  /* 0x00000001000c7802 */ /* 0x000fe20000000f00 */
[----:B------:R-:W-:Y:S02]  /*36bc0*/  IMAD.MOV.U32 R11, RZ, RZ, RZ ;  /* 0x000000ffff0b7224 */ /* 0x000fe400078e00ff */
[----:B------:R-:W-:-:S07]  /*36bd0*/  IMAD.MOV.U32 R15, RZ, RZ, -0x1 ;  /* 0xffffffffff0f7424 */ /* 0x000fce00078e00ff */
[----:B01----:R-:W-:Y:S05]  /*36be0*/  WARPSYNC.COLLECTIVE R15, `(.L_x_2799) ;  /* 0x000000000f087348 */ /* 0x003fea0003c00000 */
[----:B------:R2:W3:Y:S02]  /*36bf0*/  SHFL.UP P6, R14, R13, R12, R11 ;  /* 0x0400000c0d0e7389 */ /* 0x0004e400000c000b */
[----:B0123--:R-:W-:Y:S01]  /*36c00*/  ENDCOLLECTIVE ;  /* 0x000000000000791b */ /* 0x00ffe20003800000 */
.L_x_2799:
[----:B------:R-:W-:Y:S05]  /*36c10*/  BSYNC B0 ;  /* 0x0000000000007941 */ /* 0x000fea0003800000 */
.L_x_2798:
        /* <DEDUP_REMOVED lines=10> */
.L_x_2800:
[----:B------:R-:W-:Y:S01]  /*36cc0*/  MOV R12, 0x4 ;  /* 0x00000004000c7802 */ /* 0x000fe20000000f00 */
[----:B------:R-:W-:-:S05]  /*36cd0*/  IMAD.MOV.U32 R3, RZ, RZ, R14 ;  /* 0x000000ffff037224 */ /* 0x000fca00078e000e */
[----:B------:R-:W-:-:S05]  /*36ce0*/  SEL R3, R3, RZ, P2 ;  /* 0x000000ff03037207 */ /* 0x000fca0001000000 */
[----:B------:R-:W-:-:S04]  /*36cf0*/  IMAD.IADD R2, R2, 0x1, R3 ;  /* 0x0000000102027824 */ /* 0x000fc800078e0203 */
[----:B------:R-:W-:-:S07]  /*36d00*/  IMAD.MOV.U32 R13, RZ, RZ, R2 ;  /* 0x000000ffff0d7224 */ /* 0x000fce00078e0002 */
[----:B------:R-:W-:Y:S05]  /*36d10*/  WARPSYNC.COLLECTIVE R15, `(.L_x_2801) ;  /* 0x000000000f087348 */ /* 0x000fea0003c00000 */
[----:B------:R0:W1:Y:S02]  /*36d20*/  SHFL.UP P6, R14, R13, R12, R11 ;  /* 0x0400000c0d0e7389 */ /* 0x00006400000c000b */
[----:B01----:R-:W-:Y:S01]  /*36d30*/  ENDCOLLECTIVE ;  /* 0x000000000000791b */ /* 0x003fe20003800000 */
.L_x_2801:
        /* <DEDUP_REMOVED lines=8> */
.L_x_2802:
        /* <DEDUP_REMOVED lines=8> */
.L_x_2803:
[----:B------:R-:W-:Y:S01]  /*36e40*/  MOV R12, 0x1f ;  /* 0x0000001f000c7802 */ /* 0x000fe20000000f00 */
        /* <DEDUP_REMOVED lines=8> */
.L_x_2804:
[----:B------:R-:W-:Y:S01]  /*36ed0*/  IMAD.MOV.U32 R9, RZ, RZ, R14 ;  /* 0x000000ffff097224 */ /* 0x000fe200078e000e */
[----:B------:R-:W-:Y:S06]  /*36ee0*/  BRA `(.L_x_2805) ;  /* 0xffffff9800f47947 */ /* 0x000fec000383ffff */
.L_x_2578:
[----:B------:R-:W-:Y:S01]  /*36ef0*/  BSSY B0, `(.L_x_2806) ;  /* 0x0000006000007945 */ /* 0x000fe20003800000 */
[----:B------:R-:W-:Y:S01]  /*36f00*/  PLOP3.LUT P6, PT, P6, PT, PT, 0x8, 0x0 ;  /* 0x000000000000781c */ /* 0x000fe200037ce170 */
[----:B------:R-:W-:-:S12]  /*36f10*/  IMAD.MOV.U32 R15, RZ, RZ, -0x1 ;  /* 0xffffffffff0f7424 */ /* 0x000fd800078e00ff */
[----:B01----:R-:W-:Y:S05]  /*36f20*/  WARPSYNC.COLLECTIVE R15, `(.L_x_2807) ;  /* 0x000000000f087348 */ /* 0x003fea0003c00000 */
[----:B------:R-:W-:Y:S01]  /*36f30*/  VOTE.ANY R14, PT, P6 ;  /* 0x00000000000e7806 */ /* 0x000fe200030e0100 */
[----:B01----:R-:W-:Y:S06]  /*36f40*/  ENDCOLLECTIVE ;  /* 0x000000000000791b */ /* 0x003fec0003800000 */
.L_x_2807:
[----:B------:R-:W-:Y:S05]  /*36f50*/  BSYNC B0 ;  /* 0x0000000000007941 */ /* 0x000fea0003800000 */
.L_x_2806:
        /* <DEDUP_REMOVED lines=10> */
.L_x_2808:
[----:B------:R-:W-:Y:S02]  /*37000*/  IMAD.MOV.U32 R13, RZ, RZ, R6 ;  /* 0x000000ffff0d7224 */ /* 0x000fe400078e0006 */
[----:B------:R-:W-:-:S07]  /*37010*/  IMAD.MOV.U32 R4, RZ, RZ, R14 ;  /* 0x000000ffff047224 */ /* 0x000fce00078e000e */
[----:B------:R-:W-:Y:S05]  /*37020*/  WARPSYNC.COLLECTIVE R15, `(.L_x_2809) ;  /* 0x000000000f087348 */ /* 0x000fea0003c00000 */
[----:B------:R0:W1:Y:S02]  /*37030*/  SHFL.IDX P6, R14, R13, R12, R11 ;  /* 0x0000000c0d0e7389 */ /* 0x00006400000c000b */
[----:B01----:R-:W-:Y:S01]  /*37040*/  ENDCOLLECTIVE ;  /* 0x000000000000791b */ /* 0x003fe20003800000 */
.L_x_2809:
[----:B------:R-:W-:Y:S01]  /*37050*/  IMAD.MOV.U32 R6, RZ, RZ, R14 ;  /* 0x000000ffff067224 */ /* 0x000fe200078e000e */
[----:B------:R-:W-:-:S05]  /*37060*/  IADD3 R10, R3, R10, RZ ;  /* 0x0000000a030a7210 */ /* 0x000fca0007ffe0ff */
[----:B------:R0:W-:Y:S01]  /*37070*/  STL [R1+0xc], R10 ;  /* 0x00000c0a01007387 */ /* 0x0001e20000100800 */
[----:B------:R-:W-:Y:S05]  /*37080*/  BRA `(.L_x_2810) ;  /* 0xffffff9800d47947 */ /* 0x000fea000383ffff */
.L_x_2580:
        /* <DEDUP_REMOVED lines=8> */
.L_x_2812:
[----:B------:R-:W-:Y:S05]  /*37110*/  BSYNC B0 ;  /* 0x0000000000007941 */ /* 0x000fea0003800000 */
.L_x_2811:
[----:B------:R-:W-:Y:S01]  /*37120*/  IMAD.MOV.U32 R3, RZ, RZ, R14 ;  /* 0x000000ffff037224 */ /* 0x000fe200078e000e */
[----:B------:R-:W-:Y:S06]  /*37130*/  BRA `(.L_x_2813) ;  /* 0xffffff9800c07947 */ /* 0x000fec000383ffff */
.L_x_2586:
[----:B0-----:R0:W1:Y:S02]  /*37140*/  SYNCS.PHASECHK.TRANS64.TRYWAIT P0, [R0+URZ+0x33420], R3 ;  /* 0x03342003000075a7 */ /* 0x001064000800017f */
[----:B-1----:R-:W-:Y:S05]  /*37150*/  @!P0 NANOSLEEP.SYNCS 0x989680 ;  /* 0x009896800000895d */ /* 0x002fea0003900000 */
[----:B------:R-:W1:Y:S02]  /*37160*/  @!P0 SYNCS.PHASECHK.TRANS64 P0, [R0+URZ+0x33420], R3 ;  /* 0x03342003000085a7 */ /* 0x000e64000800007f */
[----:B-1----:R-:W-:Y:S05]  /*37170*/  @!P0 BRA `(.L_x_2586) ;  /* 0xfffffffc00f08947 */ /* 0x002fea000383ffff */
[----:B------:R-:W-:Y:S05]  /*37180*/  BRA `(.L_x_2814) ;  /* 0xffffffa400647947 */ /* 0x000fea000383ffff */
.L_x_2587:
        /* <DEDUP_REMOVED lines=11> */
.L_x_2816:
[----:B------:R-:W-:Y:S05]  /*37240*/  BSYNC B0 ;  /* 0x0000000000007941 */ /* 0x000fea0003800000 */
.L_x_2815:
[----:B------:R-:W-:Y:S05]  /*37250*/  BRA `(.L_x_2817) ;  /* 0xffffffa4004c7947 */ /* 0x000fea000383ffff */
.L_x_2588:
[----:B------:R-:W-:Y:S01]  /*37260*/  BSSY B0, `(.L_x_2818) ;  /* 0x0000006000007945 */ /* 0x000fe20003800000 */
[----:B------:R-:W-:-:S07]  /*37270*/  IMAD.MOV.U32 R15, RZ, RZ, -0x1 ;  /* 0xffffffffff0f7424 */ /* 0x000fce00078e00ff */
[----:B01----:R-:W-:Y:S05]  /*37280*/  WARPSYNC.COLLECTIVE R15, `(.L_x_2819) ;  /* 0x000000000f0c7348 */ /* 0x003fea0003c00000 */
[----:B------:R-:W-:Y:S02]  /*37290*/  ELECT P6, UR62, PT ;  /* 0x00000000003e782f */ /* 0x000fe400038c0000 */
[----:B------:R-:W-:Y:S01]  /*372a0*/  MOV R14, UR62 ;  /* 0x0000003e000e7c02 */ /* 0x000fe20008000f00 */
[----:B01----:R-:W-:Y:S10]  /*372b0*/  ENDCOLLECTIVE ;  /* 0x000000000000791b */ /* 0x003ff40003800000 */
.L_x_2819:
[----:B------:R-:W-:Y:S05]  /*372c0*/  BSYNC B0 ;  /* 0x0000000000007941 */ /* 0x000fea0003800000 */
.L_x_2818:
[----:B------:R-:W-:Y:S05]  /*372d0*/  BRA `(.L_x_2820) ;  /* 0xffffffa400407947 */ /* 0x000fea000383ffff */
.L_x_2590:
[----:B0-----:R0:W1:Y:S02]  /*372e0*/  SYNCS.PHASECHK.TRANS64.TRYWAIT P1, [R6+URZ], R5 ;  /* 0x00000005060075a7 */ /* 0x001064000802017f */
[----:B-1----:R-:W-:Y:S05]  /*372f0*/  @!P1 NANOSLEEP.SYNCS 0x989680 ;  /* 0x009896800000995d */ /* 0x002fea0003900000 */
[----:B------:R-:W1:Y:S02]  /*37300*/  @!P1 SYNCS.PHASECHK.TRANS64 P1, [R6+URZ], R5 ;  /* 0x00000005060095a7 */ /* 0x000e64000802007f */
[----:B-1----:R-:W-:Y:S05]  /*37310*/  @!P1 BRA `(.L_x_2590) ;  /* 0xfffffffc00f09947 */ /* 0x002fea000383ffff */
[----:B------:R-:W-:Y:S05]  /*37320*/  BRA `(.L_x_2821) ;  /* 0xffffffa400787947 */ /* 0x000fea000383ffff */
.L_x_2591:
[----:B-1----:R1:W2:Y:S02]  /*37330*/  SYNCS.PHASECHK.TRANS64.TRYWAIT P1, [R7+URZ], R2 ;  /* 0x00000002070075a7 */ /* 0x0022a4000802017f */
[----:B--2---:R-:W-:Y:S05]  /*37340*/  @!P1 NANOSLEEP.SYNCS 0x989680 ;  /* 0x009896800000995d */ /* 0x004fea0003900000 */
[----:B------:R-:W2:Y:S02]  /*37350*/  @!P1 SYNCS.PHASECHK.TRANS64 P1, [R7+URZ], R2 ;  /* 0x00000002070095a7 */ /* 0x000ea4000802007f */
[----:B--2---:R-:W-:Y:S05]  /*37360*/  @!P1 BRA `(.L_x_2591) ;  /* 0xfffffffc00f09947 */ /* 0x004fea000383ffff */
[----:B------:R-:W-:Y:S05]  /*37370*/  BRA `(.L_x_2822) ;  /* 0xffffffa4006c7947 */ /* 0x000fea000383ffff */
.L_x_2593:
[----:B--2---:R2:W3:Y:S02]  /*37380*/  SYNCS.PHASECHK.TRANS64.TRYWAIT P1, [R4+URZ+0x33460], R5 ;  /* 0x03346005040075a7 */ /* 0x0044e4000802017f */
[----:B---3--:R-:W-:Y:S05]  /*37390*/  @!P1 NANOSLEEP.SYNCS 0x989680 ;  /* 0x009896800000995d */ /* 0x008fea0003900000 */
[----:B------:R-:W3:Y:S02]  /*373a0*/  @!P1 SYNCS.PHASECHK.TRANS64 P1, [R4+URZ+0x33460], R5 ;  /* 0x03346005040095a7 */ /* 0x000ee4000802007f */
[----:B---3--:R-:W-:Y:S05]  /*373b0*/  @!P1 BRA `(.L_x_2593) ;  /* 0xfffffffc00f09947 */ /* 0x008fea000383ffff */
[----:B------:R-:W-:Y:S05]  /*373c0*/  BRA `(.L_x_2823) ;  /* 0xffffffa4006c7947 */ /* 0x000fea000383ffff */
.L_x_2595:
[----:B---3--:R3:W4:Y:S02]  /*373d0*/  SYNCS.PHASECHK.TRANS64.TRYWAIT P1, [R3+URZ+0x33460], R2 ;  /* 0x03346002030075a7 */ /* 0x008724000802017f */
[----:B----4-:R-:W-:Y:S05]  /*373e0*/  @!P1 NANOSLEEP.SYNCS 0x989680 ;  /* 0x009896800000995d */ /* 0x010fea0003900000 */
[----:B------:R-:W4:Y:S02]  /*373f0*/  @!P1 SYNCS.PHASECHK.TRANS64 P1, [R3+URZ+0x33460], R2 ;  /* 0x03346002030095a7 */ /* 0x000f24000802007f */
[----:B----4-:R-:W-:Y:S05]  /*37400*/  @!P1 BRA `(.L_x_2595) ;  /* 0xfffffffc00f09947 */ /* 0x010fea000383ffff */
[----:B------:R-:W-:Y:S05]  /*37410*/  BRA `(.L_x_2824) ;  /* 0xffffffa4006c7947 */ /* 0x000fea000383ffff */
.L_x_2597:
[----:B----4-:R4:W0:Y:S02]  /*37420*/  SYNCS.PHASECHK.TRANS64.TRYWAIT P0, [R4+URZ+0x33480], R5 ;  /* 0x03348005040075a7 */ /* 0x010824000800017f */
[----:B0-----:R-:W-:Y:S05]  /*37430*/  @!P0 NANOSLEEP.SYNCS 0x989680 ;  /* 0x009896800000895d */ /* 0x001fea0003900000 */
[----:B------:R-:W0:Y:S02]  /*37440*/  @!P0 SYNCS.PHASECHK.TRANS64 P0, [R4+URZ+0x33480], R5 ;  /* 0x03348005040085a7 */ /* 0x000e24000800007f */
[----:B0-----:R-:W-:Y:S05]  /*37450*/  @!P0 BRA `(.L_x_2597) ;  /* 0xfffffffc00f08947 */ /* 0x001fea000383ffff */
[----:B------:R-:W-:Y:S05]  /*37460*/  BRA `(.L_x_2598) ;  /* 0xffffffa400687947 */ /* 0x000fea000383ffff */
.L_x_2825:
        /* <DEDUP_REMOVED lines=9> */
.L_x_2835:


//--------------------- .nv.global.init           --------------------------
	.section	.nv.global.init,"aw",@progbits
	.align	4
.nv.global.init:
	.type		_ZZN5flash28permute_output_fp8_VcolmajorIN4cute6TensorINS1_11ArrayEngineIfLm96EEENS1_6LayoutINS1_5tupleIJNS6_IJNS1_1CILi2EEES8_NS7_ILi24EEEEEENS7_ILi1EEESB_EEENS6_IJNS6_IJSB_S8_NS7_ILi4EEEEEENS7_ILi0EEESF_EEEEEEEEEvRT_E9upper_map,@object
	.size		_ZZN5flash28permute_output_fp8_VcolmajorIN4cute6TensorINS1_11ArrayEngineIfLm96EEENS1_6LayoutINS1_5tupleIJNS6_IJNS1_1CILi2EEES8_NS7_ILi24EEEEEENS7_ILi1EEESB_EEENS6_IJNS6_IJSB_S8_NS7_ILi4EEEEEENS7_ILi0EEESF_EEEEEEEEEvRT_E9upper_map,($str$23 - _ZZN5flash28permute_output_fp8_VcolmajorIN4cute6TensorINS1_11ArrayEngineIfLm96EEENS1_6LayoutINS1_5tupleIJNS6_IJNS1_1CILi2EEES8_NS7_ILi24EEEEEENS7_ILi1EEESB_EEENS6_IJNS6_IJSB_S8_NS7_ILi4EEEEEENS7_ILi0EEESF_EEEEEEEEEvRT_E9upper_map)
_ZZN5flash28permute_output_fp8_VcolmajorIN4cute6TensorINS1_11ArrayEngineIfLm96EEENS1_6LayoutINS1_5tupleIJNS6_IJNS1_1CILi2EEES8_NS7_ILi24EEEEEENS7_ILi1EEESB_EEENS6_IJNS6_IJSB_S8_NS7_ILi4EEEEEENS7_ILi0EEESF_EEEEEEEEEvRT_E9upper_map:
        /*0000*/ 	.byte	0x00, 0x00, 0x00, 0x00, 0x02, 0x00, 0x00, 0x00, 0x03, 0x00, 0x00, 0x00, 0x01, 0x00, 0x00, 0x00
	.type		$str$23,@object
	.size		$str$23,($str$24 - $str$23)
$str$23:
        /*0010*/ 	.byte	0x28, 0x61, 0x64, 0x64, 0x72, 0x65, 0x73, 0x73, 0x20, 0x26, 0x20, 0x6d, 0x61, 0x73, 0x6b, 0x29
        /*0020*/ 	.byte	0x20, 0x3d, 0x3d, 0x20, 0x30, 0x00
	.type		$str$24,@object
	.size		$str$24,(__unnamed_5 - $str$24)
$str$24:
        /*0026*/ 	.byte	0x2f, 0x74, 0x6d, 0x70, 0x2f, 0x6f, 0x73, 0x73, 0x5f, 0x6b, 0x65, 0x72, 0x6e, 0x65, 0x6c, 0x73
        /*0036*/ 	.byte	0x5f, 0x73, 0x72, 0x63, 0x2f, 0x66, 0x6c, 0x61, 0x73, 0x68, 0x5f, 0x61, 0x74, 0x74, 0x65, 0x6e
        /*0046*/ 	.byte	0x74, 0x69, 0x6f, 0x6e, 0x2f, 0x63, 0x73, 0x72, 0x63, 0x2f, 0x63, 0x75, 0x74, 0x6c, 0x61, 0x73
        /*0056*/ 	.byte	0x73, 0x2f, 0x69, 0x6e, 0x63, 0x6c, 0x75, 0x64, 0x65, 0x2f, 0x63, 0x75, 0x74, 0x65, 0x2f, 0x70
        /*0066*/ 	.byte	0x6f, 0x69, 0x6e, 0x74, 0x65, 0x72, 0x5f, 0x66, 0x6c, 0x61, 0x67, 0x67, 0x65, 0x64, 0x2e, 0x68
        /*0076*/ 	.byte	0x70, 0x70, 0x00
	.type		__unnamed_5,@object
	.size		__unnamed_5,(__unnamed_6 - __unnamed_5)
__unnamed_5:
        /* <DEDUP_REMOVED lines=24> */
        /*01f9*/ 	.byte	0x3e, 0x3e, 0x20, 0x26, 0x5d, 0x00
	.type		__unnamed_6,@object
	.size		__unnamed_6,(__unnamed_3 - __unnamed_6)
__unnamed_6:
        /* <DEDUP_REMOVED lines=25> */
	.type		__unnamed_3,@object
	.size		__unnamed_3,(__unnamed_4 - __unnamed_3)
__unnamed_3:
        /* <DEDUP_REMOVED lines=29> */
        /*0555*/ 	.byte	0x5d, 0x00
	.type		__unnamed_4,@object
	.size		__unnamed_4,(__unnamed_2 - __unnamed_4)
__unnamed_4:
        /* <DEDUP_REMOVED lines=29> */
        /*0727*/ 	.byte	0x3e, 0x5d, 0x00
	.type		__unnamed_2,@object
	.size		__unnamed_2,(__unnamed_1 - __unnamed_2)
__unnamed_2:
        /* <DEDUP_REMOVED lines=30> */
	.type		__unnamed_1,@object
	.size		__unnamed_1,(.L_0 - __unnamed_1)
__unnamed_1:
        /* <DEDUP_REMOVED lines=29> */
        /*0acd*/ 	.byte	0x3e, 0x20, 0x26, 0x5d, 0x00
.L_0:


//--------------------- .nv.shared._ZN7cutlass13device_kernelIN5flash11enable_sm90INS1_16FlashAttnFwdSm90INS1_25CollectiveMainloopFwdSm90ILi2EN4cute5tupleIJNS5_1CILi1EEES8_S8_EEENS6_IJNS7_ILi128EEENS7_ILi160EEENS7_ILi192EEEEEELi192ENS_12float_e4m3_tEfNS_4arch4Sm90ELb0ELb0ELb0ELb0ELb0ELb0ELb0ELb1ELb1ELb1ELb1ELb0EEENS1_21CollectiveEpilogueFwdINS6_IJSA_SC_SB_EEES9_NS_10bfloat16_tESG_Li256ELb0ELb1ELb1ELb1EEENS1_19SingleTileSchedulerILb0ELb1ELb1ELi128EEEEEEEEEvNT_6ParamsE --------------------------
	.section	.nv.shared._ZN7cutlass13device_kernelIN5flash11enable_sm90INS1_16FlashAttnFwdSm90INS1_25CollectiveMainloopFwdSm90ILi2EN4cute5tupleIJNS5_1CILi1EEES8_S8_EEENS6_IJNS7_ILi128EEENS7_ILi160EEENS7_ILi192EEEEEELi192ENS_12float_e4m3_tEfNS_4arch4Sm90ELb0ELb0ELb0ELb0ELb0ELb0ELb0ELb1ELb1ELb1ELb1ELb0EEENS1_21CollectiveEpilogueFwdINS6_IJSA_SC_SB_EEES9_NS_10bfloat16_tESG_Li256ELb0ELb1ELb1ELb1EEENS1_19SingleTileSchedulerILb0ELb1ELb1ELi128EEEEEEEEEvNT_6ParamsE,"aw",@nobits
	.sectionflags	@""
	.align	16
	.zero		1024


//--------------------- .nv.shared.reserved.0     --------------------------
	.section	.nv.shared.reserved.0,"aw",@nobits
	.weak		__nv_reservedSMEM_offset_0_alias
	.size		__nv_reservedSMEM_offset_0_alias, 0, 0
	.other		__nv_reservedSMEM_offset_0_alias,@"STO_CUDA_RESERVED_SHARED STV_DEFAULT"
__nv_reservedSMEM_offset_0_alias:
	.zero		0


//--------------------- .nv.global                --------------------------
	.section	.nv.global,"aw",@nobits
.nv.global:
	.type		_ZN72_INTERNAL_1b4dfefd_36_flash_fwd_hdim192_e4m3_split_sm90_cu_ceb34e2a_31514cute1_E,@object
	.size		_ZN72_INTERNAL_1b4dfefd_36_flash_fwd_hdim192_e4m3_split_sm90_cu_ceb34e2a_31514cute1_E,(_ZN72_INTERNAL_1b4dfefd_36_flash_fwd_hdim192_e4m3_split_sm90_cu_ceb34e2a_31514cuda3std3__45__cpo6cbeginE - _ZN72_INTERNAL_1b4dfefd_36_flash_fwd_hdim192_e4m3_split_sm90_cu_ceb34e2a_31514cute1_E)
_ZN72_INTERNAL_1b4dfefd_36_flash_fwd_hdim192_e4m3_split_sm90_cu_ceb34e2a_31514cute1_E:
	.zero		1
	.type		_ZN72_INTERNAL_1b4dfefd_36_flash_fwd_hdim192_e4m3_split_sm90_cu_ceb34e2a_31514cuda3std3__45__cpo6cbeginE,@object
	.size		_ZN72_INTERNAL_1b4dfefd_36_flash_fwd_hdim192_e4m3_split_sm90_cu_ceb34e2a_31514cuda3std3__45__cpo6cbeginE,(_ZN72_INTERNAL_1b4dfefd_36_flash_fwd_hdim192_e4m3_split_sm90_cu_ceb34e2a_31514cuda3std3__48in_placeE - _ZN72_INTERNAL_1b4dfefd_36_flash_fwd_hdim192_e4m3_split_sm90_cu_ceb34e2a_31514cuda3std3__45__cpo6cbeginE)
_ZN72_INTERNAL_1b4dfefd_36_flash_fwd_hdim192_e4m3_split_sm90_cu_ceb34e2a_31514cuda3std3__45__cpo6cbeginE:
	.zero		1
	.type		_ZN72_INTERNAL_1b4dfefd_36_flash_fwd_hdim192_e4m3_split_sm90_cu_ceb34e2a_31514cuda3std3__48in_placeE,@object
	.size		_ZN72_INTERNAL_1b4dfefd_36_flash_fwd_hdim192_e4m3_split_sm90_cu_ceb34e2a_31514cuda3std3__48in_placeE,(_ZN72_INTERNAL_1b4dfefd_36_flash_fwd_hdim192_e4m3_split_sm90_cu_ceb34e2a_31514cuda3std6ranges3__45__cpo9iter_moveE - _ZN72_INTERNAL_1b4dfefd_36_flash_fwd_hdim192_e4m3_split_sm90_cu_ceb34e2a_31514cuda3std3__48in_placeE)
_ZN72_INTERNAL_1b4dfefd_36_flash_fwd_hdim192_e4m3_split_sm90_cu_ceb34e2a_31514cuda3std3__48in_placeE:
	.zero		1
	.type		_ZN72_INTERNAL_1b4dfefd_36_flash_fwd_hdim192_e4m3_split_sm90_cu_ceb34e2a_31514cuda3std6ranges3__45__cpo9iter_moveE,@object
	.size		_ZN72_INTERNAL_1b4dfefd_36_flash_fwd_hdim192_e4m3_split_sm90_cu_ceb34e2a_31514cuda3std6ranges3__45__cpo9iter_moveE,(_ZN72_INTERNAL_1b4dfefd_36_flash_fwd_hdim192_e4m3_split_sm90_cu_ceb34e2a_31514cuda3std3__45__cpo5beginE - _ZN72_INTERNAL_1b4dfefd_36_flash_fwd_hdim192_e4m3_split_sm90_cu_ceb34e2a_31514cuda3std6ranges3__45__cpo9iter_moveE)
_ZN72_INTERNAL_1b4dfefd_36_flash_fwd_hdim192_e4m3_split_sm90_cu_ceb34e2a_31514cuda3std6ranges3__45__cpo9iter_moveE:
	.zero		1
	.type		_ZN72_INTERNAL_1b4dfefd_36_flash_fwd_hdim192_e4m3_split_sm90_cu_ceb34e2a_31514cuda3std3__45__cpo5beginE,@object
	.size		_ZN72_INTERNAL_1b4dfefd_36_flash_fwd_hdim192_e4m3_split_sm90_cu_ceb34e2a_31514cuda3std3__45__cpo5beginE,(_ZN72_INTERNAL_1b4dfefd_36_flash_fwd_hdim192_e4m3_split_sm90_cu_ceb34e2a_31514cuda3std3__474_GLOBAL__N__1b4dfefd_36_flash_fwd_hdim192_e4m3_split_sm90_cu_ceb34e2a_31516ignoreE - _ZN72_INTERNAL_1b4dfefd_36_flash_fwd_hdim192_e4m3_split_sm90_cu_ceb34e2a_31514cuda3std3__45__cpo5beginE)
_ZN72_INTERNAL_1b4dfefd_36_flash_fwd_hdim192_e4m3_split_sm90_cu_ceb34e2a_31514cuda3std3__45__cpo5beginE:
	.zero		1
	.type		_ZN72_INTERNAL_1b4dfefd_36_flash_fwd_hdim192_e4m3_split_sm90_cu_ceb34e2a_31514cuda3std3__474_GLOBAL__N__1b4dfefd_36_flash_fwd_hdim192_e4m3_split_sm90_cu_ceb34e2a_31516ignoreE,@object
	.size		_ZN72_INTERNAL_1b4dfefd_36_flash_fwd_hdim192_e4m3_split_sm90_cu_ceb34e2a_31514cuda3std3__474_GLOBAL__N__1b4dfefd_36_flash_fwd_hdim192_e4m3_split_sm90_cu_ceb34e2a_31516ignoreE,(_ZN72_INTERNAL_1b4dfefd_36_flash_fwd_hdim192_e4m3_split_sm90_cu_ceb34e2a_31514cute7productE - _ZN72_INTERNAL_1b4dfefd_36_flash_fwd_hdim192_e4m3_split_sm90_cu_ceb34e2a_31514cuda3std3__474_GLOBAL__N__1b4dfefd_36_flash_fwd_hdim192_e4m3_split_sm90_cu_ceb34e2a_31516ignoreE)
_ZN72_INTERNAL_1b4dfefd_36_flash_fwd_hdim192_e4m3_split_sm90_cu_ceb34e2a_31514cuda3std3__474_GLOBAL__N__1b4dfefd_36_flash_fwd_hdim192_e4m3_split_sm90_cu_ceb34e2a_31516ignoreE:
	.zero		1
	.type		_ZN72_INTERNAL_1b4dfefd_36_flash_fwd_hdim192_e4m3_split_sm90_cu_ceb34e2a_31514cute7productE,@object
	.size		_ZN72_INTERNAL_1b4dfefd_36_flash_fwd_hdim192_e4m3_split_sm90_cu_ceb34e2a_31514cute7productE,(_ZN72_INTERNAL_1b4dfefd_36_flash_fwd_hdim192_e4m3_split_sm90_cu_ceb34e2a_31514cuda3std3__45__cpo3endE - _ZN72_INTERNAL_1b4dfefd_36_flash_fwd_hdim192_e4m3_split_sm90_cu_ceb34e2a_31514cute7productE)
_ZN72_INTERNAL_1b4dfefd_36_flash_fwd_hdim192_e4m3_split_sm90_cu_ceb34e2a_31514cute7productE:
	.zero		1
	.type		_ZN72_INTERNAL_1b4dfefd_36_flash_fwd_hdim192_e4m3_split_sm90_cu_ceb34e2a_31514cuda3std3__45__cpo3endE,@object
	.size		_ZN72_INTERNAL_1b4dfefd_36_flash_fwd_hdim192_e4m3_split_sm90_cu_ceb34e2a_31514cuda3std3__45__cpo3endE,(_ZN72_INTERNAL_1b4dfefd_36_flash_fwd_hdim192_e4m3_split_sm90_cu_ceb34e2a_31514cuda3std3__419piecewise_constructE - _ZN72_INTERNAL_1b4dfefd_36_flash_fwd_hdim192_e4m3_split_sm90_cu_ceb34e2a_31514cuda3std3__45__cpo3endE)
_ZN72_INTERNAL_1b4dfefd_36_flash_fwd_hdim192_e4m3_split_sm90_cu_ceb34e2a_31514cuda3std3__45__cpo3endE:
	.zero		1
	.type		_ZN72_INTERNAL_1b4dfefd_36_flash_fwd_hdim192_e4m3_split_sm90_cu_ceb34e2a_31514cuda3std3__419piecewise_constructE,@object
	.size		_ZN72_INTERNAL_1b4dfefd_36_flash_fwd_hdim192_e4m3_split_sm90_cu_ceb34e2a_31514cuda3std3__419piecewise_constructE,(_ZN72_INTERNAL_1b4dfefd_36_flash_fwd_hdim192_e4m3_split_sm90_cu_ceb34e2a_31514cuda3std3__45__cpo4cendE - _ZN72_INTERNAL_1b4dfefd_36_flash_fwd_hdim192_e4m3_split_sm90_cu_ceb34e2a_31514cuda3std3__419piecewise_constructE)
_ZN72_INTERNAL_1b4dfefd_36_flash_fwd_hdim192_e4m3_split_sm90_cu_ceb34e2a_31514cuda3std3__419piecewise_constructE:
	.zero		1
	.type		_ZN72_INTERNAL_1b4dfefd_36_flash_fwd_hdim192_e4m3_split_sm90_cu_ceb34e2a_31514cuda3std3__45__cpo4cendE,@object
	.size		_ZN72_INTERNAL_1b4dfefd_36_flash_fwd_hdim192_e4m3_split_sm90_cu_ceb34e2a_31514cuda3std3__45__cpo4cendE,(_ZN72_INTERNAL_1b4dfefd_36_flash_fwd_hdim192_e4m3_split_sm90_cu_ceb34e2a_31514cuda3std6ranges3__45__cpo4swapE - _ZN72_INTERNAL_1b4dfefd_36_flash_fwd_hdim192_e4m3_split_sm90_cu_ceb34e2a_31514cuda3std3__45__cpo4cendE)
_ZN72_INTERNAL_1b4dfefd_36_flash_fwd_hdim192_e4m3_split_sm90_cu_ceb34e2a_31514cuda3std3__45__cpo4cendE:
	.zero		1
	.type		_ZN72_INTERNAL_1b4dfefd_36_flash_fwd_hdim192_e4m3_split_sm90_cu_ceb34e2a_31514cuda3std6ranges3__45__cpo4swapE,@object
	.size		_ZN72_INTERNAL_1b4dfefd_36_flash_fwd_hdim192_e4m3_split_sm90_cu_ceb34e2a_31514cuda3std6ranges3__45__cpo4swapE,(.L_14 - _ZN72_INTERNAL_1b4dfefd_36_flash_fwd_hdim192_e4m3_split_sm90_cu_ceb34e2a_31514cuda3std6ranges3__45__cpo4swapE)
_ZN72_INTERNAL_1b4dfefd_36_flash_fwd_hdim192_e4m3_split_sm90_cu_ceb34e2a_31514cuda3std6ranges3__45__cpo4swapE:
	.zero		1
.L_14:


//--------------------- .nv.shared._ZN7cutlass13device_kernelIN5flash11enable_sm90INS1_16FlashAttnFwdSm90INS1_25CollectiveMainloopFwdSm90ILi2EN4cute5tupleIJNS5_1CILi1EEES8_S8_EEENS6_IJNS7_ILi128EEENS7_ILi160EEENS7_ILi192EEEEEELi192ENS_12float_e4m3_tEfNS_4arch4Sm90ELb0ELb0ELb0ELb1ELb0ELb0ELb0ELb1ELb1ELb1ELb1ELb0EEENS1_21CollectiveEpilogueFwdINS6_IJSA_SC_SB_EEES9_NS_10bfloat16_tESG_Li256ELb1ELb1ELb1ELb1EEENS1_36VarlenDynamicPersistentTileSchedulerILi128ELi160ELi256ELi128ELb1ELb1ELb1ELb0ELb1ELb1EEEEEEEEEvNT_6ParamsE --------------------------
	.section	.nv.shared._ZN7cutlass13device_kernelIN5flash11enable_sm90INS1_16FlashAttnFwdSm90INS1_25CollectiveMainloopFwdSm90ILi2EN4cute5tupleIJNS5_1CILi1EEES8_S8_EEENS6_IJNS7_ILi128EEENS7_ILi160EEENS7_ILi192EEEEEELi192ENS_12float_e4m3_tEfNS_4arch4Sm90ELb0ELb0ELb0ELb1ELb0ELb0ELb0ELb1ELb1ELb1ELb1ELb0EEENS1_21CollectiveEpilogueFwdINS6_IJSA_SC_SB_EEES9_NS_10bfloat16_tESG_Li256ELb1ELb1ELb1ELb1EEENS1_36VarlenDynamicPersistentTileSchedulerILi128ELi160ELi256ELi128ELb1ELb1ELb1ELb0ELb1ELb1EEEEEEEEEvNT_6ParamsE,"aw",@nobits
	.sectionflags	@""
	.align	16
	.zero		1024


//--------------------- .nv.shared._ZN7cutlass13device_kernelIN5flash11enable_sm90INS1_16FlashAttnFwdSm90INS1_25CollectiveMainloopFwdSm90ILi2EN4cute5tupleIJNS5_1CILi1EEES8_S8_EEENS6_IJNS7_ILi128EEENS7_ILi160EEENS7_ILi192EEEEEELi192ENS_12float_e4m3_tEfNS_4arch4Sm90ELb0ELb0ELb0ELb1ELb0ELb1ELb0ELb1ELb1ELb1ELb1ELb0EEENS1_21CollectiveEpilogueFwdINS6_IJSA_SC_SB_EEES9_NS_10bfloat16_tESG_Li256ELb1ELb1ELb1ELb1EEENS1_36VarlenDynamicPersistentTileSchedulerILi128ELi160ELi256ELi128ELb1ELb1ELb1ELb0ELb1ELb1EEEEEEEEEvNT_6ParamsE --------------------------
	.section	.nv.shared._ZN7cutlass13device_kernelIN5flash11enable_sm90INS1_16FlashAttnFwdSm90INS1_25CollectiveMainloopFwdSm90ILi2EN4cute5tupleIJNS5_1CILi1EEES8_S8_EEENS6_IJNS7_ILi128EEENS7_ILi160EEENS7_ILi192EEEEEELi192ENS_12float_e4m3_tEfNS_4arch4Sm90ELb0ELb0ELb0ELb1ELb0ELb1ELb0ELb1ELb1ELb1ELb1ELb0EEENS1_21CollectiveEpilogueFwdINS6_IJSA_SC_SB_EEES9_NS_10bfloat16_tESG_Li256ELb1ELb1ELb1ELb1EEENS1_36VarlenDynamicPersistentTileSchedulerILi128ELi160ELi256ELi128ELb1ELb1ELb1ELb0ELb1ELb1EEEEEEEEEvNT_6ParamsE,"aw",@nobits
	.sectionflags	@""
	.align	16
	.zero		1024


//--------------------- .nv.shared._ZN7cutlass13device_kernelIN5flash11enable_sm90INS1_16FlashAttnFwdSm90INS1_25CollectiveMainloopFwdSm90ILi2EN4cute5tupleIJNS5_1CILi1EEES8_S8_EEENS6_IJNS7_ILi128EEENS7_ILi160EEENS7_ILi192EEEEEELi192ENS_12float_e4m3_tEfNS_4arch4Sm90ELb0ELb1ELb0ELb0ELb0ELb0ELb0ELb1ELb1ELb1ELb1ELb0EEENS1_21CollectiveEpilogueFwdINS6_IJSA_SC_SB_EEES9_NS_10bfloat16_tESG_Li256ELb0ELb1ELb1ELb1EEENS1_19SingleTileSchedulerILb0ELb1ELb1ELi128EEEEEEEEEvNT_6ParamsE --------------------------
	.section	.nv.shared._ZN7cutlass13device_kernelIN5flash11enable_sm90INS1_16FlashAttnFwdSm90INS1_25CollectiveMainloopFwdSm90ILi2EN4cute5tupleIJNS5_1CILi1EEES8_S8_EEENS6_IJNS7_ILi128EEENS7_ILi160EEENS7_ILi192EEEEEELi192ENS_12float_e4m3_tEfNS_4arch4Sm90ELb0ELb1ELb0ELb0ELb0ELb0ELb0ELb1ELb1ELb1ELb1ELb0EEENS1_21CollectiveEpilogueFwdINS6_IJSA_SC_SB_EEES9_NS_10bfloat16_tESG_Li256ELb0ELb1ELb1ELb1EEENS1_19SingleTileSchedulerILb0ELb1ELb1ELi128EEEEEEEEEvNT_6ParamsE,"aw",@nobits
	.sectionflags	@""
	.align	16
	.zero		1024


//--------------------- .nv.shared._ZN7cutlass13device_kernelIN5flash11enable_sm90INS1_16FlashAttnFwdSm90INS1_25CollectiveMainloopFwdSm90ILi2EN4cute5tupleIJNS5_1CILi1EEES8_S8_EEENS6_IJNS7_ILi128EEENS7_ILi160EEENS7_ILi192EEEEEELi192ENS_12float_e4m3_tEfNS_4arch4Sm90ELb0ELb1ELb0ELb1ELb0ELb0ELb0ELb1ELb1ELb1ELb1ELb0EEENS1_21CollectiveEpilogueFwdINS6_IJSA_SC_SB_EEES9_NS_10bfloat16_tESG_Li256ELb1ELb1ELb1ELb1EEENS1_36VarlenDynamicPersistentTileSchedulerILi128ELi160ELi256ELi128ELb1ELb1ELb1ELb1ELb0ELb1EEEEEEEEEvNT_6ParamsE --------------------------
	.section	.nv.shared._ZN7cutlass13device_kernelIN5flash11enable_sm90INS1_16FlashAttnFwdSm90INS1_25CollectiveMainloopFwdSm90ILi2EN4cute5tupleIJNS5_1CILi1EEES8_S8_EEENS6_IJNS7_ILi128EEENS7_ILi160EEENS7_ILi192EEEEEELi192ENS_12float_e4m3_tEfNS_4arch4Sm90ELb0ELb1ELb0ELb1ELb0ELb0ELb0ELb1ELb1ELb1ELb1ELb0EEENS1_21CollectiveEpilogueFwdINS6_IJSA_SC_SB_EEES9_NS_10bfloat16_tESG_Li256ELb1ELb1ELb1ELb1EEENS1_36VarlenDynamicPersistentTileSchedulerILi128ELi160ELi256ELi128ELb1ELb1ELb1ELb1ELb0ELb1EEEEEEEEEvNT_6ParamsE,"aw",@nobits
	.sectionflags	@""
	.align	16
	.zero		1024


//--------------------- .nv.shared._ZN7cutlass13device_kernelIN5flash11enable_sm90INS1_16FlashAttnFwdSm90INS1_25CollectiveMainloopFwdSm90ILi2EN4cute5tupleIJNS5_1CILi1EEES8_S8_EEENS6_IJNS7_ILi128EEENS7_ILi160EEENS7_ILi192EEEEEELi192ENS_12float_e4m3_tEfNS_4arch4Sm90ELb0ELb1ELb0ELb1ELb0ELb1ELb0ELb1ELb1ELb1ELb1ELb0EEENS1_21CollectiveEpilogueFwdINS6_IJSA_SC_SB_EEES9_NS_10bfloat16_tESG_Li256ELb1ELb1ELb1ELb1EEENS1_36VarlenDynamicPersistentTileSchedulerILi128ELi160ELi256ELi128ELb1ELb1ELb1ELb1ELb0ELb1EEEEEEEEEvNT_6ParamsE --------------------------
	.section	.nv.shared._ZN7cutlass13device_kernelIN5flash11enable_sm90INS1_16FlashAttnFwdSm90INS1_25CollectiveMainloopFwdSm90ILi2EN4cute5tupleIJNS5_1CILi1EEES8_S8_EEENS6_IJNS7_ILi128EEENS7_ILi160EEENS7_ILi192EEEEEELi192ENS_12float_e4m3_tEfNS_4arch4Sm90ELb0ELb1ELb0ELb1ELb0ELb1ELb0ELb1ELb1ELb1ELb1ELb0EEENS1_21CollectiveEpilogueFwdINS6_IJSA_SC_SB_EEES9_NS_10bfloat16_tESG_Li256ELb1ELb1ELb1ELb1EEENS1_36VarlenDynamicPersistentTileSchedulerILi128ELi160ELi256ELi128ELb1ELb1ELb1ELb1ELb0ELb1EEEEEEEEEvNT_6ParamsE,"aw",@nobits
	.sectionflags	@""
	.align	16
	.zero		1024


//--------------------- .nv.shared._ZN7cutlass13device_kernelIN5flash11enable_sm90INS1_16FlashAttnFwdSm90INS1_25CollectiveMainloopFwdSm90ILi2EN4cute5tupleIJNS5_1CILi1EEES8_S8_EEENS6_IJNS7_ILi128EEENS7_ILi160EEENS7_ILi192EEEEEELi192ENS_12float_e4m3_tEfNS_4arch4Sm90ELb1ELb0ELb0ELb0ELb0ELb0ELb0ELb1ELb1ELb1ELb1ELb0EEENS1_21CollectiveEpilogueFwdINS6_IJSA_SC_SB_EEES9_NS_10bfloat16_tESG_Li256ELb0ELb1ELb1ELb1EEENS1_19SingleTileSchedulerILb0ELb1ELb1ELi128EEEEEEEEEvNT_6ParamsE --------------------------
	.section	.nv.shared._ZN7cutlass13device_kernelIN5flash11enable_sm90INS1_16FlashAttnFwdSm90INS1_25CollectiveMainloopFwdSm90ILi2EN4cute5tupleIJNS5_1CILi1EEES8_S8_EEENS6_IJNS7_ILi128EEENS7_ILi160EEENS7_ILi192EEEEEELi192ENS_12float_e4m3_tEfNS_4arch4Sm90ELb1ELb0ELb0ELb0ELb0ELb0ELb0ELb1ELb1ELb1ELb1ELb0EEENS1_21CollectiveEpilogueFwdINS6_IJSA_SC_SB_EEES9_NS_10bfloat16_tESG_Li256ELb0ELb1ELb1ELb1EEENS1_19SingleTileSchedulerILb0ELb1ELb1ELi128EEEEEEEEEvNT_6ParamsE,"aw",@nobits
	.sectionflags	@""
	.align	16
	.zero		1024


//--------------------- .nv.shared._ZN7cutlass13device_kernelIN5flash11enable_sm90INS1_16FlashAttnFwdSm90INS1_25CollectiveMainloopFwdSm90ILi2EN4cute5tupleIJNS5_1CILi1EEES8_S8_EEENS6_IJNS7_ILi128EEENS7_ILi160EEENS7_ILi192EEEEEELi192ENS_12float_e4m3_tEfNS_4arch4Sm90ELb1ELb0ELb0ELb1ELb0ELb0ELb0ELb1ELb1ELb1ELb1ELb0EEENS1_21CollectiveEpilogueFwdINS6_IJSA_SC_SB_EEES9_NS_10bfloat16_tESG_Li256ELb1ELb1ELb1ELb1EEENS1_36VarlenDynamicPersistentTileSchedulerILi128ELi160ELi256ELi128ELb1ELb1ELb1ELb1ELb1ELb1EEEEEEEEEvNT_6ParamsE --------------------------
	.section	.nv.shared._ZN7cutlass13device_kernelIN5flash11enable_sm90INS1_16FlashAttnFwdSm90INS1_25CollectiveMainloopFwdSm90ILi2EN4cute5tupleIJNS5_1CILi1EEES8_S8_EEENS6_IJNS7_ILi128EEENS7_ILi160EEENS7_ILi192EEEEEELi192ENS_12float_e4m3_tEfNS_4arch4Sm90ELb1ELb0ELb0ELb1ELb0ELb0ELb0ELb1ELb1ELb1ELb1ELb0EEENS1_21CollectiveEpilogueFwdINS6_IJSA_SC_SB_EEES9_NS_10bfloat16_tESG_Li256ELb1ELb1ELb1ELb1EEENS1_36VarlenDynamicPersistentTileSchedulerILi128ELi160ELi256ELi128ELb1ELb1ELb1ELb1ELb1ELb1EEEEEEEEEvNT_6ParamsE,"aw",@nobits
	.sectionflags	@""
	.align	16
	.zero		1024


//--------------------- .nv.shared._ZN7cutlass13device_kernelIN5flash11enable_sm90INS1_16FlashAttnFwdSm90INS1_25CollectiveMainloopFwdSm90ILi2EN4cute5tupleIJNS5_1CILi1EEES8_S8_EEENS6_IJNS7_ILi128EEENS7_ILi160EEENS7_ILi192EEEEEELi192ENS_12float_e4m3_tEfNS_4arch4Sm90ELb1ELb0ELb0ELb1ELb0ELb1ELb0ELb1ELb1ELb1ELb1ELb0EEENS1_21CollectiveEpilogueFwdINS6_IJSA_SC_SB_EEES9_NS_10bfloat16_tESG_Li256ELb1ELb1ELb1ELb1EEENS1_36VarlenDynamicPersistentTileSchedulerILi128ELi160ELi256ELi128ELb1ELb1ELb1ELb1ELb1ELb1EEEEEEEEEvNT_6ParamsE --------------------------
	.section	.nv.shared._ZN7cutlass13device_kernelIN5flash11enable_sm90INS1_16FlashAttnFwdSm90INS1_25CollectiveMainloopFwdSm90ILi2EN4cute5tupleIJNS5_1CILi1EEES8_S8_EEENS6_IJNS7_ILi128EEENS7_ILi160EEENS7_ILi192EEEEEELi192ENS_12float_e4m3_tEfNS_4arch4Sm90ELb1ELb0ELb0ELb1ELb0ELb1ELb0ELb1ELb1ELb1ELb1ELb0EEENS1_21CollectiveEpilogueFwdINS6_IJSA_SC_SB_EEES9_NS_10bfloat16_tESG_Li256ELb1ELb1ELb1ELb1EEENS1_36VarlenDynamicPersistentTileSchedulerILi128ELi160ELi256ELi128ELb1ELb1ELb1ELb1ELb1ELb1EEEEEEEEEvNT_6ParamsE,"aw",@nobits
	.sectionflags	@""
	.align	16
	.zero		1024


//--------------------- .nv.constant0._ZN7cutlass13device_kernelIN5flash11enable_sm90INS1_16FlashAttnFwdSm90INS1_25CollectiveMainloopFwdSm90ILi2EN4cute5tupleIJNS5_1CILi1EEES8_S8_EEENS6_IJNS7_ILi128EEENS7_ILi160EEENS7_ILi192EEEEEELi192ENS_12float_e4m3_tEfNS_4arch4Sm90ELb0ELb0ELb0ELb0ELb0ELb0ELb0ELb1ELb1ELb1ELb1ELb0EEENS1_21CollectiveEpilogueFwdINS6_IJSA_SC_SB_EEES9_NS_10bfloat16_tESG_Li256ELb0ELb1ELb1ELb1EEENS1_19SingleTileSchedulerILb0ELb1ELb1ELi128EEEEEEEEEvNT_6ParamsE --------------------------
	.section	.nv.constant0._ZN7cutlass13device_kernelIN5flash11enable_sm90INS1_16FlashAttnFwdSm90INS1_25CollectiveMainloopFwdSm90ILi2EN4cute5tupleIJNS5_1CILi1EEES8_S8_EEENS6_IJNS7_ILi128EEENS7_ILi160EEENS7_ILi192EEEEEELi192ENS_12float_e4m3_tEfNS_4arch4Sm90ELb0ELb0ELb0ELb0ELb0ELb0ELb0ELb1ELb1ELb1ELb1ELb0EEENS1_21CollectiveEpilogueFwdINS6_IJSA_SC_SB_EEES9_NS_10bfloat16_tESG_Li256ELb0ELb1ELb1ELb1EEENS1_19SingleTileSchedulerILb0ELb1ELb1ELi128EEEEEEEEEvNT_6ParamsE,"a",@progbits
	.sectionflags	@""
	.align	4
.nv.constant0._ZN7cutlass13device_kernelIN5flash11enable_sm90INS1_16FlashAttnFwdSm90INS1_25CollectiveMainloopFwdSm90ILi2EN4cute5tupleIJNS5_1CILi1EEES8_S8_EEENS6_IJNS7_ILi128EEENS7_ILi160EEENS7_ILi192EEEEEELi192ENS_12float_e4m3_tEfNS_4arch4Sm90ELb0ELb0ELb0ELb0ELb0ELb0ELb0ELb1ELb1ELb1ELb1ELb0EEENS1_21CollectiveEpilogueFwdINS6_IJSA_SC_SB_EEES9_NS_10bfloat16_tESG_Li256ELb0ELb1ELb1ELb1EEENS1_19SingleTileSchedulerILb0ELb1ELb1ELi128EEEEEEEEEvNT_6ParamsE:
	.zero		3200


//--------------------- .nv.constant0._ZN7cutlass13device_kernelIN5flash11enable_sm90INS1_16FlashAttnFwdSm90INS1_25CollectiveMainloopFwdSm90ILi2EN4cute5tupleIJNS5_1CILi1EEES8_S8_EEENS6_IJNS7_ILi128EEENS7_ILi160EEENS7_ILi192EEEEEELi192ENS_12float_e4m3_tEfNS_4arch4Sm90ELb0ELb0ELb0ELb1ELb0ELb0ELb0ELb1ELb1ELb1ELb1ELb0EEENS1_21CollectiveEpilogueFwdINS6_IJSA_SC_SB_EEES9_NS_10bfloat16_tESG_Li256ELb1ELb1ELb1ELb1EEENS1_36VarlenDynamicPersistentTileSchedulerILi128ELi160ELi256ELi128ELb1ELb1ELb1ELb0ELb1ELb1EEEEEEEEEvNT_6ParamsE --------------------------
	.section	.nv.constant0._ZN7cutlass13device_kernelIN5flash11enable_sm90INS1_16FlashAttnFwdSm90INS1_25CollectiveMainloopFwdSm90ILi2EN4cute5tupleIJNS5_1CILi1EEES8_S8_EEENS6_IJNS7_ILi128EEENS7_ILi160EEENS7_ILi192EEEEEELi192ENS_12float_e4m3_tEfNS_4arch4Sm90ELb0ELb0ELb0ELb1ELb0ELb0ELb0ELb1ELb1ELb1ELb1ELb0EEENS1_21CollectiveEpilogueFwdINS6_IJSA_SC_SB_EEES9_NS_10bfloat16_tESG_Li256ELb1ELb1ELb1ELb1EEENS1_36VarlenDynamicPersistentTileSchedulerILi128ELi160ELi256ELi128ELb1ELb1ELb1ELb0ELb1ELb1EEEEEEEEEvNT_6ParamsE,"a",@progbits
	.sectionflags	@""
	.align	4
.nv.constant0._ZN7cutlass13device_kernelIN5flash11enable_sm90INS1_16FlashAttnFwdSm90INS1_25CollectiveMainloopFwdSm90ILi2EN4cute5tupleIJNS5_1CILi1EEES8_S8_EEENS6_IJNS7_ILi128EEENS7_ILi160EEENS7_ILi192EEEEEELi192ENS_12float_e4m3_tEfNS_4arch4Sm90ELb0ELb0ELb0ELb1ELb0ELb0ELb0ELb1ELb1ELb1ELb1ELb0EEENS1_21CollectiveEpilogueFwdINS6_IJSA_SC_SB_EEES9_NS_10bfloat16_tESG_Li256ELb1ELb1ELb1ELb1EEENS1_36VarlenDynamicPersistentTileSchedulerILi128ELi160ELi256ELi128ELb1ELb1ELb1ELb0ELb1ELb1EEEEEEEEEvNT_6ParamsE:
	.zero		3328


//--------------------- .nv.constant0._ZN7cutlass13device_kernelIN5flash11enable_sm90INS1_16FlashAttnFwdSm90INS1_25CollectiveMainloopFwdSm90ILi2EN4cute5tupleIJNS5_1CILi1EEES8_S8_EEENS6_IJNS7_ILi128EEENS7_ILi160EEENS7_ILi192EEEEEELi192ENS_12float_e4m3_tEfNS_4arch4Sm90ELb0ELb0ELb0ELb1ELb0ELb1ELb0ELb1ELb1ELb1ELb1ELb0EEENS1_21CollectiveEpilogueFwdINS6_IJSA_SC_SB_EEES9_NS_10bfloat16_tESG_Li256ELb1ELb1ELb1ELb1EEENS1_36VarlenDynamicPersistentTileSchedulerILi128ELi160ELi256ELi128ELb1ELb1ELb1ELb0ELb1ELb1EEEEEEEEEvNT_6ParamsE --------------------------
	.section	.nv.constant0._ZN7cutlass13device_kernelIN5flash11enable_sm90INS1_16FlashAttnFwdSm90INS1_25CollectiveMainloopFwdSm90ILi2EN4cute5tupleIJNS5_1CILi1EEES8_S8_EEENS6_IJNS7_ILi128EEENS7_ILi160EEENS7_ILi192EEEEEELi192ENS_12float_e4m3_tEfNS_4arch4Sm90ELb0ELb0ELb0ELb1ELb0ELb1ELb0ELb1ELb1ELb1ELb1ELb0EEENS1_21CollectiveEpilogueFwdINS6_IJSA_SC_SB_EEES9_NS_10bfloat16_tESG_Li256ELb1ELb1ELb1ELb1EEENS1_36VarlenDynamicPersistentTileSchedulerILi128ELi160ELi256ELi128ELb1ELb1ELb1ELb0ELb1ELb1EEEEEEEEEvNT_6ParamsE,"a",@progbits
	.sectionflags	@""
	.align	4
.nv.constant0._ZN7cutlass13device_kernelIN5flash11enable_sm90INS1_16FlashAttnFwdSm90INS1_25CollectiveMainloopFwdSm90ILi2EN4cute5tupleIJNS5_1CILi1EEES8_S8_EEENS6_IJNS7_ILi128EEENS7_ILi160EEENS7_ILi192EEEEEELi192ENS_12float_e4m3_tEfNS_4arch4Sm90ELb0ELb0ELb0ELb1ELb0ELb1ELb0ELb1ELb1ELb1ELb1ELb0EEENS1_21CollectiveEpilogueFwdINS6_IJSA_SC_SB_EEES9_NS_10bfloat16_tESG_Li256ELb1ELb1ELb1ELb1EEENS1_36VarlenDynamicPersistentTileSchedulerILi128ELi160ELi256ELi128ELb1ELb1ELb1ELb0ELb1ELb1EEEEEEEEEvNT_6ParamsE:
	.zero		3328


//--------------------- .nv.constant0._ZN7cutlass13device_kernelIN5flash11enable_sm90INS1_16FlashAttnFwdSm90INS1_25CollectiveMainloopFwdSm90ILi2EN4cute5tupleIJNS5_1CILi1EEES8_S8_EEENS6_IJNS7_ILi128EEENS7_ILi160EEENS7_ILi192EEEEEELi192ENS_12float_e4m3_tEfNS_4arch4Sm90ELb0ELb1ELb0ELb0ELb0ELb0ELb0ELb1ELb1ELb1ELb1ELb0EEENS1_21CollectiveEpilogueFwdINS6_IJSA_SC_SB_EEES9_NS_10bfloat16_tESG_Li256ELb0ELb1ELb1ELb1EEENS1_19SingleTileSchedulerILb0ELb1ELb1ELi128EEEEEEEEEvNT_6ParamsE --------------------------
	.section	.nv.constant0._ZN7cutlass13device_kernelIN5flash11enable_sm90INS1_16FlashAttnFwdSm90INS1_25CollectiveMainloopFwdSm90ILi2EN4cute5tupleIJNS5_1CILi1EEES8_S8_EEENS6_IJNS7_ILi128EEENS7_ILi160EEENS7_ILi192EEEEEELi192ENS_12float_e4m3_tEfNS_4arch4Sm90ELb0ELb1ELb0ELb0ELb0ELb0ELb0ELb1ELb1ELb1ELb1ELb0EEENS1_21CollectiveEpilogueFwdINS6_IJSA_SC_SB_EEES9_NS_10bfloat16_tESG_Li256ELb0ELb1ELb1ELb1EEENS1_19SingleTileSchedulerILb0ELb1ELb1ELi128EEEEEEEEEvNT_6ParamsE,"a",@progbits
	.sectionflags	@""
	.align	4
.nv.constant0._ZN7cutlass13device_kernelIN5flash11enable_sm90INS1_16FlashAttnFwdSm90INS1_25CollectiveMainloopFwdSm90ILi2EN4cute5tupleIJNS5_1CILi1EEES8_S8_EEENS6_IJNS7_ILi128EEENS7_ILi160EEENS7_ILi192EEEEEELi192ENS_12float_e4m3_tEfNS_4arch4Sm90ELb0ELb1ELb0ELb0ELb0ELb0ELb0ELb1ELb1ELb1ELb1ELb0EEENS1_21CollectiveEpilogueFwdINS6_IJSA_SC_SB_EEES9_NS_10bfloat16_tESG_Li256ELb0ELb1ELb1ELb1EEENS1_19SingleTileSchedulerILb0ELb1ELb1ELi128EEEEEEEEEvNT_6ParamsE:
	.zero		3200


//--------------------- .nv.constant0._ZN7cutlass13device_kernelIN5flash11enable_sm90INS1_16FlashAttnFwdSm90INS1_25CollectiveMainloopFwdSm90ILi2EN4cute5tupleIJNS5_1CILi1EEES8_S8_EEENS6_IJNS7_ILi128EEENS7_ILi160EEENS7_ILi192EEEEEELi192ENS_12float_e4m3_tEfNS_4arch4Sm90ELb0ELb1ELb0ELb1ELb0ELb0ELb0ELb1ELb1ELb1ELb1ELb0EEENS1_21CollectiveEpilogueFwdINS6_IJSA_SC_SB_EEES9_NS_10bfloat16_tESG_Li256ELb1ELb1ELb1ELb1EEENS1_36VarlenDynamicPersistentTileSchedulerILi128ELi160ELi256ELi128ELb1ELb1ELb1ELb1ELb0ELb1EEEEEEEEEvNT_6ParamsE --------------------------
	.section	.nv.constant0._ZN7cutlass13device_kernelIN5flash11enable_sm90INS1_16FlashAttnFwdSm90INS1_25CollectiveMainloopFwdSm90ILi2EN4cute5tupleIJNS5_1CILi1EEES8_S8_EEENS6_IJNS7_ILi128EEENS7_ILi160EEENS7_ILi192EEEEEELi192ENS_12float_e4m3_tEfNS_4arch4Sm90ELb0ELb1ELb0ELb1ELb0ELb0ELb0ELb1ELb1ELb1ELb1ELb0EEENS1_21CollectiveEpilogueFwdINS6_IJSA_SC_SB_EEES9_NS_10bfloat16_tESG_Li256ELb1ELb1ELb1ELb1EEENS1_36VarlenDynamicPersistentTileSchedulerILi128ELi160ELi256ELi128ELb1ELb1ELb1ELb1ELb0ELb1EEEEEEEEEvNT_6ParamsE,"a",@progbits
	.sectionflags	@""
	.align	4
.nv.constant0._ZN7cutlass13device_kernelIN5flash11enable_sm90INS1_16FlashAttnFwdSm90INS1_25CollectiveMainloopFwdSm90ILi2EN4cute5tupleIJNS5_1CILi1EEES8_S8_EEENS6_IJNS7_ILi128EEENS7_ILi160EEENS7_ILi192EEEEEELi192ENS_12float_e4m3_tEfNS_4arch4Sm90ELb0ELb1ELb0ELb1ELb0ELb0ELb0ELb1ELb1ELb1ELb1ELb0EEENS1_21CollectiveEpilogueFwdINS6_IJSA_SC_SB_EEES9_NS_10bfloat16_tESG_Li256ELb1ELb1ELb1ELb1EEENS1_36VarlenDynamicPersistentTileSchedulerILi128ELi160ELi256ELi128ELb1ELb1ELb1ELb1ELb0ELb1EEEEEEEEEvNT_6ParamsE:
	.zero		3328


//--------------------- .nv.constant0._ZN7cutlass13device_kernelIN5flash11enable_sm90INS1_16FlashAttnFwdSm90INS1_25CollectiveMainloopFwdSm90ILi2EN4cute5tupleIJNS5_1CILi1EEES8_S8_EEENS6_IJNS7_ILi128EEENS7_ILi160EEENS7_ILi192EEEEEELi192ENS_12float_e4m3_tEfNS_4arch4Sm90ELb0ELb1ELb0ELb1ELb0ELb1ELb0ELb1ELb1ELb1ELb1ELb0EEENS1_21CollectiveEpilogueFwdINS6_IJSA_SC_SB_EEES9_NS_10bfloat16_tESG_Li256ELb1ELb1ELb1ELb1EEENS1_36VarlenDynamicPersistentTileSchedulerILi128ELi160ELi256ELi128ELb1ELb1ELb1ELb1ELb0ELb1EEEEEEEEEvNT_6ParamsE --------------------------
	.section	.nv.constant0._ZN7cutlass13device_kernelIN5flash11enable_sm90INS1_16FlashAttnFwdSm90INS1_25CollectiveMainloopFwdSm90ILi2EN4cute5tupleIJNS5_1CILi1EEES8_S8_EEENS6_IJNS7_ILi128EEENS7_ILi160EEENS7_ILi192EEEEEELi192ENS_12float_e4m3_tEfNS_4arch4Sm90ELb0ELb1ELb0ELb1ELb0ELb1ELb0ELb1ELb1ELb1ELb1ELb0EEENS1_21CollectiveEpilogueFwdINS6_IJSA_SC_SB_EEES9_NS_10bfloat16_tESG_Li256ELb1ELb1ELb1ELb1EEENS1_36VarlenDynamicPersistentTileSchedulerILi128ELi160ELi256ELi128ELb1ELb1ELb1ELb1ELb0ELb1EEEEEEEEEvNT_6ParamsE,"a",@progbits
	.sectionflags	@""
	.align	4
.nv.constant0._ZN7cutlass13device_kernelIN5flash11enable_sm90INS1_16FlashAttnFwdSm90INS1_25CollectiveMainloopFwdSm90ILi2EN4cute5tupleIJNS5_1CILi1EEES8_S8_EEENS6_IJNS7_ILi128EEENS7_ILi160EEENS7_ILi192EEEEEELi192ENS_12float_e4m3_tEfNS_4arch4Sm90ELb0ELb1ELb0ELb1ELb0ELb1ELb0ELb1ELb1ELb1ELb1ELb0EEENS1_21CollectiveEpilogueFwdINS6_IJSA_SC_SB_EEES9_NS_10bfloat16_tESG_Li256ELb1ELb1ELb1ELb1EEENS1_36VarlenDynamicPersistentTileSchedulerILi128ELi160ELi256ELi128ELb1ELb1ELb1ELb1ELb0ELb1EEEEEEEEEvNT_6ParamsE:
	.zero		3328


//--------------------- .nv.constant0._ZN7cutlass13device_kernelIN5flash11enable_sm90INS1_16FlashAttnFwdSm90INS1_25CollectiveMainloopFwdSm90ILi2EN4cute5tupleIJNS5_1CILi1EEES8_S8_EEENS6_IJNS7_ILi128EEENS7_ILi160EEENS7_ILi192EEEEEELi192ENS_12float_e4m3_tEfNS_4arch4Sm90ELb1ELb0ELb0ELb0ELb0ELb0ELb0ELb1ELb1ELb1ELb1ELb0EEENS1_21CollectiveEpilogueFwdINS6_IJSA_SC_SB_EEES9_NS_10bfloat16_tESG_Li256ELb0ELb1ELb1ELb1EEENS1_19SingleTileSchedulerILb0ELb1ELb1ELi128EEEEEEEEEvNT_6ParamsE --------------------------
	.section	.nv.constant0._ZN7cutlass13device_kernelIN5flash11enable_sm90INS1_16FlashAttnFwdSm90INS1_25CollectiveMainloopFwdSm90ILi2EN4cute5tupleIJNS5_1CILi1EEES8_S8_EEENS6_IJNS7_ILi128EEENS7_ILi160EEENS7_ILi192EEEEEELi192ENS_12float_e4m3_tEfNS_4arch4Sm90ELb1ELb0ELb0ELb0ELb0ELb0ELb0ELb1ELb1ELb1ELb1ELb0EEENS1_21CollectiveEpilogueFwdINS6_IJSA_SC_SB_EEES9_NS_10bfloat16_tESG_Li256ELb0ELb1ELb1ELb1EEENS1_19SingleTileSchedulerILb0ELb1ELb1ELi128EEEEEEEEEvNT_6ParamsE,"a",@progbits
	.sectionflags	@""
	.align	4
.nv.constant0._ZN7cutlass13device_kernelIN5flash11enable_sm90INS1_16FlashAttnFwdSm90INS1_25CollectiveMainloopFwdSm90ILi2EN4cute5tupleIJNS5_1CILi1EEES8_S8_EEENS6_IJNS7_ILi128EEENS7_ILi160EEENS7_ILi192EEEEEELi192ENS_12float_e4m3_tEfNS_4arch4Sm90ELb1ELb0ELb0ELb0ELb0ELb0ELb0ELb1ELb1ELb1ELb1ELb0EEENS1_21CollectiveEpilogueFwdINS6_IJSA_SC_SB_EEES9_NS_10bfloat16_tESG_Li256ELb0ELb1ELb1ELb1EEENS1_19SingleTileSchedulerILb0ELb1ELb1ELi128EEEEEEEEEvNT_6ParamsE:
	.zero		3200


//--------------------- .nv.constant0._ZN7cutlass13device_kernelIN5flash11enable_sm90INS1_16FlashAttnFwdSm90INS1_25CollectiveMainloopFwdSm90ILi2EN4cute5tupleIJNS5_1CILi1EEES8_S8_EEENS6_IJNS7_ILi128EEENS7_ILi160EEENS7_ILi192EEEEEELi192ENS_12float_e4m3_tEfNS_4arch4Sm90ELb1ELb0ELb0ELb1ELb0ELb0ELb0ELb1ELb1ELb1ELb1ELb0EEENS1_21CollectiveEpilogueFwdINS6_IJSA_SC_SB_EEES9_NS_10bfloat16_tESG_Li256ELb1ELb1ELb1ELb1EEENS1_36VarlenDynamicPersistentTileSchedulerILi128ELi160ELi256ELi128ELb1ELb1ELb1ELb1ELb1ELb1EEEEEEEEEvNT_6ParamsE --------------------------
	.section	.nv.constant0._ZN7cutlass13device_kernelIN5flash11enable_sm90INS1_16FlashAttnFwdSm90INS1_25CollectiveMainloopFwdSm90ILi2EN4cute5tupleIJNS5_1CILi1EEES8_S8_EEENS6_IJNS7_ILi128EEENS7_ILi160EEENS7_ILi192EEEEEELi192ENS_12float_e4m3_tEfNS_4arch4Sm90ELb1ELb0ELb0ELb1ELb0ELb0ELb0ELb1ELb1ELb1ELb1ELb0EEENS1_21CollectiveEpilogueFwdINS6_IJSA_SC_SB_EEES9_NS_10bfloat16_tESG_Li256ELb1ELb1ELb1ELb1EEENS1_36VarlenDynamicPersistentTileSchedulerILi128ELi160ELi256ELi128ELb1ELb1ELb1ELb1ELb1ELb1EEEEEEEEEvNT_6ParamsE,"a",@progbits
	.sectionflags	@""
	.align	4
.nv.constant0._ZN7cutlass13device_kernelIN5flash11enable_sm90INS1_16FlashAttnFwdSm90INS1_25CollectiveMainloopFwdSm90ILi2EN4cute5tupleIJNS5_1CILi1EEES8_S8_EEENS6_IJNS7_ILi128EEENS7_ILi160EEENS7_ILi192EEEEEELi192ENS_12float_e4m3_tEfNS_4arch4Sm90ELb1ELb0ELb0ELb1ELb0ELb0ELb0ELb1ELb1ELb1ELb1ELb0EEENS1_21CollectiveEpilogueFwdINS6_IJSA_SC_SB_EEES9_NS_10bfloat16_tESG_Li256ELb1ELb1ELb1ELb1EEENS1_36VarlenDynamicPersistentTileSchedulerILi128ELi160ELi256ELi128ELb1ELb1ELb1ELb1ELb1ELb1EEEEEEEEEvNT_6ParamsE:
	.zero		3328


//--------------------- .nv.constant0._ZN7cutlass13device_kernelIN5flash11enable_sm90INS1_16FlashAttnFwdSm90INS1_25CollectiveMainloopFwdSm90ILi2EN4cute5tupleIJNS5_1CILi1EEES8_S8_EEENS6_IJNS7_ILi128EEENS7_ILi160EEENS7_ILi192EEEEEELi192ENS_12float_e4m3_tEfNS_4arch4Sm90ELb1ELb0ELb0ELb1ELb0ELb1ELb0ELb1ELb1ELb1ELb1ELb0EEENS1_21CollectiveEpilogueFwdINS6_IJSA_SC_SB_EEES9_NS_10bfloat16_tESG_Li256ELb1ELb1ELb1ELb1EEENS1_36VarlenDynamicPersistentTileSchedulerILi128ELi160ELi256ELi128ELb1ELb1ELb1ELb1ELb1ELb1EEEEEEEEEvNT_6ParamsE --------------------------
	.section	.nv.constant0._ZN7cutlass13device_kernelIN5flash11enable_sm90INS1_16FlashAttnFwdSm90INS1_25CollectiveMainloopFwdSm90ILi2EN4cute5tupleIJNS5_1CILi1EEES8_S8_EEENS6_IJNS7_ILi128EEENS7_ILi160EEENS7_ILi192EEEEEELi192ENS_12float_e4m3_tEfNS_4arch4Sm90ELb1ELb0ELb0ELb1ELb0ELb1ELb0ELb1ELb1ELb1ELb1ELb0EEENS1_21CollectiveEpilogueFwdINS6_IJSA_SC_SB_EEES9_NS_10bfloat16_tESG_Li256ELb1ELb1ELb1ELb1EEENS1_36VarlenDynamicPersistentTileSchedulerILi128ELi160ELi256ELi128ELb1ELb1ELb1ELb1ELb1ELb1EEEEEEEEEvNT_6ParamsE,"a",@progbits
	.sectionflags	@""
	.align	4
.nv.constant0._ZN7cutlass13device_kernelIN5flash11enable_sm90INS1_16FlashAttnFwdSm90INS1_25CollectiveMainloopFwdSm90ILi2EN4cute5tupleIJNS5_1CILi1EEES8_S8_EEENS6_IJNS7_ILi128EEENS7_ILi160EEENS7_ILi192EEEEEELi192ENS_12float_e4m3_tEfNS_4arch4Sm90ELb1ELb0ELb0ELb1ELb0ELb1ELb0ELb1ELb1ELb1ELb1ELb0EEENS1_21CollectiveEpilogueFwdINS6_IJSA_SC_SB_EEES9_NS_10bfloat16_tESG_Li256ELb1ELb1ELb1ELb1EEENS1_36VarlenDynamicPersistentTileSchedulerILi128ELi160ELi256ELi128ELb1ELb1ELb1ELb1ELb1ELb1EEEEEEEEEvNT_6ParamsE:
	.zero		3328


//--------------------- SYMBOLS --------------------------

	.type		.nv.reservedSmem.offset0,@object
	.size		.nv.reservedSmem.offset0,0x4
	.type		__assertfail,@function
